#include "gn_cuda_host_template.cuh"

namespace group_norm_v2 {

GN_CUDA_INST_DEFINE(1024, 320)

}  // namespace group_norm_v2


// ===== COMPILED SASS (sm_100a) =====

	.target	sm_100a

	.elftype	@"ET_EXEC"


//--------------------- .note.nv.tkinfo           --------------------------
	.section	.note.nv.tkinfo,"",@"SHT_NOTE"
	.sectionflags	@"SHF_NOTE_NV_TKINFO"
	.tkinfo
        /*0018*/ 	.word	0x00000002
        /*0030*/ 	.string	""
        /*0030*/ 	.string	"ptxas"
        /*0030*/ 	.string	"Cuda compilation tools, release 13.0, V13.0.88"
        /*0030*/ 	.string	"Build cuda_13.0.r13.0/compiler.36424714_0"
        /*0030*/ 	.string	"-arch sm_100a -m 64 "



//--------------------- .note.nv.cuinfo           --------------------------
	.section	.note.nv.cuinfo,"",@"SHT_NOTE"
	.sectionflags	@"SHF_NOTE_NV_CUINFO"
        /*0018*/ 	.short	0x0002
        /*001a*/ 	.short	0x0064
        /*001c*/ 	.short	0x0082
	.zero		2


//--------------------- .nv.info                  --------------------------
	.section	.nv.info,"",@"SHT_CUDA_INFO"
	.align	4


	//----- nvinfo : EIATTR_REGCOUNT
	.align		4
        /*0000*/ 	.byte	0x04, 0x2f
        /*0002*/ 	.short	(.L_1 - .L_0)
	.align		4
.L_0:
        /*0004*/ 	.word	index@(_ZN13group_norm_v214gn_cuda_kernelI6__halfLi320ELi1ELi16ELi20ELi1024ELb1ELi128ELi320ELi320ELi4ELb1ELi18ELb0ELb0ENS_16CompileConditionILi1000EEEEEvPT_PKS4_S7_S7_flPfS8_Pj)
        /*0008*/ 	.word	0x000000a8


	//----- nvinfo : EIATTR_FRAME_SIZE
	.align		4
.L_1:
        /*000c*/ 	.byte	0x04, 0x11
        /*000e*/ 	.short	(.L_3 - .L_2)
	.align		4
.L_2:
        /*0010*/ 	.word	index@(_ZN13group_norm_v214gn_cuda_kernelI6__halfLi320ELi1ELi16ELi20ELi1024ELb1ELi128ELi320ELi320ELi4ELb1ELi18ELb0ELb0ENS_16CompileConditionILi1000EEEEEvPT_PKS4_S7_S7_flPfS8_Pj)
        /*0014*/ 	.word	0x00000000


	//----- nvinfo : EIATTR_REGCOUNT
	.align		4
.L_3:
        /*0018*/ 	.byte	0x04, 0x2f
        /*001a*/ 	.short	(.L_5 - .L_4)
	.align		4
.L_4:
        /*001c*/ 	.word	index@(_ZN13group_norm_v214gn_cuda_kernelI6__halfLi320ELi3ELi16ELi20ELi1024ELb1ELi64ELi320ELi320ELi4ELb1ELi21ELb0ELb0ENS_16CompileConditionILi1000EEEEEvPT_PKS4_S7_S7_flPfS8_Pj)
        /*0020*/ 	.word	0x00000040


	//----- nvinfo : EIATTR_FRAME_SIZE
	.align		4
.L_5:
        /*0024*/ 	.byte	0x04, 0x11
        /*0026*/ 	.short	(.L_7 - .L_6)
	.align		4
.L_6:
        /*0028*/ 	.word	index@(_ZN13group_norm_v214gn_cuda_kernelI6__halfLi320ELi3ELi16ELi20ELi1024ELb1ELi64ELi320ELi320ELi4ELb1ELi21ELb0ELb0ENS_16CompileConditionILi1000EEEEEvPT_PKS4_S7_S7_flPfS8_Pj)
        /*002c*/ 	.word	0x00000098


	//----- nvinfo : EIATTR_REGCOUNT
	.align		4
.L_7:
        /*0030*/ 	.byte	0x04, 0x2f
        /*0032*/ 	.short	(.L_9 - .L_8)
	.align		4
.L_8:
        /*0034*/ 	.word	index@(_ZN13group_norm_v214gn_cuda_kernelI6__halfLi320ELi1ELi16ELi20ELi1024ELb1ELi64ELi320ELi320ELi4ELb1ELi9ELb0ELb0ENS_16CompileConditionILi1000EEEEEvPT_PKS4_S7_S7_flPfS8_Pj)
        /*0038*/ 	.word	0x000000a8


	//----- nvinfo : EIATTR_FRAME_SIZE
	.align		4
.L_9:
        /*003c*/ 	.byte	0x04, 0x11
        /*003e*/ 	.short	(.L_11 - .L_10)
	.align		4
.L_10:
        /*0040*/ 	.word	index@(_ZN13group_norm_v214gn_cuda_kernelI6__halfLi320ELi1ELi16ELi20ELi1024ELb1ELi64ELi320ELi320ELi4ELb1ELi9ELb0ELb0ENS_16CompileConditionILi1000EEEEEvPT_PKS4_S7_S7_flPfS8_Pj)
        /*0044*/ 	.word	0x00000000


	//----- nvinfo : EIATTR_REGCOUNT
	.align		4
.L_11:
        /*0048*/ 	.byte	0x04, 0x2f
        /*004a*/ 	.short	(.L_13 - .L_12)
	.align		4
.L_12:
        /*004c*/ 	.word	index@(_ZN13group_norm_v214gn_cuda_kernelI6__halfLi320ELi3ELi16ELi20ELi1024ELb1ELi32ELi320ELi320ELi4ELb1ELi10ELb0ELb0ENS_16CompileConditionILi1000EEEEEvPT_PKS4_S7_S7_flPfS8_Pj)
        /*0050*/ 	.word	0x00000040


	//----- nvinfo : EIATTR_FRAME_SIZE
	.align		4
.L_13:
        /*0054*/ 	.byte	0x04, 0x11
        /*0056*/ 	.short	(.L_15 - .L_14)
	.align		4
.L_14:
        /*0058*/ 	.word	index@(_ZN13group_norm_v214gn_cuda_kernelI6__halfLi320ELi3ELi16ELi20ELi1024ELb1ELi32ELi320ELi320ELi4ELb1ELi10ELb0ELb0ENS_16CompileConditionILi1000EEEEEvPT_PKS4_S7_S7_flPfS8_Pj)
        /*005c*/ 	.word	0x00000000


	//----- nvinfo : EIATTR_REGCOUNT
	.align		4
.L_15:
        /*0060*/ 	.byte	0x04, 0x2f
        /*0062*/ 	.short	(.L_17 - .L_16)
	.align		4
.L_16:
        /*0064*/ 	.word	index@(_ZN13group_norm_v214gn_cuda_kernelI6__halfLi320ELi1ELi16ELi20ELi1024ELb1ELi32ELi320ELi320ELi4ELb1ELi4ELb0ELb0ENS_16CompileConditionILi1000EEEEEvPT_PKS4_S7_S7_flPfS8_Pj)
        /*0068*/ 	.word	0x00000070


	//----- nvinfo : EIATTR_FRAME_SIZE
	.align		4
.L_17:
        /*006c*/ 	.byte	0x04, 0x11
        /*006e*/ 	.short	(.L_19 - .L_18)
	.align		4
.L_18:
        /*0070*/ 	.word	index@(_ZN13group_norm_v214gn_cuda_kernelI6__halfLi320ELi1ELi16ELi20ELi1024ELb1ELi32ELi320ELi320ELi4ELb1ELi4ELb0ELb0ENS_16CompileConditionILi1000EEEEEvPT_PKS4_S7_S7_flPfS8_Pj)
        /*0074*/ 	.word	0x00000000


	//----- nvinfo : EIATTR_REGCOUNT
	.align		4
.L_19:
        /*0078*/ 	.byte	0x04, 0x2f
        /*007a*/ 	.short	(.L_21 - .L_20)
	.align		4
.L_20:
        /*007c*/ 	.word	index@(_ZN13group_norm_v214gn_cuda_kernelI6__halfLi320ELi3ELi16ELi20ELi1024ELb1ELi16ELi320ELi320ELi4ELb1ELi5ELb0ELb0ENS_16CompileConditionILi1000EEEEEvPT_PKS4_S7_S7_flPfS8_Pj)
        /*0080*/ 	.word	0x0000003f


	//----- nvinfo : EIATTR_FRAME_SIZE
	.align		4
.L_21:
        /*0084*/ 	.byte	0x04, 0x11
        /*0086*/ 	.short	(.L_23 - .L_22)
	.align		4
.L_22:
        /*0088*/ 	.word	index@(_ZN13group_norm_v214gn_cuda_kernelI6__halfLi320ELi3ELi16ELi20ELi1024ELb1ELi16ELi320ELi320ELi4ELb1ELi5ELb0ELb0ENS_16CompileConditionILi1000EEEEEvPT_PKS4_S7_S7_flPfS8_Pj)
        /*008c*/ 	.word	0x00000000


	//----- nvinfo : EIATTR_REGCOUNT
	.align		4
.L_23:
        /*0090*/ 	.byte	0x04, 0x2f
        /*0092*/ 	.short	(.L_25 - .L_24)
	.align		4
.L_24:
        /*0094*/ 	.word	index@(_ZN13group_norm_v214gn_cuda_kernelI6__halfLi320ELi1ELi16ELi20ELi1024ELb1ELi16ELi320ELi320ELi4ELb1ELi2ELb0ELb0ENS_16CompileConditionILi1000EEEEEvPT_PKS4_S7_S7_flPfS8_Pj)
        /*0098*/ 	.word	0x00000047


	//----- nvinfo : EIATTR_FRAME_SIZE
	.align		4
.L_25:
        /*009c*/ 	.byte	0x04, 0x11
        /*009e*/ 	.short	(.L_27 - .L_26)
	.align		4
.L_26:
        /*00a0*/ 	.word	index@(_ZN13group_norm_v214gn_cuda_kernelI6__halfLi320ELi1ELi16ELi20ELi1024ELb1ELi16ELi320ELi320ELi4ELb1ELi2ELb0ELb0ENS_16CompileConditionILi1000EEEEEvPT_PKS4_S7_S7_flPfS8_Pj)
        /*00a4*/ 	.word	0x00000000


	//----- nvinfo : EIATTR_REGCOUNT
	.align		4
.L_27:
        /*00a8*/ 	.byte	0x04, 0x2f
        /*00aa*/ 	.short	(.L_29 - .L_28)
	.align		4
.L_28:
        /*00ac*/ 	.word	index@(_ZN13group_norm_v214gn_cuda_kernelI6__halfLi320ELi3ELi16ELi20ELi1024ELb1ELi8ELi320ELi320ELi4ELb1ELi2ELb0ELb0ENS_16CompileConditionILi1000EEEEEvPT_PKS4_S7_S7_flPfS8_Pj)
        /*00b0*/ 	.word	0x00000030


	//----- nvinfo : EIATTR_FRAME_SIZE
	.align		4
.L_29:
        /*00b4*/ 	.byte	0x04, 0x11
        /*00b6*/ 	.short	(.L_31 - .L_30)
	.align		4
.L_30:
        /*00b8*/ 	.word	index@(_ZN13group_norm_v214gn_cuda_kernelI6__halfLi320ELi3ELi16ELi20ELi1024ELb1ELi8ELi320ELi320ELi4ELb1ELi2ELb0ELb0ENS_16CompileConditionILi1000EEEEEvPT_PKS4_S7_S7_flPfS8_Pj)
        /*00bc*/ 	.word	0x00000000


	//----- nvinfo : EIATTR_REGCOUNT
	.align		4
.L_31:
        /*00c0*/ 	.byte	0x04, 0x2f
        /*00c2*/ 	.short	(.L_33 - .L_32)
	.align		4
.L_32:
        /*00c4*/ 	.word	index@(_ZN13group_norm_v214gn_cuda_kernelI6__halfLi320ELi1ELi16ELi20ELi1024ELb1ELi8ELi320ELi320ELi4ELb1ELi1ELb0ELb0ENS_16CompileConditionILi1000EEEEEvPT_PKS4_S7_S7_flPfS8_Pj)
        /*00c8*/ 	.word	0x00000038


	//----- nvinfo : EIATTR_FRAME_SIZE
	.align		4
.L_33:
        /*00cc*/ 	.byte	0x04, 0x11
        /*00ce*/ 	.short	(.L_35 - .L_34)
	.align		4
.L_34:
        /*00d0*/ 	.word	index@(_ZN13group_norm_v214gn_cuda_kernelI6__halfLi320ELi1ELi16ELi20ELi1024ELb1ELi8ELi320ELi320ELi4ELb1ELi1ELb0ELb0ENS_16CompileConditionILi1000EEEEEvPT_PKS4_S7_S7_flPfS8_Pj)
        /*00d4*/ 	.word	0x00000000


	//----- nvinfo : EIATTR_REGCOUNT
	.align		4
.L_35:
        /*00d8*/ 	.byte	0x04, 0x2f
        /*00da*/ 	.short	(.L_37 - .L_36)
	.align		4
.L_36:
        /*00dc*/ 	.word	index@(_ZN13group_norm_v214gn_cuda_kernelI6__halfLi320ELi3ELi16ELi20ELi1024ELb1ELi4ELi320ELi320ELi4ELb1ELi1ELb0ELb0ENS_16CompileConditionILi1000EEEEEvPT_PKS4_S7_S7_flPfS8_Pj)
        /*00e0*/ 	.word	0x00000038


	//----- nvinfo : EIATTR_FRAME_SIZE
	.align		4
.L_37:
        /*00e4*/ 	.byte	0x04, 0x11
        /*00e6*/ 	.short	(.L_39 - .L_38)
	.align		4
.L_38:
        /*00e8*/ 	.word	index@(_ZN13group_norm_v214gn_cuda_kernelI6__halfLi320ELi3ELi16ELi20ELi1024ELb1ELi4ELi320ELi320ELi4ELb1ELi1ELb0ELb0ENS_16CompileConditionILi1000EEEEEvPT_PKS4_S7_S7_flPfS8_Pj)
        /*00ec*/ 	.word	0x00000000


	//----- nvinfo : EIATTR_REGCOUNT
	.align		4
.L_39:
        /*00f0*/ 	.byte	0x04, 0x2f
        /*00f2*/ 	.short	(.L_41 - .L_40)
	.align		4
.L_40:
        /*00f4*/ 	.word	index@(_ZN13group_norm_v214gn_cuda_kernelI6__halfLi320ELi1ELi32ELi10ELi1024ELb0ELi1024ELi10ELi10ELi2ELb0ELi148ELb0ELb0ENS_16CompileConditionILi1000EEEEEvPT_PKS4_S7_S7_flPfS8_Pj)
        /*00f8*/ 	.word	0x00000038


	//----- nvinfo : EIATTR_FRAME_SIZE
	.align		4
.L_41:
        /*00fc*/ 	.byte	0x04, 0x11
        /*00fe*/ 	.short	(.L_43 - .L_42)
	.align		4
.L_42:
        /*0100*/ 	.word	index@(_ZN13group_norm_v214gn_cuda_kernelI6__halfLi320ELi1ELi32ELi10ELi1024ELb0ELi1024ELi10ELi10ELi2ELb0ELi148ELb0ELb0ENS_16CompileConditionILi1000EEEEEvPT_PKS4_S7_S7_flPfS8_Pj)
        /*0104*/ 	.word	0x00000000


	//----- nvinfo : EIATTR_REGCOUNT
	.align		4
.L_43:
        /*0108*/ 	.byte	0x04, 0x2f
        /*010a*/ 	.short	(.L_45 - .L_44)
	.align		4
.L_44:
        /*010c*/ 	.word	index@(_ZN13group_norm_v214gn_cuda_kernelI6__halfLi320ELi1ELi32ELi10ELi1024ELb0ELi1024ELi10ELi10ELi2ELb0ELi116ELb0ELb0ENS_16CompileConditionILi1000EEEEEvPT_PKS4_S7_S7_flPfS8_Pj)
        /*0110*/ 	.word	0x00000038


	//----- nvinfo : EIATTR_FRAME_SIZE
	.align		4
.L_45:
        /*0114*/ 	.byte	0x04, 0x11
        /*0116*/ 	.short	(.L_47 - .L_46)
	.align		4
.L_46:
        /*0118*/ 	.word	index@(_ZN13group_norm_v214gn_cuda_kernelI6__halfLi320ELi1ELi32ELi10ELi1024ELb0ELi1024ELi10ELi10ELi2ELb0ELi116ELb0ELb0ENS_16CompileConditionILi1000EEEEEvPT_PKS4_S7_S7_flPfS8_Pj)
        /*011c*/ 	.word	0x00000000


	//----- nvinfo : EIATTR_REGCOUNT
	.align		4
.L_47:
        /*0120*/ 	.byte	0x04, 0x2f
        /*0122*/ 	.short	(.L_49 - .L_48)
	.align		4
.L_48:
        /*0124*/ 	.word	index@(_ZN13group_norm_v218gn_bwd_cuda_kernelI6__halfLi320ELi2ELi16ELi20ELi1024ELb1ELb1ELi32ELi320ELi320ELi4ELb1ELi9ELb0ELb0ELNS_15WgradSyncMethodE3ENS_16CompileConditionILi1000EEEEEvPT_S6_S6_PKS5_S8_S8_S8_PKfflPfPj)
        /*0128*/ 	.word	0x00000060


	//----- nvinfo : EIATTR_FRAME_SIZE
	.align		4
.L_49:
        /*012c*/ 	.byte	0x04, 0x11
        /*012e*/ 	.short	(.L_51 - .L_50)
	.align		4
.L_50:
        /*0130*/ 	.word	index@(_ZN13group_norm_v218gn_bwd_cuda_kernelI6__halfLi320ELi2ELi16ELi20ELi1024ELb1ELb1ELi32ELi320ELi320ELi4ELb1ELi9ELb0ELb0ELNS_15WgradSyncMethodE3ENS_16CompileConditionILi1000EEEEEvPT_S6_S6_PKS5_S8_S8_S8_PKfflPfPj)
        /*0134*/ 	.word	0x00000020


	//----- nvinfo : EIATTR_REGCOUNT
	.align		4
.L_51:
        /*0138*/ 	.byte	0x04, 0x2f
        /*013a*/ 	.short	(.L_53 - .L_52)
	.align		4
.L_52:
        /*013c*/ 	.word	index@(_ZN13group_norm_v218gn_bwd_cuda_kernelI6__halfLi320ELi3ELi16ELi20ELi1024ELb1ELb1ELi32ELi320ELi320ELi4ELb1ELi10ELb0ELb0ELNS_15WgradSyncMethodE3ENS_16CompileConditionILi1000EEEEEvPT_S6_S6_PKS5_S8_S8_S8_PKfflPfPj)
        /*0140*/ 	.word	0x00000040


	//----- nvinfo : EIATTR_FRAME_SIZE
	.align		4
.L_53:
        /*0144*/ 	.byte	0x04, 0x11
        /*0146*/ 	.short	(.L_55 - .L_54)
	.align		4
.L_54:
        /*0148*/ 	.word	index@(_ZN13group_norm_v218gn_bwd_cuda_kernelI6__halfLi320ELi3ELi16ELi20ELi1024ELb1ELb1ELi32ELi320ELi320ELi4ELb1ELi10ELb0ELb0ELNS_15WgradSyncMethodE3ENS_16CompileConditionILi1000EEEEEvPT_S6_S6_PKS5_S8_S8_S8_PKfflPfPj)
        /*014c*/ 	.word	0x00000110


	//----- nvinfo : EIATTR_REGCOUNT
	.align		4
.L_55:
        /*0150*/ 	.byte	0x04, 0x2f
        /*0152*/ 	.short	(.L_57 - .L_56)
	.align		4
.L_56:
        /*0154*/ 	.word	index@(_ZN13group_norm_v218gn_bwd_cuda_kernelI6__halfLi320ELi1ELi16ELi20ELi1024ELb1ELb1ELi64ELi320ELi320ELi4ELb1ELi9ELb0ELb0ELNS_15WgradSyncMethodE3ENS_16CompileConditionILi1000EEEEEvPT_S6_S6_PKS5_S8_S8_S8_PKfflPfPj)
        /*0158*/ 	.word	0x000000a8


	//----- nvinfo : EIATTR_FRAME_SIZE
	.align		4
.L_57:
        /*015c*/ 	.byte	0x04, 0x11
        /*015e*/ 	.short	(.L_59 - .L_58)
	.align		4
.L_58:
        /*0160*/ 	.word	index@(_ZN13group_norm_v218gn_bwd_cuda_kernelI6__halfLi320ELi1ELi16ELi20ELi1024ELb1ELb1ELi64ELi320ELi320ELi4ELb1ELi9ELb0ELb0ELNS_15WgradSyncMethodE3ENS_16CompileConditionILi1000EEEEEvPT_S6_S6_PKS5_S8_S8_S8_PKfflPfPj)
        /*0164*/ 	.word	0x00000000


	//----- nvinfo : EIATTR_REGCOUNT
	.align		4
.L_59:
        /*0168*/ 	.byte	0x04, 0x2f
        /*016a*/ 	.short	(.L_61 - .L_60)
	.align		4
.L_60:
        /*016c*/ 	.word	index@(_ZN13group_norm_v218gn_bwd_cuda_kernelI6__halfLi320ELi1ELi16ELi20ELi1024ELb1ELb1ELi32ELi320ELi320ELi4ELb1ELi4ELb0ELb0ELNS_15WgradSyncMethodE3ENS_16CompileConditionILi1000EEEEEvPT_S6_S6_PKS5_S8_S8_S8_PKfflPfPj)
        /*0170*/ 	.word	0x000000a7


	//----- nvinfo : EIATTR_FRAME_SIZE
	.align		4
.L_61:
        /*0174*/ 	.byte	0x04, 0x11
        /*0176*/ 	.short	(.L_63 - .L_62)
	.align		4
.L_62:
        /*0178*/ 	.word	index@(_ZN13group_norm_v218gn_bwd_cuda_kernelI6__halfLi320ELi1ELi16ELi20ELi1024ELb1ELb1ELi32ELi320ELi320ELi4ELb1ELi4ELb0ELb0ELNS_15WgradSyncMethodE3ENS_16CompileConditionILi1000EEEEEvPT_S6_S6_PKS5_S8_S8_S8_PKfflPfPj)
        /*017c*/ 	.word	0x00000000


	//----- nvinfo : EIATTR_REGCOUNT
	.align		4
.L_63:
        /*0180*/ 	.byte	0x04, 0x2f
        /*0182*/ 	.short	(.L_65 - .L_64)
	.align		4
.L_64:
        /*0184*/ 	.word	index@(_ZN13group_norm_v218gn_bwd_cuda_kernelI6__halfLi320ELi3ELi16ELi20ELi1024ELb1ELb1ELi16ELi320ELi320ELi4ELb1ELi5ELb0ELb0ELNS_15WgradSyncMethodE3ENS_16CompileConditionILi1000EEEEEvPT_S6_S6_PKS5_S8_S8_S8_PKfflPfPj)
        /*0188*/ 	.word	0x00000040


	//----- nvinfo : EIATTR_FRAME_SIZE
	.align		4
.L_65:
        /*018c*/ 	.byte	0x04, 0x11
        /*018e*/ 	.short	(.L_67 - .L_66)
	.align		4
.L_66:
        /*0190*/ 	.word	index@(_ZN13group_norm_v218gn_bwd_cuda_kernelI6__halfLi320ELi3ELi16ELi20ELi1024ELb1ELb1ELi16ELi320ELi320ELi4ELb1ELi5ELb0ELb0ELNS_15WgradSyncMethodE3ENS_16CompileConditionILi1000EEEEEvPT_S6_S6_PKS5_S8_S8_S8_PKfflPfPj)
        /*0194*/ 	.word	0x00000028


	//----- nvinfo : EIATTR_REGCOUNT
	.align		4
.L_67:
        /*0198*/ 	.byte	0x04, 0x2f
        /*019a*/ 	.short	(.L_69 - .L_68)
	.align		4
.L_68:
        /*019c*/ 	.word	index@(_ZN13group_norm_v218gn_bwd_cuda_kernelI6__halfLi320ELi1ELi16ELi20ELi1024ELb1ELb1ELi16ELi320ELi320ELi4ELb1ELi2ELb0ELb0ELNS_15WgradSyncMethodE3ENS_16CompileConditionILi1000EEEEEvPT_S6_S6_PKS5_S8_S8_S8_PKfflPfPj)
        /*01a0*/ 	.word	0x00000070


	//----- nvinfo : EIATTR_FRAME_SIZE
	.align		4
.L_69:
        /*01a4*/ 	.byte	0x04, 0x11
        /*01a6*/ 	.short	(.L_71 - .L_70)
	.align		4
.L_70:
        /*01a8*/ 	.word	index@(_ZN13group_norm_v218gn_bwd_cuda_kernelI6__halfLi320ELi1ELi16ELi20ELi1024ELb1ELb1ELi16ELi320ELi320ELi4ELb1ELi2ELb0ELb0ELNS_15WgradSyncMethodE3ENS_16CompileConditionILi1000EEEEEvPT_S6_S6_PKS5_S8_S8_S8_PKfflPfPj)
        /*01ac*/ 	.word	0x00000000


	//----- nvinfo : EIATTR_REGCOUNT
	.align		4
.L_71:
        /*01b0*/ 	.byte	0x04, 0x2f
        /*01b2*/ 	.short	(.L_73 - .L_72)
	.align		4
.L_72:
        /*01b4*/ 	.word	index@(_ZN13group_norm_v218gn_bwd_cuda_kernelI6__halfLi320ELi3ELi16ELi20ELi1024ELb1ELb1ELi8ELi320ELi320ELi4ELb1ELi2ELb0ELb0ELNS_15WgradSyncMethodE3ENS_16CompileConditionILi1000EEEEEvPT_S6_S6_PKS5_S8_S8_S8_PKfflPfPj)
        /*01b8*/ 	.word	0x00000040


	//----- nvinfo : EIATTR_FRAME_SIZE
	.align		4
.L_73:
        /*01bc*/ 	.byte	0x04, 0x11
        /*01be*/ 	.short	(.L_75 - .L_74)
	.align		4
.L_74:
        /*01c0*/ 	.word	index@(_ZN13group_norm_v218gn_bwd_cuda_kernelI6__halfLi320ELi3ELi16ELi20ELi1024ELb1ELb1ELi8ELi320ELi320ELi4ELb1ELi2ELb0ELb0ELNS_15WgradSyncMethodE3ENS_16CompileConditionILi1000EEEEEvPT_S6_S6_PKS5_S8_S8_S8_PKfflPfPj)
        /*01c4*/ 	.word	0x00000000


	//----- nvinfo : EIATTR_REGCOUNT
	.align		4
.L_75:
        /*01c8*/ 	.byte	0x04, 0x2f
        /*01ca*/ 	.short	(.L_77 - .L_76)
	.align		4
.L_76:
        /*01cc*/ 	.word	index@(_ZN13group_norm_v218gn_bwd_cuda_kernelI6__halfLi320ELi1ELi16ELi20ELi1024ELb1ELb1ELi8ELi320ELi320ELi4ELb1ELi1ELb0ELb0ELNS_15WgradSyncMethodE3ENS_16CompileConditionILi1000EEEEEvPT_S6_S6_PKS5_S8_S8_S8_PKfflPfPj)
        /*01d0*/ 	.word	0x0000005a


	//----- nvinfo : EIATTR_FRAME_SIZE
	.align		4
.L_77:
        /*01d4*/ 	.byte	0x04, 0x11
        /*01d6*/ 	.short	(.L_79 - .L_78)
	.align		4
.L_78:
        /*01d8*/ 	.word	index@(_ZN13group_norm_v218gn_bwd_cuda_kernelI6__halfLi320ELi1ELi16ELi20ELi1024ELb1ELb1ELi8ELi320ELi320ELi4ELb1ELi1ELb0ELb0ELNS_15WgradSyncMethodE3ENS_16CompileConditionILi1000EEEEEvPT_S6_S6_PKS5_S8_S8_S8_PKfflPfPj)
        /*01dc*/ 	.word	0x00000000


	//----- nvinfo : EIATTR_REGCOUNT
	.align		4
.L_79:
        /*01e0*/ 	.byte	0x04, 0x2f
        /*01e2*/ 	.short	(.L_81 - .L_80)
	.align		4
.L_80:
        /*01e4*/ 	.word	index@(_ZN13group_norm_v218gn_bwd_cuda_kernelI6__halfLi320ELi3ELi16ELi20ELi1024ELb1ELb1ELi4ELi320ELi320ELi4ELb1ELi1ELb0ELb0ELNS_15WgradSyncMethodE3ENS_16CompileConditionILi1000EEEEEvPT_S6_S6_PKS5_S8_S8_S8_PKfflPfPj)
        /*01e8*/ 	.word	0x00000040


	//----- nvinfo : EIATTR_FRAME_SIZE
	.align		4
.L_81:
        /*01ec*/ 	.byte	0x04, 0x11
        /*01ee*/ 	.short	(.L_83 - .L_82)
	.align		4
.L_82:
        /*01f0*/ 	.word	index@(_ZN13group_norm_v218gn_bwd_cuda_kernelI6__halfLi320ELi3ELi16ELi20ELi1024ELb1ELb1ELi4ELi320ELi320ELi4ELb1ELi1ELb0ELb0ELNS_15WgradSyncMethodE3ENS_16CompileConditionILi1000EEEEEvPT_S6_S6_PKS5_S8_S8_S8_PKfflPfPj)
        /*01f4*/ 	.word	0x00000000


	//----- nvinfo : EIATTR_REGCOUNT
	.align		4
.L_83:
        /*01f8*/ 	.byte	0x04, 0x2f
        /*01fa*/ 	.short	(.L_85 - .L_84)
	.align		4
.L_84:
        /*01fc*/ 	.word	index@(_ZN13group_norm_v218gn_bwd_cuda_kernelI6__halfLi320ELi2ELi32ELi10ELi1024ELb0ELb1ELi32ELi320ELi320ELi4ELb1ELi9ELb0ELb0ELNS_15WgradSyncMethodE3ENS_16CompileConditionILi1000EEEEEvPT_S6_S6_PKS5_S8_S8_S8_PKfflPfPj)
        /*0200*/ 	.word	0x00000060


	//----- nvinfo : EIATTR_FRAME_SIZE
	.align		4
.L_85:
        /*0204*/ 	.byte	0x04, 0x11
        /*0206*/ 	.short	(.L_87 - .L_86)
	.align		4
.L_86:
        /*0208*/ 	.word	index@(_ZN13group_norm_v218gn_bwd_cuda_kernelI6__halfLi320ELi2ELi32ELi10ELi1024ELb0ELb1ELi32ELi320ELi320ELi4ELb1ELi9ELb0ELb0ELNS_15WgradSyncMethodE3ENS_16CompileConditionILi1000EEEEEvPT_S6_S6_PKS5_S8_S8_S8_PKfflPfPj)
        /*020c*/ 	.word	0x00000018


	//----- nvinfo : EIATTR_REGCOUNT
	.align		4
.L_87:
        /*0210*/ 	.byte	0x04, 0x2f
        /*0212*/ 	.short	(.L_89 - .L_88)
	.align		4
.L_88:
        /*0214*/ 	.word	index@(_ZN13group_norm_v218gn_bwd_cuda_kernelI6__halfLi320ELi3ELi32ELi10ELi1024ELb0ELb1ELi32ELi320ELi320ELi4ELb1ELi10ELb0ELb0ELNS_15WgradSyncMethodE3ENS_16CompileConditionILi1000EEEEEvPT_S6_S6_PKS5_S8_S8_S8_PKfflPfPj)
        /*0218*/ 	.word	0x00000040


	//----- nvinfo : EIATTR_FRAME_SIZE
	.align		4
.L_89:
        /*021c*/ 	.byte	0x04, 0x11
        /*021e*/ 	.short	(.L_91 - .L_90)
	.align		4
.L_90:
        /*0220*/ 	.word	index@(_ZN13group_norm_v218gn_bwd_cuda_kernelI6__halfLi320ELi3ELi32ELi10ELi1024ELb0ELb1ELi32ELi320ELi320ELi4ELb1ELi10ELb0ELb0ELNS_15WgradSyncMethodE3ENS_16CompileConditionILi1000EEEEEvPT_S6_S6_PKS5_S8_S8_S8_PKfflPfPj)
        /*0224*/ 	.word	0x000000c0


	//----- nvinfo : EIATTR_REGCOUNT
	.align		4
.L_91:
        /*0228*/ 	.byte	0x04, 0x2f
        /*022a*/ 	.short	(.L_93 - .L_92)
	.align		4
.L_92:
        /*022c*/ 	.word	index@(_ZN13group_norm_v218gn_bwd_cuda_kernelI6__halfLi320ELi1ELi32ELi10ELi1024ELb0ELb1ELi64ELi320ELi320ELi4ELb1ELi9ELb0ELb0ELNS_15WgradSyncMethodE3ENS_16CompileConditionILi1000EEEEEvPT_S6_S6_PKS5_S8_S8_S8_PKfflPfPj)
        /*0230*/ 	.word	0x000000a8


	//----- nvinfo : EIATTR_FRAME_SIZE
	.align		4
.L_93:
        /*0234*/ 	.byte	0x04, 0x11
        /*0236*/ 	.short	(.L_95 - .L_94)
	.align		4
.L_94:
        /*0238*/ 	.word	index@(_ZN13group_norm_v218gn_bwd_cuda_kernelI6__halfLi320ELi1ELi32ELi10ELi1024ELb0ELb1ELi64ELi320ELi320ELi4ELb1ELi9ELb0ELb0ELNS_15WgradSyncMethodE3ENS_16CompileConditionILi1000EEEEEvPT_S6_S6_PKS5_S8_S8_S8_PKfflPfPj)
        /*023c*/ 	.word	0x00000000


	//----- nvinfo : EIATTR_REGCOUNT
	.align		4
.L_95:
        /*0240*/ 	.byte	0x04, 0x2f
        /*0242*/ 	.short	(.L_97 - .L_96)
	.align		4
.L_96:
        /*0244*/ 	.word	index@(_ZN13group_norm_v218gn_bwd_cuda_kernelI6__halfLi320ELi1ELi32ELi10ELi1024ELb0ELb1ELi32ELi320ELi320ELi4ELb1ELi4ELb0ELb0ELNS_15WgradSyncMethodE3ENS_16CompileConditionILi1000EEEEEvPT_S6_S6_PKS5_S8_S8_S8_PKfflPfPj)
        /*0248*/ 	.word	0x00000088


	//----- nvinfo : EIATTR_FRAME_SIZE
	.align		4
.L_97:
        /*024c*/ 	.byte	0x04, 0x11
        /*024e*/ 	.short	(.L_99 - .L_98)
	.align		4
.L_98:
        /*0250*/ 	.word	index@(_ZN13group_norm_v218gn_bwd_cuda_kernelI6__halfLi320ELi1ELi32ELi10ELi1024ELb0ELb1ELi32ELi320ELi320ELi4ELb1ELi4ELb0ELb0ELNS_15WgradSyncMethodE3ENS_16CompileConditionILi1000EEEEEvPT_S6_S6_PKS5_S8_S8_S8_PKfflPfPj)
        /*0254*/ 	.word	0x00000000


	//----- nvinfo : EIATTR_REGCOUNT
	.align		4
.L_99:
        /*0258*/ 	.byte	0x04, 0x2f
        /*025a*/ 	.short	(.L_101 - .L_100)
	.align		4
.L_100:
        /*025c*/ 	.word	index@(_ZN13group_norm_v218gn_bwd_cuda_kernelI6__halfLi320ELi3ELi32ELi10ELi1024ELb0ELb1ELi16ELi320ELi320ELi4ELb1ELi5ELb0ELb0ELNS_15WgradSyncMethodE3ENS_16CompileConditionILi1000EEEEEvPT_S6_S6_PKS5_S8_S8_S8_PKfflPfPj)
        /*0260*/ 	.word	0x00000040


	//----- nvinfo : EIATTR_FRAME_SIZE
	.align		4
.L_101:
        /*0264*/ 	.byte	0x04, 0x11
        /*0266*/ 	.short	(.L_103 - .L_102)
	.align		4
.L_102:
        /*0268*/ 	.word	index@(_ZN13group_norm_v218gn_bwd_cuda_kernelI6__halfLi320ELi3ELi32ELi10ELi1024ELb0ELb1ELi16ELi320ELi320ELi4ELb1ELi5ELb0ELb0ELNS_15WgradSyncMethodE3ENS_16CompileConditionILi1000EEEEEvPT_S6_S6_PKS5_S8_S8_S8_PKfflPfPj)
        /*026c*/ 	.word	0x00000010


	//----- nvinfo : EIATTR_REGCOUNT
	.align		4
.L_103:
        /*0270*/ 	.byte	0x04, 0x2f
        /*0272*/ 	.short	(.L_105 - .L_104)
	.align		4
.L_104:
        /*0274*/ 	.word	index@(_ZN13group_norm_v218gn_bwd_cuda_kernelI6__halfLi320ELi1ELi32ELi10ELi1024ELb0ELb1ELi16ELi320ELi320ELi4ELb1ELi2ELb0ELb0ELNS_15WgradSyncMethodE3ENS_16CompileConditionILi1000EEEEEvPT_S6_S6_PKS5_S8_S8_S8_PKfflPfPj)
        /*0278*/ 	.word	0x0000006e


	//----- nvinfo : EIATTR_FRAME_SIZE
	.align		4
.L_105:
        /*027c*/ 	.byte	0x04, 0x11
        /*027e*/ 	.short	(.L_107 - .L_106)
	.align		4
.L_106:
        /*0280*/ 	.word	index@(_ZN13group_norm_v218gn_bwd_cuda_kernelI6__halfLi320ELi1ELi32ELi10ELi1024ELb0ELb1ELi16ELi320ELi320ELi4ELb1ELi2ELb0ELb0ELNS_15WgradSyncMethodE3ENS_16CompileConditionILi1000EEEEEvPT_S6_S6_PKS5_S8_S8_S8_PKfflPfPj)
        /*0284*/ 	.word	0x00000000


	//----- nvinfo : EIATTR_REGCOUNT
	.align		4
.L_107:
        /*0288*/ 	.byte	0x04, 0x2f
        /*028a*/ 	.short	(.L_109 - .L_108)
	.align		4
.L_108:
        /*028c*/ 	.word	index@(_ZN13group_norm_v218gn_bwd_cuda_kernelI6__halfLi320ELi3ELi32ELi10ELi1024ELb0ELb1ELi8ELi320ELi320ELi4ELb1ELi2ELb0ELb0ELNS_15WgradSyncMethodE3ENS_16CompileConditionILi1000EEEEEvPT_S6_S6_PKS5_S8_S8_S8_PKfflPfPj)
        /*0290*/ 	.word	0x00000040


	//----- nvinfo : EIATTR_FRAME_SIZE
	.align		4
.L_109:
        /*0294*/ 	.byte	0x04, 0x11
        /*0296*/ 	.short	(.L_111 - .L_110)
	.align		4
.L_110:
        /*0298*/ 	.word	index@(_ZN13group_norm_v218gn_bwd_cuda_kernelI6__halfLi320ELi3ELi32ELi10ELi1024ELb0ELb1ELi8ELi320ELi320ELi4ELb1ELi2ELb0ELb0ELNS_15WgradSyncMethodE3ENS_16CompileConditionILi1000EEEEEvPT_S6_S6_PKS5_S8_S8_S8_PKfflPfPj)
        /*029c*/ 	.word	0x00000000


	//----- nvinfo : EIATTR_REGCOUNT
	.align		4
.L_111:
        /*02a0*/ 	.byte	0x04, 0x2f
        /*02a2*/ 	.short	(.L_113 - .L_112)
	.align		4
.L_112:
        /*02a4*/ 	.word	index@(_ZN13group_norm_v218gn_bwd_cuda_kernelI6__halfLi320ELi1ELi32ELi10ELi1024ELb0ELb1ELi8ELi320ELi320ELi4ELb1ELi1ELb0ELb0ELNS_15WgradSyncMethodE3ENS_16CompileConditionILi1000EEEEEvPT_S6_S6_PKS5_S8_S8_S8_PKfflPfPj)
        /*02a8*/ 	.word	0x0000006c


	//----- nvinfo : EIATTR_FRAME_SIZE
	.align		4
.L_113:
        /*02ac*/ 	.byte	0x04, 0x11
        /*02ae*/ 	.short	(.L_115 - .L_114)
	.align		4
.L_114:
        /*02b0*/ 	.word	index@(_ZN13group_norm_v218gn_bwd_cuda_kernelI6__halfLi320ELi1ELi32ELi10ELi1024ELb0ELb1ELi8ELi320ELi320ELi4ELb1ELi1ELb0ELb0ELNS_15WgradSyncMethodE3ENS_16CompileConditionILi1000EEEEEvPT_S6_S6_PKS5_S8_S8_S8_PKfflPfPj)
        /*02b4*/ 	.word	0x00000000


	//----- nvinfo : EIATTR_REGCOUNT
	.align		4
.L_115:
        /*02b8*/ 	.byte	0x04, 0x2f
        /*02ba*/ 	.short	(.L_117 - .L_116)
	.align		4
.L_116:
        /*02bc*/ 	.word	index@(_ZN13group_norm_v218gn_bwd_cuda_kernelI6__halfLi320ELi3ELi32ELi10ELi1024ELb0ELb1ELi4ELi320ELi320ELi4ELb1ELi1ELb0ELb0ELNS_15WgradSyncMethodE3ENS_16CompileConditionILi1000EEEEEvPT_S6_S6_PKS5_S8_S8_S8_PKfflPfPj)
        /*02c0*/ 	.word	0x00000040


	//----- nvinfo : EIATTR_FRAME_SIZE
	.align		4
.L_117:
        /*02c4*/ 	.byte	0x04, 0x11
        /*02c6*/ 	.short	(.L_119 - .L_118)
	.align		4
.L_118:
        /*02c8*/ 	.word	index@(_ZN13group_norm_v218gn_bwd_cuda_kernelI6__halfLi320ELi3ELi32ELi10ELi1024ELb0ELb1ELi4ELi320ELi320ELi4ELb1ELi1ELb0ELb0ELNS_15WgradSyncMethodE3ENS_16CompileConditionILi1000EEEEEvPT_S6_S6_PKS5_S8_S8_S8_PKfflPfPj)
        /*02cc*/ 	.word	0x00000100


	//----- nvinfo : EIATTR_REGCOUNT
	.align		4
.L_119:
        /*02d0*/ 	.byte	0x04, 0x2f
        /*02d2*/ 	.short	(.L_121 - .L_120)
	.align		4
.L_120:
        /*02d4*/ 	.word	index@(_ZN13group_norm_v214gn_cuda_kernelI13__nv_bfloat16Li320ELi1ELi16ELi20ELi1024ELb1ELi128ELi320ELi320ELi4ELb1ELi18ELb0ELb0ENS_16CompileConditionILi1000EEEEEvPT_PKS4_S7_S7_flPfS8_Pj)
        /*02d8*/ 	.word	0x000000a8


	//----- nvinfo : EIATTR_FRAME_SIZE
	.align		4
.L_121:
        /*02dc*/ 	.byte	0x04, 0x11
        /*02de*/ 	.short	(.L_123 - .L_122)
	.align		4
.L_122:
        /*02e0*/ 	.word	index@(_ZN13group_norm_v214gn_cuda_kernelI13__nv_bfloat16Li320ELi1ELi16ELi20ELi1024ELb1ELi128ELi320ELi320ELi4ELb1ELi18ELb0ELb0ENS_16CompileConditionILi1000EEEEEvPT_PKS4_S7_S7_flPfS8_Pj)
        /*02e4*/ 	.word	0x00000000


	//----- nvinfo : EIATTR_REGCOUNT
	.align		4
.L_123:
        /*02e8*/ 	.byte	0x04, 0x2f
        /*02ea*/ 	.short	(.L_125 - .L_124)
	.align		4
.L_124:
        /*02ec*/ 	.word	index@(_ZN13group_norm_v214gn_cuda_kernelI13__nv_bfloat16Li320ELi3ELi16ELi20ELi1024ELb1ELi64ELi320ELi320ELi4ELb1ELi21ELb0ELb0ENS_16CompileConditionILi1000EEEEEvPT_PKS4_S7_S7_flPfS8_Pj)
        /*02f0*/ 	.word	0x00000040


	//----- nvinfo : EIATTR_FRAME_SIZE
	.align		4
.L_125:
        /*02f4*/ 	.byte	0x04, 0x11
        /*02f6*/ 	.short	(.L_127 - .L_126)
	.align		4
.L_126:
        /*02f8*/ 	.word	index@(_ZN13group_norm_v214gn_cuda_kernelI13__nv_bfloat16Li320ELi3ELi16ELi20ELi1024ELb1ELi64ELi320ELi320ELi4ELb1ELi21ELb0ELb0ENS_16CompileConditionILi1000EEEEEvPT_PKS4_S7_S7_flPfS8_Pj)
        /*02fc*/ 	.word	0x000000d0


	//----- nvinfo : EIATTR_REGCOUNT
	.align		4
.L_127:
        /*0300*/ 	.byte	0x04, 0x2f
        /*0302*/ 	.short	(.L_129 - .L_128)
	.align		4
.L_128:
        /*0304*/ 	.word	index@(_ZN13group_norm_v214gn_cuda_kernelI13__nv_bfloat16Li320ELi1ELi16ELi20ELi1024ELb1ELi64ELi320ELi320ELi4ELb1ELi9ELb0ELb0ENS_16CompileConditionILi1000EEEEEvPT_PKS4_S7_S7_flPfS8_Pj)
        /*0308*/ 	.word	0x000000a8


	//----- nvinfo : EIATTR_FRAME_SIZE
	.align		4
.L_129:
        /*030c*/ 	.byte	0x04, 0x11
        /*030e*/ 	.short	(.L_131 - .L_130)
	.align		4
.L_130:
        /*0310*/ 	.word	index@(_ZN13group_norm_v214gn_cuda_kernelI13__nv_bfloat16Li320ELi1ELi16ELi20ELi1024ELb1ELi64ELi320ELi320ELi4ELb1ELi9ELb0ELb0ENS_16CompileConditionILi1000EEEEEvPT_PKS4_S7_S7_flPfS8_Pj)
        /*0314*/ 	.word	0x00000000


	//----- nvinfo : EIATTR_REGCOUNT
	.align		4
.L_131:
        /*0318*/ 	.byte	0x04, 0x2f
        /*031a*/ 	.short	(.L_133 - .L_132)
	.align		4
.L_132:
        /*031c*/ 	.word	index@(_ZN13group_norm_v214gn_cuda_kernelI13__nv_bfloat16Li320ELi3ELi16ELi20ELi1024ELb1ELi32ELi320ELi320ELi4ELb1ELi10ELb0ELb0ENS_16CompileConditionILi1000EEEEEvPT_PKS4_S7_S7_flPfS8_Pj)
        /*0320*/ 	.word	0x00000040


	//----- nvinfo : EIATTR_FRAME_SIZE
	.align		4
.L_133:
        /*0324*/ 	.byte	0x04, 0x11
        /*0326*/ 	.short	(.L_135 - .L_134)
	.align		4
.L_134:
        /*0328*/ 	.word	index@(_ZN13group_norm_v214gn_cuda_kernelI13__nv_bfloat16Li320ELi3ELi16ELi20ELi1024ELb1ELi32ELi320ELi320ELi4ELb1ELi10ELb0ELb0ENS_16CompileConditionILi1000EEEEEvPT_PKS4_S7_S7_flPfS8_Pj)
        /*032c*/ 	.word	0x00000000


	//----- nvinfo : EIATTR_REGCOUNT
	.align		4
.L_135:
        /*0330*/ 	.byte	0x04, 0x2f
        /*0332*/ 	.short	(.L_137 - .L_136)
	.align		4
.L_136:
        /*0334*/ 	.word	index@(_ZN13group_norm_v214gn_cuda_kernelI13__nv_bfloat16Li320ELi1ELi16ELi20ELi1024ELb1ELi32ELi320ELi320ELi4ELb1ELi4ELb0ELb0ENS_16CompileConditionILi1000EEEEEvPT_PKS4_S7_S7_flPfS8_Pj)
        /*0338*/ 	.word	0x0000006c


	//----- nvinfo : EIATTR_FRAME_SIZE
	.align		4
.L_137:
        /*033c*/ 	.byte	0x04, 0x11
        /*033e*/ 	.short	(.L_139 - .L_138)
	.align		4
.L_138:
        /*0340*/ 	.word	index@(_ZN13group_norm_v214gn_cuda_kernelI13__nv_bfloat16Li320ELi1ELi16ELi20ELi1024ELb1ELi32ELi320ELi320ELi4ELb1ELi4ELb0ELb0ENS_16CompileConditionILi1000EEEEEvPT_PKS4_S7_S7_flPfS8_Pj)
        /*0344*/ 	.word	0x00000000


	//----- nvinfo : EIATTR_REGCOUNT
	.align		4
.L_139:
        /*0348*/ 	.byte	0x04, 0x2f
        /*034a*/ 	.short	(.L_141 - .L_140)
	.align		4
.L_140:
        /*034c*/ 	.word	index@(_ZN13group_norm_v214gn_cuda_kernelI13__nv_bfloat16Li320ELi3ELi16ELi20ELi1024ELb1ELi16ELi320ELi320ELi4ELb1ELi5ELb0ELb0ENS_16CompileConditionILi1000EEEEEvPT_PKS4_S7_S7_flPfS8_Pj)
        /*0350*/ 	.word	0x00000040


	//----- nvinfo : EIATTR_FRAME_SIZE
	.align		4
.L_141:
        /*0354*/ 	.byte	0x04, 0x11
        /*0356*/ 	.short	(.L_143 - .L_142)
	.align		4
.L_142:
        /*0358*/ 	.word	index@(_ZN13group_norm_v214gn_cuda_kernelI13__nv_bfloat16Li320ELi3ELi16ELi20ELi1024ELb1ELi16ELi320ELi320ELi4ELb1ELi5ELb0ELb0ENS_16CompileConditionILi1000EEEEEvPT_PKS4_S7_S7_flPfS8_Pj)
        /*035c*/ 	.word	0x00000000


	//----- nvinfo : EIATTR_REGCOUNT
	.align		4
.L_143:
        /*0360*/ 	.byte	0x04, 0x2f
        /*0362*/ 	.short	(.L_145 - .L_144)
	.align		4
.L_144:
        /*0364*/ 	.word	index@(_ZN13group_norm_v214gn_cuda_kernelI13__nv_bfloat16Li320ELi1ELi16ELi20ELi1024ELb1ELi16ELi320ELi320ELi4ELb1ELi2ELb0ELb0ENS_16CompileConditionILi1000EEEEEvPT_PKS4_S7_S7_flPfS8_Pj)
        /*0368*/ 	.word	0x00000048


	//----- nvinfo : EIATTR_FRAME_SIZE
	.align		4
.L_145:
        /*036c*/ 	.byte	0x04, 0x11
        /*036e*/ 	.short	(.L_147 - .L_146)
	.align		4
.L_146:
        /*0370*/ 	.word	index@(_ZN13group_norm_v214gn_cuda_kernelI13__nv_bfloat16Li320ELi1ELi16ELi20ELi1024ELb1ELi16ELi320ELi320ELi4ELb1ELi2ELb0ELb0ENS_16CompileConditionILi1000EEEEEvPT_PKS4_S7_S7_flPfS8_Pj)
        /*0374*/ 	.word	0x00000000


	//----- nvinfo : EIATTR_REGCOUNT
	.align		4
.L_147:
        /*0378*/ 	.byte	0x04, 0x2f
        /*037a*/ 	.short	(.L_149 - .L_148)
	.align		4
.L_148:
        /*037c*/ 	.word	index@(_ZN13group_norm_v214gn_cuda_kernelI13__nv_bfloat16Li320ELi3ELi16ELi20ELi1024ELb1ELi8ELi320ELi320ELi4ELb1ELi2ELb0ELb0ENS_16CompileConditionILi1000EEEEEvPT_PKS4_S7_S7_flPfS8_Pj)
        /*0380*/ 	.word	0x00000030


	//----- nvinfo : EIATTR_FRAME_SIZE
	.align		4
.L_149:
        /*0384*/ 	.byte	0x04, 0x11
        /*0386*/ 	.short	(.L_151 - .L_150)
	.align		4
.L_150:
        /*0388*/ 	.word	index@(_ZN13group_norm_v214gn_cuda_kernelI13__nv_bfloat16Li320ELi3ELi16ELi20ELi1024ELb1ELi8ELi320ELi320ELi4ELb1ELi2ELb0ELb0ENS_16CompileConditionILi1000EEEEEvPT_PKS4_S7_S7_flPfS8_Pj)
        /*038c*/ 	.word	0x00000000


	//----- nvinfo : EIATTR_REGCOUNT
	.align		4
.L_151:
        /*0390*/ 	.byte	0x04, 0x2f
        /*0392*/ 	.short	(.L_153 - .L_152)
	.align		4
.L_152:
        /*0394*/ 	.word	index@(_ZN13group_norm_v214gn_cuda_kernelI13__nv_bfloat16Li320ELi1ELi16ELi20ELi1024ELb1ELi8ELi320ELi320ELi4ELb1ELi1ELb0ELb0ENS_16CompileConditionILi1000EEEEEvPT_PKS4_S7_S7_flPfS8_Pj)
        /*0398*/ 	.word	0x0000003e


	//----- nvinfo : EIATTR_FRAME_SIZE
	.align		4
.L_153:
        /*039c*/ 	.byte	0x04, 0x11
        /*039e*/ 	.short	(.L_155 - .L_154)
	.align		4
.L_154:
        /*03a0*/ 	.word	index@(_ZN13group_norm_v214gn_cuda_kernelI13__nv_bfloat16Li320ELi1ELi16ELi20ELi1024ELb1ELi8ELi320ELi320ELi4ELb1ELi1ELb0ELb0ENS_16CompileConditionILi1000EEEEEvPT_PKS4_S7_S7_flPfS8_Pj)
        /*03a4*/ 	.word	0x00000000


	//----- nvinfo : EIATTR_REGCOUNT
	.align		4
.L_155:
        /*03a8*/ 	.byte	0x04, 0x2f
        /*03aa*/ 	.short	(.L_157 - .L_156)
	.align		4
.L_156:
        /*03ac*/ 	.word	index@(_ZN13group_norm_v214gn_cuda_kernelI13__nv_bfloat16Li320ELi3ELi16ELi20ELi1024ELb1ELi4ELi320ELi320ELi4ELb1ELi1ELb0ELb0ENS_16CompileConditionILi1000EEEEEvPT_PKS4_S7_S7_flPfS8_Pj)
        /*03b0*/ 	.word	0x00000038


	//----- nvinfo : EIATTR_FRAME_SIZE
	.align		4
.L_157:
        /*03b4*/ 	.byte	0x04, 0x11
        /*03b6*/ 	.short	(.L_159 - .L_158)
	.align		4
.L_158:
        /*03b8*/ 	.word	index@(_ZN13group_norm_v214gn_cuda_kernelI13__nv_bfloat16Li320ELi3ELi16ELi20ELi1024ELb1ELi4ELi320ELi320ELi4ELb1ELi1ELb0ELb0ENS_16CompileConditionILi1000EEEEEvPT_PKS4_S7_S7_flPfS8_Pj)
        /*03bc*/ 	.word	0x00000000


	//----- nvinfo : EIATTR_REGCOUNT
	.align		4
.L_159:
        /*03c0*/ 	.byte	0x04, 0x2f
        /*03c2*/ 	.short	(.L_161 - .L_160)
	.align		4
.L_160:
        /*03c4*/ 	.word	index@(_ZN13group_norm_v214gn_cuda_kernelI13__nv_bfloat16Li320ELi1ELi32ELi10ELi1024ELb0ELi1024ELi10ELi10ELi2ELb0ELi148ELb0ELb0ENS_16CompileConditionILi1000EEEEEvPT_PKS4_S7_S7_flPfS8_Pj)
        /*03c8*/ 	.word	0x00000038


	//----- nvinfo : EIATTR_FRAME_SIZE
	.align		4
.L_161:
        /*03cc*/ 	.byte	0x04, 0x11
        /*03ce*/ 	.short	(.L_163 - .L_162)
	.align		4
.L_162:
        /*03d0*/ 	.word	index@(_ZN13group_norm_v214gn_cuda_kernelI13__nv_bfloat16Li320ELi1ELi32ELi10ELi1024ELb0ELi1024ELi10ELi10ELi2ELb0ELi148ELb0ELb0ENS_16CompileConditionILi1000EEEEEvPT_PKS4_S7_S7_flPfS8_Pj)
        /*03d4*/ 	.word	0x00000000


	//----- nvinfo : EIATTR_REGCOUNT
	.align		4
.L_163:
        /*03d8*/ 	.byte	0x04, 0x2f
        /*03da*/ 	.short	(.L_165 - .L_164)
	.align		4
.L_164:
        /*03dc*/ 	.word	index@(_ZN13group_norm_v214gn_cuda_kernelI13__nv_bfloat16Li320ELi1ELi32ELi10ELi1024ELb0ELi1024ELi10ELi10ELi2ELb0ELi116ELb0ELb0ENS_16CompileConditionILi1000EEEEEvPT_PKS4_S7_S7_flPfS8_Pj)
        /*03e0*/ 	.word	0x00000038


	//----- nvinfo : EIATTR_FRAME_SIZE
	.align		4
.L_165:
        /*03e4*/ 	.byte	0x04, 0x11
        /*03e6*/ 	.short	(.L_167 - .L_166)
	.align		4
.L_166:
        /*03e8*/ 	.word	index@(_ZN13group_norm_v214gn_cuda_kernelI13__nv_bfloat16Li320ELi1ELi32ELi10ELi1024ELb0ELi1024ELi10ELi10ELi2ELb0ELi116ELb0ELb0ENS_16CompileConditionILi1000EEEEEvPT_PKS4_S7_S7_flPfS8_Pj)
        /*03ec*/ 	.word	0x00000000


	//----- nvinfo : EIATTR_REGCOUNT
	.align		4
.L_167:
        /*03f0*/ 	.byte	0x04, 0x2f
        /*03f2*/ 	.short	(.L_169 - .L_168)
	.align		4
.L_168:
        /*03f4*/ 	.word	index@(_ZN13group_norm_v218gn_bwd_cuda_kernelI13__nv_bfloat16Li320ELi2ELi16ELi20ELi1024ELb1ELb1ELi32ELi320ELi320ELi4ELb1ELi9ELb0ELb0ELNS_15WgradSyncMethodE3ENS_16CompileConditionILi1000EEEEEvPT_S6_S6_PKS5_S8_S8_S8_PKfflPfPj)
        /*03f8*/ 	.word	0x00000060


	//----- nvinfo : EIATTR_FRAME_SIZE
	.align		4
.L_169:
        /*03fc*/ 	.byte	0x04, 0x11
        /*03fe*/ 	.short	(.L_171 - .L_170)
	.align		4
.L_170:
        /*0400*/ 	.word	index@(_ZN13group_norm_v218gn_bwd_cuda_kernelI13__nv_bfloat16Li320ELi2ELi16ELi20ELi1024ELb1ELb1ELi32ELi320ELi320ELi4ELb1ELi9ELb0ELb0ELNS_15WgradSyncMethodE3ENS_16CompileConditionILi1000EEEEEvPT_S6_S6_PKS5_S8_S8_S8_PKfflPfPj)
        /*0404*/ 	.word	0x00000020


	//----- nvinfo : EIATTR_REGCOUNT
	.align		4
.L_171:
        /*0408*/ 	.byte	0x04, 0x2f
        /*040a*/ 	.short	(.L_173 - .L_172)
	.align		4
.L_172:
        /*040c*/ 	.word	index@(_ZN13group_norm_v218gn_bwd_cuda_kernelI13__nv_bfloat16Li320ELi3ELi16ELi20ELi1024ELb1ELb1ELi32ELi320ELi320ELi4ELb1ELi10ELb0ELb0ELNS_15WgradSyncMethodE3ENS_16CompileConditionILi1000EEEEEvPT_S6_S6_PKS5_S8_S8_S8_PKfflPfPj)
        /*0410*/ 	.word	0x00000040


	//----- nvinfo : EIATTR_FRAME_SIZE
	.align		4
.L_173:
        /*0414*/ 	.byte	0x04, 0x11
        /*0416*/ 	.short	(.L_175 - .L_174)
	.align		4
.L_174:
        /*0418*/ 	.word	index@(_ZN13group_norm_v218gn_bwd_cuda_kernelI13__nv_bfloat16Li320ELi3ELi16ELi20ELi1024ELb1ELb1ELi32ELi320ELi320ELi4ELb1ELi10ELb0ELb0ELNS_15WgradSyncMethodE3ENS_16CompileConditionILi1000EEEEEvPT_S6_S6_PKS5_S8_S8_S8_PKfflPfPj)
        /*041c*/ 	.word	0x000000f8


	//----- nvinfo : EIATTR_REGCOUNT
	.align		4
.L_175:
        /*0420*/ 	.byte	0x04, 0x2f
        /*0422*/ 	.short	(.L_177 - .L_176)
	.align		4
.L_176:
        /*0424*/ 	.word	index@(_ZN13group_norm_v218gn_bwd_cuda_kernelI13__nv_bfloat16Li320ELi1ELi16ELi20ELi1024ELb1ELb1ELi64ELi320ELi320ELi4ELb1ELi9ELb0ELb0ELNS_15WgradSyncMethodE3ENS_16CompileConditionILi1000EEEEEvPT_S6_S6_PKS5_S8_S8_S8_PKfflPfPj)
        /*0428*/ 	.word	0x000000a8


	//----- nvinfo : EIATTR_FRAME_SIZE
	.align		4
.L_177:
        /*042c*/ 	.byte	0x04, 0x11
        /*042e*/ 	.short	(.L_179 - .L_178)
	.align		4
.L_178:
        /*0430*/ 	.word	index@(_ZN13group_norm_v218gn_bwd_cuda_kernelI13__nv_bfloat16Li320ELi1ELi16ELi20ELi1024ELb1ELb1ELi64ELi320ELi320ELi4ELb1ELi9ELb0ELb0ELNS_15WgradSyncMethodE3ENS_16CompileConditionILi1000EEEEEvPT_S6_S6_PKS5_S8_S8_S8_PKfflPfPj)
        /*0434*/ 	.word	0x00000000


	//----- nvinfo : EIATTR_REGCOUNT
	.align		4
.L_179:
        /*0438*/ 	.byte	0x04, 0x2f
        /*043a*/ 	.short	(.L_181 - .L_180)
	.align		4
.L_180:
        /*043c*/ 	.word	index@(_ZN13group_norm_v218gn_bwd_cuda_kernelI13__nv_bfloat16Li320ELi1ELi16ELi20ELi1024ELb1ELb1ELi32ELi320ELi320ELi4ELb1ELi4ELb0ELb0ELNS_15WgradSyncMethodE3ENS_16CompileConditionILi1000EEEEEvPT_S6_S6_PKS5_S8_S8_S8_PKfflPfPj)
        /*0440*/ 	.word	0x000000a3


	//----- nvinfo : EIATTR_FRAME_SIZE
	.align		4
.L_181:
        /*0444*/ 	.byte	0x04, 0x11
        /*0446*/ 	.short	(.L_183 - .L_182)
	.align		4
.L_182:
        /*0448*/ 	.word	index@(_ZN13group_norm_v218gn_bwd_cuda_kernelI13__nv_bfloat16Li320ELi1ELi16ELi20ELi1024ELb1ELb1ELi32ELi320ELi320ELi4ELb1ELi4ELb0ELb0ELNS_15WgradSyncMethodE3ENS_16CompileConditionILi1000EEEEEvPT_S6_S6_PKS5_S8_S8_S8_PKfflPfPj)
        /*044c*/ 	.word	0x00000000


	//----- nvinfo : EIATTR_REGCOUNT
	.align		4
.L_183:
        /*0450*/ 	.byte	0x04, 0x2f
        /*0452*/ 	.short	(.L_185 - .L_184)
	.align		4
.L_184:
        /*0454*/ 	.word	index@(_ZN13group_norm_v218gn_bwd_cuda_kernelI13__nv_bfloat16Li320ELi3ELi16ELi20ELi1024ELb1ELb1ELi16ELi320ELi320ELi4ELb1ELi5ELb0ELb0ELNS_15WgradSyncMethodE3ENS_16CompileConditionILi1000EEEEEvPT_S6_S6_PKS5_S8_S8_S8_PKfflPfPj)
        /*0458*/ 	.word	0x00000040


	//----- nvinfo : EIATTR_FRAME_SIZE
	.align		4
.L_185:
        /*045c*/ 	.byte	0x04, 0x11
        /*045e*/ 	.short	(.L_187 - .L_186)
	.align		4
.L_186:
        /*0460*/ 	.word	index@(_ZN13group_norm_v218gn_bwd_cuda_kernelI13__nv_bfloat16Li320ELi3ELi16ELi20ELi1024ELb1ELb1ELi16ELi320ELi320ELi4ELb1ELi5ELb0ELb0ELNS_15WgradSyncMethodE3ENS_16CompileConditionILi1000EEEEEvPT_S6_S6_PKS5_S8_S8_S8_PKfflPfPj)
        /*0464*/ 	.word	0x00000018


	//----- nvinfo : EIATTR_REGCOUNT
	.align		4
.L_187:
        /*0468*/ 	.byte	0x04, 0x2f
        /*046a*/ 	.short	(.L_189 - .L_188)
	.align		4
.L_188:
        /*046c*/ 	.word	index@(_ZN13group_norm_v218gn_bwd_cuda_kernelI13__nv_bfloat16Li320ELi1ELi16ELi20ELi1024ELb1ELb1ELi16ELi320ELi320ELi4ELb1ELi2ELb0ELb0ELNS_15WgradSyncMethodE3ENS_16CompileConditionILi1000EEEEEvPT_S6_S6_PKS5_S8_S8_S8_PKfflPfPj)
        /*0470*/ 	.word	0x0000006f


	//----- nvinfo : EIATTR_FRAME_SIZE
	.align		4
.L_189:
        /*0474*/ 	.byte	0x04, 0x11
        /*0476*/ 	.short	(.L_191 - .L_190)
	.align		4
.L_190:
        /*0478*/ 	.word	index@(_ZN13group_norm_v218gn_bwd_cuda_kernelI13__nv_bfloat16Li320ELi1ELi16ELi20ELi1024ELb1ELb1ELi16ELi320ELi320ELi4ELb1ELi2ELb0ELb0ELNS_15WgradSyncMethodE3ENS_16CompileConditionILi1000EEEEEvPT_S6_S6_PKS5_S8_S8_S8_PKfflPfPj)
        /*047c*/ 	.word	0x00000000


	//----- nvinfo : EIATTR_REGCOUNT
	.align		4
.L_191:
        /*0480*/ 	.byte	0x04, 0x2f
        /*0482*/ 	.short	(.L_193 - .L_192)
	.align		4
.L_192:
        /*0484*/ 	.word	index@(_ZN13group_norm_v218gn_bwd_cuda_kernelI13__nv_bfloat16Li320ELi3ELi16ELi20ELi1024ELb1ELb1ELi8ELi320ELi320ELi4ELb1ELi2ELb0ELb0ELNS_15WgradSyncMethodE3ENS_16CompileConditionILi1000EEEEEvPT_S6_S6_PKS5_S8_S8_S8_PKfflPfPj)
        /*0488*/ 	.word	0x00000040


	//----- nvinfo : EIATTR_FRAME_SIZE
	.align		4
.L_193:
        /*048c*/ 	.byte	0x04, 0x11
        /*048e*/ 	.short	(.L_195 - .L_194)
	.align		4
.L_194:
        /*0490*/ 	.word	index@(_ZN13group_norm_v218gn_bwd_cuda_kernelI13__nv_bfloat16Li320ELi3ELi16ELi20ELi1024ELb1ELb1ELi8ELi320ELi320ELi4ELb1ELi2ELb0ELb0ELNS_15WgradSyncMethodE3ENS_16CompileConditionILi1000EEEEEvPT_S6_S6_PKS5_S8_S8_S8_PKfflPfPj)
        /*0494*/ 	.word	0x00000000


	//----- nvinfo : EIATTR_REGCOUNT
	.align		4
.L_195:
        /*0498*/ 	.byte	0x04, 0x2f
        /*049a*/ 	.short	(.L_197 - .L_196)
	.align		4
.L_196:
        /*049c*/ 	.word	index@(_ZN13group_norm_v218gn_bwd_cuda_kernelI13__nv_bfloat16Li320ELi1ELi16ELi20ELi1024ELb1ELb1ELi8ELi320ELi320ELi4ELb1ELi1ELb0ELb0ELNS_15WgradSyncMethodE3ENS_16CompileConditionILi1000EEEEEvPT_S6_S6_PKS5_S8_S8_S8_PKfflPfPj)
        /*04a0*/ 	.word	0x00000056


	//----- nvinfo : EIATTR_FRAME_SIZE
	.align		4
.L_197:
        /*04a4*/ 	.byte	0x04, 0x11
        /*04a6*/ 	.short	(.L_199 - .L_198)
	.align		4
.L_198:
        /*04a8*/ 	.word	index@(_ZN13group_norm_v218gn_bwd_cuda_kernelI13__nv_bfloat16Li320ELi1ELi16ELi20ELi1024ELb1ELb1ELi8ELi320ELi320ELi4ELb1ELi1ELb0ELb0ELNS_15WgradSyncMethodE3ENS_16CompileConditionILi1000EEEEEvPT_S6_S6_PKS5_S8_S8_S8_PKfflPfPj)
        /*04ac*/ 	.word	0x00000000


	//----- nvinfo : EIATTR_REGCOUNT
	.align		4
.L_199:
        /*04b0*/ 	.byte	0x04, 0x2f
        /*04b2*/ 	.short	(.L_201 - .L_200)
	.align		4
.L_200:
        /*04b4*/ 	.word	index@(_ZN13group_norm_v218gn_bwd_cuda_kernelI13__nv_bfloat16Li320ELi3ELi16ELi20ELi1024ELb1ELb1ELi4ELi320ELi320ELi4ELb1ELi1ELb0ELb0ELNS_15WgradSyncMethodE3ENS_16CompileConditionILi1000EEEEEvPT_S6_S6_PKS5_S8_S8_S8_PKfflPfPj)
        /*04b8*/ 	.word	0x00000040


	//----- nvinfo : EIATTR_FRAME_SIZE
	.align		4
.L_201:
        /*04bc*/ 	.byte	0x04, 0x11
        /*04be*/ 	.short	(.L_203 - .L_202)
	.align		4
.L_202:
        /*04c0*/ 	.word	index@(_ZN13group_norm_v218gn_bwd_cuda_kernelI13__nv_bfloat16Li320ELi3ELi16ELi20ELi1024ELb1ELb1ELi4ELi320ELi320ELi4ELb1ELi1ELb0ELb0ELNS_15WgradSyncMethodE3ENS_16CompileConditionILi1000EEEEEvPT_S6_S6_PKS5_S8_S8_S8_PKfflPfPj)
        /*04c4*/ 	.word	0x00000000


	//----- nvinfo : EIATTR_REGCOUNT
	.align		4
.L_203:
        /*04c8*/ 	.byte	0x04, 0x2f
        /*04ca*/ 	.short	(.L_205 - .L_204)
	.align		4
.L_204:
        /*04cc*/ 	.word	index@(_ZN13group_norm_v218gn_bwd_cuda_kernelI13__nv_bfloat16Li320ELi2ELi32ELi10ELi1024ELb0ELb1ELi32ELi320ELi320ELi4ELb1ELi9ELb0ELb0ELNS_15WgradSyncMethodE3ENS_16CompileConditionILi1000EEEEEvPT_S6_S6_PKS5_S8_S8_S8_PKfflPfPj)
        /*04d0*/ 	.word	0x00000060


	//----- nvinfo : EIATTR_FRAME_SIZE
	.align		4
.L_205:
        /*04d4*/ 	.byte	0x04, 0x11
        /*04d6*/ 	.short	(.L_207 - .L_206)
	.align		4
.L_206:
        /*04d8*/ 	.word	index@(_ZN13group_norm_v218gn_bwd_cuda_kernelI13__nv_bfloat16Li320ELi2ELi32ELi10ELi1024ELb0ELb1ELi32ELi320ELi320ELi4ELb1ELi9ELb0ELb0ELNS_15WgradSyncMethodE3ENS_16CompileConditionILi1000EEEEEvPT_S6_S6_PKS5_S8_S8_S8_PKfflPfPj)
        /*04dc*/ 	.word	0x00000018


	//----- nvinfo : EIATTR_REGCOUNT
	.align		4
.L_207:
        /*04e0*/ 	.byte	0x04, 0x2f
        /*04e2*/ 	.short	(.L_209 - .L_208)
	.align		4
.L_208:
        /*04e4*/ 	.word	index@(_ZN13group_norm_v218gn_bwd_cuda_kernelI13__nv_bfloat16Li320ELi3ELi32ELi10ELi1024ELb0ELb1ELi32ELi320ELi320ELi4ELb1ELi10ELb0ELb0ELNS_15WgradSyncMethodE3ENS_16CompileConditionILi1000EEEEEvPT_S6_S6_PKS5_S8_S8_S8_PKfflPfPj)
        /*04e8*/ 	.word	0x00000040


	//----- nvinfo : EIATTR_FRAME_SIZE
	.align		4
.L_209:
        /*04ec*/ 	.byte	0x04, 0x11
        /*04ee*/ 	.short	(.L_211 - .L_210)
	.align		4
.L_210:
        /*04f0*/ 	.word	index@(_ZN13group_norm_v218gn_bwd_cuda_kernelI13__nv_bfloat16Li320ELi3ELi32ELi10ELi1024ELb0ELb1ELi32ELi320ELi320ELi4ELb1ELi10ELb0ELb0ELNS_15WgradSyncMethodE3ENS_16CompileConditionILi1000EEEEEvPT_S6_S6_PKS5_S8_S8_S8_PKfflPfPj)
        /*04f4*/ 	.word	0x000000c0


	//----- nvinfo : EIATTR_REGCOUNT
	.align		4
.L_211:
        /*04f8*/ 	.byte	0x04, 0x2f
        /*04fa*/ 	.short	(.L_213 - .L_212)
	.align		4
.L_212:
        /*04fc*/ 	.word	index@(_ZN13group_norm_v218gn_bwd_cuda_kernelI13__nv_bfloat16Li320ELi1ELi32ELi10ELi1024ELb0ELb1ELi64ELi320ELi320ELi4ELb1ELi9ELb0ELb0ELNS_15WgradSyncMethodE3ENS_16CompileConditionILi1000EEEEEvPT_S6_S6_PKS5_S8_S8_S8_PKfflPfPj)
        /*0500*/ 	.word	0x000000a8


	//----- nvinfo : EIATTR_FRAME_SIZE
	.align		4
.L_213:
        /*0504*/ 	.byte	0x04, 0x11
        /*0506*/ 	.short	(.L_215 - .L_214)
	.align		4
.L_214:
        /*0508*/ 	.word	index@(_ZN13group_norm_v218gn_bwd_cuda_kernelI13__nv_bfloat16Li320ELi1ELi32ELi10ELi1024ELb0ELb1ELi64ELi320ELi320ELi4ELb1ELi9ELb0ELb0ELNS_15WgradSyncMethodE3ENS_16CompileConditionILi1000EEEEEvPT_S6_S6_PKS5_S8_S8_S8_PKfflPfPj)
        /*050c*/ 	.word	0x00000000


	//----- nvinfo : EIATTR_REGCOUNT
	.align		4
.L_215:
        /*0510*/ 	.byte	0x04, 0x2f
        /*0512*/ 	.short	(.L_217 - .L_216)
	.align		4
.L_216:
        /*0514*/ 	.word	index@(_ZN13group_norm_v218gn_bwd_cuda_kernelI13__nv_bfloat16Li320ELi1ELi32ELi10ELi1024ELb0ELb1ELi32ELi320ELi320ELi4ELb1ELi4ELb0ELb0ELNS_15WgradSyncMethodE3ENS_16CompileConditionILi1000EEEEEvPT_S6_S6_PKS5_S8_S8_S8_PKfflPfPj)
        /*0518*/ 	.word	0x00000088


	//----- nvinfo : EIATTR_FRAME_SIZE
	.align		4
.L_217:
        /*051c*/ 	.byte	0x04, 0x11
        /*051e*/ 	.short	(.L_219 - .L_218)
	.align		4
.L_218:
        /*0520*/ 	.word	index@(_ZN13group_norm_v218gn_bwd_cuda_kernelI13__nv_bfloat16Li320ELi1ELi32ELi10ELi1024ELb0ELb1ELi32ELi320ELi320ELi4ELb1ELi4ELb0ELb0ELNS_15WgradSyncMethodE3ENS_16CompileConditionILi1000EEEEEvPT_S6_S6_PKS5_S8_S8_S8_PKfflPfPj)
        /*0524*/ 	.word	0x00000000


	//----- nvinfo : EIATTR_REGCOUNT
	.align		4
.L_219:
        /*0528*/ 	.byte	0x04, 0x2f
        /*052a*/ 	.short	(.L_221 - .L_220)
	.align		4
.L_220:
        /*052c*/ 	.word	index@(_ZN13group_norm_v218gn_bwd_cuda_kernelI13__nv_bfloat16Li320ELi3ELi32ELi10ELi1024ELb0ELb1ELi16ELi320ELi320ELi4ELb1ELi5ELb0ELb0ELNS_15WgradSyncMethodE3ENS_16CompileConditionILi1000EEEEEvPT_S6_S6_PKS5_S8_S8_S8_PKfflPfPj)
        /*0530*/ 	.word	0x00000040


	//----- nvinfo : EIATTR_FRAME_SIZE
	.align		4
.L_221:
        /*0534*/ 	.byte	0x04, 0x11
        /*0536*/ 	.short	(.L_223 - .L_222)
	.align		4
.L_222:
        /*0538*/ 	.word	index@(_ZN13group_norm_v218gn_bwd_cuda_kernelI13__nv_bfloat16Li320ELi3ELi32ELi10ELi1024ELb0ELb1ELi16ELi320ELi320ELi4ELb1ELi5ELb0ELb0ELNS_15WgradSyncMethodE3ENS_16CompileConditionILi1000EEEEEvPT_S6_S6_PKS5_S8_S8_S8_PKfflPfPj)
        /*053c*/ 	.word	0x00000010


	//----- nvinfo : EIATTR_REGCOUNT
	.align		4
.L_223:
        /*0540*/ 	.byte	0x04, 0x2f
        /*0542*/ 	.short	(.L_225 - .L_224)
	.align		4
.L_224:
        /*0544*/ 	.word	index@(_ZN13group_norm_v218gn_bwd_cuda_kernelI13__nv_bfloat16Li320ELi1ELi32ELi10ELi1024ELb0ELb1ELi16ELi320ELi320ELi4ELb1ELi2ELb0ELb0ELNS_15WgradSyncMethodE3ENS_16CompileConditionILi1000EEEEEvPT_S6_S6_PKS5_S8_S8_S8_PKfflPfPj)
        /*0548*/ 	.word	0x0000006e


	//----- nvinfo : EIATTR_FRAME_SIZE
	.align		4
.L_225:
        /*054c*/ 	.byte	0x04, 0x11
        /*054e*/ 	.short	(.L_227 - .L_226)
	.align		4
.L_226:
        /*0550*/ 	.word	index@(_ZN13group_norm_v218gn_bwd_cuda_kernelI13__nv_bfloat16Li320ELi1ELi32ELi10ELi1024ELb0ELb1ELi16ELi320ELi320ELi4ELb1ELi2ELb0ELb0ELNS_15WgradSyncMethodE3ENS_16CompileConditionILi1000EEEEEvPT_S6_S6_PKS5_S8_S8_S8_PKfflPfPj)
        /*0554*/ 	.word	0x00000000


	//----- nvinfo : EIATTR_REGCOUNT
	.align		4
.L_227:
        /*0558*/ 	.byte	0x04, 0x2f
        /*055a*/ 	.short	(.L_229 - .L_228)
	.align		4
.L_228:
        /*055c*/ 	.word	index@(_ZN13group_norm_v218gn_bwd_cuda_kernelI13__nv_bfloat16Li320ELi3ELi32ELi10ELi1024ELb0ELb1ELi8ELi320ELi320ELi4ELb1ELi2ELb0ELb0ELNS_15WgradSyncMethodE3ENS_16CompileConditionILi1000EEEEEvPT_S6_S6_PKS5_S8_S8_S8_PKfflPfPj)
        /*0560*/ 	.word	0x0000003f


	//----- nvinfo : EIATTR_FRAME_SIZE
	.align		4
.L_229:
        /*0564*/ 	.byte	0x04, 0x11
        /*0566*/ 	.short	(.L_231 - .L_230)
	.align		4
.L_230:
        /*0568*/ 	.word	index@(_ZN13group_norm_v218gn_bwd_cuda_kernelI13__nv_bfloat16Li320ELi3ELi32ELi10ELi1024ELb0ELb1ELi8ELi320ELi320ELi4ELb1ELi2ELb0ELb0ELNS_15WgradSyncMethodE3ENS_16CompileConditionILi1000EEEEEvPT_S6_S6_PKS5_S8_S8_S8_PKfflPfPj)
        /*056c*/ 	.word	0x00000000


	//----- nvinfo : EIATTR_REGCOUNT
	.align		4
.L_231:
        /*0570*/ 	.byte	0x04, 0x2f
        /*0572*/ 	.short	(.L_233 - .L_232)
	.align		4
.L_232:
        /*0574*/ 	.word	index@(_ZN13group_norm_v218gn_bwd_cuda_kernelI13__nv_bfloat16Li320ELi1ELi32ELi10ELi1024ELb0ELb1ELi8ELi320ELi320ELi4ELb1ELi1ELb0ELb0ELNS_15WgradSyncMethodE3ENS_16CompileConditionILi1000EEEEEvPT_S6_S6_PKS5_S8_S8_S8_PKfflPfPj)
        /*0578*/ 	.word	0x0000006a


	//----- nvinfo : EIATTR_FRAME_SIZE
	.align		4
.L_233:
        /*057c*/ 	.byte	0x04, 0x11
        /*057e*/ 	.short	(.L_235 - .L_234)
	.align		4
.L_234:
        /*0580*/ 	.word	index@(_ZN13group_norm_v218gn_bwd_cuda_kernelI13__nv_bfloat16Li320ELi1ELi32ELi10ELi1024ELb0ELb1ELi8ELi320ELi320ELi4ELb1ELi1ELb0ELb0ELNS_15WgradSyncMethodE3ENS_16CompileConditionILi1000EEEEEvPT_S6_S6_PKS5_S8_S8_S8_PKfflPfPj)
        /*0584*/ 	.word	0x00000000


	//----- nvinfo : EIATTR_REGCOUNT
	.align		4
.L_235:
        /*0588*/ 	.byte	0x04, 0x2f
        /*058a*/ 	.short	(.L_237 - .L_236)
	.align		4
.L_236:
        /*058c*/ 	.word	index@(_ZN13group_norm_v218gn_bwd_cuda_kernelI13__nv_bfloat16Li320ELi3ELi32ELi10ELi1024ELb0ELb1ELi4ELi320ELi320ELi4ELb1ELi1ELb0ELb0ELNS_15WgradSyncMethodE3ENS_16CompileConditionILi1000EEEEEvPT_S6_S6_PKS5_S8_S8_S8_PKfflPfPj)
        /*0590*/ 	.word	0x00000040


	//----- nvinfo : EIATTR_FRAME_SIZE
	.align		4
.L_237:
        /*0594*/ 	.byte	0x04, 0x11
        /*0596*/ 	.short	(.L_239 - .L_238)
	.align		4
.L_238:
        /*0598*/ 	.word	index@(_ZN13group_norm_v218gn_bwd_cuda_kernelI13__nv_bfloat16Li320ELi3ELi32ELi10ELi1024ELb0ELb1ELi4ELi320ELi320ELi4ELb1ELi1ELb0ELb0ELNS_15WgradSyncMethodE3ENS_16CompileConditionILi1000EEEEEvPT_S6_S6_PKS5_S8_S8_S8_PKfflPfPj)
        /*059c*/ 	.word	0x00000100


	//----- nvinfo : EIATTR_MIN_STACK_SIZE
	.align		4
.L_239:
        /*05a0*/ 	.byte	0x04, 0x12
        /*05a2*/ 	.short	(.L_241 - .L_240)
	.align		4
.L_240:
        /*05a4*/ 	.word	index@(_ZN13group_norm_v218gn_bwd_cuda_kernelI13__nv_bfloat16Li320ELi3ELi32ELi10ELi1024ELb0ELb1ELi4ELi320ELi320ELi4ELb1ELi1ELb0ELb0ELNS_15WgradSyncMethodE3ENS_16CompileConditionILi1000EEEEEvPT_S6_S6_PKS5_S8_S8_S8_PKfflPfPj)
        /*05a8*/ 	.word	0x00000100


	//----- nvinfo : EIATTR_MIN_STACK_SIZE
	.align		4
.L_241:
        /*05ac*/ 	.byte	0x04, 0x12
        /*05ae*/ 	.short	(.L_243 - .L_242)
	.align		4
.L_242:
        /*05b0*/ 	.word	index@(_ZN13group_norm_v218gn_bwd_cuda_kernelI13__nv_bfloat16Li320ELi1ELi32ELi10ELi1024ELb0ELb1ELi8ELi320ELi320ELi4ELb1ELi1ELb0ELb0ELNS_15WgradSyncMethodE3ENS_16CompileConditionILi1000EEEEEvPT_S6_S6_PKS5_S8_S8_S8_PKfflPfPj)
        /*05b4*/ 	.word	0x00000000


	//----- nvinfo : EIATTR_MIN_STACK_SIZE
	.align		4
.L_243:
        /*05b8*/ 	.byte	0x04, 0x12
        /*05ba*/ 	.short	(.L_245 - .L_244)
	.align		4
.L_244:
        /*05bc*/ 	.word	index@(_ZN13group_norm_v218gn_bwd_cuda_kernelI13__nv_bfloat16Li320ELi3ELi32ELi10ELi1024ELb0ELb1ELi8ELi320ELi320ELi4ELb1ELi2ELb0ELb0ELNS_15WgradSyncMethodE3ENS_16CompileConditionILi1000EEEEEvPT_S6_S6_PKS5_S8_S8_S8_PKfflPfPj)
        /*05c0*/ 	.word	0x00000000


	//----- nvinfo : EIATTR_MIN_STACK_SIZE
	.align		4
.L_245:
        /*05c4*/ 	.byte	0x04, 0x12
        /*05c6*/ 	.short	(.L_247 - .L_246)
	.align		4
.L_246:
        /*05c8*/ 	.word	index@(_ZN13group_norm_v218gn_bwd_cuda_kernelI13__nv_bfloat16Li320ELi1ELi32ELi10ELi1024ELb0ELb1ELi16ELi320ELi320ELi4ELb1ELi2ELb0ELb0ELNS_15WgradSyncMethodE3ENS_16CompileConditionILi1000EEEEEvPT_S6_S6_PKS5_S8_S8_S8_PKfflPfPj)
        /*05cc*/ 	.word	0x00000000


	//----- nvinfo : EIATTR_MIN_STACK_SIZE
	.align		4
.L_247:
        /*05d0*/ 	.byte	0x04, 0x12
        /*05d2*/ 	.short	(.L_249 - .L_248)
	.align		4
.L_248:
        /*05d4*/ 	.word	index@(_ZN13group_norm_v218gn_bwd_cuda_kernelI13__nv_bfloat16Li320ELi3ELi32ELi10ELi1024ELb0ELb1ELi16ELi320ELi320ELi4ELb1ELi5ELb0ELb0ELNS_15WgradSyncMethodE3ENS_16CompileConditionILi1000EEEEEvPT_S6_S6_PKS5_S8_S8_S8_PKfflPfPj)
        /*05d8*/ 	.word	0x00000010


	//----- nvinfo : EIATTR_MIN_STACK_SIZE
	.align		4
.L_249:
        /*05dc*/ 	.byte	0x04, 0x12
        /*05de*/ 	.short	(.L_251 - .L_250)
	.align		4
.L_250:
        /*05e0*/ 	.word	index@(_ZN13group_norm_v218gn_bwd_cuda_kernelI13__nv_bfloat16Li320ELi1ELi32ELi10ELi1024ELb0ELb1ELi32ELi320ELi320ELi4ELb1ELi4ELb0ELb0ELNS_15WgradSyncMethodE3ENS_16CompileConditionILi1000EEEEEvPT_S6_S6_PKS5_S8_S8_S8_PKfflPfPj)
        /*05e4*/ 	.word	0x00000000


	//----- nvinfo : EIATTR_MIN_STACK_SIZE
	.align		4
.L_251:
        /*05e8*/ 	.byte	0x04, 0x12
        /*05ea*/ 	.short	(.L_253 - .L_252)
	.align		4
.L_252:
        /*05ec*/ 	.word	index@(_ZN13group_norm_v218gn_bwd_cuda_kernelI13__nv_bfloat16Li320ELi1ELi32ELi10ELi1024ELb0ELb1ELi64ELi320ELi320ELi4ELb1ELi9ELb0ELb0ELNS_15WgradSyncMethodE3ENS_16CompileConditionILi1000EEEEEvPT_S6_S6_PKS5_S8_S8_S8_PKfflPfPj)
        /*05f0*/ 	.word	0x00000000


	//----- nvinfo : EIATTR_MIN_STACK_SIZE
	.align		4
.L_253:
        /*05f4*/ 	.byte	0x04, 0x12
        /*05f6*/ 	.short	(.L_255 - .L_254)
	.align		4
.L_254:
        /*05f8*/ 	.word	index@(_ZN13group_norm_v218gn_bwd_cuda_kernelI13__nv_bfloat16Li320ELi3ELi32ELi10ELi1024ELb0ELb1ELi32ELi320ELi320ELi4ELb1ELi10ELb0ELb0ELNS_15WgradSyncMethodE3ENS_16CompileConditionILi1000EEEEEvPT_S6_S6_PKS5_S8_S8_S8_PKfflPfPj)
        /*05fc*/ 	.word	0x000000c0


	//----- nvinfo : EIATTR_MIN_STACK_SIZE
	.align		4
.L_255:
        /*0600*/ 	.byte	0x04, 0x12
        /*0602*/ 	.short	(.L_257 - .L_256)
	.align		4
.L_256:
        /*0604*/ 	.word	index@(_ZN13group_norm_v218gn_bwd_cuda_kernelI13__nv_bfloat16Li320ELi2ELi32ELi10ELi1024ELb0ELb1ELi32ELi320ELi320ELi4ELb1ELi9ELb0ELb0ELNS_15WgradSyncMethodE3ENS_16CompileConditionILi1000EEEEEvPT_S6_S6_PKS5_S8_S8_S8_PKfflPfPj)
        /*0608*/ 	.word	0x00000018


	//----- nvinfo : EIATTR_MIN_STACK_SIZE
	.align		4
.L_257:
        /*060c*/ 	.byte	0x04, 0x12
        /*060e*/ 	.short	(.L_259 - .L_258)
	.align		4
.L_258:
        /*0610*/ 	.word	index@(_ZN13group_norm_v218gn_bwd_cuda_kernelI13__nv_bfloat16Li320ELi3ELi16ELi20ELi1024ELb1ELb1ELi4ELi320ELi320ELi4ELb1ELi1ELb0ELb0ELNS_15WgradSyncMethodE3ENS_16CompileConditionILi1000EEEEEvPT_S6_S6_PKS5_S8_S8_S8_PKfflPfPj)
        /*0614*/ 	.word	0x00000000


	//----- nvinfo : EIATTR_MIN_STACK_SIZE
	.align		4
.L_259:
        /*0618*/ 	.byte	0x04, 0x12
        /*061a*/ 	.short	(.L_261 - .L_260)
	.align		4
.L_260:
        /*061c*/ 	.word	index@(_ZN13group_norm_v218gn_bwd_cuda_kernelI13__nv_bfloat16Li320ELi1ELi16ELi20ELi1024ELb1ELb1ELi8ELi320ELi320ELi4ELb1ELi1ELb0ELb0ELNS_15WgradSyncMethodE3ENS_16CompileConditionILi1000EEEEEvPT_S6_S6_PKS5_S8_S8_S8_PKfflPfPj)
        /*0620*/ 	.word	0x00000000


	//----- nvinfo : EIATTR_MIN_STACK_SIZE
	.align		4
.L_261:
        /*0624*/ 	.byte	0x04, 0x12
        /*0626*/ 	.short	(.L_263 - .L_262)
	.align		4
.L_262:
        /*0628*/ 	.word	index@(_ZN13group_norm_v218gn_bwd_cuda_kernelI13__nv_bfloat16Li320ELi3ELi16ELi20ELi1024ELb1ELb1ELi8ELi320ELi320ELi4ELb1ELi2ELb0ELb0ELNS_15WgradSyncMethodE3ENS_16CompileConditionILi1000EEEEEvPT_S6_S6_PKS5_S8_S8_S8_PKfflPfPj)
        /*062c*/ 	.word	0x00000000


	//----- nvinfo : EIATTR_MIN_STACK_SIZE
	.align		4
.L_263:
        /*0630*/ 	.byte	0x04, 0x12
        /*0632*/ 	.short	(.L_265 - .L_264)
	.align		4
.L_264:
        /*0634*/ 	.word	index@(_ZN13group_norm_v218gn_bwd_cuda_kernelI13__nv_bfloat16Li320ELi1ELi16ELi20ELi1024ELb1ELb1ELi16ELi320ELi320ELi4ELb1ELi2ELb0ELb0ELNS_15WgradSyncMethodE3ENS_16CompileConditionILi1000EEEEEvPT_S6_S6_PKS5_S8_S8_S8_PKfflPfPj)
        /*0638*/ 	.word	0x00000000


	//----- nvinfo : EIATTR_MIN_STACK_SIZE
	.align		4
.L_265:
        /*063c*/ 	.byte	0x04, 0x12
        /*063e*/ 	.short	(.L_267 - .L_266)
	.align		4
.L_266:
        /*0640*/ 	.word	index@(_ZN13group_norm_v218gn_bwd_cuda_kernelI13__nv_bfloat16Li320ELi3ELi16ELi20ELi1024ELb1ELb1ELi16ELi320ELi320ELi4ELb1ELi5ELb0ELb0ELNS_15WgradSyncMethodE3ENS_16CompileConditionILi1000EEEEEvPT_S6_S6_PKS5_S8_S8_S8_PKfflPfPj)
        /*0644*/ 	.word	0x00000018


	//----- nvinfo : EIATTR_MIN_STACK_SIZE
	.align		4
.L_267:
        /*0648*/ 	.byte	0x04, 0x12
        /*064a*/ 	.short	(.L_269 - .L_268)
	.align		4
.L_268:
        /*064c*/ 	.word	index@(_ZN13group_norm_v218gn_bwd_cuda_kernelI13__nv_bfloat16Li320ELi1ELi16ELi20ELi1024ELb1ELb1ELi32ELi320ELi320ELi4ELb1ELi4ELb0ELb0ELNS_15WgradSyncMethodE3ENS_16CompileConditionILi1000EEEEEvPT_S6_S6_PKS5_S8_S8_S8_PKfflPfPj)
        /*0650*/ 	.word	0x00000000


	//----- nvinfo : EIATTR_MIN_STACK_SIZE
	.align		4
.L_269:
        /*0654*/ 	.byte	0x04, 0x12
        /*0656*/ 	.short	(.L_271 - .L_270)
	.align		4
.L_270:
        /*0658*/ 	.word	index@(_ZN13group_norm_v218gn_bwd_cuda_kernelI13__nv_bfloat16Li320ELi1ELi16ELi20ELi1024ELb1ELb1ELi64ELi320ELi320ELi4ELb1ELi9ELb0ELb0ELNS_15WgradSyncMethodE3ENS_16CompileConditionILi1000EEEEEvPT_S6_S6_PKS5_S8_S8_S8_PKfflPfPj)
        /*065c*/ 	.word	0x00000000


	//----- nvinfo : EIATTR_MIN_STACK_SIZE
	.align		4
.L_271:
        /*0660*/ 	.byte	0x04, 0x12
        /*0662*/ 	.short	(.L_273 - .L_272)
	.align		4
.L_272:
        /*0664*/ 	.word	index@(_ZN13group_norm_v218gn_bwd_cuda_kernelI13__nv_bfloat16Li320ELi3ELi16ELi20ELi1024ELb1ELb1ELi32ELi320ELi320ELi4ELb1ELi10ELb0ELb0ELNS_15WgradSyncMethodE3ENS_16CompileConditionILi1000EEEEEvPT_S6_S6_PKS5_S8_S8_S8_PKfflPfPj)
        /*0668*/ 	.word	0x000000f8


	//----- nvinfo : EIATTR_MIN_STACK_SIZE
	.align		4
.L_273:
        /*066c*/ 	.byte	0x04, 0x12
        /*066e*/ 	.short	(.L_275 - .L_274)
	.align		4
.L_274:
        /*0670*/ 	.word	index@(_ZN13group_norm_v218gn_bwd_cuda_kernelI13__nv_bfloat16Li320ELi2ELi16ELi20ELi1024ELb1ELb1ELi32ELi320ELi320ELi4ELb1ELi9ELb0ELb0ELNS_15WgradSyncMethodE3ENS_16CompileConditionILi1000EEEEEvPT_S6_S6_PKS5_S8_S8_S8_PKfflPfPj)
        /*0674*/ 	.word	0x00000020


	//----- nvinfo : EIATTR_MIN_STACK_SIZE
	.align		4
.L_275:
        /*0678*/ 	.byte	0x04, 0x12
        /*067a*/ 	.short	(.L_277 - .L_276)
	.align		4
.L_276:
        /*067c*/ 	.word	index@(_ZN13group_norm_v214gn_cuda_kernelI13__nv_bfloat16Li320ELi1ELi32ELi10ELi1024ELb0ELi1024ELi10ELi10ELi2ELb0ELi116ELb0ELb0ENS_16CompileConditionILi1000EEEEEvPT_PKS4_S7_S7_flPfS8_Pj)
        /*0680*/ 	.word	0x00000000


	//----- nvinfo : EIATTR_MIN_STACK_SIZE
	.align		4
.L_277:
        /*0684*/ 	.byte	0x04, 0x12
        /*0686*/ 	.short	(.L_279 - .L_278)
	.align		4
.L_278:
        /*0688*/ 	.word	index@(_ZN13group_norm_v214gn_cuda_kernelI13__nv_bfloat16Li320ELi1ELi32ELi10ELi1024ELb0ELi1024ELi10ELi10ELi2ELb0ELi148ELb0ELb0ENS_16CompileConditionILi1000EEEEEvPT_PKS4_S7_S7_flPfS8_Pj)
        /*068c*/ 	.word	0x00000000


	//----- nvinfo : EIATTR_MIN_STACK_SIZE
	.align		4
.L_279:
        /*0690*/ 	.byte	0x04, 0x12
        /*0692*/ 	.short	(.L_281 - .L_280)
	.align		4
.L_280:
        /*0694*/ 	.word	index@(_ZN13group_norm_v214gn_cuda_kernelI13__nv_bfloat16Li320ELi3ELi16ELi20ELi1024ELb1ELi4ELi320ELi320ELi4ELb1ELi1ELb0ELb0ENS_16CompileConditionILi1000EEEEEvPT_PKS4_S7_S7_flPfS8_Pj)
        /*0698*/ 	.word	0x00000000


	//----- nvinfo : EIATTR_MIN_STACK_SIZE
	.align		4
.L_281:
        /*069c*/ 	.byte	0x04, 0x12
        /*069e*/ 	.short	(.L_283 - .L_282)
	.align		4
.L_282:
        /*06a0*/ 	.word	index@(_ZN13group_norm_v214gn_cuda_kernelI13__nv_bfloat16Li320ELi1ELi16ELi20ELi1024ELb1ELi8ELi320ELi320ELi4ELb1ELi1ELb0ELb0ENS_16CompileConditionILi1000EEEEEvPT_PKS4_S7_S7_flPfS8_Pj)
        /*06a4*/ 	.word	0x00000000


	//----- nvinfo : EIATTR_MIN_STACK_SIZE
	.align		4
.L_283:
        /*06a8*/ 	.byte	0x04, 0x12
        /*06aa*/ 	.short	(.L_285 - .L_284)
	.align		4
.L_284:
        /*06ac*/ 	.word	index@(_ZN13group_norm_v214gn_cuda_kernelI13__nv_bfloat16Li320ELi3ELi16ELi20ELi1024ELb1ELi8ELi320ELi320ELi4ELb1ELi2ELb0ELb0ENS_16CompileConditionILi1000EEEEEvPT_PKS4_S7_S7_flPfS8_Pj)
        /*06b0*/ 	.word	0x00000000


	//----- nvinfo : EIATTR_MIN_STACK_SIZE
	.align		4
.L_285:
        /*06b4*/ 	.byte	0x04, 0x12
        /*06b6*/ 	.short	(.L_287 - .L_286)
	.align		4
.L_286:
        /*06b8*/ 	.word	index@(_ZN13group_norm_v214gn_cuda_kernelI13__nv_bfloat16Li320ELi1ELi16ELi20ELi1024ELb1ELi16ELi320ELi320ELi4ELb1ELi2ELb0ELb0ENS_16CompileConditionILi1000EEEEEvPT_PKS4_S7_S7_flPfS8_Pj)
        /*06bc*/ 	.word	0x00000000


	//----- nvinfo : EIATTR_MIN_STACK_SIZE
	.align		4
.L_287:
        /*06c0*/ 	.byte	0x04, 0x12
        /*06c2*/ 	.short	(.L_289 - .L_288)
	.align		4
.L_288:
        /*06c4*/ 	.word	index@(_ZN13group_norm_v214gn_cuda_kernelI13__nv_bfloat16Li320ELi3ELi16ELi20ELi1024ELb1ELi16ELi320ELi320ELi4ELb1ELi5ELb0ELb0ENS_16CompileConditionILi1000EEEEEvPT_PKS4_S7_S7_flPfS8_Pj)
        /*06c8*/ 	.word	0x00000000


	//----- nvinfo : EIATTR_MIN_STACK_SIZE
	.align		4
.L_289:
        /*06cc*/ 	.byte	0x04, 0x12
        /*06ce*/ 	.short	(.L_291 - .L_290)
	.align		4
.L_290:
        /*06d0*/ 	.word	index@(_ZN13group_norm_v214gn_cuda_kernelI13__nv_bfloat16Li320ELi1ELi16ELi20ELi1024ELb1ELi32ELi320ELi320ELi4ELb1ELi4ELb0ELb0ENS_16CompileConditionILi1000EEEEEvPT_PKS4_S7_S7_flPfS8_Pj)
        /*06d4*/ 	.word	0x00000000


	//----- nvinfo : EIATTR_MIN_STACK_SIZE
	.align		4
.L_291:
        /*06d8*/ 	.byte	0x04, 0x12
        /*06da*/ 	.short	(.L_293 - .L_292)
	.align		4
.L_292:
        /*06dc*/ 	.word	index@(_ZN13group_norm_v214gn_cuda_kernelI13__nv_bfloat16Li320ELi3ELi16ELi20ELi1024ELb1ELi32ELi320ELi320ELi4ELb1ELi10ELb0ELb0ENS_16CompileConditionILi1000EEEEEvPT_PKS4_S7_S7_flPfS8_Pj)
        /*06e0*/ 	.word	0x00000000


	//----- nvinfo : EIATTR_MIN_STACK_SIZE
	.align		4
.L_293:
        /*06e4*/ 	.byte	0x04, 0x12
        /*06e6*/ 	.short	(.L_295 - .L_294)
	.align		4
.L_294:
        /*06e8*/ 	.word	index@(_ZN13group_norm_v214gn_cuda_kernelI13__nv_bfloat16Li320ELi1ELi16ELi20ELi1024ELb1ELi64ELi320ELi320ELi4ELb1ELi9ELb0ELb0ENS_16CompileConditionILi1000EEEEEvPT_PKS4_S7_S7_flPfS8_Pj)
        /*06ec*/ 	.word	0x00000000


	//----- nvinfo : EIATTR_MIN_STACK_SIZE
	.align		4
.L_295:
        /*06f0*/ 	.byte	0x04, 0x12
        /*06f2*/ 	.short	(.L_297 - .L_296)
	.align		4
.L_296:
        /*06f4*/ 	.word	index@(_ZN13group_norm_v214gn_cuda_kernelI13__nv_bfloat16Li320ELi3ELi16ELi20ELi1024ELb1ELi64ELi320ELi320ELi4ELb1ELi21ELb0ELb0ENS_16CompileConditionILi1000EEEEEvPT_PKS4_S7_S7_flPfS8_Pj)
        /*06f8*/ 	.word	0x000000d0


	//----- nvinfo : EIATTR_MIN_STACK_SIZE
	.align		4
.L_297:
        /*06fc*/ 	.byte	0x04, 0x12
        /*06fe*/ 	.short	(.L_299 - .L_298)
	.align		4
.L_298:
        /*0700*/ 	.word	index@(_ZN13group_norm_v214gn_cuda_kernelI13__nv_bfloat16Li320ELi1ELi16ELi20ELi1024ELb1ELi128ELi320ELi320ELi4ELb1ELi18ELb0ELb0ENS_16CompileConditionILi1000EEEEEvPT_PKS4_S7_S7_flPfS8_Pj)
        /*0704*/ 	.word	0x00000000


	//----- nvinfo : EIATTR_MIN_STACK_SIZE
	.align		4
.L_299:
        /*0708*/ 	.byte	0x04, 0x12
        /*070a*/ 	.short	(.L_301 - .L_300)
	.align		4
.L_300:
        /*070c*/ 	.word	index@(_ZN13group_norm_v218gn_bwd_cuda_kernelI6__halfLi320ELi3ELi32ELi10ELi1024ELb0ELb1ELi4ELi320ELi320ELi4ELb1ELi1ELb0ELb0ELNS_15WgradSyncMethodE3ENS_16CompileConditionILi1000EEEEEvPT_S6_S6_PKS5_S8_S8_S8_PKfflPfPj)
        /*0710*/ 	.word	0x00000100


	//----- nvinfo : EIATTR_MIN_STACK_SIZE
	.align		4
.L_301:
        /*0714*/ 	.byte	0x04, 0x12
        /*0716*/ 	.short	(.L_303 - .L_302)
	.align		4
.L_302:
        /*0718*/ 	.word	index@(_ZN13group_norm_v218gn_bwd_cuda_kernelI6__halfLi320ELi1ELi32ELi10ELi1024ELb0ELb1ELi8ELi320ELi320ELi4ELb1ELi1ELb0ELb0ELNS_15WgradSyncMethodE3ENS_16CompileConditionILi1000EEEEEvPT_S6_S6_PKS5_S8_S8_S8_PKfflPfPj)
        /*071c*/ 	.word	0x00000000


	//----- nvinfo : EIATTR_MIN_STACK_SIZE
	.align		4
.L_303:
        /*0720*/ 	.byte	0x04, 0x12
        /*0722*/ 	.short	(.L_305 - .L_304)
	.align		4
.L_304:
        /*0724*/ 	.word	index@(_ZN13group_norm_v218gn_bwd_cuda_kernelI6__halfLi320ELi3ELi32ELi10ELi1024ELb0ELb1ELi8ELi320ELi320ELi4ELb1ELi2ELb0ELb0ELNS_15WgradSyncMethodE3ENS_16CompileConditionILi1000EEEEEvPT_S6_S6_PKS5_S8_S8_S8_PKfflPfPj)
        /*0728*/ 	.word	0x00000000


	//----- nvinfo : EIATTR_MIN_STACK_SIZE
	.align		4
.L_305:
        /*072c*/ 	.byte	0x04, 0x12
        /*072e*/ 	.short	(.L_307 - .L_306)
	.align		4
.L_306:
        /*0730*/ 	.word	index@(_ZN13group_norm_v218gn_bwd_cuda_kernelI6__halfLi320ELi1ELi32ELi10ELi1024ELb0ELb1ELi16ELi320ELi320ELi4ELb1ELi2ELb0ELb0ELNS_15WgradSyncMethodE3ENS_16CompileConditionILi1000EEEEEvPT_S6_S6_PKS5_S8_S8_S8_PKfflPfPj)
        /*0734*/ 	.word	0x00000000


	//----- nvinfo : EIATTR_MIN_STACK_SIZE
	.align		4
.L_307:
        /*0738*/ 	.byte	0x04, 0x12
        /*073a*/ 	.short	(.L_309 - .L_308)
	.align		4
.L_308:
        /*073c*/ 	.word	index@(_ZN13group_norm_v218gn_bwd_cuda_kernelI6__halfLi320ELi3ELi32ELi10ELi1024ELb0ELb1ELi16ELi320ELi320ELi4ELb1ELi5ELb0ELb0ELNS_15WgradSyncMethodE3ENS_16CompileConditionILi1000EEEEEvPT_S6_S6_PKS5_S8_S8_S8_PKfflPfPj)
        /*0740*/ 	.word	0x00000010


	//----- nvinfo : EIATTR_MIN_STACK_SIZE
	.align		4
.L_309:
        /*0744*/ 	.byte	0x04, 0x12
        /*0746*/ 	.short	(.L_311 - .L_310)
	.align		4
.L_310:
        /*0748*/ 	.word	index@(_ZN13group_norm_v218gn_bwd_cuda_kernelI6__halfLi320ELi1ELi32ELi10ELi1024ELb0ELb1ELi32ELi320ELi320ELi4ELb1ELi4ELb0ELb0ELNS_15WgradSyncMethodE3ENS_16CompileConditionILi1000EEEEEvPT_S6_S6_PKS5_S8_S8_S8_PKfflPfPj)
        /*074c*/ 	.word	0x00000000


	//----- nvinfo : EIATTR_MIN_STACK_SIZE
	.align		4
.L_311:
        /*0750*/ 	.byte	0x04, 0x12
        /*0752*/ 	.short	(.L_313 - .L_312)
	.align		4
.L_312:
        /*0754*/ 	.word	index@(_ZN13group_norm_v218gn_bwd_cuda_kernelI6__halfLi320ELi1ELi32ELi10ELi1024ELb0ELb1ELi64ELi320ELi320ELi4ELb1ELi9ELb0ELb0ELNS_15WgradSyncMethodE3ENS_16CompileConditionILi1000EEEEEvPT_S6_S6_PKS5_S8_S8_S8_PKfflPfPj)
        /*0758*/ 	.word	0x00000000


	//----- nvinfo : EIATTR_MIN_STACK_SIZE
	.align		4
.L_313:
        /*075c*/ 	.byte	0x04, 0x12
        /*075e*/ 	.short	(.L_315 - .L_314)
	.align		4
.L_314:
        /*0760*/ 	.word	index@(_ZN13group_norm_v218gn_bwd_cuda_kernelI6__halfLi320ELi3ELi32ELi10ELi1024ELb0ELb1ELi32ELi320ELi320ELi4ELb1ELi10ELb0ELb0ELNS_15WgradSyncMethodE3ENS_16CompileConditionILi1000EEEEEvPT_S6_S6_PKS5_S8_S8_S8_PKfflPfPj)
        /*0764*/ 	.word	0x000000c0


	//----- nvinfo : EIATTR_MIN_STACK_SIZE
	.align		4
.L_315:
        /*0768*/ 	.byte	0x04, 0x12
        /*076a*/ 	.short	(.L_317 - .L_316)
	.align		4
.L_316:
        /*076c*/ 	.word	index@(_ZN13group_norm_v218gn_bwd_cuda_kernelI6__halfLi320ELi2ELi32ELi10ELi1024ELb0ELb1ELi32ELi320ELi320ELi4ELb1ELi9ELb0ELb0ELNS_15WgradSyncMethodE3ENS_16CompileConditionILi1000EEEEEvPT_S6_S6_PKS5_S8_S8_S8_PKfflPfPj)
        /*0770*/ 	.word	0x00000018


	//----- nvinfo : EIATTR_MIN_STACK_SIZE
	.align		4
.L_317:
        /*0774*/ 	.byte	0x04, 0x12
        /*0776*/ 	.short	(.L_319 - .L_318)
	.align		4
.L_318:
        /*0778*/ 	.word	index@(_ZN13group_norm_v218gn_bwd_cuda_kernelI6__halfLi320ELi3ELi16ELi20ELi1024ELb1ELb1ELi4ELi320ELi320ELi4ELb1ELi1ELb0ELb0ELNS_15WgradSyncMethodE3ENS_16CompileConditionILi1000EEEEEvPT_S6_S6_PKS5_S8_S8_S8_PKfflPfPj)
        /*077c*/ 	.word	0x00000000


	//----- nvinfo : EIATTR_MIN_STACK_SIZE
	.align		4
.L_319:
        /*0780*/ 	.byte	0x04, 0x12
        /*0782*/ 	.short	(.L_321 - .L_320)
	.align		4
.L_320:
        /*0784*/ 	.word	index@(_ZN13group_norm_v218gn_bwd_cuda_kernelI6__halfLi320ELi1ELi16ELi20ELi1024ELb1ELb1ELi8ELi320ELi320ELi4ELb1ELi1ELb0ELb0ELNS_15WgradSyncMethodE3ENS_16CompileConditionILi1000EEEEEvPT_S6_S6_PKS5_S8_S8_S8_PKfflPfPj)
        /*0788*/ 	.word	0x00000000


	//----- nvinfo : EIATTR_MIN_STACK_SIZE
	.align		4
.L_321:
        /*078c*/ 	.byte	0x04, 0x12
        /*078e*/ 	.short	(.L_323 - .L_322)
	.align		4
.L_322:
        /*0790*/ 	.word	index@(_ZN13group_norm_v218gn_bwd_cuda_kernelI6__halfLi320ELi3ELi16ELi20ELi1024ELb1ELb1ELi8ELi320ELi320ELi4ELb1ELi2ELb0ELb0ELNS_15WgradSyncMethodE3ENS_16CompileConditionILi1000EEEEEvPT_S6_S6_PKS5_S8_S8_S8_PKfflPfPj)
        /*0794*/ 	.word	0x00000000


	//----- nvinfo : EIATTR_MIN_STACK_SIZE
	.align		4
.L_323:
        /*0798*/ 	.byte	0x04, 0x12
        /*079a*/ 	.short	(.L_325 - .L_324)
	.align		4
.L_324:
        /*079c*/ 	.word	index@(_ZN13group_norm_v218gn_bwd_cuda_kernelI6__halfLi320ELi1ELi16ELi20ELi1024ELb1ELb1ELi16ELi320ELi320ELi4ELb1ELi2ELb0ELb0ELNS_15WgradSyncMethodE3ENS_16CompileConditionILi1000EEEEEvPT_S6_S6_PKS5_S8_S8_S8_PKfflPfPj)
        /*07a0*/ 	.word	0x00000000


	//----- nvinfo : EIATTR_MIN_STACK_SIZE
	.align		4
.L_325:
        /*07a4*/ 	.byte	0x04, 0x12
        /*07a6*/ 	.short	(.L_327 - .L_326)
	.align		4
.L_326:
        /*07a8*/ 	.word	index@(_ZN13group_norm_v218gn_bwd_cuda_kernelI6__halfLi320ELi3ELi16ELi20ELi1024ELb1ELb1ELi16ELi320ELi320ELi4ELb1ELi5ELb0ELb0ELNS_15WgradSyncMethodE3ENS_16CompileConditionILi1000EEEEEvPT_S6_S6_PKS5_S8_S8_S8_PKfflPfPj)
        /*07ac*/ 	.word	0x00000028


	//----- nvinfo : EIATTR_MIN_STACK_SIZE
	.align		4
.L_327:
        /*07b0*/ 	.byte	0x04, 0x12
        /*07b2*/ 	.short	(.L_329 - .L_328)
	.align		4
.L_328:
        /*07b4*/ 	.word	index@(_ZN13group_norm_v218gn_bwd_cuda_kernelI6__halfLi320ELi1ELi16ELi20ELi1024ELb1ELb1ELi32ELi320ELi320ELi4ELb1ELi4ELb0ELb0ELNS_15WgradSyncMethodE3ENS_16CompileConditionILi1000EEEEEvPT_S6_S6_PKS5_S8_S8_S8_PKfflPfPj)
        /*07b8*/ 	.word	0x00000000


	//----- nvinfo : EIATTR_MIN_STACK_SIZE
	.align		4
.L_329:
        /*07bc*/ 	.byte	0x04, 0x12
        /*07be*/ 	.short	(.L_331 - .L_330)
	.align		4
.L_330:
        /*07c0*/ 	.word	index@(_ZN13group_norm_v218gn_bwd_cuda_kernelI6__halfLi320ELi1ELi16ELi20ELi1024ELb1ELb1ELi64ELi320ELi320ELi4ELb1ELi9ELb0ELb0ELNS_15WgradSyncMethodE3ENS_16CompileConditionILi1000EEEEEvPT_S6_S6_PKS5_S8_S8_S8_PKfflPfPj)
        /*07c4*/ 	.word	0x00000000


	//----- nvinfo : EIATTR_MIN_STACK_SIZE
	.align		4
.L_331:
        /*07c8*/ 	.byte	0x04, 0x12
        /*07ca*/ 	.short	(.L_333 - .L_332)
	.align		4
.L_332:
        /*07cc*/ 	.word	index@(_ZN13group_norm_v218gn_bwd_cuda_kernelI6__halfLi320ELi3ELi16ELi20ELi1024ELb1ELb1ELi32ELi320ELi320ELi4ELb1ELi10ELb0ELb0ELNS_15WgradSyncMethodE3ENS_16CompileConditionILi1000EEEEEvPT_S6_S6_PKS5_S8_S8_S8_PKfflPfPj)
        /*07d0*/ 	.word	0x00000110


	//----- nvinfo : EIATTR_MIN_STACK_SIZE
	.align		4
.L_333:
        /*07d4*/ 	.byte	0x04, 0x12
        /*07d6*/ 	.short	(.L_335 - .L_334)
	.align		4
.L_334:
        /*07d8*/ 	.word	index@(_ZN13group_norm_v218gn_bwd_cuda_kernelI6__halfLi320ELi2ELi16ELi20ELi1024ELb1ELb1ELi32ELi320ELi320ELi4ELb1ELi9ELb0ELb0ELNS_15WgradSyncMethodE3ENS_16CompileConditionILi1000EEEEEvPT_S6_S6_PKS5_S8_S8_S8_PKfflPfPj)
        /*07dc*/ 	.word	0x00000020


	//----- nvinfo : EIATTR_MIN_STACK_SIZE
	.align		4
.L_335:
        /*07e0*/ 	.byte	0x04, 0x12
        /*07e2*/ 	.short	(.L_337 - .L_336)
	.align		4
.L_336:
        /*07e4*/ 	.word	index@(_ZN13group_norm_v214gn_cuda_kernelI6__halfLi320ELi1ELi32ELi10ELi1024ELb0ELi1024ELi10ELi10ELi2ELb0ELi116ELb0ELb0ENS_16CompileConditionILi1000EEEEEvPT_PKS4_S7_S7_flPfS8_Pj)
        /*07e8*/ 	.word	0x00000000


	//----- nvinfo : EIATTR_MIN_STACK_SIZE
	.align		4
.L_337:
        /*07ec*/ 	.byte	0x04, 0x12
        /*07ee*/ 	.short	(.L_339 - .L_338)
	.align		4
.L_338:
        /*07f0*/ 	.word	index@(_ZN13group_norm_v214gn_cuda_kernelI6__halfLi320ELi1ELi32ELi10ELi1024ELb0ELi1024ELi10ELi10ELi2ELb0ELi148ELb0ELb0ENS_16CompileConditionILi1000EEEEEvPT_PKS4_S7_S7_flPfS8_Pj)
        /*07f4*/ 	.word	0x00000000


	//----- nvinfo : EIATTR_MIN_STACK_SIZE
	.align		4
.L_339:
        /*07f8*/ 	.byte	0x04, 0x12
        /*07fa*/ 	.short	(.L_341 - .L_340)
	.align		4
.L_340:
        /*07fc*/ 	.word	index@(_ZN13group_norm_v214gn_cuda_kernelI6__halfLi320ELi3ELi16ELi20ELi1024ELb1ELi4ELi320ELi320ELi4ELb1ELi1ELb0ELb0ENS_16CompileConditionILi1000EEEEEvPT_PKS4_S7_S7_flPfS8_Pj)
        /*0800*/ 	.word	0x00000000


	//----- nvinfo : EIATTR_MIN_STACK_SIZE
	.align		4
.L_341:
        /*0804*/ 	.byte	0x04, 0x12
        /*0806*/ 	.short	(.L_343 - .L_342)
	.align		4
.L_342:
        /*0808*/ 	.word	index@(_ZN13group_norm_v214gn_cuda_kernelI6__halfLi320ELi1ELi16ELi20ELi1024ELb1ELi8ELi320ELi320ELi4ELb1ELi1ELb0ELb0ENS_16CompileConditionILi1000EEEEEvPT_PKS4_S7_S7_flPfS8_Pj)
        /*080c*/ 	.word	0x00000000


	//----- nvinfo : EIATTR_MIN_STACK_SIZE
	.align		4
.L_343:
        /*0810*/ 	.byte	0x04, 0x12
        /*0812*/ 	.short	(.L_345 - .L_344)
	.align		4
.L_344:
        /*0814*/ 	.word	index@(_ZN13group_norm_v214gn_cuda_kernelI6__halfLi320ELi3ELi16ELi20ELi1024ELb1ELi8ELi320ELi320ELi4ELb1ELi2ELb0ELb0ENS_16CompileConditionILi1000EEEEEvPT_PKS4_S7_S7_flPfS8_Pj)
        /*0818*/ 	.word	0x00000000


	//----- nvinfo : EIATTR_MIN_STACK_SIZE
	.align		4
.L_345:
        /*081c*/ 	.byte	0x04, 0x12
        /*081e*/ 	.short	(.L_347 - .L_346)
	.align		4
.L_346:
        /*0820*/ 	.word	index@(_ZN13group_norm_v214gn_cuda_kernelI6__halfLi320ELi1ELi16ELi20ELi1024ELb1ELi16ELi320ELi320ELi4ELb1ELi2ELb0ELb0ENS_16CompileConditionILi1000EEEEEvPT_PKS4_S7_S7_flPfS8_Pj)
        /*0824*/ 	.word	0x00000000


	//----- nvinfo : EIATTR_MIN_STACK_SIZE
	.align		4
.L_347:
        /*0828*/ 	.byte	0x04, 0x12
        /*082a*/ 	.short	(.L_349 - .L_348)
	.align		4
.L_348:
        /*082c*/ 	.word	index@(_ZN13group_norm_v214gn_cuda_kernelI6__halfLi320ELi3ELi16ELi20ELi1024ELb1ELi16ELi320ELi320ELi4ELb1ELi5ELb0ELb0ENS_16CompileConditionILi1000EEEEEvPT_PKS4_S7_S7_flPfS8_Pj)
        /*0830*/ 	.word	0x00000000


	//----- nvinfo : EIATTR_MIN_STACK_SIZE
	.align		4
.L_349:
        /*0834*/ 	.byte	0x04, 0x12
        /*0836*/ 	.short	(.L_351 - .L_350)
	.align		4
.L_350:
        /*0838*/ 	.word	index@(_ZN13group_norm_v214gn_cuda_kernelI6__halfLi320ELi1ELi16ELi20ELi1024ELb1ELi32ELi320ELi320ELi4ELb1ELi4ELb0ELb0ENS_16CompileConditionILi1000EEEEEvPT_PKS4_S7_S7_flPfS8_Pj)
        /*083c*/ 	.word	0x00000000


	//----- nvinfo : EIATTR_MIN_STACK_SIZE
	.align		4
.L_351:
        /*0840*/ 	.byte	0x04, 0x12
        /*0842*/ 	.short	(.L_353 - .L_352)
	.align		4
.L_352:
        /*0844*/ 	.word	index@(_ZN13group_norm_v214gn_cuda_kernelI6__halfLi320ELi3ELi16ELi20ELi1024ELb1ELi32ELi320ELi320ELi4ELb1ELi10ELb0ELb0ENS_16CompileConditionILi1000EEEEEvPT_PKS4_S7_S7_flPfS8_Pj)
        /*0848*/ 	.word	0x00000000


	//----- nvinfo : EIATTR_MIN_STACK_SIZE
	.align		4
.L_353:
        /*084c*/ 	.byte	0x04, 0x12
        /*084e*/ 	.short	(.L_355 - .L_354)
	.align		4
.L_354:
        /*0850*/ 	.word	index@(_ZN13group_norm_v214gn_cuda_kernelI6__halfLi320ELi1ELi16ELi20ELi1024ELb1ELi64ELi320ELi320ELi4ELb1ELi9ELb0ELb0ENS_16CompileConditionILi1000EEEEEvPT_PKS4_S7_S7_flPfS8_Pj)
        /*0854*/ 	.word	0x00000000


	//----- nvinfo : EIATTR_MIN_STACK_SIZE
	.align		4
.L_355:
        /*0858*/ 	.byte	0x04, 0x12
        /*085a*/ 	.short	(.L_357 - .L_356)
	.align		4
.L_356:
        /*085c*/ 	.word	index@(_ZN13group_norm_v214gn_cuda_kernelI6__halfLi320ELi3ELi16ELi20ELi1024ELb1ELi64ELi320ELi320ELi4ELb1ELi21ELb0ELb0ENS_16CompileConditionILi1000EEEEEvPT_PKS4_S7_S7_flPfS8_Pj)
        /*0860*/ 	.word	0x00000098


	//----- nvinfo : EIATTR_MIN_STACK_SIZE
	.align		4
.L_357:
        /*0864*/ 	.byte	0x04, 0x12
        /*0866*/ 	.short	(.L_359 - .L_358)
	.align		4
.L_358:
        /*0868*/ 	.word	index@(_ZN13group_norm_v214gn_cuda_kernelI6__halfLi320ELi1ELi16ELi20ELi1024ELb1ELi128ELi320ELi320ELi4ELb1ELi18ELb0ELb0ENS_16CompileConditionILi1000EEEEEvPT_PKS4_S7_S7_flPfS8_Pj)
        /*086c*/ 	.word	0x00000000
.L_359:


//--------------------- .nv.compat                --------------------------
	.section	.nv.compat,"",@"SHT_CUDA_COMPAT_INFO"
	.align	4
        /*0000*/ 	.byte	0x02, 0x09, 0x01, 0x00, 0x02, 0x02, 0x01, 0x00, 0x02, 0x05, 0x05, 0x00, 0x03, 0x07, 0x01, 0x01
        /*0010*/ 	.byte	0x02, 0x03, 0x00, 0x00, 0x02, 0x06, 0x01, 0x00, 0x04, 0x0b, 0x08, 0x00, 0x09, 0x00, 0x00, 0x00
        /*0020*/ 	.byte	0x00, 0x00, 0x00, 0x00


//--------------------- .nv.info._ZN13group_norm_v218gn_bwd_cuda_kernelI13__nv_bfloat16Li320ELi3ELi32ELi10ELi1024ELb0ELb1ELi4ELi320ELi320ELi4ELb1ELi1ELb0ELb0ELNS_15WgradSyncMethodE3ENS_16CompileConditionILi1000EEEEEvPT_S6_S6_PKS5_S8_S8_S8_PKfflPfPj --------------------------
	.section	.nv.info._ZN13group_norm_v218gn_bwd_cuda_kernelI13__nv_bfloat16Li320ELi3ELi32ELi10ELi1024ELb0ELb1ELi4ELi320ELi320ELi4ELb1ELi1ELb0ELb0ELNS_15WgradSyncMethodE3ENS_16CompileConditionILi1000EEEEEvPT_S6_S6_PKS5_S8_S8_S8_PKfflPfPj,"",@"SHT_CUDA_INFO"
	.sectionflags	@""
	.align	4


	//----- nvinfo : EIATTR_CUDA_API_VERSION
	.align		4
        /*0000*/ 	.byte	0x04, 0x37
        /*0002*/ 	.short	(.L_361 - .L_360)
.L_360:
        /*0004*/ 	.word	0x00000082


	//----- nvinfo : EIATTR_KPARAM_INFO
	.align		4
.L_361:
        /*0008*/ 	.byte	0x04, 0x17
        /*000a*/ 	.short	(.L_363 - .L_362)
.L_362:
        /*000c*/ 	.word	0x00000000
        /*0010*/ 	.short	0x000b
        /*0012*/ 	.short	0x0058
        /*0014*/ 	.byte	0x00, 0xf5, 0x21, 0x00


	//----- nvinfo : EIATTR_KPARAM_INFO
	.align		4
.L_363:
        /*0018*/ 	.byte	0x04, 0x17
        /*001a*/ 	.short	(.L_365 - .L_364)
.L_364:
        /*001c*/ 	.word	0x00000000
        /*0020*/ 	.short	0x000a
        /*0022*/ 	.short	0x0050
        /*0024*/ 	.byte	0x00, 0xf5, 0x21, 0x00


	//----- nvinfo : EIATTR_KPARAM_INFO
	.align		4
.L_365:
        /*0028*/ 	.byte	0x04, 0x17
        /*002a*/ 	.short	(.L_367 - .L_366)
.L_366:
        /*002c*/ 	.word	0x00000000
        /*0030*/ 	.short	0x0009
        /*0032*/ 	.short	0x0048
        /*0034*/ 	.byte	0x00, 0xf0, 0x21, 0x00


	//----- nvinfo : EIATTR_KPARAM_INFO
	.align		4
.L_367:
        /*0038*/ 	.byte	0x04, 0x17
        /*003a*/ 	.short	(.L_369 - .L_368)
.L_368:
        /*003c*/ 	.word	0x00000000
        /*0040*/ 	.short	0x0008
        /*0042*/ 	.short	0x0040
        /*0044*/ 	.byte	0x00, 0xf0, 0x11, 0x00


	//----- nvinfo : EIATTR_KPARAM_INFO
	.align		4
.L_369:
        /*0048*/ 	.byte	0x04, 0x17
        /*004a*/ 	.short	(.L_371 - .L_370)
.L_370:
        /*004c*/ 	.word	0x00000000
        /*0050*/ 	.short	0x0007
        /*0052*/ 	.short	0x0038
        /*0054*/ 	.byte	0x00, 0xf5, 0x21, 0x00


	//----- nvinfo : EIATTR_KPARAM_INFO
	.align		4
.L_371:
        /*0058*/ 	.byte	0x04, 0x17
        /*005a*/ 	.short	(.L_373 - .L_372)
.L_372:
        /*005c*/ 	.word	0x00000000
        /*0060*/ 	.short	0x0006
        /*0062*/ 	.short	0x0030
        /*0064*/ 	.byte	0x00, 0xf5, 0x21, 0x00


	//----- nvinfo : EIATTR_KPARAM_INFO
	.align		4
.L_373:
        /*0068*/ 	.byte	0x04, 0x17
        /*006a*/ 	.short	(.L_375 - .L_374)
.L_374:
        /*006c*/ 	.word	0x00000000
        /*0070*/ 	.short	0x0005
        /*0072*/ 	.short	0x0028
        /*0074*/ 	.byte	0x00, 0xf5, 0x21, 0x00


	//----- nvinfo : EIATTR_KPARAM_INFO
	.align		4
.L_375:
        /*0078*/ 	.byte	0x04, 0x17
        /*007a*/ 	.short	(.L_377 - .L_376)
.L_376:
        /*007c*/ 	.word	0x00000000
        /*0080*/ 	.short	0x0004
        /*0082*/ 	.short	0x0020
        /*0084*/ 	.byte	0x00, 0xf5, 0x21, 0x00


	//----- nvinfo : EIATTR_KPARAM_INFO
	.align		4
.L_377:
        /*0088*/ 	.byte	0x04, 0x17
        /*008a*/ 	.short	(.L_379 - .L_378)
.L_378:
        /*008c*/ 	.word	0x00000000
        /*0090*/ 	.short	0x0003
        /*0092*/ 	.short	0x0018
        /*0094*/ 	.byte	0x00, 0xf5, 0x21, 0x00


	//----- nvinfo : EIATTR_KPARAM_INFO
	.align		4
.L_379:
        /*0098*/ 	.byte	0x04, 0x17
        /*009a*/ 	.short	(.L_381 - .L_380)
.L_380:
        /*009c*/ 	.word	0x00000000
        /*00a0*/ 	.short	0x0002
        /*00a2*/ 	.short	0x0010
        /*00a4*/ 	.byte	0x00, 0xf5, 0x21, 0x00


	//----- nvinfo : EIATTR_KPARAM_INFO
	.align		4
.L_381:
        /*00a8*/ 	.byte	0x04, 0x17
        /*00aa*/ 	.short	(.L_383 - .L_382)
.L_382:
        /*00ac*/ 	.word	0x00000000
        /*00b0*/ 	.short	0x0001
        /*00b2*/ 	.short	0x0008
        /*00b4*/ 	.byte	0x00, 0xf5, 0x21, 0x00


	//----- nvinfo : EIATTR_KPARAM_INFO
	.align		4
.L_383:
        /*00b8*/ 	.byte	0x04, 0x17
        /*00ba*/ 	.short	(.L_385 - .L_384)
.L_384:
        /*00bc*/ 	.word	0x00000000
        /*00c0*/ 	.short	0x0000
        /*00c2*/ 	.short	0x0000
        /*00c4*/ 	.byte	0x00, 0xf5, 0x21, 0x00


	//----- nvinfo : EIATTR_SPARSE_MMA_MASK
	.align		4
.L_385:
        /*00c8*/ 	.byte	0x03, 0x50
        /*00ca*/ 	.short	0x0000


	//----- nvinfo : EIATTR_MAXREG_COUNT
	.align		4
        /*00cc*/ 	.byte	0x03, 0x1b
        /*00ce*/ 	.short	0x0040


	//----- nvinfo : EIATTR_NUM_BARRIERS
	.align		4
        /*00d0*/ 	.byte	0x02, 0x4c
        /*00d2*/ 	.byte	0x01
	.zero		1


	//----- nvinfo : EIATTR_MERCURY_ISA_VERSION
	.align		4
        /*00d4*/ 	.byte	0x03, 0x5f
        /*00d6*/ 	.short	0x0101


	//----- nvinfo : EIATTR_COOP_GROUP_MASK_REGIDS
	.align		4
        /*00d8*/ 	.byte	0x04, 0x29
        /*00da*/ 	.short	(.L_387 - .L_386)


	//   ....[0]....
.L_386:
        /*00dc*/ 	.word	0xffffffff


	//   ....[1]....
        /*00e0*/ 	.word	0xffffffff


	//   ....[2]....
        /*00e4*/ 	.word	0xffffffff


	//   ....[3]....
        /*00e8*/ 	.word	0xffffffff


	//   ....[4]....
        /*00ec*/ 	.word	0xffffffff


	//   ....[5]....
        /*00f0*/ 	.word	0xffffffff


	//   ....[6]....
        /*00f4*/ 	.word	0xffffffff


	//   ....[7]....
        /*00f8*/ 	.word	0xffffffff


	//   ....[8]....
        /*00fc*/ 	.word	0xffffffff


	//   ....[9]....
        /*0100*/ 	.word	0xffffffff


	//   ....[10]....
        /*0104*/ 	.word	0x05000019


	//   ....[11]....
        /*0108*/ 	.word	0x05000018


	//   ....[12]....
        /*010c*/ 	.word	0x0500001a


	//   ....[13]....
        /*0110*/ 	.word	0x0500001b


	//   ....[14]....
        /*0114*/ 	.word	0x0500001d


	//   ....[15]....
        /*0118*/ 	.word	0x0500001c


	//   ....[16]....
        /*011c*/ 	.word	0x0500001e


	//   ....[17]....
        /*0120*/ 	.word	0x05000013


	//   ....[18]....
        /*0124*/ 	.word	0x0500001a


	//   ....[19]....
        /*0128*/ 	.word	0x0500001a


	//   ....[20]....
        /*012c*/ 	.word	0x0500001a


	//   ....[21]....
        /*0130*/ 	.word	0x0500001a


	//   ....[22]....
        /*0134*/ 	.word	0x0500001a


	//   ....[23]....
        /*0138*/ 	.word	0x0500001a


	//   ....[24]....
        /*013c*/ 	.word	0x0500001a


	//   ....[25]....
        /*0140*/ 	.word	0x0500001a


	//----- nvinfo : EIATTR_COOP_GROUP_INSTR_OFFSETS
	.align		4
.L_387:
        /*0144*/ 	.byte	0x04, 0x28
        /*0146*/ 	.short	(.L_389 - .L_388)


	//   ....[0]....
.L_388:
        /*0148*/ 	.word	0x00001020


	//   ....[1]....
        /*014c*/ 	.word	0x00001040


	//   ....[2]....
        /*0150*/ 	.word	0x00001080


	//   ....[3]....
        /*0154*/ 	.word	0x000010a0


	//   ....[4]....
        /*0158*/ 	.word	0x000021c0


	//   ....[5]....
        /*015c*/ 	.word	0x00002200


	//   ....[6]....
        /*0160*/ 	.word	0x00002260


	//   ....[7]....
        /*0164*/ 	.word	0x00002270


	//   ....[8]....
        /*0168*/ 	.word	0x000022b0


	//   ....[9]....
        /*016c*/ 	.word	0x000022c0


	//   ....[10]....
        /*0170*/ 	.word	0x00002fa0


	//   ....[11]....
        /*0174*/ 	.word	0x00002fd0


	//   ....[12]....
        /*0178*/ 	.word	0x00003000


	//   ....[13]....
        /*017c*/ 	.word	0x00003020


	//   ....[14]....
        /*0180*/ 	.word	0x00003050


	//   ....[15]....
        /*0184*/ 	.word	0x00003060


	//   ....[16]....
        /*0188*/ 	.word	0x00003090


	//   ....[17]....
        /*018c*/ 	.word	0x000030a0


	//   ....[18]....
        /*0190*/ 	.word	0x00003270


	//   ....[19]....
        /*0194*/ 	.word	0x00003300


	//   ....[20]....
        /*0198*/ 	.word	0x00003370


	//   ....[21]....
        /*019c*/ 	.word	0x000033d0


	//   ....[22]....
        /*01a0*/ 	.word	0x00003440


	//   ....[23]....
        /*01a4*/ 	.word	0x000034a0


	//   ....[24]....
        /*01a8*/ 	.word	0x00003510


	//   ....[25]....
        /*01ac*/ 	.word	0x00003570


	//----- nvinfo : EIATTR_VRC_CTA_INIT_COUNT
	.align		4
.L_389:
        /*01b0*/ 	.byte	0x02, 0x4a
	.zero		1
	.zero		1


	//----- nvinfo : EIATTR_EXIT_INSTR_OFFSETS
	.align		4
        /*01b4*/ 	.byte	0x04, 0x1c
        /*01b6*/ 	.short	(.L_391 - .L_390)


	//   ....[0]....
.L_390:
        /*01b8*/ 	.word	0x000024e0


	//   ....[1]....
        /*01bc*/ 	.word	0x00003200


	//----- nvinfo : EIATTR_MAX_THREADS
	.align		4
.L_391:
        /*01c0*/ 	.byte	0x04, 0x05
        /*01c2*/ 	.short	(.L_393 - .L_392)
.L_392:
        /*01c4*/ 	.word	0x00000140
        /*01c8*/ 	.word	0x00000001
        /*01cc*/ 	.word	0x00000001


	//----- nvinfo : EIATTR_CRS_STACK_SIZE
	.align		4
.L_393:
        /*01d0*/ 	.byte	0x04, 0x1e
        /*01d2*/ 	.short	(.L_395 - .L_394)
.L_394:
        /*01d4*/ 	.word	0x00000000


	//----- nvinfo : EIATTR_CBANK_PARAM_SIZE
	.align		4
.L_395:
        /*01d8*/ 	.byte	0x03, 0x19
        /*01da*/ 	.short	0x0060


	//----- nvinfo : EIATTR_PARAM_CBANK
	.align		4
        /*01dc*/ 	.byte	0x04, 0x0a
        /*01de*/ 	.short	(.L_397 - .L_396)
	.align		4
.L_396:
        /*01e0*/ 	.word	index@(.nv.constant0._ZN13group_norm_v218gn_bwd_cuda_kernelI13__nv_bfloat16Li320ELi3ELi32ELi10ELi1024ELb0ELb1ELi4ELi320ELi320ELi4ELb1ELi1ELb0ELb0ELNS_15WgradSyncMethodE3ENS_16CompileConditionILi1000EEEEEvPT_S6_S6_PKS5_S8_S8_S8_PKfflPfPj)
        /*01e4*/ 	.short	0x0380
        /*01e6*/ 	.short	0x0060


	//----- nvinfo : EIATTR_SW_WAR
	.align		4
.L_397:
        /*01e8*/ 	.byte	0x04, 0x36
        /*01ea*/ 	.short	(.L_399 - .L_398)
.L_398:
        /*01ec*/ 	.word	0x00000008
.L_399:


//--------------------- .nv.info._ZN13group_norm_v218gn_bwd_cuda_kernelI13__nv_bfloat16Li320ELi1ELi32ELi10ELi1024ELb0ELb1ELi8ELi320ELi320ELi4ELb1ELi1ELb0ELb0ELNS_15WgradSyncMethodE3ENS_16CompileConditionILi1000EEEEEvPT_S6_S6_PKS5_S8_S8_S8_PKfflPfPj --------------------------
	.section	.nv.info._ZN13group_norm_v218gn_bwd_cuda_kernelI13__nv_bfloat16Li320ELi1ELi32ELi10ELi1024ELb0ELb1ELi8ELi320ELi320ELi4ELb1ELi1ELb0ELb0ELNS_15WgradSyncMethodE3ENS_16CompileConditionILi1000EEEEEvPT_S6_S6_PKS5_S8_S8_S8_PKfflPfPj,"",@"SHT_CUDA_INFO"
	.sectionflags	@""
	.align	4


	//----- nvinfo : EIATTR_CUDA_API_VERSION
	.align		4
        /*0000*/ 	.byte	0x04, 0x37
        /*0002*/ 	.short	(.L_401 - .L_400)
.L_400:
        /*0004*/ 	.word	0x00000082


	//----- nvinfo : EIATTR_KPARAM_INFO
	.align		4
.L_401:
        /*0008*/ 	.byte	0x04, 0x17
        /*000a*/ 	.short	(.L_403 - .L_402)
.L_402:
        /*000c*/ 	.word	0x00000000
        /*0010*/ 	.short	0x000b
        /*0012*/ 	.short	0x0058
        /*0014*/ 	.byte	0x00, 0xf5, 0x21, 0x00


	//----- nvinfo : EIATTR_KPARAM_INFO
	.align		4
.L_403:
        /*0018*/ 	.byte	0x04, 0x17
        /*001a*/ 	.short	(.L_405 - .L_404)
.L_404:
        /*001c*/ 	.word	0x00000000
        /*0020*/ 	.short	0x000a
        /*0022*/ 	.short	0x0050
        /*0024*/ 	.byte	0x00, 0xf5, 0x21, 0x00


	//----- nvinfo : EIATTR_KPARAM_INFO
	.align		4
.L_405:
        /*0028*/ 	.byte	0x04, 0x17
        /*002a*/ 	.short	(.L_407 - .L_406)
.L_406:
        /*002c*/ 	.word	0x00000000
        /*0030*/ 	.short	0x0009
        /*0032*/ 	.short	0x0048
        /*0034*/ 	.byte	0x00, 0xf0, 0x21, 0x00


	//----- nvinfo : EIATTR_KPARAM_INFO
	.align		4
.L_407:
        /*0038*/ 	.byte	0x04, 0x17
        /*003a*/ 	.short	(.L_409 - .L_408)
.L_408:
        /*003c*/ 	.word	0x00000000
        /*0040*/ 	.short	0x0008
        /*0042*/ 	.short	0x0040
        /*0044*/ 	.byte	0x00, 0xf0, 0x11, 0x00


	//----- nvinfo : EIATTR_KPARAM_INFO
	.align		4
.L_409:
        /*0048*/ 	.byte	0x04, 0x17
        /*004a*/ 	.short	(.L_411 - .L_410)
.L_410:
        /*004c*/ 	.word	0x00000000
        /*0050*/ 	.short	0x0007
        /*0052*/ 	.short	0x0038
        /*0054*/ 	.byte	0x00, 0xf5, 0x21, 0x00


	//----- nvinfo : EIATTR_KPARAM_INFO
	.align		4
.L_411:
        /*0058*/ 	.byte	0x04, 0x17
        /*005a*/ 	.short	(.L_413 - .L_412)
.L_412:
        /*005c*/ 	.word	0x00000000
        /*0060*/ 	.short	0x0006
        /*0062*/ 	.short	0x0030
        /*0064*/ 	.byte	0x00, 0xf5, 0x21, 0x00


	//----- nvinfo : EIATTR_KPARAM_INFO
	.align		4
.L_413:
        /*0068*/ 	.byte	0x04, 0x17
        /*006a*/ 	.short	(.L_415 - .L_414)
.L_414:
        /*006c*/ 	.word	0x00000000
        /*0070*/ 	.short	0x0005
        /*0072*/ 	.short	0x0028
        /*0074*/ 	.byte	0x00, 0xf5, 0x21, 0x00


	//----- nvinfo : EIATTR_KPARAM_INFO
	.align		4
.L_415:
        /*0078*/ 	.byte	0x04, 0x17
        /*007a*/ 	.short	(.L_417 - .L_416)
.L_416:
        /*007c*/ 	.word	0x00000000
        /*0080*/ 	.short	0x0004
        /*0082*/ 	.short	0x0020
        /*0084*/ 	.byte	0x00, 0xf5, 0x21, 0x00


	//----- nvinfo : EIATTR_KPARAM_INFO
	.align		4
.L_417:
        /*0088*/ 	.byte	0x04, 0x17
        /*008a*/ 	.short	(.L_419 - .L_418)
.L_418:
        /*008c*/ 	.word	0x00000000
        /*0090*/ 	.short	0x0003
        /*0092*/ 	.short	0x0018
        /*0094*/ 	.byte	0x00, 0xf5, 0x21, 0x00


	//----- nvinfo : EIATTR_KPARAM_INFO
	.align		4
.L_419:
        /*0098*/ 	.byte	0x04, 0x17
        /*009a*/ 	.short	(.L_421 - .L_420)
.L_420:
        /*009c*/ 	.word	0x00000000
        /*00a0*/ 	.short	0x0002
        /*00a2*/ 	.short	0x0010
        /*00a4*/ 	.byte	0x00, 0xf5, 0x21, 0x00


	//----- nvinfo : EIATTR_KPARAM_INFO
	.align		4
.L_421:
        /*00a8*/ 	.byte	0x04, 0x17
        /*00aa*/ 	.short	(.L_423 - .L_422)
.L_422:
        /*00ac*/ 	.word	0x00000000
        /*00b0*/ 	.short	0x0001
        /*00b2*/ 	.short	0x0008
        /*00b4*/ 	.byte	0x00, 0xf5, 0x21, 0x00


	//----- nvinfo : EIATTR_KPARAM_INFO
	.align		4
.L_423:
        /*00b8*/ 	.byte	0x04, 0x17
        /*00ba*/ 	.short	(.L_425 - .L_424)
.L_424:
        /*00bc*/ 	.word	0x00000000
        /*00c0*/ 	.short	0x0000
        /*00c2*/ 	.short	0x0000
        /*00c4*/ 	.byte	0x00, 0xf5, 0x21, 0x00


	//----- nvinfo : EIATTR_SPARSE_MMA_MASK
	.align		4
.L_425:
        /*00c8*/ 	.byte	0x03, 0x50
        /*00ca*/ 	.short	0x0000


	//----- nvinfo : EIATTR_MAXREG_COUNT
	.align		4
        /*00cc*/ 	.byte	0x03, 0x1b
        /*00ce*/ 	.short	0x00a8


	//----- nvinfo : EIATTR_NUM_BARRIERS
	.align		4
        /*00d0*/ 	.byte	0x02, 0x4c
        /*00d2*/ 	.byte	0x01
	.zero		1


	//----- nvinfo : EIATTR_MERCURY_ISA_VERSION
	.align		4
        /*00d4*/ 	.byte	0x03, 0x5f
        /*00d6*/ 	.short	0x0101


	//----- nvinfo : EIATTR_COOP_GROUP_MASK_REGIDS
	.align		4
        /*00d8*/ 	.byte	0x04, 0x29
        /*00da*/ 	.short	(.L_427 - .L_426)


	//   ....[0]....
.L_426:
        /*00dc*/ 	.word	0xffffffff


	//   ....[1]....
        /*00e0*/ 	.word	0xffffffff


	//   ....[2]....
        /*00e4*/ 	.word	0xffffffff


	//   ....[3]....
        /*00e8*/ 	.word	0xffffffff


	//   ....[4]....
        /*00ec*/ 	.word	0xffffffff


	//   ....[5]....
        /*00f0*/ 	.word	0xffffffff


	//   ....[6]....
        /*00f4*/ 	.word	0xffffffff


	//   ....[7]....
        /*00f8*/ 	.word	0xffffffff


	//   ....[8]....
        /*00fc*/ 	.word	0xffffffff


	//   ....[9]....
        /*0100*/ 	.word	0xffffffff


	//   ....[10]....
        /*0104*/ 	.word	0x0500001b


	//   ....[11]....
        /*0108*/ 	.word	0x0500001a


	//   ....[12]....
        /*010c*/ 	.word	0x0500001c


	//   ....[13]....
        /*0110*/ 	.word	0x0500001d


	//   ....[14]....
        /*0114*/ 	.word	0x0500001f


	//   ....[15]....
        /*0118*/ 	.word	0x0500001e


	//   ....[16]....
        /*011c*/ 	.word	0x05000020


	//   ....[17]....
        /*0120*/ 	.word	0x0500000d


	//   ....[18]....
        /*0124*/ 	.word	0x0500001c


	//   ....[19]....
        /*0128*/ 	.word	0x0500001c


	//   ....[20]....
        /*012c*/ 	.word	0x0500001c


	//   ....[21]....
        /*0130*/ 	.word	0x0500001c


	//   ....[22]....
        /*0134*/ 	.word	0x0500001c


	//   ....[23]....
        /*0138*/ 	.word	0x0500001c


	//   ....[24]....
        /*013c*/ 	.word	0x0500001c


	//   ....[25]....
        /*0140*/ 	.word	0x0500001c


	//----- nvinfo : EIATTR_COOP_GROUP_INSTR_OFFSETS
	.align		4
.L_427:
        /*0144*/ 	.byte	0x04, 0x28
        /*0146*/ 	.short	(.L_429 - .L_428)


	//   ....[0]....
.L_428:
        /*0148*/ 	.word	0x00001380


	//   ....[1]....
        /*014c*/ 	.word	0x000013a0


	//   ....[2]....
        /*0150*/ 	.word	0x00001400


	//   ....[3]....
        /*0154*/ 	.word	0x00001410


	//   ....[4]....
        /*0158*/ 	.word	0x00001bf0


	//   ....[5]....
        /*015c*/ 	.word	0x00001c30


	//   ....[6]....
        /*0160*/ 	.word	0x00001c60


	//   ....[7]....
        /*0164*/ 	.word	0x00001c70


	//   ....[8]....
        /*0168*/ 	.word	0x00001ca0


	//   ....[9]....
        /*016c*/ 	.word	0x00001cb0


	//   ....[10]....
        /*0170*/ 	.word	0x00002a20


	//   ....[11]....
        /*0174*/ 	.word	0x00002a50


	//   ....[12]....
        /*0178*/ 	.word	0x00002a80


	//   ....[13]....
        /*017c*/ 	.word	0x00002aa0


	//   ....[14]....
        /*0180*/ 	.word	0x00002ad0


	//   ....[15]....
        /*0184*/ 	.word	0x00002ae0


	//   ....[16]....
        /*0188*/ 	.word	0x00002b10


	//   ....[17]....
        /*018c*/ 	.word	0x00002b20


	//   ....[18]....
        /*0190*/ 	.word	0x00002cf0


	//   ....[19]....
        /*0194*/ 	.word	0x00002d80


	//   ....[20]....
        /*0198*/ 	.word	0x00002df0


	//   ....[21]....
        /*019c*/ 	.word	0x00002e50


	//   ....[22]....
        /*01a0*/ 	.word	0x00002ec0


	//   ....[23]....
        /*01a4*/ 	.word	0x00002f20


	//   ....[24]....
        /*01a8*/ 	.word	0x00002f90


	//   ....[25]....
        /*01ac*/ 	.word	0x00002ff0


	//----- nvinfo : EIATTR_VRC_CTA_INIT_COUNT
	.align		4
.L_429:
        /*01b0*/ 	.byte	0x02, 0x4a
	.zero		1
	.zero		1


	//----- nvinfo : EIATTR_EXIT_INSTR_OFFSETS
	.align		4
        /*01b4*/ 	.byte	0x04, 0x1c
        /*01b6*/ 	.short	(.L_431 - .L_430)


	//   ....[0]....
.L_430:
        /*01b8*/ 	.word	0x00001f80


	//   ....[1]....
        /*01bc*/ 	.word	0x00002c80


	//----- nvinfo : EIATTR_MAX_THREADS
	.align		4
.L_431:
        /*01c0*/ 	.byte	0x04, 0x05
        /*01c2*/ 	.short	(.L_433 - .L_432)
.L_432:
        /*01c4*/ 	.word	0x00000140
        /*01c8*/ 	.word	0x00000001
        /*01cc*/ 	.word	0x00000001


	//----- nvinfo : EIATTR_CRS_STACK_SIZE
	.align		4
.L_433:
        /*01d0*/ 	.byte	0x04, 0x1e
        /*01d2*/ 	.short	(.L_435 - .L_434)
.L_434:
        /*01d4*/ 	.word	0x00000000


	//----- nvinfo : EIATTR_CBANK_PARAM_SIZE
	.align		4
.L_435:
        /*01d8*/ 	.byte	0x03, 0x19
        /*01da*/ 	.short	0x0060


	//----- nvinfo : EIATTR_PARAM_CBANK
	.align		4
        /*01dc*/ 	.byte	0x04, 0x0a
        /*01de*/ 	.short	(.L_437 - .L_436)
	.align		4
.L_436:
        /*01e0*/ 	.word	index@(.nv.constant0._ZN13group_norm_v218gn_bwd_cuda_kernelI13__nv_bfloat16Li320ELi1ELi32ELi10ELi1024ELb0ELb1ELi8ELi320ELi320ELi4ELb1ELi1ELb0ELb0ELNS_15WgradSyncMethodE3ENS_16CompileConditionILi1000EEEEEvPT_S6_S6_PKS5_S8_S8_S8_PKfflPfPj)
        /*01e4*/ 	.short	0x0380
        /*01e6*/ 	.short	0x0060


	//----- nvinfo : EIATTR_SW_WAR
	.align		4
.L_437:
        /*01e8*/ 	.byte	0x04, 0x36
        /*01ea*/ 	.short	(.L_439 - .L_438)
.L_438:
        /*01ec*/ 	.word	0x00000008
.L_439:


//--------------------- .nv.info._ZN13group_norm_v218gn_bwd_cuda_kernelI13__nv_bfloat16Li320ELi3ELi32ELi10ELi1024ELb0ELb1ELi8ELi320ELi320ELi4ELb1ELi2ELb0ELb0ELNS_15WgradSyncMethodE3ENS_16CompileConditionILi1000EEEEEvPT_S6_S6_PKS5_S8_S8_S8_PKfflPfPj --------------------------
	.section	.nv.info._ZN13group_norm_v218gn_bwd_cuda_kernelI13__nv_bfloat16Li320ELi3ELi32ELi10ELi1024ELb0ELb1ELi8ELi320ELi320ELi4ELb1ELi2ELb0ELb0ELNS_15WgradSyncMethodE3ENS_16CompileConditionILi1000EEEEEvPT_S6_S6_PKS5_S8_S8_S8_PKfflPfPj,"",@"SHT_CUDA_INFO"
	.sectionflags	@""
	.align	4


	//----- nvinfo : EIATTR_CUDA_API_VERSION
	.align		4
        /*0000*/ 	.byte	0x04, 0x37
        /*0002*/ 	.short	(.L_441 - .L_440)
.L_440:
        /*0004*/ 	.word	0x00000082


	//----- nvinfo : EIATTR_KPARAM_INFO
	.align		4
.L_441:
        /*0008*/ 	.byte	0x04, 0x17
        /*000a*/ 	.short	(.L_443 - .L_442)
.L_442:
        /*000c*/ 	.word	0x00000000
        /*0010*/ 	.short	0x000b
        /*0012*/ 	.short	0x0058
        /*0014*/ 	.byte	0x00, 0xf5, 0x21, 0x00


	//----- nvinfo : EIATTR_KPARAM_INFO
	.align		4
.L_443:
        /*0018*/ 	.byte	0x04, 0x17
        /*001a*/ 	.short	(.L_445 - .L_444)
.L_444:
        /*001c*/ 	.word	0x00000000
        /*0020*/ 	.short	0x000a
        /*0022*/ 	.short	0x0050
        /*0024*/ 	.byte	0x00, 0xf5, 0x21, 0x00


	//----- nvinfo : EIATTR_KPARAM_INFO
	.align		4
.L_445:
        /*0028*/ 	.byte	0x04, 0x17
        /*002a*/ 	.short	(.L_447 - .L_446)
.L_446:
        /*002c*/ 	.word	0x00000000
        /*0030*/ 	.short	0x0009
        /*0032*/ 	.short	0x0048
        /*0034*/ 	.byte	0x00, 0xf0, 0x21, 0x00


	//----- nvinfo : EIATTR_KPARAM_INFO
	.align		4
.L_447:
        /*0038*/ 	.byte	0x04, 0x17
        /*003a*/ 	.short	(.L_449 - .L_448)
.L_448:
        /*003c*/ 	.word	0x00000000
        /*0040*/ 	.short	0x0008
        /*0042*/ 	.short	0x0040
        /*0044*/ 	.byte	0x00, 0xf0, 0x11, 0x00


	//----- nvinfo : EIATTR_KPARAM_INFO
	.align		4
.L_449:
        /*0048*/ 	.byte	0x04, 0x17
        /*004a*/ 	.short	(.L_451 - .L_450)
.L_450:
        /*004c*/ 	.word	0x00000000
        /*0050*/ 	.short	0x0007
        /*0052*/ 	.short	0x0038
        /*0054*/ 	.byte	0x00, 0xf5, 0x21, 0x00


	//----- nvinfo : EIATTR_KPARAM_INFO
	.align		4
.L_451:
        /*0058*/ 	.byte	0x04, 0x17
        /*005a*/ 	.short	(.L_453 - .L_452)
.L_452:
        /*005c*/ 	.word	0x00000000
        /*0060*/ 	.short	0x0006
        /*0062*/ 	.short	0x0030
        /*0064*/ 	.byte	0x00, 0xf5, 0x21, 0x00


	//----- nvinfo : EIATTR_KPARAM_INFO
	.align		4
.L_453:
        /*0068*/ 	.byte	0x04, 0x17
        /*006a*/ 	.short	(.L_455 - .L_454)
.L_454:
        /*006c*/ 	.word	0x00000000
        /*0070*/ 	.short	0x0005
        /*0072*/ 	.short	0x0028
        /*0074*/ 	.byte	0x00, 0xf5, 0x21, 0x00


	//----- nvinfo : EIATTR_KPARAM_INFO
	.align		4
.L_455:
        /*0078*/ 	.byte	0x04, 0x17
        /*007a*/ 	.short	(.L_457 - .L_456)
.L_456:
        /*007c*/ 	.word	0x00000000
        /*0080*/ 	.short	0x0004
        /*0082*/ 	.short	0x0020
        /*0084*/ 	.byte	0x00, 0xf5, 0x21, 0x00


	//----- nvinfo : EIATTR_KPARAM_INFO
	.align		4
.L_457:
        /*0088*/ 	.byte	0x04, 0x17
        /*008a*/ 	.short	(.L_459 - .L_458)
.L_458:
        /*008c*/ 	.word	0x00000000
        /*0090*/ 	.short	0x0003
        /*0092*/ 	.short	0x0018
        /*0094*/ 	.byte	0x00, 0xf5, 0x21, 0x00


	//----- nvinfo : EIATTR_KPARAM_INFO
	.align		4
.L_459:
        /*0098*/ 	.byte	0x04, 0x17
        /*009a*/ 	.short	(.L_461 - .L_460)
.L_460:
        /*009c*/ 	.word	0x00000000
        /*00a0*/ 	.short	0x0002
        /*00a2*/ 	.short	0x0010
        /*00a4*/ 	.byte	0x00, 0xf5, 0x21, 0x00


	//----- nvinfo : EIATTR_KPARAM_INFO
	.align		4
.L_461:
        /*00a8*/ 	.byte	0x04, 0x17
        /*00aa*/ 	.short	(.L_463 - .L_462)
.L_462:
        /*00ac*/ 	.word	0x00000000
        /*00b0*/ 	.short	0x0001
        /*00b2*/ 	.short	0x0008
        /*00b4*/ 	.byte	0x00, 0xf5, 0x21, 0x00


	//----- nvinfo : EIATTR_KPARAM_INFO
	.align		4
.L_463:
        /*00b8*/ 	.byte	0x04, 0x17
        /*00ba*/ 	.short	(.L_465 - .L_464)
.L_464:
        /*00bc*/ 	.word	0x00000000
        /*00c0*/ 	.short	0x0000
        /*00c2*/ 	.short	0x0000
        /*00c4*/ 	.byte	0x00, 0xf5, 0x21, 0x00


	//----- nvinfo : EIATTR_SPARSE_MMA_MASK
	.align		4
.L_465:
        /*00c8*/ 	.byte	0x03, 0x50
        /*00ca*/ 	.short	0x0000


	//----- nvinfo : EIATTR_MAXREG_COUNT
	.align		4
        /*00cc*/ 	.byte	0x03, 0x1b
        /*00ce*/ 	.short	0x0040


	//----- nvinfo : EIATTR_NUM_BARRIERS
	.align		4
        /*00d0*/ 	.byte	0x02, 0x4c
        /*00d2*/ 	.byte	0x01
	.zero		1


	//----- nvinfo : EIATTR_MERCURY_ISA_VERSION
	.align		4
        /*00d4*/ 	.byte	0x03, 0x5f
        /*00d6*/ 	.short	0x0101


	//----- nvinfo : EIATTR_COOP_GROUP_MASK_REGIDS
	.align		4
        /*00d8*/ 	.byte	0x04, 0x29
        /*00da*/ 	.short	(.L_467 - .L_466)


	//   ....[0]....
.L_466:
        /*00dc*/ 	.word	0xffffffff


	//   ....[1]....
        /*00e0*/ 	.word	0xffffffff


	//   ....[2]....
        /*00e4*/ 	.word	0xffffffff


	//   ....[3]....
        /*00e8*/ 	.word	0xffffffff


	//   ....[4]....
        /*00ec*/ 	.word	0xffffffff


	//   ....[5]....
        /*00f0*/ 	.word	0xffffffff


	//   ....[6]....
        /*00f4*/ 	.word	0xffffffff


	//   ....[7]....
        /*00f8*/ 	.word	0xffffffff


	//   ....[8]....
        /*00fc*/ 	.word	0xffffffff


	//   ....[9]....
        /*0100*/ 	.word	0xffffffff


	//   ....[10]....
        /*0104*/ 	.word	0x0500000f


	//   ....[11]....
        /*0108*/ 	.word	0x05000011


	//   ....[12]....
        /*010c*/ 	.word	0x05000010


	//   ....[13]....
        /*0110*/ 	.word	0x05000012


	//   ....[14]....
        /*0114*/ 	.word	0x05000013


	//   ....[15]....
        /*0118*/ 	.word	0x05000015


	//   ....[16]....
        /*011c*/ 	.word	0x05000014


	//   ....[17]....
        /*0120*/ 	.word	0x0500000a


	//   ....[18]....
        /*0124*/ 	.word	0x05000010


	//   ....[19]....
        /*0128*/ 	.word	0x05000010


	//   ....[20]....
        /*012c*/ 	.word	0x05000010


	//   ....[21]....
        /*0130*/ 	.word	0x05000010


	//   ....[22]....
        /*0134*/ 	.word	0x05000010


	//   ....[23]....
        /*0138*/ 	.word	0x05000010


	//   ....[24]....
        /*013c*/ 	.word	0x05000010


	//   ....[25]....
        /*0140*/ 	.word	0x05000010


	//----- nvinfo : EIATTR_COOP_GROUP_INSTR_OFFSETS
	.align		4
.L_467:
        /*0144*/ 	.byte	0x04, 0x28
        /*0146*/ 	.short	(.L_469 - .L_468)


	//   ....[0]....
.L_468:
        /*0148*/ 	.word	0x00001320


	//   ....[1]....
        /*014c*/ 	.word	0x00001350


	//   ....[2]....
        /*0150*/ 	.word	0x00001380


	//   ....[3]....
        /*0154*/ 	.word	0x00001390


	//   ....[4]....
        /*0158*/ 	.word	0x00001d80


	//   ....[5]....
        /*015c*/ 	.word	0x00001dc0


	//   ....[6]....
        /*0160*/ 	.word	0x00001e30


	//   ....[7]....
        /*0164*/ 	.word	0x00001e40


	//   ....[8]....
        /*0168*/ 	.word	0x00001e80


	//   ....[9]....
        /*016c*/ 	.word	0x00001e90


	//   ....[10]....
        /*0170*/ 	.word	0x00002c40


	//   ....[11]....
        /*0174*/ 	.word	0x00002c70


	//   ....[12]....
        /*0178*/ 	.word	0x00002cb0


	//   ....[13]....
        /*017c*/ 	.word	0x00002cd0


	//   ....[14]....
        /*0180*/ 	.word	0x00002d00


	//   ....[15]....
        /*0184*/ 	.word	0x00002d10


	//   ....[16]....
        /*0188*/ 	.word	0x00002d40


	//   ....[17]....
        /*018c*/ 	.word	0x00002d50


	//   ....[18]....
        /*0190*/ 	.word	0x00002f10


	//   ....[19]....
        /*0194*/ 	.word	0x00002fa0


	//   ....[20]....
        /*0198*/ 	.word	0x00003010


	//   ....[21]....
        /*019c*/ 	.word	0x00003070


	//   ....[22]....
        /*01a0*/ 	.word	0x000030e0


	//   ....[23]....
        /*01a4*/ 	.word	0x00003140


	//   ....[24]....
        /*01a8*/ 	.word	0x000031b0


	//   ....[25]....
        /*01ac*/ 	.word	0x00003210


	//----- nvinfo : EIATTR_VRC_CTA_INIT_COUNT
	.align		4
.L_469:
        /*01b0*/ 	.byte	0x02, 0x4a
	.zero		1
	.zero		1


	//----- nvinfo : EIATTR_EXIT_INSTR_OFFSETS
	.align		4
        /*01b4*/ 	.byte	0x04, 0x1c
        /*01b6*/ 	.short	(.L_471 - .L_470)


	//   ....[0]....
.L_470:
        /*01b8*/ 	.word	0x000021a0


	//   ....[1]....
        /*01bc*/ 	.word	0x00002ea0


	//----- nvinfo : EIATTR_MAX_THREADS
	.align		4
.L_471:
        /*01c0*/ 	.byte	0x04, 0x05
        /*01c2*/ 	.short	(.L_473 - .L_472)
.L_472:
        /*01c4*/ 	.word	0x00000140
        /*01c8*/ 	.word	0x00000001
        /*01cc*/ 	.word	0x00000001


	//----- nvinfo : EIATTR_CRS_STACK_SIZE
	.align		4
.L_473:
        /*01d0*/ 	.byte	0x04, 0x1e
        /*01d2*/ 	.short	(.L_475 - .L_474)
.L_474:
        /*01d4*/ 	.word	0x00000000


	//----- nvinfo : EIATTR_CBANK_PARAM_SIZE
	.align		4
.L_475:
        /*01d8*/ 	.byte	0x03, 0x19
        /*01da*/ 	.short	0x0060


	//----- nvinfo : EIATTR_PARAM_CBANK
	.align		4
        /*01dc*/ 	.byte	0x04, 0x0a
        /*01de*/ 	.short	(.L_477 - .L_476)
	.align		4
.L_476:
        /*01e0*/ 	.word	index@(.nv.constant0._ZN13group_norm_v218gn_bwd_cuda_kernelI13__nv_bfloat16Li320ELi3ELi32ELi10ELi1024ELb0ELb1ELi8ELi320ELi320ELi4ELb1ELi2ELb0ELb0ELNS_15WgradSyncMethodE3ENS_16CompileConditionILi1000EEEEEvPT_S6_S6_PKS5_S8_S8_S8_PKfflPfPj)
        /*01e4*/ 	.short	0x0380
        /*01e6*/ 	.short	0x0060


	//----- nvinfo : EIATTR_SW_WAR
	.align		4
.L_477:
        /*01e8*/ 	.byte	0x04, 0x36
        /*01ea*/ 	.short	(.L_479 - .L_478)
.L_478:
        /*01ec*/ 	.word	0x00000008
.L_479:


//--------------------- .nv.info._ZN13group_norm_v218gn_bwd_cuda_kernelI13__nv_bfloat16Li320ELi1ELi32ELi10ELi1024ELb0ELb1ELi16ELi320ELi320ELi4ELb1ELi2ELb0ELb0ELNS_15WgradSyncMethodE3ENS_16CompileConditionILi1000EEEEEvPT_S6_S6_PKS5_S8_S8_S8_PKfflPfPj --------------------------
	.section	.nv.info._ZN13group_norm_v218gn_bwd_cuda_kernelI13__nv_bfloat16Li320ELi1ELi32ELi10ELi1024ELb0ELb1ELi16ELi320ELi320ELi4ELb1ELi2ELb0ELb0ELNS_15WgradSyncMethodE3ENS_16CompileConditionILi1000EEEEEvPT_S6_S6_PKS5_S8_S8_S8_PKfflPfPj,"",@"SHT_CUDA_INFO"
	.sectionflags	@""
	.align	4


	//----- nvinfo : EIATTR_CUDA_API_VERSION
	.align		4
        /*0000*/ 	.byte	0x04, 0x37
        /*0002*/ 	.short	(.L_481 - .L_480)
.L_480:
        /*0004*/ 	.word	0x00000082


	//----- nvinfo : EIATTR_KPARAM_INFO
	.align		4
.L_481:
        /*0008*/ 	.byte	0x04, 0x17
        /*000a*/ 	.short	(.L_483 - .L_482)
.L_482:
        /*000c*/ 	.word	0x00000000
        /*0010*/ 	.short	0x000b
        /*0012*/ 	.short	0x0058
        /*0014*/ 	.byte	0x00, 0xf5, 0x21, 0x00


	//----- nvinfo : EIATTR_KPARAM_INFO
	.align		4
.L_483:
        /*0018*/ 	.byte	0x04, 0x17
        /*001a*/ 	.short	(.L_485 - .L_484)
.L_484:
        /*001c*/ 	.word	0x00000000
        /*0020*/ 	.short	0x000a
        /*0022*/ 	.short	0x0050
        /*0024*/ 	.byte	0x00, 0xf5, 0x21, 0x00


	//----- nvinfo : EIATTR_KPARAM_INFO
	.align		4
.L_485:
        /*0028*/ 	.byte	0x04, 0x17
        /*002a*/ 	.short	(.L_487 - .L_486)
.L_486:
        /*002c*/ 	.word	0x00000000
        /*0030*/ 	.short	0x0009
        /*0032*/ 	.short	0x0048
        /*0034*/ 	.byte	0x00, 0xf0, 0x21, 0x00


	//----- nvinfo : EIATTR_KPARAM_INFO
	.align		4
.L_487:
        /*0038*/ 	.byte	0x04, 0x17
        /*003a*/ 	.short	(.L_489 - .L_488)
.L_488:
        /*003c*/ 	.word	0x00000000
        /*0040*/ 	.short	0x0008
        /*0042*/ 	.short	0x0040
        /*0044*/ 	.byte	0x00, 0xf0, 0x11, 0x00


	//----- nvinfo : EIATTR_KPARAM_INFO
	.align		4
.L_489:
        /*0048*/ 	.byte	0x04, 0x17
        /*004a*/ 	.short	(.L_491 - .L_490)
.L_490:
        /*004c*/ 	.word	0x00000000
        /*0050*/ 	.short	0x0007
        /*0052*/ 	.short	0x0038
        /*0054*/ 	.byte	0x00, 0xf5, 0x21, 0x00


	//----- nvinfo : EIATTR_KPARAM_INFO
	.align		4
.L_491:
        /*0058*/ 	.byte	0x04, 0x17
        /*005a*/ 	.short	(.L_493 - .L_492)
.L_492:
        /*005c*/ 	.word	0x00000000
        /*0060*/ 	.short	0x0006
        /*0062*/ 	.short	0x0030
        /*0064*/ 	.byte	0x00, 0xf5, 0x21, 0x00


	//----- nvinfo : EIATTR_KPARAM_INFO
	.align		4
.L_493:
        /*0068*/ 	.byte	0x04, 0x17
        /*006a*/ 	.short	(.L_495 - .L_494)
.L_494:
        /*006c*/ 	.word	0x00000000
        /*0070*/ 	.short	0x0005
        /*0072*/ 	.short	0x0028
        /*0074*/ 	.byte	0x00, 0xf5, 0x21, 0x00


	//----- nvinfo : EIATTR_KPARAM_INFO
	.align		4
.L_495:
        /*0078*/ 	.byte	0x04, 0x17
        /*007a*/ 	.short	(.L_497 - .L_496)
.L_496:
        /*007c*/ 	.word	0x00000000
        /*0080*/ 	.short	0x0004
        /*0082*/ 	.short	0x0020
        /*0084*/ 	.byte	0x00, 0xf5, 0x21, 0x00


	//----- nvinfo : EIATTR_KPARAM_INFO
	.align		4
.L_497:
        /*0088*/ 	.byte	0x04, 0x17
        /*008a*/ 	.short	(.L_499 - .L_498)
.L_498:
        /*008c*/ 	.word	0x00000000
        /*0090*/ 	.short	0x0003
        /*0092*/ 	.short	0x0018
        /*0094*/ 	.byte	0x00, 0xf5, 0x21, 0x00


	//----- nvinfo : EIATTR_KPARAM_INFO
	.align		4
.L_499:
        /*0098*/ 	.byte	0x04, 0x17
        /*009a*/ 	.short	(.L_501 - .L_500)
.L_500:
        /*009c*/ 	.word	0x00000000
        /*00a0*/ 	.short	0x0002
        /*00a2*/ 	.short	0x0010
        /*00a4*/ 	.byte	0x00, 0xf5, 0x21, 0x00


	//----- nvinfo : EIATTR_KPARAM_INFO
	.align		4
.L_501:
        /*00a8*/ 	.byte	0x04, 0x17
        /*00aa*/ 	.short	(.L_503 - .L_502)
.L_502:
        /*00ac*/ 	.word	0x00000000
        /*00b0*/ 	.short	0x0001
        /*00b2*/ 	.short	0x0008
        /*00b4*/ 	.byte	0x00, 0xf5, 0x21, 0x00


	//----- nvinfo : EIATTR_KPARAM_INFO
	.align		4
.L_503:
        /*00b8*/ 	.byte	0x04, 0x17
        /*00ba*/ 	.short	(.L_505 - .L_504)
.L_504:
        /*00bc*/ 	.word	0x00000000
        /*00c0*/ 	.short	0x0000
        /*00c2*/ 	.short	0x0000
        /*00c4*/ 	.byte	0x00, 0xf5, 0x21, 0x00


	//----- nvinfo : EIATTR_SPARSE_MMA_MASK
	.align		4
.L_505:
        /*00c8*/ 	.byte	0x03, 0x50
        /*00ca*/ 	.short	0x0000


	//----- nvinfo : EIATTR_MAXREG_COUNT
	.align		4
        /*00cc*/ 	.byte	0x03, 0x1b
        /*00ce*/ 	.short	0x00a8


	//----- nvinfo : EIATTR_NUM_BARRIERS
	.align		4
        /*00d0*/ 	.byte	0x02, 0x4c
        /*00d2*/ 	.byte	0x01
	.zero		1


	//----- nvinfo : EIATTR_MERCURY_ISA_VERSION
	.align		4
        /*00d4*/ 	.byte	0x03, 0x5f
        /*00d6*/ 	.short	0x0101


	//----- nvinfo : EIATTR_COOP_GROUP_MASK_REGIDS
	.align		4
        /*00d8*/ 	.byte	0x04, 0x29
        /*00da*/ 	.short	(.L_507 - .L_506)


	//   ....[0]....
.L_506:
        /*00dc*/ 	.word	0xffffffff


	//   ....[1]....
        /*00e0*/ 	.word	0xffffffff


	//   ....[2]....
        /*00e4*/ 	.word	0xffffffff


	//   ....[3]....
        /*00e8*/ 	.word	0xffffffff


	//   ....[4]....
        /*00ec*/ 	.word	0xffffffff


	//   ....[5]....
        /*00f0*/ 	.word	0xffffffff


	//   ....[6]....
        /*00f4*/ 	.word	0xffffffff


	//   ....[7]....
        /*00f8*/ 	.word	0xffffffff


	//   ....[8]....
        /*00fc*/ 	.word	0xffffffff


	//   ....[9]....
        /*0100*/ 	.word	0xffffffff


	//   ....[10]....
        /*0104*/ 	.word	0x0500001d


	//   ....[11]....
        /*0108*/ 	.word	0x0500001c


	//   ....[12]....
        /*010c*/ 	.word	0x0500001e


	//   ....[13]....
        /*0110*/ 	.word	0x0500001f


	//   ....[14]....
        /*0114*/ 	.word	0x05000021


	//   ....[15]....
        /*0118*/ 	.word	0x05000020


	//   ....[16]....
        /*011c*/ 	.word	0x05000022


	//   ....[17]....
        /*0120*/ 	.word	0x0500000b


	//   ....[18]....
        /*0124*/ 	.word	0x0500001e


	//   ....[19]....
        /*0128*/ 	.word	0x0500001e


	//   ....[20]....
        /*012c*/ 	.word	0x0500001e


	//   ....[21]....
        /*0130*/ 	.word	0x0500001e


	//   ....[22]....
        /*0134*/ 	.word	0x0500001e


	//   ....[23]....
        /*0138*/ 	.word	0x0500001e


	//   ....[24]....
        /*013c*/ 	.word	0x0500001e


	//   ....[25]....
        /*0140*/ 	.word	0x0500001e


	//----- nvinfo : EIATTR_COOP_GROUP_INSTR_OFFSETS
	.align		4
.L_507:
        /*0144*/ 	.byte	0x04, 0x28
        /*0146*/ 	.short	(.L_509 - .L_508)


	//   ....[0]....
.L_508:
        /*0148*/ 	.word	0x000018b0


	//   ....[1]....
        /*014c*/ 	.word	0x000018d0


	//   ....[2]....
        /*0150*/ 	.word	0x00001920


	//   ....[3]....
        /*0154*/ 	.word	0x00001940


	//   ....[4]....
        /*0158*/ 	.word	0x00001ea0


	//   ....[5]....
        /*015c*/ 	.word	0x00001ee0


	//   ....[6]....
        /*0160*/ 	.word	0x00001f10


	//   ....[7]....
        /*0164*/ 	.word	0x00001f20


	//   ....[8]....
        /*0168*/ 	.word	0x00001f50


	//   ....[9]....
        /*016c*/ 	.word	0x00001f60


	//   ....[10]....
        /*0170*/ 	.word	0x00002f60


	//   ....[11]....
        /*0174*/ 	.word	0x00002f90


	//   ....[12]....
        /*0178*/ 	.word	0x00002fd0


	//   ....[13]....
        /*017c*/ 	.word	0x00002ff0


	//   ....[14]....
        /*0180*/ 	.word	0x00003020


	//   ....[15]....
        /*0184*/ 	.word	0x00003030


	//   ....[16]....
        /*0188*/ 	.word	0x00003060


	//   ....[17]....
        /*018c*/ 	.word	0x00003070


	//   ....[18]....
        /*0190*/ 	.word	0x00003240


	//   ....[19]....
        /*0194*/ 	.word	0x000032d0


	//   ....[20]....
        /*0198*/ 	.word	0x00003340


	//   ....[21]....
        /*019c*/ 	.word	0x000033a0


	//   ....[22]....
        /*01a0*/ 	.word	0x00003410


	//   ....[23]....
        /*01a4*/ 	.word	0x00003470


	//   ....[24]....
        /*01a8*/ 	.word	0x000034e0


	//   ....[25]....
        /*01ac*/ 	.word	0x00003540


	//----- nvinfo : EIATTR_VRC_CTA_INIT_COUNT
	.align		4
.L_509:
        /*01b0*/ 	.byte	0x02, 0x4a
	.zero		1
	.zero		1


	//----- nvinfo : EIATTR_EXIT_INSTR_OFFSETS
	.align		4
        /*01b4*/ 	.byte	0x04, 0x1c
        /*01b6*/ 	.short	(.L_511 - .L_510)


	//   ....[0]....
.L_510:
        /*01b8*/ 	.word	0x00002410


	//   ....[1]....
        /*01bc*/ 	.word	0x000031d0


	//----- nvinfo : EIATTR_MAX_THREADS
	.align		4
.L_511:
        /*01c0*/ 	.byte	0x04, 0x05
        /*01c2*/ 	.short	(.L_513 - .L_512)
.L_512:
        /*01c4*/ 	.word	0x00000140
        /*01c8*/ 	.word	0x00000001
        /*01cc*/ 	.word	0x00000001


	//----- nvinfo : EIATTR_CRS_STACK_SIZE
	.align		4
.L_513:
        /*01d0*/ 	.byte	0x04, 0x1e
        /*01d2*/ 	.short	(.L_515 - .L_514)
.L_514:
        /*01d4*/ 	.word	0x00000000


	//----- nvinfo : EIATTR_CBANK_PARAM_SIZE
	.align		4
.L_515:
        /*01d8*/ 	.byte	0x03, 0x19
        /*01da*/ 	.short	0x0060


	//----- nvinfo : EIATTR_PARAM_CBANK
	.align		4
        /*01dc*/ 	.byte	0x04, 0x0a
        /*01de*/ 	.short	(.L_517 - .L_516)
	.align		4
.L_516:
        /*01e0*/ 	.word	index@(.nv.constant0._ZN13group_norm_v218gn_bwd_cuda_kernelI13__nv_bfloat16Li320ELi1ELi32ELi10ELi1024ELb0ELb1ELi16ELi320ELi320ELi4ELb1ELi2ELb0ELb0ELNS_15WgradSyncMethodE3ENS_16CompileConditionILi1000EEEEEvPT_S6_S6_PKS5_S8_S8_S8_PKfflPfPj)
        /*01e4*/ 	.short	0x0380
        /*01e6*/ 	.short	0x0060


	//----- nvinfo : EIATTR_SW_WAR
	.align		4
.L_517:
        /*01e8*/ 	.byte	0x04, 0x36
        /*01ea*/ 	.short	(.L_519 - .L_518)
.L_518:
        /*01ec*/ 	.word	0x00000008
.L_519:


//--------------------- .nv.info._ZN13group_norm_v218gn_bwd_cuda_kernelI13__nv_bfloat16Li320ELi3ELi32ELi10ELi1024ELb0ELb1ELi16ELi320ELi320ELi4ELb1ELi5ELb0ELb0ELNS_15WgradSyncMethodE3ENS_16CompileConditionILi1000EEEEEvPT_S6_S6_PKS5_S8_S8_S8_PKfflPfPj --------------------------
	.section	.nv.info._ZN13group_norm_v218gn_bwd_cuda_kernelI13__nv_bfloat16Li320ELi3ELi32ELi10ELi1024ELb0ELb1ELi16ELi320ELi320ELi4ELb1ELi5ELb0ELb0ELNS_15WgradSyncMethodE3ENS_16CompileConditionILi1000EEEEEvPT_S6_S6_PKS5_S8_S8_S8_PKfflPfPj,"",@"SHT_CUDA_INFO"
	.sectionflags	@""
	.align	4


	//----- nvinfo : EIATTR_CUDA_API_VERSION
	.align		4
        /*0000*/ 	.byte	0x04, 0x37
        /*0002*/ 	.short	(.L_521 - .L_520)
.L_520:
        /*0004*/ 	.word	0x00000082


	//----- nvinfo : EIATTR_KPARAM_INFO
	.align		4
.L_521:
        /*0008*/ 	.byte	0x04, 0x17
        /*000a*/ 	.short	(.L_523 - .L_522)
.L_522:
        /*000c*/ 	.word	0x00000000
        /*0010*/ 	.short	0x000b
        /*0012*/ 	.short	0x0058
        /*0014*/ 	.byte	0x00, 0xf5, 0x21, 0x00


	//----- nvinfo : EIATTR_KPARAM_INFO
	.align		4
.L_523:
        /*0018*/ 	.byte	0x04, 0x17
        /*001a*/ 	.short	(.L_525 - .L_524)
.L_524:
        /*001c*/ 	.word	0x00000000
        /*0020*/ 	.short	0x000a
        /*0022*/ 	.short	0x0050
        /*0024*/ 	.byte	0x00, 0xf5, 0x21, 0x00


	//----- nvinfo : EIATTR_KPARAM_INFO
	.align		4
.L_525:
        /*0028*/ 	.byte	0x04, 0x17
        /*002a*/ 	.short	(.L_527 - .L_526)
.L_526:
        /*002c*/ 	.word	0x00000000
        /*0030*/ 	.short	0x0009
        /*0032*/ 	.short	0x0048
        /*0034*/ 	.byte	0x00, 0xf0, 0x21, 0x00


	//----- nvinfo : EIATTR_KPARAM_INFO
	.align		4
.L_527:
        /*0038*/ 	.byte	0x04, 0x17
        /*003a*/ 	.short	(.L_529 - .L_528)
.L_528:
        /*003c*/ 	.word	0x00000000
        /*0040*/ 	.short	0x0008
        /*0042*/ 	.short	0x0040
        /*0044*/ 	.byte	0x00, 0xf0, 0x11, 0x00


	//----- nvinfo : EIATTR_KPARAM_INFO
	.align		4
.L_529:
        /*0048*/ 	.byte	0x04, 0x17
        /*004a*/ 	.short	(.L_531 - .L_530)
.L_530:
        /*004c*/ 	.word	0x00000000
        /*0050*/ 	.short	0x0007
        /*0052*/ 	.short	0x0038
        /*0054*/ 	.byte	0x00, 0xf5, 0x21, 0x00


	//----- nvinfo : EIATTR_KPARAM_INFO
	.align		4
.L_531:
        /*0058*/ 	.byte	0x04, 0x17
        /*005a*/ 	.short	(.L_533 - .L_532)
.L_532:
        /*005c*/ 	.word	0x00000000
        /*0060*/ 	.short	0x0006
        /*0062*/ 	.short	0x0030
        /*0064*/ 	.byte	0x00, 0xf5, 0x21, 0x00


	//----- nvinfo : EIATTR_KPARAM_INFO
	.align		4
.L_533:
        /*0068*/ 	.byte	0x04, 0x17
        /*006a*/ 	.short	(.L_535 - .L_534)
.L_534:
        /*006c*/ 	.word	0x00000000
        /*0070*/ 	.short	0x0005
        /*0072*/ 	.short	0x0028
        /*0074*/ 	.byte	0x00, 0xf5, 0x21, 0x00


	//----- nvinfo : EIATTR_KPARAM_INFO
	.align		4
.L_535:
        /*0078*/ 	.byte	0x04, 0x17
        /*007a*/ 	.short	(.L_537 - .L_536)
.L_536:
        /*007c*/ 	.word	0x00000000
        /*0080*/ 	.short	0x0004
        /*0082*/ 	.short	0x0020
        /*0084*/ 	.byte	0x00, 0xf5, 0x21, 0x00


	//----- nvinfo : EIATTR_KPARAM_INFO
	.align		4
.L_537:
        /*0088*/ 	.byte	0x04, 0x17
        /*008a*/ 	.short	(.L_539 - .L_538)
.L_538:
        /*008c*/ 	.word	0x00000000
        /*0090*/ 	.short	0x0003
        /*0092*/ 	.short	0x0018
        /*0094*/ 	.byte	0x00, 0xf5, 0x21, 0x00


	//----- nvinfo : EIATTR_KPARAM_INFO
	.align		4
.L_539:
        /*0098*/ 	.byte	0x04, 0x17
        /*009a*/ 	.short	(.L_541 - .L_540)
.L_540:
        /*009c*/ 	.word	0x00000000
        /*00a0*/ 	.short	0x0002
        /*00a2*/ 	.short	0x0010
        /*00a4*/ 	.byte	0x00, 0xf5, 0x21, 0x00


	//----- nvinfo : EIATTR_KPARAM_INFO
	.align		4
.L_541:
        /*00a8*/ 	.byte	0x04, 0x17
        /*00aa*/ 	.short	(.L_543 - .L_542)
.L_542:
        /*00ac*/ 	.word	0x00000000
        /*00b0*/ 	.short	0x0001
        /*00b2*/ 	.short	0x0008
        /*00b4*/ 	.byte	0x00, 0xf5, 0x21, 0x00


	//----- nvinfo : EIATTR_KPARAM_INFO
	.align		4
.L_543:
        /*00b8*/ 	.byte	0x04, 0x17
        /*00ba*/ 	.short	(.L_545 - .L_544)
.L_544:
        /*00bc*/ 	.word	0x00000000
        /*00c0*/ 	.short	0x0000
        /*00c2*/ 	.short	0x0000
        /*00c4*/ 	.byte	0x00, 0xf5, 0x21, 0x00


	//----- nvinfo : EIATTR_SPARSE_MMA_MASK
	.align		4
.L_545:
        /*00c8*/ 	.byte	0x03, 0x50
        /*00ca*/ 	.short	0x0000


	//----- nvinfo : EIATTR_MAXREG_COUNT
	.align		4
        /*00cc*/ 	.byte	0x03, 0x1b
        /*00ce*/ 	.short	0x0040


	//----- nvinfo : EIATTR_NUM_BARRIERS
	.align		4
        /*00d0*/ 	.byte	0x02, 0x4c
        /*00d2*/ 	.byte	0x01
	.zero		1


	//----- nvinfo : EIATTR_ANNOTATIONS
	.align		4
        /*00d4*/ 	.byte	0x04, 0x55
        /*00d6*/ 	.short	(.L_547 - .L_546)


	//   ....[0]....
.L_546:
        /*00d8*/ 	.word	0x00000001
        /*00dc*/ 	.byte	0x20, 0x03, 0x00, 0x00, 0x01, 0x00, 0x00, 0x00, 0xe0, 0x04, 0x00, 0x00, 0x01, 0x00, 0x00, 0x00
        /*00ec*/ 	.byte	0x10, 0x05, 0x00, 0x00, 0x01, 0x00, 0x00, 0x00, 0x30, 0x05, 0x00, 0x00, 0x01, 0x00, 0x00, 0x00
        /*00fc*/ 	.byte	0x80, 0x1e, 0x00, 0x00, 0x01, 0x00, 0x00, 0x00, 0xe0, 0x20, 0x00, 0x00, 0x01, 0x00, 0x00, 0x00
        /*010c*/ 	.byte	0x90, 0x21, 0x00, 0x00


	//----- nvinfo : EIATTR_MERCURY_ISA_VERSION
	.align		4
.L_547:
        /*0110*/ 	.byte	0x03, 0x5f
        /*0112*/ 	.short	0x0101


	//----- nvinfo : EIATTR_COOP_GROUP_MASK_REGIDS
	.align		4
        /*0114*/ 	.byte	0x04, 0x29
        /*0116*/ 	.short	(.L_549 - .L_548)


	//   ....[0]....
.L_548:
        /*0118*/ 	.word	0xffffffff


	//   ....[1]....
        /*011c*/ 	.word	0xffffffff


	//   ....[2]....
        /*0120*/ 	.word	0xffffffff


	//   ....[3]....
        /*0124*/ 	.word	0xffffffff


	//   ....[4]....
        /*0128*/ 	.word	0xffffffff


	//   ....[5]....
        /*012c*/ 	.word	0xffffffff


	//   ....[6]....
        /*0130*/ 	.word	0xffffffff


	//   ....[7]....
        /*0134*/ 	.word	0xffffffff


	//   ....[8]....
        /*0138*/ 	.word	0xffffffff


	//   ....[9]....
        /*013c*/ 	.word	0xffffffff


	//   ....[10]....
        /*0140*/ 	.word	0x0500000f


	//   ....[11]....
        /*0144*/ 	.word	0x05000011


	//   ....[12]....
        /*0148*/ 	.word	0x05000010


	//   ....[13]....
        /*014c*/ 	.word	0x05000012


	//   ....[14]....
        /*0150*/ 	.word	0x05000013


	//   ....[15]....
        /*0154*/ 	.word	0x05000015


	//   ....[16]....
        /*0158*/ 	.word	0x05000014


	//   ....[17]....
        /*015c*/ 	.word	0x0500000a


	//   ....[18]....
        /*0160*/ 	.word	0x05000010


	//   ....[19]....
        /*0164*/ 	.word	0x05000010


	//   ....[20]....
        /*0168*/ 	.word	0x05000010


	//   ....[21]....
        /*016c*/ 	.word	0x05000010


	//   ....[22]....
        /*0170*/ 	.word	0x05000010


	//   ....[23]....
        /*0174*/ 	.word	0x05000010


	//   ....[24]....
        /*0178*/ 	.word	0x05000010


	//   ....[25]....
        /*017c*/ 	.word	0x05000010


	//----- nvinfo : EIATTR_COOP_GROUP_INSTR_OFFSETS
	.align		4
.L_549:
        /*0180*/ 	.byte	0x04, 0x28
        /*0182*/ 	.short	(.L_551 - .L_550)


	//   ....[0]....
.L_550:
        /*0184*/ 	.word	0x00001970


	//   ....[1]....
        /*0188*/ 	.word	0x00001990


	//   ....[2]....
        /*018c*/ 	.word	0x000019d0


	//   ....[3]....
        /*0190*/ 	.word	0x000019e0


	//   ....[4]....
        /*0194*/ 	.word	0x000021d0


	//   ....[5]....
        /*0198*/ 	.word	0x000021f0


	//   ....[6]....
        /*019c*/ 	.word	0x00002250


	//   ....[7]....
        /*01a0*/ 	.word	0x00002260


	//   ....[8]....
        /*01a4*/ 	.word	0x000022b0


	//   ....[9]....
        /*01a8*/ 	.word	0x000022c0


	//   ....[10]....
        /*01ac*/ 	.word	0x00003330


	//   ....[11]....
        /*01b0*/ 	.word	0x00003360


	//   ....[12]....
        /*01b4*/ 	.word	0x000033a0


	//   ....[13]....
        /*01b8*/ 	.word	0x000033c0


	//   ....[14]....
        /*01bc*/ 	.word	0x000033f0


	//   ....[15]....
        /*01c0*/ 	.word	0x00003400


	//   ....[16]....
        /*01c4*/ 	.word	0x00003430


	//   ....[17]....
        /*01c8*/ 	.word	0x00003440


	//   ....[18]....
        /*01cc*/ 	.word	0x00003600


	//   ....[19]....
        /*01d0*/ 	.word	0x00003690


	//   ....[20]....
        /*01d4*/ 	.word	0x00003700


	//   ....[21]....
        /*01d8*/ 	.word	0x00003760


	//   ....[22]....
        /*01dc*/ 	.word	0x000037d0


	//   ....[23]....
        /*01e0*/ 	.word	0x00003830


	//   ....[24]....
        /*01e4*/ 	.word	0x000038a0


	//   ....[25]....
        /*01e8*/ 	.word	0x00003900


	//----- nvinfo : EIATTR_VRC_CTA_INIT_COUNT
	.align		4
.L_551:
        /*01ec*/ 	.byte	0x02, 0x4a
	.zero		1
	.zero		1


	//----- nvinfo : EIATTR_EXIT_INSTR_OFFSETS
	.align		4
        /*01f0*/ 	.byte	0x04, 0x1c
        /*01f2*/ 	.short	(.L_553 - .L_552)


	//   ....[0]....
.L_552:
        /*01f4*/ 	.word	0x000027b0


	//   ....[1]....
        /*01f8*/ 	.word	0x00003590


	//----- nvinfo : EIATTR_MAX_THREADS
	.align		4
.L_553:
        /*01fc*/ 	.byte	0x04, 0x05
        /*01fe*/ 	.short	(.L_555 - .L_554)
.L_554:
        /*0200*/ 	.word	0x00000140
        /*0204*/ 	.word	0x00000001
        /*0208*/ 	.word	0x00000001


	//----- nvinfo : EIATTR_CRS_STACK_SIZE
	.align		4
.L_555:
        /*020c*/ 	.byte	0x04, 0x1e
        /*020e*/ 	.short	(.L_557 - .L_556)
.L_556:
        /*0210*/ 	.word	0x00000000


	//----- nvinfo : EIATTR_CBANK_PARAM_SIZE
	.align		4
.L_557:
        /*0214*/ 	.byte	0x03, 0x19
        /*0216*/ 	.short	0x0060


	//----- nvinfo : EIATTR_PARAM_CBANK
	.align		4
        /*0218*/ 	.byte	0x04, 0x0a
        /*021a*/ 	.short	(.L_559 - .L_558)
	.align		4
.L_558:
        /*021c*/ 	.word	index@(.nv.constant0._ZN13group_norm_v218gn_bwd_cuda_kernelI13__nv_bfloat16Li320ELi3ELi32ELi10ELi1024ELb0ELb1ELi16ELi320ELi320ELi4ELb1ELi5ELb0ELb0ELNS_15WgradSyncMethodE3ENS_16CompileConditionILi1000EEEEEvPT_S6_S6_PKS5_S8_S8_S8_PKfflPfPj)
        /*0220*/ 	.short	0x0380
        /*0222*/ 	.short	0x0060


	//----- nvinfo : EIATTR_SW_WAR
	.align		4
.L_559:
        /*0224*/ 	.byte	0x04, 0x36
        /*0226*/ 	.short	(.L_561 - .L_560)
.L_560:
        /*0228*/ 	.word	0x00000008
.L_561:


//--------------------- .nv.info._ZN13group_norm_v218gn_bwd_cuda_kernelI13__nv_bfloat16Li320ELi1ELi32ELi10ELi1024ELb0ELb1ELi32ELi320ELi320ELi4ELb1ELi4ELb0ELb0ELNS_15WgradSyncMethodE3ENS_16CompileConditionILi1000EEEEEvPT_S6_S6_PKS5_S8_S8_S8_PKfflPfPj --------------------------
	.section	.nv.info._ZN13group_norm_v218gn_bwd_cuda_kernelI13__nv_bfloat16Li320ELi1ELi32ELi10ELi1024ELb0ELb1ELi32ELi320ELi320ELi4ELb1ELi4ELb0ELb0ELNS_15WgradSyncMethodE3ENS_16CompileConditionILi1000EEEEEvPT_S6_S6_PKS5_S8_S8_S8_PKfflPfPj,"",@"SHT_CUDA_INFO"
	.sectionflags	@""
	.align	4


	//----- nvinfo : EIATTR_CUDA_API_VERSION
	.align		4
        /*0000*/ 	.byte	0x04, 0x37
        /*0002*/ 	.short	(.L_563 - .L_562)
.L_562:
        /*0004*/ 	.word	0x00000082


	//----- nvinfo : EIATTR_KPARAM_INFO
	.align		4
.L_563:
        /*0008*/ 	.byte	0x04, 0x17
        /*000a*/ 	.short	(.L_565 - .L_564)
.L_564:
        /*000c*/ 	.word	0x00000000
        /*0010*/ 	.short	0x000b
        /*0012*/ 	.short	0x0058
        /*0014*/ 	.byte	0x00, 0xf5, 0x21, 0x00


	//----- nvinfo : EIATTR_KPARAM_INFO
	.align		4
.L_565:
        /*0018*/ 	.byte	0x04, 0x17
        /*001a*/ 	.short	(.L_567 - .L_566)
.L_566:
        /*001c*/ 	.word	0x00000000
        /*0020*/ 	.short	0x000a
        /*0022*/ 	.short	0x0050
        /*0024*/ 	.byte	0x00, 0xf5, 0x21, 0x00


	//----- nvinfo : EIATTR_KPARAM_INFO
	.align		4
.L_567:
        /*0028*/ 	.byte	0x04, 0x17
        /*002a*/ 	.short	(.L_569 - .L_568)
.L_568:
        /*002c*/ 	.word	0x00000000
        /*0030*/ 	.short	0x0009
        /*0032*/ 	.short	0x0048
        /*0034*/ 	.byte	0x00, 0xf0, 0x21, 0x00


	//----- nvinfo : EIATTR_KPARAM_INFO
	.align		4
.L_569:
        /*0038*/ 	.byte	0x04, 0x17
        /*003a*/ 	.short	(.L_571 - .L_570)
.L_570:
        /*003c*/ 	.word	0x00000000
        /*0040*/ 	.short	0x0008
        /*0042*/ 	.short	0x0040
        /*0044*/ 	.byte	0x00, 0xf0, 0x11, 0x00


	//----- nvinfo : EIATTR_KPARAM_INFO
	.align		4
.L_571:
        /*0048*/ 	.byte	0x04, 0x17
        /*004a*/ 	.short	(.L_573 - .L_572)
.L_572:
        /*004c*/ 	.word	0x00000000
        /*0050*/ 	.short	0x0007
        /*0052*/ 	.short	0x0038
        /*0054*/ 	.byte	0x00, 0xf5, 0x21, 0x00


	//----- nvinfo : EIATTR_KPARAM_INFO
	.align		4
.L_573:
        /*0058*/ 	.byte	0x04, 0x17
        /*005a*/ 	.short	(.L_575 - .L_574)
.L_574:
        /*005c*/ 	.word	0x00000000
        /*0060*/ 	.short	0x0006
        /*0062*/ 	.short	0x0030
        /*0064*/ 	.byte	0x00, 0xf5, 0x21, 0x00


	//----- nvinfo : EIATTR_KPARAM_INFO
	.align		4
.L_575:
        /*0068*/ 	.byte	0x04, 0x17
        /*006a*/ 	.short	(.L_577 - .L_576)
.L_576:
        /*006c*/ 	.word	0x00000000
        /*0070*/ 	.short	0x0005
        /*0072*/ 	.short	0x0028
        /*0074*/ 	.byte	0x00, 0xf5, 0x21, 0x00


	//----- nvinfo : EIATTR_KPARAM_INFO
	.align		4
.L_577:
        /*0078*/ 	.byte	0x04, 0x17
        /*007a*/ 	.short	(.L_579 - .L_578)
.L_578:
        /*007c*/ 	.word	0x00000000
        /*0080*/ 	.short	0x0004
        /*0082*/ 	.short	0x0020
        /*0084*/ 	.byte	0x00, 0xf5, 0x21, 0x00


	//----- nvinfo : EIATTR_KPARAM_INFO
	.align		4
.L_579:
        /*0088*/ 	.byte	0x04, 0x17
        /*008a*/ 	.short	(.L_581 - .L_580)
.L_580:
        /*008c*/ 	.word	0x00000000
        /*0090*/ 	.short	0x0003
        /*0092*/ 	.short	0x0018
        /*0094*/ 	.byte	0x00, 0xf5, 0x21, 0x00


	//----- nvinfo : EIATTR_KPARAM_INFO
	.align		4
.L_581:
        /*0098*/ 	.byte	0x04, 0x17
        /*009a*/ 	.short	(.L_583 - .L_582)
.L_582:
        /*009c*/ 	.word	0x00000000
        /*00a0*/ 	.short	0x0002
        /*00a2*/ 	.short	0x0010
        /*00a4*/ 	.byte	0x00, 0xf5, 0x21, 0x00


	//----- nvinfo : EIATTR_KPARAM_INFO
	.align		4
.L_583:
        /*00a8*/ 	.byte	0x04, 0x17
        /*00aa*/ 	.short	(.L_585 - .L_584)
.L_584:
        /*00ac*/ 	.word	0x00000000
        /*00b0*/ 	.short	0x0001
        /*00b2*/ 	.short	0x0008
        /*00b4*/ 	.byte	0x00, 0xf5, 0x21, 0x00


	//----- nvinfo : EIATTR_KPARAM_INFO
	.align		4
.L_585:
        /*00b8*/ 	.byte	0x04, 0x17
        /*00ba*/ 	.short	(.L_587 - .L_586)
.L_586:
        /*00bc*/ 	.word	0x00000000
        /*00c0*/ 	.short	0x0000
        /*00c2*/ 	.short	0x0000
        /*00c4*/ 	.byte	0x00, 0xf5, 0x21, 0x00


	//----- nvinfo : EIATTR_SPARSE_MMA_MASK
	.align		4
.L_587:
        /*00c8*/ 	.byte	0x03, 0x50
        /*00ca*/ 	.short	0x0000


	//----- nvinfo : EIATTR_MAXREG_COUNT
	.align		4
        /*00cc*/ 	.byte	0x03, 0x1b
        /*00ce*/ 	.short	0x00a8


	//----- nvinfo : EIATTR_NUM_BARRIERS
	.align		4
        /*00d0*/ 	.byte	0x02, 0x4c
        /*00d2*/ 	.byte	0x01
	.zero		1


	//----- nvinfo : EIATTR_MERCURY_ISA_VERSION
	.align		4
        /*00d4*/ 	.byte	0x03, 0x5f
        /*00d6*/ 	.short	0x0101


	//----- nvinfo : EIATTR_COOP_GROUP_MASK_REGIDS
	.align		4
        /*00d8*/ 	.byte	0x04, 0x29
        /*00da*/ 	.short	(.L_589 - .L_588)


	//   ....[0]....
.L_588:
        /*00dc*/ 	.word	0xffffffff


	//   ....[1]....
        /*00e0*/ 	.word	0xffffffff


	//   ....[2]....
        /*00e4*/ 	.word	0xffffffff


	//   ....[3]....
        /*00e8*/ 	.word	0xffffffff


	//   ....[4]....
        /*00ec*/ 	.word	0xffffffff


	//   ....[5]....
        /*00f0*/ 	.word	0xffffffff


	//   ....[6]....
        /*00f4*/ 	.word	0xffffffff


	//   ....[7]....
        /*00f8*/ 	.word	0xffffffff


	//   ....[8]....
        /*00fc*/ 	.word	0xffffffff


	//   ....[9]....
        /*0100*/ 	.word	0xffffffff


	//   ....[10]....
        /*0104*/ 	.word	0x05000019


	//   ....[11]....
        /*0108*/ 	.word	0x05000018


	//   ....[12]....
        /*010c*/ 	.word	0x0500001a


	//   ....[13]....
        /*0110*/ 	.word	0x0500001b


	//   ....[14]....
        /*0114*/ 	.word	0x0500001d


	//   ....[15]....
        /*0118*/ 	.word	0x0500001c


	//   ....[16]....
        /*011c*/ 	.word	0x0500001e


	//   ....[17]....
        /*0120*/ 	.word	0x0500000b


	//   ....[18]....
        /*0124*/ 	.word	0x0500001a


	//   ....[19]....
        /*0128*/ 	.word	0x0500001a


	//   ....[20]....
        /*012c*/ 	.word	0x0500001a


	//   ....[21]....
        /*0130*/ 	.word	0x0500001a


	//   ....[22]....
        /*0134*/ 	.word	0x0500001a


	//   ....[23]....
        /*0138*/ 	.word	0x0500001a


	//   ....[24]....
        /*013c*/ 	.word	0x0500001a


	//   ....[25]....
        /*0140*/ 	.word	0x0500001a


	//----- nvinfo : EIATTR_COOP_GROUP_INSTR_OFFSETS
	.align		4
.L_589:
        /*0144*/ 	.byte	0x04, 0x28
        /*0146*/ 	.short	(.L_591 - .L_590)


	//   ....[0]....
.L_590:
        /*0148*/ 	.word	0x00002350


	//   ....[1]....
        /*014c*/ 	.word	0x00002370


	//   ....[2]....
        /*0150*/ 	.word	0x000023d0


	//   ....[3]....
        /*0154*/ 	.word	0x000023e0


	//   ....[4]....
        /*0158*/ 	.word	0x00002800


	//   ....[5]....
        /*015c*/ 	.word	0x00002840


	//   ....[6]....
        /*0160*/ 	.word	0x00002880


	//   ....[7]....
        /*0164*/ 	.word	0x00002890


	//   ....[8]....
        /*0168*/ 	.word	0x000028c0


	//   ....[9]....
        /*016c*/ 	.word	0x000028d0


	//   ....[10]....
        /*0170*/ 	.word	0x00003cd0


	//   ....[11]....
        /*0174*/ 	.word	0x00003d00


	//   ....[12]....
        /*0178*/ 	.word	0x00003d50


	//   ....[13]....
        /*017c*/ 	.word	0x00003d70


	//   ....[14]....
        /*0180*/ 	.word	0x00003da0


	//   ....[15]....
        /*0184*/ 	.word	0x00003db0


	//   ....[16]....
        /*0188*/ 	.word	0x00003de0


	//   ....[17]....
        /*018c*/ 	.word	0x00003df0


	//   ....[18]....
        /*0190*/ 	.word	0x00003fc0


	//   ....[19]....
        /*0194*/ 	.word	0x00004050


	//   ....[20]....
        /*0198*/ 	.word	0x000040c0


	//   ....[21]....
        /*019c*/ 	.word	0x00004120


	//   ....[22]....
        /*01a0*/ 	.word	0x00004190


	//   ....[23]....
        /*01a4*/ 	.word	0x000041f0


	//   ....[24]....
        /*01a8*/ 	.word	0x00004260


	//   ....[25]....
        /*01ac*/ 	.word	0x000042c0


	//----- nvinfo : EIATTR_VRC_CTA_INIT_COUNT
	.align		4
.L_591:
        /*01b0*/ 	.byte	0x02, 0x4a
	.zero		1
	.zero		1


	//----- nvinfo : EIATTR_EXIT_INSTR_OFFSETS
	.align		4
        /*01b4*/ 	.byte	0x04, 0x1c
        /*01b6*/ 	.short	(.L_593 - .L_592)


	//   ....[0]....
.L_592:
        /*01b8*/ 	.word	0x00003140


	//   ....[1]....
        /*01bc*/ 	.word	0x00003f50


	//----- nvinfo : EIATTR_MAX_THREADS
	.align		4
.L_593:
        /*01c0*/ 	.byte	0x04, 0x05
        /*01c2*/ 	.short	(.L_595 - .L_594)
.L_594:
        /*01c4*/ 	.word	0x00000140
        /*01c8*/ 	.word	0x00000001
        /*01cc*/ 	.word	0x00000001


	//----- nvinfo : EIATTR_CRS_STACK_SIZE
	.align		4
.L_595:
        /*01d0*/ 	.byte	0x04, 0x1e
        /*01d2*/ 	.short	(.L_597 - .L_596)
.L_596:
        /*01d4*/ 	.word	0x00000000


	//----- nvinfo : EIATTR_CBANK_PARAM_SIZE
	.align		4
.L_597:
        /*01d8*/ 	.byte	0x03, 0x19
        /*01da*/ 	.short	0x0060


	//----- nvinfo : EIATTR_PARAM_CBANK
	.align		4
        /*01dc*/ 	.byte	0x04, 0x0a
        /*01de*/ 	.short	(.L_599 - .L_598)
	.align		4
.L_598:
        /*01e0*/ 	.word	index@(.nv.constant0._ZN13group_norm_v218gn_bwd_cuda_kernelI13__nv_bfloat16Li320ELi1ELi32ELi10ELi1024ELb0ELb1ELi32ELi320ELi320ELi4ELb1ELi4ELb0ELb0ELNS_15WgradSyncMethodE3ENS_16CompileConditionILi1000EEEEEvPT_S6_S6_PKS5_S8_S8_S8_PKfflPfPj)
        /*01e4*/ 	.short	0x0380
        /*01e6*/ 	.short	0x0060


	//----- nvinfo : EIATTR_SW_WAR
	.align		4
.L_599:
        /*01e8*/ 	.byte	0x04, 0x36
        /*01ea*/ 	.short	(.L_601 - .L_600)
.L_600:
        /*01ec*/ 	.word	0x00000008
.L_601:


//--------------------- .nv.info._ZN13group_norm_v218gn_bwd_cuda_kernelI13__nv_bfloat16Li320ELi1ELi32ELi10ELi1024ELb0ELb1ELi64ELi320ELi320ELi4ELb1ELi9ELb0ELb0ELNS_15WgradSyncMethodE3ENS_16CompileConditionILi1000EEEEEvPT_S6_S6_PKS5_S8_S8_S8_PKfflPfPj --------------------------
	.section	.nv.info._ZN13group_norm_v218gn_bwd_cuda_kernelI13__nv_bfloat16Li320ELi1ELi32ELi10ELi1024ELb0ELb1ELi64ELi320ELi320ELi4ELb1ELi9ELb0ELb0ELNS_15WgradSyncMethodE3ENS_16CompileConditionILi1000EEEEEvPT_S6_S6_PKS5_S8_S8_S8_PKfflPfPj,"",@"SHT_CUDA_INFO"
	.sectionflags	@""
	.align	4


	//----- nvinfo : EIATTR_CUDA_API_VERSION
	.align		4
        /*0000*/ 	.byte	0x04, 0x37
        /*0002*/ 	.short	(.L_603 - .L_602)
.L_602:
        /*0004*/ 	.word	0x00000082


	//----- nvinfo : EIATTR_KPARAM_INFO
	.align		4
.L_603:
        /*0008*/ 	.byte	0x04, 0x17
        /*000a*/ 	.short	(.L_605 - .L_604)
.L_604:
        /*000c*/ 	.word	0x00000000
        /*0010*/ 	.short	0x000b
        /*0012*/ 	.short	0x0058
        /*0014*/ 	.byte	0x00, 0xf5, 0x21, 0x00


	//----- nvinfo : EIATTR_KPARAM_INFO
	.align		4
.L_605:
        /*0018*/ 	.byte	0x04, 0x17
        /*001a*/ 	.short	(.L_607 - .L_606)
.L_606:
        /*001c*/ 	.word	0x00000000
        /*0020*/ 	.short	0x000a
        /*0022*/ 	.short	0x0050
        /*0024*/ 	.byte	0x00, 0xf5, 0x21, 0x00


	//----- nvinfo : EIATTR_KPARAM_INFO
	.align		4
.L_607:
        /*0028*/ 	.byte	0x04, 0x17
        /*002a*/ 	.short	(.L_609 - .L_608)
.L_608:
        /*002c*/ 	.word	0x00000000
        /*0030*/ 	.short	0x0009
        /*0032*/ 	.short	0x0048
        /*0034*/ 	.byte	0x00, 0xf0, 0x21, 0x00


	//----- nvinfo : EIATTR_KPARAM_INFO
	.align		4
.L_609:
        /*0038*/ 	.byte	0x04, 0x17
        /*003a*/ 	.short	(.L_611 - .L_610)
.L_610:
        /*003c*/ 	.word	0x00000000
        /*0040*/ 	.short	0x0008
        /*0042*/ 	.short	0x0040
        /*0044*/ 	.byte	0x00, 0xf0, 0x11, 0x00


	//----- nvinfo : EIATTR_KPARAM_INFO
	.align		4
.L_611:
        /*0048*/ 	.byte	0x04, 0x17
        /*004a*/ 	.short	(.L_613 - .L_612)
.L_612:
        /*004c*/ 	.word	0x00000000
        /*0050*/ 	.short	0x0007
        /*0052*/ 	.short	0x0038
        /*0054*/ 	.byte	0x00, 0xf5, 0x21, 0x00


	//----- nvinfo : EIATTR_KPARAM_INFO
	.align		4
.L_613:
        /*0058*/ 	.byte	0x04, 0x17
        /*005a*/ 	.short	(.L_615 - .L_614)
.L_614:
        /*005c*/ 	.word	0x00000000
        /*0060*/ 	.short	0x0006
        /*0062*/ 	.short	0x0030
        /*0064*/ 	.byte	0x00, 0xf5, 0x21, 0x00


	//----- nvinfo : EIATTR_KPARAM_INFO
	.align		4
.L_615:
        /*0068*/ 	.byte	0x04, 0x17
        /*006a*/ 	.short	(.L_617 - .L_616)
.L_616:
        /*006c*/ 	.word	0x00000000
        /*0070*/ 	.short	0x0005
        /*0072*/ 	.short	0x0028
        /*0074*/ 	.byte	0x00, 0xf5, 0x21, 0x00


	//----- nvinfo : EIATTR_KPARAM_INFO
	.align		4
.L_617:
        /*0078*/ 	.byte	0x04, 0x17
        /*007a*/ 	.short	(.L_619 - .L_618)
.L_618:
        /*007c*/ 	.word	0x00000000
        /*0080*/ 	.short	0x0004
        /*0082*/ 	.short	0x0020
        /*0084*/ 	.byte	0x00, 0xf5, 0x21, 0x00


	//----- nvinfo : EIATTR_KPARAM_INFO
	.align		4
.L_619:
        /*0088*/ 	.byte	0x04, 0x17
        /*008a*/ 	.short	(.L_621 - .L_620)
.L_620:
        /*008c*/ 	.word	0x00000000
        /*0090*/ 	.short	0x0003
        /*0092*/ 	.short	0x0018
        /*0094*/ 	.byte	0x00, 0xf5, 0x21, 0x00


	//----- nvinfo : EIATTR_KPARAM_INFO
	.align		4
.L_621:
        /*0098*/ 	.byte	0x04, 0x17
        /*009a*/ 	.short	(.L_623 - .L_622)
.L_622:
        /*009c*/ 	.word	0x00000000
        /*00a0*/ 	.short	0x0002
        /*00a2*/ 	.short	0x0010
        /*00a4*/ 	.byte	0x00, 0xf5, 0x21, 0x00


	//----- nvinfo : EIATTR_KPARAM_INFO
	.align		4
.L_623:
        /*00a8*/ 	.byte	0x04, 0x17
        /*00aa*/ 	.short	(.L_625 - .L_624)
.L_624:
        /*00ac*/ 	.word	0x00000000
        /*00b0*/ 	.short	0x0001
        /*00b2*/ 	.short	0x0008
        /*00b4*/ 	.byte	0x00, 0xf5, 0x21, 0x00


	//----- nvinfo : EIATTR_KPARAM_INFO
	.align		4
.L_625:
        /*00b8*/ 	.byte	0x04, 0x17
        /*00ba*/ 	.short	(.L_627 - .L_626)
.L_626:
        /*00bc*/ 	.word	0x00000000
        /*00c0*/ 	.short	0x0000
        /*00c2*/ 	.short	0x0000
        /*00c4*/ 	.byte	0x00, 0xf5, 0x21, 0x00


	//----- nvinfo : EIATTR_SPARSE_MMA_MASK
	.align		4
.L_627:
        /*00c8*/ 	.byte	0x03, 0x50
        /*00ca*/ 	.short	0x0000


	//----- nvinfo : EIATTR_MAXREG_COUNT
	.align		4
        /*00cc*/ 	.byte	0x03, 0x1b
        /*00ce*/ 	.short	0x00a8


	//----- nvinfo : EIATTR_NUM_BARRIERS
	.align		4
        /*00d0*/ 	.byte	0x02, 0x4c
        /*00d2*/ 	.byte	0x01
	.zero		1


	//----- nvinfo : EIATTR_MERCURY_ISA_VERSION
	.align		4
        /*00d4*/ 	.byte	0x03, 0x5f
        /*00d6*/ 	.short	0x0101


	//----- nvinfo : EIATTR_INT_WARP_WIDE_INSTR_OFFSETS
	.align		4
        /*00d8*/ 	.byte	0x04, 0x31
        /*00da*/ 	.short	(.L_629 - .L_628)


	//   ....[0]....
.L_628:
        /*00dc*/ 	.word	0x00003980


	//   ....[1]....
        /*00e0*/ 	.word	0x00003db0


	//----- nvinfo : EIATTR_COOP_GROUP_MASK_REGIDS
	.align		4
.L_629:
        /*00e4*/ 	.byte	0x04, 0x29
        /*00e6*/ 	.short	(.L_631 - .L_630)


	//   ....[0]....
.L_630:
        /*00e8*/ 	.word	0xffffffff


	//   ....[1]....
        /*00ec*/ 	.word	0xffffffff


	//   ....[2]....
        /*00f0*/ 	.word	0xffffffff


	//   ....[3]....
        /*00f4*/ 	.word	0xffffffff


	//   ....[4]....
        /*00f8*/ 	.word	0xffffffff


	//   ....[5]....
        /*00fc*/ 	.word	0xffffffff


	//   ....[6]....
        /*0100*/ 	.word	0xffffffff


	//   ....[7]....
        /*0104*/ 	.word	0xffffffff


	//   ....[8]....
        /*0108*/ 	.word	0xffffffff


	//   ....[9]....
        /*010c*/ 	.word	0xffffffff


	//   ....[10]....
        /*0110*/ 	.word	0x05000017


	//   ....[11]....
        /*0114*/ 	.word	0x05000016


	//   ....[12]....
        /*0118*/ 	.word	0x05000018


	//   ....[13]....
        /*011c*/ 	.word	0x05000019


	//   ....[14]....
        /*0120*/ 	.word	0x0500001b


	//   ....[15]....
        /*0124*/ 	.word	0x0500001a


	//   ....[16]....
        /*0128*/ 	.word	0x0500001c


	//   ....[17]....
        /*012c*/ 	.word	0x05000009


	//   ....[18]....
        /*0130*/ 	.word	0x05000018


	//   ....[19]....
        /*0134*/ 	.word	0x05000018


	//   ....[20]....
        /*0138*/ 	.word	0x05000018


	//   ....[21]....
        /*013c*/ 	.word	0x05000018


	//   ....[22]....
        /*0140*/ 	.word	0x05000018


	//   ....[23]....
        /*0144*/ 	.word	0x05000018


	//   ....[24]....
        /*0148*/ 	.word	0x05000018


	//   ....[25]....
        /*014c*/ 	.word	0x05000018


	//----- nvinfo : EIATTR_COOP_GROUP_INSTR_OFFSETS
	.align		4
.L_631:
        /*0150*/ 	.byte	0x04, 0x28
        /*0152*/ 	.short	(.L_633 - .L_632)


	//   ....[0]....
.L_632:
        /*0154*/ 	.word	0x00003960


	//   ....[1]....
        /*0158*/ 	.word	0x000039c0


	//   ....[2]....
        /*015c*/ 	.word	0x000039e0


	//   ....[3]....
        /*0160*/ 	.word	0x00003a40


	//   ....[4]....
        /*0164*/ 	.word	0x00003f20


	//   ....[5]....
        /*0168*/ 	.word	0x00003f30


	//   ....[6]....
        /*016c*/ 	.word	0x00003f60


	//   ....[7]....
        /*0170*/ 	.word	0x00003f80


	//   ....[8]....
        /*0174*/ 	.word	0x00003fa0


	//   ....[9]....
        /*0178*/ 	.word	0x00003fc0


	//   ....[10]....
        /*017c*/ 	.word	0x00005b60


	//   ....[11]....
        /*0180*/ 	.word	0x00005b90


	//   ....[12]....
        /*0184*/ 	.word	0x00005be0


	//   ....[13]....
        /*0188*/ 	.word	0x00005c00


	//   ....[14]....
        /*018c*/ 	.word	0x00005c30


	//   ....[15]....
        /*0190*/ 	.word	0x00005c40


	//   ....[16]....
        /*0194*/ 	.word	0x00005c70


	//   ....[17]....
        /*0198*/ 	.word	0x00005c80


	//   ....[18]....
        /*019c*/ 	.word	0x00005e50


	//   ....[19]....
        /*01a0*/ 	.word	0x00005ee0


	//   ....[20]....
        /*01a4*/ 	.word	0x00005f50


	//   ....[21]....
        /*01a8*/ 	.word	0x00005fb0


	//   ....[22]....
        /*01ac*/ 	.word	0x00006020


	//   ....[23]....
        /*01b0*/ 	.word	0x00006080


	//   ....[24]....
        /*01b4*/ 	.word	0x000060f0


	//   ....[25]....
        /*01b8*/ 	.word	0x00006150


	//----- nvinfo : EIATTR_VRC_CTA_INIT_COUNT
	.align		4
.L_633:
        /*01bc*/ 	.byte	0x02, 0x4a
	.zero		1
	.zero		1


	//----- nvinfo : EIATTR_EXIT_INSTR_OFFSETS
	.align		4
        /*01c0*/ 	.byte	0x04, 0x1c
        /*01c2*/ 	.short	(.L_635 - .L_634)


	//   ....[0]....
.L_634:
        /*01c4*/ 	.word	0x00004fb0


	//   ....[1]....
        /*01c8*/ 	.word	0x00005de0


	//----- nvinfo : EIATTR_MAX_THREADS
	.align		4
.L_635:
        /*01cc*/ 	.byte	0x04, 0x05
        /*01ce*/ 	.short	(.L_637 - .L_636)
.L_636:
        /*01d0*/ 	.word	0x00000140
        /*01d4*/ 	.word	0x00000001
        /*01d8*/ 	.word	0x00000001


	//----- nvinfo : EIATTR_CRS_STACK_SIZE
	.align		4
.L_637:
        /*01dc*/ 	.byte	0x04, 0x1e
        /*01de*/ 	.short	(.L_639 - .L_638)
.L_638:
        /*01e0*/ 	.word	0x00000000


	//----- nvinfo : EIATTR_CBANK_PARAM_SIZE
	.align		4
.L_639:
        /*01e4*/ 	.byte	0x03, 0x19
        /*01e6*/ 	.short	0x0060


	//----- nvinfo : EIATTR_PARAM_CBANK
	.align		4
        /*01e8*/ 	.byte	0x04, 0x0a
        /*01ea*/ 	.short	(.L_641 - .L_640)
	.align		4
.L_640:
        /*01ec*/ 	.word	index@(.nv.constant0._ZN13group_norm_v218gn_bwd_cuda_kernelI13__nv_bfloat16Li320ELi1ELi32ELi10ELi1024ELb0ELb1ELi64ELi320ELi320ELi4ELb1ELi9ELb0ELb0ELNS_15WgradSyncMethodE3ENS_16CompileConditionILi1000EEEEEvPT_S6_S6_PKS5_S8_S8_S8_PKfflPfPj)
        /*01f0*/ 	.short	0x0380
        /*01f2*/ 	.short	0x0060


	//----- nvinfo : EIATTR_SW_WAR
	.align		4
.L_641:
        /*01f4*/ 	.byte	0x04, 0x36
        /*01f6*/ 	.short	(.L_643 - .L_642)
.L_642:
        /*01f8*/ 	.word	0x00000008
.L_643:


//--------------------- .nv.info._ZN13group_norm_v218gn_bwd_cuda_kernelI13__nv_bfloat16Li320ELi3ELi32ELi10ELi1024ELb0ELb1ELi32ELi320ELi320ELi4ELb1ELi10ELb0ELb0ELNS_15WgradSyncMethodE3ENS_16CompileConditionILi1000EEEEEvPT_S6_S6_PKS5_S8_S8_S8_PKfflPfPj --------------------------
	.section	.nv.info._ZN13group_norm_v218gn_bwd_cuda_kernelI13__nv_bfloat16Li320ELi3ELi32ELi10ELi1024ELb0ELb1ELi32ELi320ELi320ELi4ELb1ELi10ELb0ELb0ELNS_15WgradSyncMethodE3ENS_16CompileConditionILi1000EEEEEvPT_S6_S6_PKS5_S8_S8_S8_PKfflPfPj,"",@"SHT_CUDA_INFO"
	.sectionflags	@""
	.align	4


	//----- nvinfo : EIATTR_CUDA_API_VERSION
	.align		4
        /*0000*/ 	.byte	0x04, 0x37
        /*0002*/ 	.short	(.L_645 - .L_644)
.L_644:
        /*0004*/ 	.word	0x00000082


	//----- nvinfo : EIATTR_KPARAM_INFO
	.align		4
.L_645:
        /*0008*/ 	.byte	0x04, 0x17
        /*000a*/ 	.short	(.L_647 - .L_646)
.L_646:
        /*000c*/ 	.word	0x00000000
        /*0010*/ 	.short	0x000b
        /*0012*/ 	.short	0x0058
        /*0014*/ 	.byte	0x00, 0xf5, 0x21, 0x00


	//----- nvinfo : EIATTR_KPARAM_INFO
	.align		4
.L_647:
        /*0018*/ 	.byte	0x04, 0x17
        /*001a*/ 	.short	(.L_649 - .L_648)
.L_648:
        /*001c*/ 	.word	0x00000000
        /*0020*/ 	.short	0x000a
        /*0022*/ 	.short	0x0050
        /*0024*/ 	.byte	0x00, 0xf5, 0x21, 0x00


	//----- nvinfo : EIATTR_KPARAM_INFO
	.align		4
.L_649:
        /*0028*/ 	.byte	0x04, 0x17
        /*002a*/ 	.short	(.L_651 - .L_650)
.L_650:
        /*002c*/ 	.word	0x00000000
        /*0030*/ 	.short	0x0009
        /*0032*/ 	.short	0x0048
        /*0034*/ 	.byte	0x00, 0xf0, 0x21, 0x00


	//----- nvinfo : EIATTR_KPARAM_INFO
	.align		4
.L_651:
        /*0038*/ 	.byte	0x04, 0x17
        /*003a*/ 	.short	(.L_653 - .L_652)
.L_652:
        /*003c*/ 	.word	0x00000000
        /*0040*/ 	.short	0x0008
        /*0042*/ 	.short	0x0040
        /*0044*/ 	.byte	0x00, 0xf0, 0x11, 0x00


	//----- nvinfo : EIATTR_KPARAM_INFO
	.align		4
.L_653:
        /*0048*/ 	.byte	0x04, 0x17
        /*004a*/ 	.short	(.L_655 - .L_654)
.L_654:
        /*004c*/ 	.word	0x00000000
        /*0050*/ 	.short	0x0007
        /*0052*/ 	.short	0x0038
        /*0054*/ 	.byte	0x00, 0xf5, 0x21, 0x00


	//----- nvinfo : EIATTR_KPARAM_INFO
	.align		4
.L_655:
        /*0058*/ 	.byte	0x04, 0x17
        /*005a*/ 	.short	(.L_657 - .L_656)
.L_656:
        /*005c*/ 	.word	0x00000000
        /*0060*/ 	.short	0x0006
        /*0062*/ 	.short	0x0030
        /*0064*/ 	.byte	0x00, 0xf5, 0x21, 0x00


	//----- nvinfo : EIATTR_KPARAM_INFO
	.align		4
.L_657:
        /*0068*/ 	.byte	0x04, 0x17
        /*006a*/ 	.short	(.L_659 - .L_658)
.L_658:
        /*006c*/ 	.word	0x00000000
        /*0070*/ 	.short	0x0005
        /*0072*/ 	.short	0x0028
        /*0074*/ 	.byte	0x00, 0xf5, 0x21, 0x00


	//----- nvinfo : EIATTR_KPARAM_INFO
	.align		4
.L_659:
        /*0078*/ 	.byte	0x04, 0x17
        /*007a*/ 	.short	(.L_661 - .L_660)
.L_660:
        /*007c*/ 	.word	0x00000000
        /*0080*/ 	.short	0x0004
        /*0082*/ 	.short	0x0020
        /*0084*/ 	.byte	0x00, 0xf5, 0x21, 0x00


	//----- nvinfo : EIATTR_KPARAM_INFO
	.align		4
.L_661:
        /*0088*/ 	.byte	0x04, 0x17
        /*008a*/ 	.short	(.L_663 - .L_662)
.L_662:
        /*008c*/ 	.word	0x00000000
        /*0090*/ 	.short	0x0003
        /*0092*/ 	.short	0x0018
        /*0094*/ 	.byte	0x00, 0xf5, 0x21, 0x00


	//----- nvinfo : EIATTR_KPARAM_INFO
	.align		4
.L_663:
        /*0098*/ 	.byte	0x04, 0x17
        /*009a*/ 	.short	(.L_665 - .L_664)
.L_664:
        /*009c*/ 	.word	0x00000000
        /*00a0*/ 	.short	0x0002
        /*00a2*/ 	.short	0x0010
        /*00a4*/ 	.byte	0x00, 0xf5, 0x21, 0x00


	//----- nvinfo : EIATTR_KPARAM_INFO
	.align		4
.L_665:
        /*00a8*/ 	.byte	0x04, 0x17
        /*00aa*/ 	.short	(.L_667 - .L_666)
.L_666:
        /*00ac*/ 	.word	0x00000000
        /*00b0*/ 	.short	0x0001
        /*00b2*/ 	.short	0x0008
        /*00b4*/ 	.byte	0x00, 0xf5, 0x21, 0x00


	//----- nvinfo : EIATTR_KPARAM_INFO
	.align		4
.L_667:
        /*00b8*/ 	.byte	0x04, 0x17
        /*00ba*/ 	.short	(.L_669 - .L_668)
.L_668:
        /*00bc*/ 	.word	0x00000000
        /*00c0*/ 	.short	0x0000
        /*00c2*/ 	.short	0x0000
        /*00c4*/ 	.byte	0x00, 0xf5, 0x21, 0x00


	//----- nvinfo : EIATTR_SPARSE_MMA_MASK
	.align		4
.L_669:
        /*00c8*/ 	.byte	0x03, 0x50
        /*00ca*/ 	.short	0x0000


	//----- nvinfo : EIATTR_MAXREG_COUNT
	.align		4
        /*00cc*/ 	.byte	0x03, 0x1b
        /*00ce*/ 	.short	0x0040


	//----- nvinfo : EIATTR_NUM_BARRIERS
	.align		4
        /*00d0*/ 	.byte	0x02, 0x4c
        /*00d2*/ 	.byte	0x01
	.zero		1


	//----- nvinfo : EIATTR_ANNOTATIONS
	.align		4
        /*00d4*/ 	.byte	0x04, 0x55
        /*00d6*/ 	.short	(.L_671 - .L_670)


	//   ....[0]....
.L_670:
        /*00d8*/ 	.word	0x00000001
        /*00dc*/ 	.byte	0x20, 0x03, 0x00, 0x00, 0x01, 0x00, 0x00, 0x00, 0x30, 0x04, 0x00, 0x00, 0x01, 0x00, 0x00, 0x00
        /* <DEDUP_REMOVED lines=57> */
        /*047c*/ 	.byte	0x10, 0x38, 0x00, 0x00, 0x01, 0x00, 0x00, 0x00, 0x90, 0x39, 0x00, 0x00


	//----- nvinfo : EIATTR_MERCURY_ISA_VERSION
	.align		4
.L_671:
        /*0488*/ 	.byte	0x03, 0x5f
        /*048a*/ 	.short	0x0101


	//----- nvinfo : EIATTR_COOP_GROUP_MASK_REGIDS
	.align		4
        /*048c*/ 	.byte	0x04, 0x29
        /*048e*/ 	.short	(.L_673 - .L_672)


	//   ....[0]....
.L_672:
        /*0490*/ 	.word	0xffffffff


	//   ....[1]....
        /*0494*/ 	.word	0xffffffff


	//   ....[2]....
        /*0498*/ 	.word	0xffffffff


	//   ....[3]....
        /*049c*/ 	.word	0xffffffff


	//   ....[4]....
        /*04a0*/ 	.word	0xffffffff


	//   ....[5]....
        /*04a4*/ 	.word	0xffffffff


	//   ....[6]....
        /*04a8*/ 	.word	0xffffffff


	//   ....[7]....
        /*04ac*/ 	.word	0xffffffff


	//   ....[8]....
        /*04b0*/ 	.word	0xffffffff


	//   ....[9]....
        /*04b4*/ 	.word	0xffffffff


	//   ....[10]....
        /*04b8*/ 	.word	0x0500000f


	//   ....[11]....
        /*04bc*/ 	.word	0x05000011


	//   ....[12]....
        /*04c0*/ 	.word	0x05000010


	//   ....[13]....
        /*04c4*/ 	.word	0x05000012


	//   ....[14]....
        /*04c8*/ 	.word	0x05000013


	//   ....[15]....
        /*04cc*/ 	.word	0x05000015


	//   ....[16]....
        /*04d0*/ 	.word	0x05000014


	//   ....[17]....
        /*04d4*/ 	.word	0x0500000a


	//   ....[18]....
        /*04d8*/ 	.word	0x05000010


	//   ....[19]....
        /*04dc*/ 	.word	0x05000010


	//   ....[20]....
        /*04e0*/ 	.word	0x05000010


	//   ....[21]....
        /*04e4*/ 	.word	0x05000010


	//   ....[22]....
        /*04e8*/ 	.word	0x05000010


	//   ....[23]....
        /*04ec*/ 	.word	0x05000010


	//   ....[24]....
        /*04f0*/ 	.word	0x05000010


	//   ....[25]....
        /*04f4*/ 	.word	0x05000010


	//----- nvinfo : EIATTR_COOP_GROUP_INSTR_OFFSETS
	.align		4
.L_673:
        /*04f8*/ 	.byte	0x04, 0x28
        /*04fa*/ 	.short	(.L_675 - .L_674)


	//   ....[0]....
.L_674:
        /*04fc*/ 	.word	0x000027d0


	//   ....[1]....
        /*0500*/ 	.word	0x000027f0


	//   ....[2]....
        /*0504*/ 	.word	0x00002830


	//   ....[3]....
        /*0508*/ 	.word	0x00002840


	//   ....[4]....
        /*050c*/ 	.word	0x00002fc0


	//   ....[5]....
        /*0510*/ 	.word	0x00002fe0


	//   ....[6]....
        /*0514*/ 	.word	0x00003080


	//   ....[7]....
        /*0518*/ 	.word	0x00003100


	//   ....[8]....
        /*051c*/ 	.word	0x00003120


	//   ....[9]....
        /*0520*/ 	.word	0x00003140


	//   ....[10]....
        /*0524*/ 	.word	0x000047a0


	//   ....[11]....
        /*0528*/ 	.word	0x000047d0


	//   ....[12]....
        /*052c*/ 	.word	0x00004820


	//   ....[13]....
        /*0530*/ 	.word	0x00004840


	//   ....[14]....
        /*0534*/ 	.word	0x00004870


	//   ....[15]....
        /*0538*/ 	.word	0x00004880


	//   ....[16]....
        /*053c*/ 	.word	0x000048b0


	//   ....[17]....
        /*0540*/ 	.word	0x000048c0


	//   ....[18]....
        /*0544*/ 	.word	0x00004a80


	//   ....[19]....
        /*0548*/ 	.word	0x00004b10


	//   ....[20]....
        /*054c*/ 	.word	0x00004b80


	//   ....[21]....
        /*0550*/ 	.word	0x00004be0


	//   ....[22]....
        /*0554*/ 	.word	0x00004c50


	//   ....[23]....
        /*0558*/ 	.word	0x00004cb0


	//   ....[24]....
        /*055c*/ 	.word	0x00004d20


	//   ....[25]....
        /*0560*/ 	.word	0x00004d80


	//----- nvinfo : EIATTR_VRC_CTA_INIT_COUNT
	.align		4
.L_675:
        /*0564*/ 	.byte	0x02, 0x4a
	.zero		1
	.zero		1


	//----- nvinfo : EIATTR_EXIT_INSTR_OFFSETS
	.align		4
        /*0568*/ 	.byte	0x04, 0x1c
        /*056a*/ 	.short	(.L_677 - .L_676)


	//   ....[0]....
.L_676:
        /*056c*/ 	.word	0x00003c30


	//   ....[1]....
        /*0570*/ 	.word	0x00004a10


	//----- nvinfo : EIATTR_MAX_THREADS
	.align		4
.L_677:
        /*0574*/ 	.byte	0x04, 0x05
        /*0576*/ 	.short	(.L_679 - .L_678)
.L_678:
        /*0578*/ 	.word	0x00000140
        /*057c*/ 	.word	0x00000001
        /*0580*/ 	.word	0x00000001


	//----- nvinfo : EIATTR_CRS_STACK_SIZE
	.align		4
.L_679:
        /*0584*/ 	.byte	0x04, 0x1e
        /*0586*/ 	.short	(.L_681 - .L_680)
.L_680:
        /*0588*/ 	.word	0x00000000


	//----- nvinfo : EIATTR_CBANK_PARAM_SIZE
	.align		4
.L_681:
        /*058c*/ 	.byte	0x03, 0x19
        /*058e*/ 	.short	0x0060


	//----- nvinfo : EIATTR_PARAM_CBANK
	.align		4
        /*0590*/ 	.byte	0x04, 0x0a
        /*0592*/ 	.short	(.L_683 - .L_682)
	.align		4
.L_682:
        /*0594*/ 	.word	index@(.nv.constant0._ZN13group_norm_v218gn_bwd_cuda_kernelI13__nv_bfloat16Li320ELi3ELi32ELi10ELi1024ELb0ELb1ELi32ELi320ELi320ELi4ELb1ELi10ELb0ELb0ELNS_15WgradSyncMethodE3ENS_16CompileConditionILi1000EEEEEvPT_S6_S6_PKS5_S8_S8_S8_PKfflPfPj)
        /*0598*/ 	.short	0x0380
        /*059a*/ 	.short	0x0060


	//----- nvinfo : EIATTR_SW_WAR
	.align		4
.L_683:
        /*059c*/ 	.byte	0x04, 0x36
        /*059e*/ 	.short	(.L_685 - .L_684)
.L_684:
        /*05a0*/ 	.word	0x00000008
.L_685:


//--------------------- .nv.info._ZN13group_norm_v218gn_bwd_cuda_kernelI13__nv_bfloat16Li320ELi2ELi32ELi10ELi1024ELb0ELb1ELi32ELi320ELi320ELi4ELb1ELi9ELb0ELb0ELNS_15WgradSyncMethodE3ENS_16CompileConditionILi1000EEEEEvPT_S6_S6_PKS5_S8_S8_S8_PKfflPfPj --------------------------
	.section	.nv.info._ZN13group_norm_v218gn_bwd_cuda_kernelI13__nv_bfloat16Li320ELi2ELi32ELi10ELi1024ELb0ELb1ELi32ELi320ELi320ELi4ELb1ELi9ELb0ELb0ELNS_15WgradSyncMethodE3ENS_16CompileConditionILi1000EEEEEvPT_S6_S6_PKS5_S8_S8_S8_PKfflPfPj,"",@"SHT_CUDA_INFO"
	.sectionflags	@""
	.align	4


	//----- nvinfo : EIATTR_CUDA_API_VERSION
	.align		4
        /*0000*/ 	.byte	0x04, 0x37
        /*0002*/ 	.short	(.L_687 - .L_686)
.L_686:
        /*0004*/ 	.word	0x00000082


	//----- nvinfo : EIATTR_KPARAM_INFO
	.align		4
.L_687:
        /*0008*/ 	.byte	0x04, 0x17
        /*000a*/ 	.short	(.L_689 - .L_688)
.L_688:
        /*000c*/ 	.word	0x00000000
        /*0010*/ 	.short	0x000b
        /*0012*/ 	.short	0x0058
        /*0014*/ 	.byte	0x00, 0xf5, 0x21, 0x00


	//----- nvinfo : EIATTR_KPARAM_INFO
	.align		4
.L_689:
        /*0018*/ 	.byte	0x04, 0x17
        /*001a*/ 	.short	(.L_691 - .L_690)
.L_690:
        /*001c*/ 	.word	0x00000000
        /*0020*/ 	.short	0x000a
        /*0022*/ 	.short	0x0050
        /*0024*/ 	.byte	0x00, 0xf5, 0x21, 0x00


	//----- nvinfo : EIATTR_KPARAM_INFO
	.align		4
.L_691:
        /*0028*/ 	.byte	0x04, 0x17
        /*002a*/ 	.short	(.L_693 - .L_692)
.L_692:
        /*002c*/ 	.word	0x00000000
        /*0030*/ 	.short	0x0009
        /*0032*/ 	.short	0x0048
        /*0034*/ 	.byte	0x00, 0xf0, 0x21, 0x00


	//----- nvinfo : EIATTR_KPARAM_INFO
	.align		4
.L_693:
        /*0038*/ 	.byte	0x04, 0x17
        /*003a*/ 	.short	(.L_695 - .L_694)
.L_694:
        /*003c*/ 	.word	0x00000000
        /*0040*/ 	.short	0x0008
        /*0042*/ 	.short	0x0040
        /*0044*/ 	.byte	0x00, 0xf0, 0x11, 0x00


	//----- nvinfo : EIATTR_KPARAM_INFO
	.align		4
.L_695:
        /*0048*/ 	.byte	0x04, 0x17
        /*004a*/ 	.short	(.L_697 - .L_696)
.L_696:
        /*004c*/ 	.word	0x00000000
        /*0050*/ 	.short	0x0007
        /*0052*/ 	.short	0x0038
        /*0054*/ 	.byte	0x00, 0xf5, 0x21, 0x00


	//----- nvinfo : EIATTR_KPARAM_INFO
	.align		4
.L_697:
        /*0058*/ 	.byte	0x04, 0x17
        /*005a*/ 	.short	(.L_699 - .L_698)
.L_698:
        /*005c*/ 	.word	0x00000000
        /*0060*/ 	.short	0x0006
        /*0062*/ 	.short	0x0030
        /*0064*/ 	.byte	0x00, 0xf5, 0x21, 0x00


	//----- nvinfo : EIATTR_KPARAM_INFO
	.align		4
.L_699:
        /*0068*/ 	.byte	0x04, 0x17
        /*006a*/ 	.short	(.L_701 - .L_700)
.L_700:
        /*006c*/ 	.word	0x00000000
        /*0070*/ 	.short	0x0005
        /*0072*/ 	.short	0x0028
        /*0074*/ 	.byte	0x00, 0xf5, 0x21, 0x00


	//----- nvinfo : EIATTR_KPARAM_INFO
	.align		4
.L_701:
        /*0078*/ 	.byte	0x04, 0x17
        /*007a*/ 	.short	(.L_703 - .L_702)
.L_702:
        /*007c*/ 	.word	0x00000000
        /*0080*/ 	.short	0x0004
        /*0082*/ 	.short	0x0020
        /*0084*/ 	.byte	0x00, 0xf5, 0x21, 0x00


	//----- nvinfo : EIATTR_KPARAM_INFO
	.align		4
.L_703:
        /*0088*/ 	.byte	0x04, 0x17
        /*008a*/ 	.short	(.L_705 - .L_704)
.L_704:
        /*008c*/ 	.word	0x00000000
        /*0090*/ 	.short	0x0003
        /*0092*/ 	.short	0x0018
        /*0094*/ 	.byte	0x00, 0xf5, 0x21, 0x00


	//----- nvinfo : EIATTR_KPARAM_INFO
	.align		4
.L_705:
        /*0098*/ 	.byte	0x04, 0x17
        /*009a*/ 	.short	(.L_707 - .L_706)
.L_706:
        /*009c*/ 	.word	0x00000000
        /*00a0*/ 	.short	0x0002
        /*00a2*/ 	.short	0x0010
        /*00a4*/ 	.byte	0x00, 0xf5, 0x21, 0x00


	//----- nvinfo : EIATTR_KPARAM_INFO
	.align		4
.L_707:
        /*00a8*/ 	.byte	0x04, 0x17
        /*00aa*/ 	.short	(.L_709 - .L_708)
.L_708:
        /*00ac*/ 	.word	0x00000000
        /*00b0*/ 	.short	0x0001
        /*00b2*/ 	.short	0x0008
        /*00b4*/ 	.byte	0x00, 0xf5, 0x21, 0x00


	//----- nvinfo : EIATTR_KPARAM_INFO
	.align		4
.L_709:
        /*00b8*/ 	.byte	0x04, 0x17
        /*00ba*/ 	.short	(.L_711 - .L_710)
.L_710:
        /*00bc*/ 	.word	0x00000000
        /*00c0*/ 	.short	0x0000
        /*00c2*/ 	.short	0x0000
        /*00c4*/ 	.byte	0x00, 0xf5, 0x21, 0x00


	//----- nvinfo : EIATTR_SPARSE_MMA_MASK
	.align		4
.L_711:
        /*00c8*/ 	.byte	0x03, 0x50
        /*00ca*/ 	.short	0x0000


	//----- nvinfo : EIATTR_MAXREG_COUNT
	.align		4
        /*00cc*/ 	.byte	0x03, 0x1b
        /*00ce*/ 	.short	0x0060


	//----- nvinfo : EIATTR_NUM_BARRIERS
	.align		4
        /*00d0*/ 	.byte	0x02, 0x4c
        /*00d2*/ 	.byte	0x01
	.zero		1


	//----- nvinfo : EIATTR_ANNOTATIONS
	.align		4
        /*00d4*/ 	.byte	0x04, 0x55
        /*00d6*/ 	.short	(.L_713 - .L_712)


	//   ....[0]....
.L_712:
        /*00d8*/ 	.word	0x00000001
        /*00dc*/ 	.byte	0x20, 0x03, 0x00, 0x00, 0x01, 0x00, 0x00, 0x00, 0x90, 0x04, 0x00, 0x00, 0x01, 0x00, 0x00, 0x00
        /*00ec*/ 	.byte	0xa0, 0x04, 0x00, 0x00, 0x01, 0x00, 0x00, 0x00, 0x10, 0x05, 0x00, 0x00, 0x01, 0x00, 0x00, 0x00
        /*00fc*/ 	.byte	0x30, 0x05, 0x00, 0x00, 0x01, 0x00, 0x00, 0x00, 0x70, 0x05, 0x00, 0x00, 0x01, 0x00, 0x00, 0x00
        /*010c*/ 	.byte	0xd0, 0x28, 0x00, 0x00, 0x01, 0x00, 0x00, 0x00, 0x10, 0x2a, 0x00, 0x00, 0x01, 0x00, 0x00, 0x00
        /*011c*/ 	.byte	0xb0, 0x2a, 0x00, 0x00, 0x01, 0x00, 0x00, 0x00, 0xc0, 0x2a, 0x00, 0x00


	//----- nvinfo : EIATTR_MERCURY_ISA_VERSION
	.align		4
.L_713:
        /*0128*/ 	.byte	0x03, 0x5f
        /*012a*/ 	.short	0x0101


	//----- nvinfo : EIATTR_COOP_GROUP_MASK_REGIDS
	.align		4
        /*012c*/ 	.byte	0x04, 0x29
        /*012e*/ 	.short	(.L_715 - .L_714)


	//   ....[0]....
.L_714:
        /*0130*/ 	.word	0xffffffff


	//   ....[1]....
        /*0134*/ 	.word	0xffffffff


	//   ....[2]....
        /*0138*/ 	.word	0xffffffff


	//   ....[3]....
        /*013c*/ 	.word	0xffffffff


	//   ....[4]....
        /*0140*/ 	.word	0xffffffff


	//   ....[5]....
        /*0144*/ 	.word	0xffffffff


	//   ....[6]....
        /*0148*/ 	.word	0xffffffff


	//   ....[7]....
        /*014c*/ 	.word	0xffffffff


	//   ....[8]....
        /*0150*/ 	.word	0xffffffff


	//   ....[9]....
        /*0154*/ 	.word	0xffffffff


	//   ....[10]....
        /*0158*/ 	.word	0x0500001b


	//   ....[11]....
        /*015c*/ 	.word	0x0500001c


	//   ....[12]....
        /*0160*/ 	.word	0x0500001e


	//   ....[13]....
        /*0164*/ 	.word	0x0500001d


	//   ....[14]....
        /*0168*/ 	.word	0x0500001f


	//   ....[15]....
        /*016c*/ 	.word	0x05000020


	//   ....[16]....
        /*0170*/ 	.word	0x05000022


	//   ....[17]....
        /*0174*/ 	.word	0x05000015


	//   ....[18]....
        /*0178*/ 	.word	0x0500001d


	//   ....[19]....
        /*017c*/ 	.word	0x0500001d


	//   ....[20]....
        /*0180*/ 	.word	0x0500001d


	//   ....[21]....
        /*0184*/ 	.word	0x0500001d


	//   ....[22]....
        /*0188*/ 	.word	0x0500001d


	//   ....[23]....
        /*018c*/ 	.word	0x0500001d


	//   ....[24]....
        /*0190*/ 	.word	0x0500001d


	//   ....[25]....
        /*0194*/ 	.word	0x0500001d


	//----- nvinfo : EIATTR_COOP_GROUP_INSTR_OFFSETS
	.align		4
.L_715:
        /*0198*/ 	.byte	0x04, 0x28
        /*019a*/ 	.short	(.L_717 - .L_716)


	//   ....[0]....
.L_716:
        /*019c*/ 	.word	0x000023f0


	//   ....[1]....
        /*01a0*/ 	.word	0x00002410


	//   ....[2]....
        /*01a4*/ 	.word	0x00002450


	//   ....[3]....
        /*01a8*/ 	.word	0x00002460


	//   ....[4]....
        /*01ac*/ 	.word	0x00002b00


	//   ....[5]....
        /*01b0*/ 	.word	0x00002b20


	//   ....[6]....
        /*01b4*/ 	.word	0x00002b70


	//   ....[7]....
        /*01b8*/ 	.word	0x00002b80


	//   ....[8]....
        /*01bc*/ 	.word	0x00002bb0


	//   ....[9]....
        /*01c0*/ 	.word	0x00002bd0


	//   ....[10]....
        /*01c4*/ 	.word	0x00004000


	//   ....[11]....
        /*01c8*/ 	.word	0x00004030


	//   ....[12]....
        /*01cc*/ 	.word	0x00004080


	//   ....[13]....
        /*01d0*/ 	.word	0x000040a0


	//   ....[14]....
        /*01d4*/ 	.word	0x000040d0


	//   ....[15]....
        /*01d8*/ 	.word	0x000040e0


	//   ....[16]....
        /*01dc*/ 	.word	0x00004110


	//   ....[17]....
        /*01e0*/ 	.word	0x00004120


	//   ....[18]....
        /*01e4*/ 	.word	0x000042f0


	//   ....[19]....
        /*01e8*/ 	.word	0x00004380


	//   ....[20]....
        /*01ec*/ 	.word	0x000043f0


	//   ....[21]....
        /*01f0*/ 	.word	0x00004450


	//   ....[22]....
        /*01f4*/ 	.word	0x000044c0


	//   ....[23]....
        /*01f8*/ 	.word	0x00004520


	//   ....[24]....
        /*01fc*/ 	.word	0x00004590


	//   ....[25]....
        /*0200*/ 	.word	0x000045f0


	//----- nvinfo : EIATTR_VRC_CTA_INIT_COUNT
	.align		4
.L_717:
        /*0204*/ 	.byte	0x02, 0x4a
	.zero		1
	.zero		1


	//----- nvinfo : EIATTR_EXIT_INSTR_OFFSETS
	.align		4
        /*0208*/ 	.byte	0x04, 0x1c
        /*020a*/ 	.short	(.L_719 - .L_718)


	//   ....[0]....
.L_718:
        /*020c*/ 	.word	0x000034a0


	//   ....[1]....
        /*0210*/ 	.word	0x00004280


	//----- nvinfo : EIATTR_MAX_THREADS
	.align		4
.L_719:
        /*0214*/ 	.byte	0x04, 0x05
        /*0216*/ 	.short	(.L_721 - .L_720)
.L_720:
        /*0218*/ 	.word	0x00000140
        /*021c*/ 	.word	0x00000001
        /*0220*/ 	.word	0x00000001


	//----- nvinfo : EIATTR_CRS_STACK_SIZE
	.align		4
.L_721:
        /*0224*/ 	.byte	0x04, 0x1e
        /*0226*/ 	.short	(.L_723 - .L_722)
.L_722:
        /*0228*/ 	.word	0x00000000


	//----- nvinfo : EIATTR_CBANK_PARAM_SIZE
	.align		4
.L_723:
        /*022c*/ 	.byte	0x03, 0x19
        /*022e*/ 	.short	0x0060


	//----- nvinfo : EIATTR_PARAM_CBANK
	.align		4
        /*0230*/ 	.byte	0x04, 0x0a
        /*0232*/ 	.short	(.L_725 - .L_724)
	.align		4
.L_724:
        /*0234*/ 	.word	index@(.nv.constant0._ZN13group_norm_v218gn_bwd_cuda_kernelI13__nv_bfloat16Li320ELi2ELi32ELi10ELi1024ELb0ELb1ELi32ELi320ELi320ELi4ELb1ELi9ELb0ELb0ELNS_15WgradSyncMethodE3ENS_16CompileConditionILi1000EEEEEvPT_S6_S6_PKS5_S8_S8_S8_PKfflPfPj)
        /*0238*/ 	.short	0x0380
        /*023a*/ 	.short	0x0060


	//----- nvinfo : EIATTR_SW_WAR
	.align		4
.L_725:
        /*023c*/ 	.byte	0x04, 0x36
        /*023e*/ 	.short	(.L_727 - .L_726)
.L_726:
        /*0240*/ 	.word	0x00000008
.L_727:


//--------------------- .nv.info._ZN13group_norm_v218gn_bwd_cuda_kernelI13__nv_bfloat16Li320ELi3ELi16ELi20ELi1024ELb1ELb1ELi4ELi320ELi320ELi4ELb1ELi1ELb0ELb0ELNS_15WgradSyncMethodE3ENS_16CompileConditionILi1000EEEEEvPT_S6_S6_PKS5_S8_S8_S8_PKfflPfPj --------------------------
	.section	.nv.info._ZN13group_norm_v218gn_bwd_cuda_kernelI13__nv_bfloat16Li320ELi3ELi16ELi20ELi1024ELb1ELb1ELi4ELi320ELi320ELi4ELb1ELi1ELb0ELb0ELNS_15WgradSyncMethodE3ENS_16CompileConditionILi1000EEEEEvPT_S6_S6_PKS5_S8_S8_S8_PKfflPfPj,"",@"SHT_CUDA_INFO"
	.sectionflags	@""
	.align	4


	//----- nvinfo : EIATTR_CUDA_API_VERSION
	.align		4
        /*0000*/ 	.byte	0x04, 0x37
        /*0002*/ 	.short	(.L_729 - .L_728)
.L_728:
        /*0004*/ 	.word	0x00000082


	//----- nvinfo : EIATTR_KPARAM_INFO
	.align		4
.L_729:
        /*0008*/ 	.byte	0x04, 0x17
        /*000a*/ 	.short	(.L_731 - .L_730)
.L_730:
        /*000c*/ 	.word	0x00000000
        /*0010*/ 	.short	0x000b
        /*0012*/ 	.short	0x0058
        /*0014*/ 	.byte	0x00, 0xf5, 0x21, 0x00


	//----- nvinfo : EIATTR_KPARAM_INFO
	.align		4
.L_731:
        /*0018*/ 	.byte	0x04, 0x17
        /*001a*/ 	.short	(.L_733 - .L_732)
.L_732:
        /*001c*/ 	.word	0x00000000
        /*0020*/ 	.short	0x000a
        /*0022*/ 	.short	0x0050
        /*0024*/ 	.byte	0x00, 0xf5, 0x21, 0x00


	//----- nvinfo : EIATTR_KPARAM_INFO
	.align		4
.L_733:
        /*0028*/ 	.byte	0x04, 0x17
        /*002a*/ 	.short	(.L_735 - .L_734)
.L_734:
        /*002c*/ 	.word	0x00000000
        /*0030*/ 	.short	0x0009
        /*0032*/ 	.short	0x0048
        /*0034*/ 	.byte	0x00, 0xf0, 0x21, 0x00


	//----- nvinfo : EIATTR_KPARAM_INFO
	.align		4
.L_735:
        /*0038*/ 	.byte	0x04, 0x17
        /*003a*/ 	.short	(.L_737 - .L_736)
.L_736:
        /*003c*/ 	.word	0x00000000
        /*0040*/ 	.short	0x0008
        /*0042*/ 	.short	0x0040
        /*0044*/ 	.byte	0x00, 0xf0, 0x11, 0x00


	//----- nvinfo : EIATTR_KPARAM_INFO
	.align		4
.L_737:
        /*0048*/ 	.byte	0x04, 0x17
        /*004a*/ 	.short	(.L_739 - .L_738)
.L_738:
        /*004c*/ 	.word	0x00000000
        /*0050*/ 	.short	0x0007
        /*0052*/ 	.short	0x0038
        /*0054*/ 	.byte	0x00, 0xf5, 0x21, 0x00


	//----- nvinfo : EIATTR_KPARAM_INFO
	.align		4
.L_739:
        /*0058*/ 	.byte	0x04, 0x17
        /*005a*/ 	.short	(.L_741 - .L_740)
.L_740:
        /*005c*/ 	.word	0x00000000
        /*0060*/ 	.short	0x0006
        /*0062*/ 	.short	0x0030
        /*0064*/ 	.byte	0x00, 0xf5, 0x21, 0x00


	//----- nvinfo : EIATTR_KPARAM_INFO
	.align		4
.L_741:
        /*0068*/ 	.byte	0x04, 0x17
        /*006a*/ 	.short	(.L_743 - .L_742)
.L_742:
        /*006c*/ 	.word	0x00000000
        /*0070*/ 	.short	0x0005
        /*0072*/ 	.short	0x0028
        /*0074*/ 	.byte	0x00, 0xf5, 0x21, 0x00


	//----- nvinfo : EIATTR_KPARAM_INFO
	.align		4
.L_743:
        /*0078*/ 	.byte	0x04, 0x17
        /*007a*/ 	.short	(.L_745 - .L_744)
.L_744:
        /*007c*/ 	.word	0x00000000
        /*0080*/ 	.short	0x0004
        /*0082*/ 	.short	0x0020
        /*0084*/ 	.byte	0x00, 0xf5, 0x21, 0x00


	//----- nvinfo : EIATTR_KPARAM_INFO
	.align		4
.L_745:
        /*0088*/ 	.byte	0x04, 0x17
        /*008a*/ 	.short	(.L_747 - .L_746)
.L_746:
        /*008c*/ 	.word	0x00000000
        /*0090*/ 	.short	0x0003
        /*0092*/ 	.short	0x0018
        /*0094*/ 	.byte	0x00, 0xf5, 0x21, 0x00


	//----- nvinfo : EIATTR_KPARAM_INFO
	.align		4
.L_747:
        /*0098*/ 	.byte	0x04, 0x17
        /*009a*/ 	.short	(.L_749 - .L_748)
.L_748:
        /*009c*/ 	.word	0x00000000
        /*00a0*/ 	.short	0x0002
        /*00a2*/ 	.short	0x0010
        /*00a4*/ 	.byte	0x00, 0xf5, 0x21, 0x00


	//----- nvinfo : EIATTR_KPARAM_INFO
	.align		4
.L_749:
        /*00a8*/ 	.byte	0x04, 0x17
        /*00aa*/ 	.short	(.L_751 - .L_750)
.L_750:
        /*00ac*/ 	.word	0x00000000
        /*00b0*/ 	.short	0x0001
        /*00b2*/ 	.short	0x0008
        /*00b4*/ 	.byte	0x00, 0xf5, 0x21, 0x00


	//----- nvinfo : EIATTR_KPARAM_INFO
	.align		4
.L_751:
        /*00b8*/ 	.byte	0x04, 0x17
        /*00ba*/ 	.short	(.L_753 - .L_752)
.L_752:
        /*00bc*/ 	.word	0x00000000
        /*00c0*/ 	.short	0x0000
        /*00c2*/ 	.short	0x0000
        /*00c4*/ 	.byte	0x00, 0xf5, 0x21, 0x00


	//----- nvinfo : EIATTR_SPARSE_MMA_MASK
	.align		4
.L_753:
        /*00c8*/ 	.byte	0x03, 0x50
        /*00ca*/ 	.short	0x0000


	//----- nvinfo : EIATTR_MAXREG_COUNT
	.align		4
        /*00cc*/ 	.byte	0x03, 0x1b
        /*00ce*/ 	.short	0x0040


	//----- nvinfo : EIATTR_NUM_BARRIERS
	.align		4
        /*00d0*/ 	.byte	0x02, 0x4c
        /*00d2*/ 	.byte	0x01
	.zero		1


	//----- nvinfo : EIATTR_MERCURY_ISA_VERSION
	.align		4
        /*00d4*/ 	.byte	0x03, 0x5f
        /*00d6*/ 	.short	0x0101


	//----- nvinfo : EIATTR_COOP_GROUP_MASK_REGIDS
	.align		4
        /*00d8*/ 	.byte	0x04, 0x29
        /*00da*/ 	.short	(.L_755 - .L_754)


	//   ....[0]....
.L_754:
        /*00dc*/ 	.word	0xffffffff


	//   ....[1]....
        /*00e0*/ 	.word	0xffffffff


	//   ....[2]....
        /*00e4*/ 	.word	0xffffffff


	//   ....[3]....
        /*00e8*/ 	.word	0xffffffff


	//   ....[4]....
        /*00ec*/ 	.word	0xffffffff


	//   ....[5]....
        /*00f0*/ 	.word	0xffffffff


	//   ....[6]....
        /*00f4*/ 	.word	0xffffffff


	//   ....[7]....
        /*00f8*/ 	.word	0xffffffff


	//   ....[8]....
        /*00fc*/ 	.word	0xffffffff


	//   ....[9]....
        /*0100*/ 	.word	0xffffffff


	//   ....[10]....
        /*0104*/ 	.word	0xffffffff


	//   ....[11]....
        /*0108*/ 	.word	0xffffffff


	//   ....[12]....
        /*010c*/ 	.word	0x0500000f


	//   ....[13]....
        /*0110*/ 	.word	0x05000011


	//   ....[14]....
        /*0114*/ 	.word	0x05000010


	//   ....[15]....
        /*0118*/ 	.word	0x05000012


	//   ....[16]....
        /*011c*/ 	.word	0x05000013


	//   ....[17]....
        /*0120*/ 	.word	0x05000015


	//   ....[18]....
        /*0124*/ 	.word	0x05000014


	//   ....[19]....
        /*0128*/ 	.word	0x0500000a


	//   ....[20]....
        /*012c*/ 	.word	0x05000010


	//   ....[21]....
        /*0130*/ 	.word	0x05000010


	//   ....[22]....
        /*0134*/ 	.word	0x05000010


	//   ....[23]....
        /*0138*/ 	.word	0x05000010


	//   ....[24]....
        /*013c*/ 	.word	0x05000010


	//   ....[25]....
        /*0140*/ 	.word	0x05000010


	//   ....[26]....
        /*0144*/ 	.word	0x05000010


	//   ....[27]....
        /*0148*/ 	.word	0x05000010


	//----- nvinfo : EIATTR_COOP_GROUP_INSTR_OFFSETS
	.align		4
.L_755:
        /*014c*/ 	.byte	0x04, 0x28
        /*014e*/ 	.short	(.L_757 - .L_756)


	//   ....[0]....
.L_756:
        /*0150*/ 	.word	0x000010c0


	//   ....[1]....
        /*0154*/ 	.word	0x000010f0


	//   ....[2]....
        /*0158*/ 	.word	0x00001120


	//   ....[3]....
        /*015c*/ 	.word	0x00001130


	//   ....[4]....
        /*0160*/ 	.word	0x00001b20


	//   ....[5]....
        /*0164*/ 	.word	0x00001b60


	//   ....[6]....
        /*0168*/ 	.word	0x00001bd0


	//   ....[7]....
        /*016c*/ 	.word	0x00001be0


	//   ....[8]....
        /*0170*/ 	.word	0x00001c30


	//   ....[9]....
        /*0174*/ 	.word	0x00001c40


	//   ....[10]....
        /*0178*/ 	.word	0x00001c70


	//   ....[11]....
        /*017c*/ 	.word	0x00001c80


	//   ....[12]....
        /*0180*/ 	.word	0x00002930


	//   ....[13]....
        /*0184*/ 	.word	0x00002960


	//   ....[14]....
        /*0188*/ 	.word	0x00002990


	//   ....[15]....
        /*018c*/ 	.word	0x000029b0


	//   ....[16]....
        /*0190*/ 	.word	0x000029e0


	//   ....[17]....
        /*0194*/ 	.word	0x000029f0


	//   ....[18]....
        /*0198*/ 	.word	0x00002a20


	//   ....[19]....
        /*019c*/ 	.word	0x00002a30


	//   ....[20]....
        /*01a0*/ 	.word	0x00002bf0


	//   ....[21]....
        /*01a4*/ 	.word	0x00002c80


	//   ....[22]....
        /*01a8*/ 	.word	0x00002cf0


	//   ....[23]....
        /*01ac*/ 	.word	0x00002d50


	//   ....[24]....
        /*01b0*/ 	.word	0x00002dc0


	//   ....[25]....
        /*01b4*/ 	.word	0x00002e20


	//   ....[26]....
        /*01b8*/ 	.word	0x00002e90


	//   ....[27]....
        /*01bc*/ 	.word	0x00002ef0


	//----- nvinfo : EIATTR_VRC_CTA_INIT_COUNT
	.align		4
.L_757:
        /*01c0*/ 	.byte	0x02, 0x4a
	.zero		1
	.zero		1


	//----- nvinfo : EIATTR_EXIT_INSTR_OFFSETS
	.align		4
        /*01c4*/ 	.byte	0x04, 0x1c
        /*01c6*/ 	.short	(.L_759 - .L_758)


	//   ....[0]....
.L_758:
        /*01c8*/ 	.word	0x00001e90


	//   ....[1]....
        /*01cc*/ 	.word	0x00002b80


	//----- nvinfo : EIATTR_MAX_THREADS
	.align		4
.L_759:
        /*01d0*/ 	.byte	0x04, 0x05
        /*01d2*/ 	.short	(.L_761 - .L_760)
.L_760:
        /*01d4*/ 	.word	0x00000140
        /*01d8*/ 	.word	0x00000001
        /*01dc*/ 	.word	0x00000001


	//----- nvinfo : EIATTR_CRS_STACK_SIZE
	.align		4
.L_761:
        /*01e0*/ 	.byte	0x04, 0x1e
        /*01e2*/ 	.short	(.L_763 - .L_762)
.L_762:
        /*01e4*/ 	.word	0x00000000


	//----- nvinfo : EIATTR_CBANK_PARAM_SIZE
	.align		4
.L_763:
        /*01e8*/ 	.byte	0x03, 0x19
        /*01ea*/ 	.short	0x0060


	//----- nvinfo : EIATTR_PARAM_CBANK
	.align		4
        /*01ec*/ 	.byte	0x04, 0x0a
        /*01ee*/ 	.short	(.L_765 - .L_764)
	.align		4
.L_764:
        /*01f0*/ 	.word	index@(.nv.constant0._ZN13group_norm_v218gn_bwd_cuda_kernelI13__nv_bfloat16Li320ELi3ELi16ELi20ELi1024ELb1ELb1ELi4ELi320ELi320ELi4ELb1ELi1ELb0ELb0ELNS_15WgradSyncMethodE3ENS_16CompileConditionILi1000EEEEEvPT_S6_S6_PKS5_S8_S8_S8_PKfflPfPj)
        /*01f4*/ 	.short	0x0380
        /*01f6*/ 	.short	0x0060


	//----- nvinfo : EIATTR_SW_WAR
	.align		4
.L_765:
        /*01f8*/ 	.byte	0x04, 0x36
        /*01fa*/ 	.short	(.L_767 - .L_766)
.L_766:
        /*01fc*/ 	.word	0x00000008
.L_767:


//--------------------- .nv.info._ZN13group_norm_v218gn_bwd_cuda_kernelI13__nv_bfloat16Li320ELi1ELi16ELi20ELi1024ELb1ELb1ELi8ELi320ELi320ELi4ELb1ELi1ELb0ELb0ELNS_15WgradSyncMethodE3ENS_16CompileConditionILi1000EEEEEvPT_S6_S6_PKS5_S8_S8_S8_PKfflPfPj --------------------------
	.section	.nv.info._ZN13group_norm_v218gn_bwd_cuda_kernelI13__nv_bfloat16Li320ELi1ELi16ELi20ELi1024ELb1ELb1ELi8ELi320ELi320ELi4ELb1ELi1ELb0ELb0ELNS_15WgradSyncMethodE3ENS_16CompileConditionILi1000EEEEEvPT_S6_S6_PKS5_S8_S8_S8_PKfflPfPj,"",@"SHT_CUDA_INFO"
	.sectionflags	@""
	.align	4


	//----- nvinfo : EIATTR_CUDA_API_VERSION
	.align		4
        /*0000*/ 	.byte	0x04, 0x37
        /*0002*/ 	.short	(.L_769 - .L_768)
.L_768:
        /*0004*/ 	.word	0x00000082


	//----- nvinfo : EIATTR_KPARAM_INFO
	.align		4
.L_769:
        /*0008*/ 	.byte	0x04, 0x17
        /*000a*/ 	.short	(.L_771 - .L_770)
.L_770:
        /*000c*/ 	.word	0x00000000
        /*0010*/ 	.short	0x000b
        /*0012*/ 	.short	0x0058
        /*0014*/ 	.byte	0x00, 0xf5, 0x21, 0x00


	//----- nvinfo : EIATTR_KPARAM_INFO
	.align		4
.L_771:
        /*0018*/ 	.byte	0x04, 0x17
        /*001a*/ 	.short	(.L_773 - .L_772)
.L_772:
        /*001c*/ 	.word	0x00000000
        /*0020*/ 	.short	0x000a
        /*0022*/ 	.short	0x0050
        /*0024*/ 	.byte	0x00, 0xf5, 0x21, 0x00


	//----- nvinfo : EIATTR_KPARAM_INFO
	.align		4
.L_773:
        /*0028*/ 	.byte	0x04, 0x17
        /*002a*/ 	.short	(.L_775 - .L_774)
.L_774:
        /*002c*/ 	.word	0x00000000
        /*0030*/ 	.short	0x0009
        /*0032*/ 	.short	0x0048
        /*0034*/ 	.byte	0x00, 0xf0, 0x21, 0x00


	//----- nvinfo : EIATTR_KPARAM_INFO
	.align		4
.L_775:
        /*0038*/ 	.byte	0x04, 0x17
        /*003a*/ 	.short	(.L_777 - .L_776)
.L_776:
        /*003c*/ 	.word	0x00000000
        /*0040*/ 	.short	0x0008
        /*0042*/ 	.short	0x0040
        /*0044*/ 	.byte	0x00, 0xf0, 0x11, 0x00


	//----- nvinfo : EIATTR_KPARAM_INFO
	.align		4
.L_777:
        /*0048*/ 	.byte	0x04, 0x17
        /*004a*/ 	.short	(.L_779 - .L_778)
.L_778:
        /*004c*/ 	.word	0x00000000
        /*0050*/ 	.short	0x0007
        /*0052*/ 	.short	0x0038
        /*0054*/ 	.byte	0x00, 0xf5, 0x21, 0x00


	//----- nvinfo : EIATTR_KPARAM_INFO
	.align		4
.L_779:
        /*0058*/ 	.byte	0x04, 0x17
        /*005a*/ 	.short	(.L_781 - .L_780)
.L_780:
        /*005c*/ 	.word	0x00000000
        /*0060*/ 	.short	0x0006
        /*0062*/ 	.short	0x0030
        /*0064*/ 	.byte	0x00, 0xf5, 0x21, 0x00


	//----- nvinfo : EIATTR_KPARAM_INFO
	.align		4
.L_781:
        /*0068*/ 	.byte	0x04, 0x17
        /*006a*/ 	.short	(.L_783 - .L_782)
.L_782:
        /*006c*/ 	.word	0x00000000
        /*0070*/ 	.short	0x0005
        /*0072*/ 	.short	0x0028
        /*0074*/ 	.byte	0x00, 0xf5, 0x21, 0x00


	//----- nvinfo : EIATTR_KPARAM_INFO
	.align		4
.L_783:
        /*0078*/ 	.byte	0x04, 0x17
        /*007a*/ 	.short	(.L_785 - .L_784)
.L_784:
        /*007c*/ 	.word	0x00000000
        /*0080*/ 	.short	0x0004
        /*0082*/ 	.short	0x0020
        /*0084*/ 	.byte	0x00, 0xf5, 0x21, 0x00


	//----- nvinfo : EIATTR_KPARAM_INFO
	.align		4
.L_785:
        /*0088*/ 	.byte	0x04, 0x17
        /*008a*/ 	.short	(.L_787 - .L_786)
.L_786:
        /*008c*/ 	.word	0x00000000
        /*0090*/ 	.short	0x0003
        /*0092*/ 	.short	0x0018
        /*0094*/ 	.byte	0x00, 0xf5, 0x21, 0x00


	//----- nvinfo : EIATTR_KPARAM_INFO
	.align		4
.L_787:
        /*0098*/ 	.byte	0x04, 0x17
        /*009a*/ 	.short	(.L_789 - .L_788)
.L_788:
        /*009c*/ 	.word	0x00000000
        /*00a0*/ 	.short	0x0002
        /*00a2*/ 	.short	0x0010
        /*00a4*/ 	.byte	0x00, 0xf5, 0x21, 0x00


	//----- nvinfo : EIATTR_KPARAM_INFO
	.align		4
.L_789:
        /*00a8*/ 	.byte	0x04, 0x17
        /*00aa*/ 	.short	(.L_791 - .L_790)
.L_790:
        /*00ac*/ 	.word	0x00000000
        /*00b0*/ 	.short	0x0001
        /*00b2*/ 	.short	0x0008
        /*00b4*/ 	.byte	0x00, 0xf5, 0x21, 0x00


	//----- nvinfo : EIATTR_KPARAM_INFO
	.align		4
.L_791:
        /*00b8*/ 	.byte	0x04, 0x17
        /*00ba*/ 	.short	(.L_793 - .L_792)
.L_792:
        /*00bc*/ 	.word	0x00000000
        /*00c0*/ 	.short	0x0000
        /*00c2*/ 	.short	0x0000
        /*00c4*/ 	.byte	0x00, 0xf5, 0x21, 0x00


	//----- nvinfo : EIATTR_SPARSE_MMA_MASK
	.align		4
.L_793:
        /*00c8*/ 	.byte	0x03, 0x50
        /*00ca*/ 	.short	0x0000


	//----- nvinfo : EIATTR_MAXREG_COUNT
	.align		4
        /*00cc*/ 	.byte	0x03, 0x1b
        /*00ce*/ 	.short	0x00a8


	//----- nvinfo : EIATTR_NUM_BARRIERS
	.align		4
        /*00d0*/ 	.byte	0x02, 0x4c
        /*00d2*/ 	.byte	0x01
	.zero		1


	//----- nvinfo : EIATTR_MERCURY_ISA_VERSION
	.align		4
        /*00d4*/ 	.byte	0x03, 0x5f
        /*00d6*/ 	.short	0x0101


	//----- nvinfo : EIATTR_COOP_GROUP_MASK_REGIDS
	.align		4
        /*00d8*/ 	.byte	0x04, 0x29
        /*00da*/ 	.short	(.L_795 - .L_794)


	//   ....[0]....
.L_794:
        /*00dc*/ 	.word	0xffffffff


	//   ....[1]....
        /*00e0*/ 	.word	0xffffffff


	//   ....[2]....
        /*00e4*/ 	.word	0xffffffff


	//   ....[3]....
        /*00e8*/ 	.word	0xffffffff


	//   ....[4]....
        /*00ec*/ 	.word	0xffffffff


	//   ....[5]....
        /*00f0*/ 	.word	0xffffffff


	//   ....[6]....
        /*00f4*/ 	.word	0xffffffff


	//   ....[7]....
        /*00f8*/ 	.word	0xffffffff


	//   ....[8]....
        /*00fc*/ 	.word	0xffffffff


	//   ....[9]....
        /*0100*/ 	.word	0xffffffff


	//   ....[10]....
        /*0104*/ 	.word	0xffffffff


	//   ....[11]....
        /*0108*/ 	.word	0xffffffff


	//   ....[12]....
        /*010c*/ 	.word	0x0500001a


	//   ....[13]....
        /*0110*/ 	.word	0x0500001d


	//   ....[14]....
        /*0114*/ 	.word	0x0500001f


	//   ....[15]....
        /*0118*/ 	.word	0x0500001c


	//   ....[16]....
        /*011c*/ 	.word	0x0500001e


	//   ....[17]....
        /*0120*/ 	.word	0x05000021


	//   ....[18]....
        /*0124*/ 	.word	0x05000023


	//   ....[19]....
        /*0128*/ 	.word	0x05000014


	//   ....[20]....
        /*012c*/ 	.word	0x0500001c


	//   ....[21]....
        /*0130*/ 	.word	0x0500001c


	//   ....[22]....
        /*0134*/ 	.word	0x0500001c


	//   ....[23]....
        /*0138*/ 	.word	0x0500001c


	//   ....[24]....
        /*013c*/ 	.word	0x0500001c


	//   ....[25]....
        /*0140*/ 	.word	0x0500001c


	//   ....[26]....
        /*0144*/ 	.word	0x0500001c


	//   ....[27]....
        /*0148*/ 	.word	0x0500001c


	//----- nvinfo : EIATTR_COOP_GROUP_INSTR_OFFSETS
	.align		4
.L_795:
        /*014c*/ 	.byte	0x04, 0x28
        /*014e*/ 	.short	(.L_797 - .L_796)


	//   ....[0]....
.L_796:
        /*0150*/ 	.word	0x00001630


	//   ....[1]....
        /*0154*/ 	.word	0x00001650


	//   ....[2]....
        /*0158*/ 	.word	0x000016a0


	//   ....[3]....
        /*015c*/ 	.word	0x000016c0


	//   ....[4]....
        /*0160*/ 	.word	0x00001c20


	//   ....[5]....
        /*0164*/ 	.word	0x00001c60


	//   ....[6]....
        /*0168*/ 	.word	0x00001c90


	//   ....[7]....
        /*016c*/ 	.word	0x00001ca0


	//   ....[8]....
        /*0170*/ 	.word	0x00001cd0


	//   ....[9]....
        /*0174*/ 	.word	0x00001ce0


	//   ....[10]....
        /*0178*/ 	.word	0x00001d10


	//   ....[11]....
        /*017c*/ 	.word	0x00001d20


	//   ....[12]....
        /*0180*/ 	.word	0x00002a80


	//   ....[13]....
        /*0184*/ 	.word	0x00002ab0


	//   ....[14]....
        /*0188*/ 	.word	0x00002af0


	//   ....[15]....
        /*018c*/ 	.word	0x00002b10


	//   ....[16]....
        /*0190*/ 	.word	0x00002b40


	//   ....[17]....
        /*0194*/ 	.word	0x00002b50


	//   ....[18]....
        /*0198*/ 	.word	0x00002b80


	//   ....[19]....
        /*019c*/ 	.word	0x00002b90


	//   ....[20]....
        /*01a0*/ 	.word	0x00002d50


	//   ....[21]....
        /*01a4*/ 	.word	0x00002de0


	//   ....[22]....
        /*01a8*/ 	.word	0x00002e50


	//   ....[23]....
        /*01ac*/ 	.word	0x00002eb0


	//   ....[24]....
        /*01b0*/ 	.word	0x00002f20


	//   ....[25]....
        /*01b4*/ 	.word	0x00002f80


	//   ....[26]....
        /*01b8*/ 	.word	0x00002ff0


	//   ....[27]....
        /*01bc*/ 	.word	0x00003050


	//----- nvinfo : EIATTR_VRC_CTA_INIT_COUNT
	.align		4
.L_797:
        /*01c0*/ 	.byte	0x02, 0x4a
	.zero		1
	.zero		1


	//----- nvinfo : EIATTR_EXIT_INSTR_OFFSETS
	.align		4
        /*01c4*/ 	.byte	0x04, 0x1c
        /*01c6*/ 	.short	(.L_799 - .L_798)


	//   ....[0]....
.L_798:
        /*01c8*/ 	.word	0x00001fe0


	//   ....[1]....
        /*01cc*/ 	.word	0x00002ce0


	//----- nvinfo : EIATTR_MAX_THREADS
	.align		4
.L_799:
        /*01d0*/ 	.byte	0x04, 0x05
        /*01d2*/ 	.short	(.L_801 - .L_800)
.L_800:
        /*01d4*/ 	.word	0x00000140
        /*01d8*/ 	.word	0x00000001
        /*01dc*/ 	.word	0x00000001


	//----- nvinfo : EIATTR_CRS_STACK_SIZE
	.align		4
.L_801:
        /*01e0*/ 	.byte	0x04, 0x1e
        /*01e2*/ 	.short	(.L_803 - .L_802)
.L_802:
        /*01e4*/ 	.word	0x00000000


	//----- nvinfo : EIATTR_CBANK_PARAM_SIZE
	.align		4
.L_803:
        /*01e8*/ 	.byte	0x03, 0x19
        /*01ea*/ 	.short	0x0060


	//----- nvinfo : EIATTR_PARAM_CBANK
	.align		4
        /*01ec*/ 	.byte	0x04, 0x0a
        /*01ee*/ 	.short	(.L_805 - .L_804)
	.align		4
.L_804:
        /*01f0*/ 	.word	index@(.nv.constant0._ZN13group_norm_v218gn_bwd_cuda_kernelI13__nv_bfloat16Li320ELi1ELi16ELi20ELi1024ELb1ELb1ELi8ELi320ELi320ELi4ELb1ELi1ELb0ELb0ELNS_15WgradSyncMethodE3ENS_16CompileConditionILi1000EEEEEvPT_S6_S6_PKS5_S8_S8_S8_PKfflPfPj)
        /*01f4*/ 	.short	0x0380
        /*01f6*/ 	.short	0x0060


	//----- nvinfo : EIATTR_SW_WAR
	.align		4
.L_805:
        /*01f8*/ 	.byte	0x04, 0x36
        /*01fa*/ 	.short	(.L_807 - .L_806)
.L_806:
        /*01fc*/ 	.word	0x00000008
.L_807:


//--------------------- .nv.info._ZN13group_norm_v218gn_bwd_cuda_kernelI13__nv_bfloat16Li320ELi3ELi16ELi20ELi1024ELb1ELb1ELi8ELi320ELi320ELi4ELb1ELi2ELb0ELb0ELNS_15WgradSyncMethodE3ENS_16CompileConditionILi1000EEEEEvPT_S6_S6_PKS5_S8_S8_S8_PKfflPfPj --------------------------
	.section	.nv.info._ZN13group_norm_v218gn_bwd_cuda_kernelI13__nv_bfloat16Li320ELi3ELi16ELi20ELi1024ELb1ELb1ELi8ELi320ELi320ELi4ELb1ELi2ELb0ELb0ELNS_15WgradSyncMethodE3ENS_16CompileConditionILi1000EEEEEvPT_S6_S6_PKS5_S8_S8_S8_PKfflPfPj,"",@"SHT_CUDA_INFO"
	.sectionflags	@""
	.align	4


	//----- nvinfo : EIATTR_CUDA_API_VERSION
	.align		4
        /*0000*/ 	.byte	0x04, 0x37
        /*0002*/ 	.short	(.L_809 - .L_808)
.L_808:
        /*0004*/ 	.word	0x00000082


	//----- nvinfo : EIATTR_KPARAM_INFO
	.align		4
.L_809:
        /*0008*/ 	.byte	0x04, 0x17
        /*000a*/ 	.short	(.L_811 - .L_810)
.L_810:
        /*000c*/ 	.word	0x00000000
        /*0010*/ 	.short	0x000b
        /*0012*/ 	.short	0x0058
        /*0014*/ 	.byte	0x00, 0xf5, 0x21, 0x00


	//----- nvinfo : EIATTR_KPARAM_INFO
	.align		4
.L_811:
        /*0018*/ 	.byte	0x04, 0x17
        /*001a*/ 	.short	(.L_813 - .L_812)
.L_812:
        /*001c*/ 	.word	0x00000000
        /*0020*/ 	.short	0x000a
        /*0022*/ 	.short	0x0050
        /*0024*/ 	.byte	0x00, 0xf5, 0x21, 0x00


	//----- nvinfo : EIATTR_KPARAM_INFO
	.align		4
.L_813:
        /*0028*/ 	.byte	0x04, 0x17
        /*002a*/ 	.short	(.L_815 - .L_814)
.L_814:
        /*002c*/ 	.word	0x00000000
        /*0030*/ 	.short	0x0009
        /*0032*/ 	.short	0x0048
        /*0034*/ 	.byte	0x00, 0xf0, 0x21, 0x00


	//----- nvinfo : EIATTR_KPARAM_INFO
	.align		4
.L_815:
        /*0038*/ 	.byte	0x04, 0x17
        /*003a*/ 	.short	(.L_817 - .L_816)
.L_816:
        /*003c*/ 	.word	0x00000000
        /*0040*/ 	.short	0x0008
        /*0042*/ 	.short	0x0040
        /*0044*/ 	.byte	0x00, 0xf0, 0x11, 0x00


	//----- nvinfo : EIATTR_KPARAM_INFO
	.align		4
.L_817:
        /*0048*/ 	.byte	0x04, 0x17
        /*004a*/ 	.short	(.L_819 - .L_818)
.L_818:
        /*004c*/ 	.word	0x00000000
        /*0050*/ 	.short	0x0007
        /*0052*/ 	.short	0x0038
        /*0054*/ 	.byte	0x00, 0xf5, 0x21, 0x00


	//----- nvinfo : EIATTR_KPARAM_INFO
	.align		4
.L_819:
        /*0058*/ 	.byte	0x04, 0x17
        /*005a*/ 	.short	(.L_821 - .L_820)
.L_820:
        /*005c*/ 	.word	0x00000000
        /*0060*/ 	.short	0x0006
        /*0062*/ 	.short	0x0030
        /*0064*/ 	.byte	0x00, 0xf5, 0x21, 0x00


	//----- nvinfo : EIATTR_KPARAM_INFO
	.align		4
.L_821:
        /*0068*/ 	.byte	0x04, 0x17
        /*006a*/ 	.short	(.L_823 - .L_822)
.L_822:
        /*006c*/ 	.word	0x00000000
        /*0070*/ 	.short	0x0005
        /*0072*/ 	.short	0x0028
        /*0074*/ 	.byte	0x00, 0xf5, 0x21, 0x00


	//----- nvinfo : EIATTR_KPARAM_INFO
	.align		4
.L_823:
        /*0078*/ 	.byte	0x04, 0x17
        /*007a*/ 	.short	(.L_825 - .L_824)
.L_824:
        /*007c*/ 	.word	0x00000000
        /*0080*/ 	.short	0x0004
        /*0082*/ 	.short	0x0020
        /*0084*/ 	.byte	0x00, 0xf5, 0x21, 0x00


	//----- nvinfo : EIATTR_KPARAM_INFO
	.align		4
.L_825:
        /*0088*/ 	.byte	0x04, 0x17
        /*008a*/ 	.short	(.L_827 - .L_826)
.L_826:
        /*008c*/ 	.word	0x00000000
        /*0090*/ 	.short	0x0003
        /*0092*/ 	.short	0x0018
        /*0094*/ 	.byte	0x00, 0xf5, 0x21, 0x00


	//----- nvinfo : EIATTR_KPARAM_INFO
	.align		4
.L_827:
        /*0098*/ 	.byte	0x04, 0x17
        /*009a*/ 	.short	(.L_829 - .L_828)
.L_828:
        /*009c*/ 	.word	0x00000000
        /*00a0*/ 	.short	0x0002
        /*00a2*/ 	.short	0x0010
        /*00a4*/ 	.byte	0x00, 0xf5, 0x21, 0x00


	//----- nvinfo : EIATTR_KPARAM_INFO
	.align		4
.L_829:
        /*00a8*/ 	.byte	0x04, 0x17
        /*00aa*/ 	.short	(.L_831 - .L_830)
.L_830:
        /*00ac*/ 	.word	0x00000000
        /*00b0*/ 	.short	0x0001
        /*00b2*/ 	.short	0x0008
        /*00b4*/ 	.byte	0x00, 0xf5, 0x21, 0x00


	//----- nvinfo : EIATTR_KPARAM_INFO
	.align		4
.L_831:
        /*00b8*/ 	.byte	0x04, 0x17
        /*00ba*/ 	.short	(.L_833 - .L_832)
.L_832:
        /*00bc*/ 	.word	0x00000000
        /*00c0*/ 	.short	0x0000
        /*00c2*/ 	.short	0x0000
        /*00c4*/ 	.byte	0x00, 0xf5, 0x21, 0x00


	//----- nvinfo : EIATTR_SPARSE_MMA_MASK
	.align		4
.L_833:
        /*00c8*/ 	.byte	0x03, 0x50
        /*00ca*/ 	.short	0x0000


	//----- nvinfo : EIATTR_MAXREG_COUNT
	.align		4
        /*00cc*/ 	.byte	0x03, 0x1b
        /*00ce*/ 	.short	0x0040


	//----- nvinfo : EIATTR_NUM_BARRIERS
	.align		4
        /*00d0*/ 	.byte	0x02, 0x4c
        /*00d2*/ 	.byte	0x01
	.zero		1


	//----- nvinfo : EIATTR_MERCURY_ISA_VERSION
	.align		4
        /*00d4*/ 	.byte	0x03, 0x5f
        /*00d6*/ 	.short	0x0101


	//----- nvinfo : EIATTR_COOP_GROUP_MASK_REGIDS
	.align		4
        /*00d8*/ 	.byte	0x04, 0x29
        /*00da*/ 	.short	(.L_835 - .L_834)


	//   ....[0]....
.L_834:
        /*00dc*/ 	.word	0xffffffff


	//   ....[1]....
        /*00e0*/ 	.word	0xffffffff


	//   ....[2]....
        /*00e4*/ 	.word	0xffffffff


	//   ....[3]....
        /*00e8*/ 	.word	0xffffffff


	//   ....[4]....
        /*00ec*/ 	.word	0xffffffff


	//   ....[5]....
        /*00f0*/ 	.word	0xffffffff


	//   ....[6]....
        /*00f4*/ 	.word	0xffffffff


	//   ....[7]....
        /*00f8*/ 	.word	0xffffffff


	//   ....[8]....
        /*00fc*/ 	.word	0xffffffff


	//   ....[9]....
        /*0100*/ 	.word	0xffffffff


	//   ....[10]....
        /*0104*/ 	.word	0xffffffff


	//   ....[11]....
        /*0108*/ 	.word	0xffffffff


	//   ....[12]....
        /*010c*/ 	.word	0x05000017


	//   ....[13]....
        /*0110*/ 	.word	0x05000016


	//   ....[14]....
        /*0114*/ 	.word	0x05000018


	//   ....[15]....
        /*0118*/ 	.word	0x05000019


	//   ....[16]....
        /*011c*/ 	.word	0x0500001b


	//   ....[17]....
        /*0120*/ 	.word	0x0500001a


	//   ....[18]....
        /*0124*/ 	.word	0x0500001c


	//   ....[19]....
        /*0128*/ 	.word	0x05000011


	//   ....[20]....
        /*012c*/ 	.word	0x05000018


	//   ....[21]....
        /*0130*/ 	.word	0x05000018


	//   ....[22]....
        /*0134*/ 	.word	0x05000018


	//   ....[23]....
        /*0138*/ 	.word	0x05000018


	//   ....[24]....
        /*013c*/ 	.word	0x05000018


	//   ....[25]....
        /*0140*/ 	.word	0x05000018


	//   ....[26]....
        /*0144*/ 	.word	0x05000018


	//   ....[27]....
        /*0148*/ 	.word	0x05000018


	//----- nvinfo : EIATTR_COOP_GROUP_INSTR_OFFSETS
	.align		4
.L_835:
        /*014c*/ 	.byte	0x04, 0x28
        /*014e*/ 	.short	(.L_837 - .L_836)


	//   ....[0]....
.L_836:
        /*0150*/ 	.word	0x00001680


	//   ....[1]....
        /*0154*/ 	.word	0x000016c0


	//   ....[2]....
        /*0158*/ 	.word	0x000016f0


	//   ....[3]....
        /*015c*/ 	.word	0x00001700


	//   ....[4]....
        /*0160*/ 	.word	0x00001e20


	//   ....[5]....
        /*0164*/ 	.word	0x00001e60


	//   ....[6]....
        /*0168*/ 	.word	0x00001f30


	//   ....[7]....
        /*016c*/ 	.word	0x00001f50


	//   ....[8]....
        /*0170*/ 	.word	0x00001f90


	//   ....[9]....
        /*0174*/ 	.word	0x00001fa0


	//   ....[10]....
        /*0178*/ 	.word	0x00001fe0


	//   ....[11]....
        /*017c*/ 	.word	0x00002000


	//   ....[12]....
        /*0180*/ 	.word	0x00002de0


	//   ....[13]....
        /*0184*/ 	.word	0x00002e10


	//   ....[14]....
        /*0188*/ 	.word	0x00002e50


	//   ....[15]....
        /*018c*/ 	.word	0x00002e70


	//   ....[16]....
        /*0190*/ 	.word	0x00002ea0


	//   ....[17]....
        /*0194*/ 	.word	0x00002eb0


	//   ....[18]....
        /*0198*/ 	.word	0x00002ee0


	//   ....[19]....
        /*019c*/ 	.word	0x00002ef0


	//   ....[20]....
        /*01a0*/ 	.word	0x000030d0


	//   ....[21]....
        /*01a4*/ 	.word	0x00003160


	//   ....[22]....
        /*01a8*/ 	.word	0x000031d0


	//   ....[23]....
        /*01ac*/ 	.word	0x00003230


	//   ....[24]....
        /*01b0*/ 	.word	0x000032a0


	//   ....[25]....
        /*01b4*/ 	.word	0x00003300


	//   ....[26]....
        /*01b8*/ 	.word	0x00003370


	//   ....[27]....
        /*01bc*/ 	.word	0x000033d0


	//----- nvinfo : EIATTR_VRC_CTA_INIT_COUNT
	.align		4
.L_837:
        /*01c0*/ 	.byte	0x02, 0x4a
	.zero		1
	.zero		1


	//----- nvinfo : EIATTR_EXIT_INSTR_OFFSETS
	.align		4
        /*01c4*/ 	.byte	0x04, 0x1c
        /*01c6*/ 	.short	(.L_839 - .L_838)


	//   ....[0]....
.L_838:
        /*01c8*/ 	.word	0x00002330


	//   ....[1]....
        /*01cc*/ 	.word	0x00003060


	//----- nvinfo : EIATTR_MAX_THREADS
	.align		4
.L_839:
        /*01d0*/ 	.byte	0x04, 0x05
        /*01d2*/ 	.short	(.L_841 - .L_840)
.L_840:
        /*01d4*/ 	.word	0x00000140
        /*01d8*/ 	.word	0x00000001
        /*01dc*/ 	.word	0x00000001


	//----- nvinfo : EIATTR_CRS_STACK_SIZE
	.align		4
.L_841:
        /*01e0*/ 	.byte	0x04, 0x1e
        /*01e2*/ 	.short	(.L_843 - .L_842)
.L_842:
        /*01e4*/ 	.word	0x00000000


	//----- nvinfo : EIATTR_CBANK_PARAM_SIZE
	.align		4
.L_843:
        /*01e8*/ 	.byte	0x03, 0x19
        /*01ea*/ 	.short	0x0060


	//----- nvinfo : EIATTR_PARAM_CBANK
	.align		4
        /*01ec*/ 	.byte	0x04, 0x0a
        /*01ee*/ 	.short	(.L_845 - .L_844)
	.align		4
.L_844:
        /*01f0*/ 	.word	index@(.nv.constant0._ZN13group_norm_v218gn_bwd_cuda_kernelI13__nv_bfloat16Li320ELi3ELi16ELi20ELi1024ELb1ELb1ELi8ELi320ELi320ELi4ELb1ELi2ELb0ELb0ELNS_15WgradSyncMethodE3ENS_16CompileConditionILi1000EEEEEvPT_S6_S6_PKS5_S8_S8_S8_PKfflPfPj)
        /*01f4*/ 	.short	0x0380
        /*01f6*/ 	.short	0x0060


	//----- nvinfo : EIATTR_SW_WAR
	.align		4
.L_845:
        /*01f8*/ 	.byte	0x04, 0x36
        /*01fa*/ 	.short	(.L_847 - .L_846)
.L_846:
        /*01fc*/ 	.word	0x00000008
.L_847:


//--------------------- .nv.info._ZN13group_norm_v218gn_bwd_cuda_kernelI13__nv_bfloat16Li320ELi1ELi16ELi20ELi1024ELb1ELb1ELi16ELi320ELi320ELi4ELb1ELi2ELb0ELb0ELNS_15WgradSyncMethodE3ENS_16CompileConditionILi1000EEEEEvPT_S6_S6_PKS5_S8_S8_S8_PKfflPfPj --------------------------
	.section	.nv.info._ZN13group_norm_v218gn_bwd_cuda_kernelI13__nv_bfloat16Li320ELi1ELi16ELi20ELi1024ELb1ELb1ELi16ELi320ELi320ELi4ELb1ELi2ELb0ELb0ELNS_15WgradSyncMethodE3ENS_16CompileConditionILi1000EEEEEvPT_S6_S6_PKS5_S8_S8_S8_PKfflPfPj,"",@"SHT_CUDA_INFO"
	.sectionflags	@""
	.align	4


	//----- nvinfo : EIATTR_CUDA_API_VERSION
	.align		4
        /*0000*/ 	.byte	0x04, 0x37
        /*0002*/ 	.short	(.L_849 - .L_848)
.L_848:
        /*0004*/ 	.word	0x00000082


	//----- nvinfo : EIATTR_KPARAM_INFO
	.align		4
.L_849:
        /*0008*/ 	.byte	0x04, 0x17
        /*000a*/ 	.short	(.L_851 - .L_850)
.L_850:
        /*000c*/ 	.word	0x00000000
        /*0010*/ 	.short	0x000b
        /*0012*/ 	.short	0x0058
        /*0014*/ 	.byte	0x00, 0xf5, 0x21, 0x00


	//----- nvinfo : EIATTR_KPARAM_INFO
	.align		4
.L_851:
        /*0018*/ 	.byte	0x04, 0x17
        /*001a*/ 	.short	(.L_853 - .L_852)
.L_852:
        /*001c*/ 	.word	0x00000000
        /*0020*/ 	.short	0x000a
        /*0022*/ 	.short	0x0050
        /*0024*/ 	.byte	0x00, 0xf5, 0x21, 0x00


	//----- nvinfo : EIATTR_KPARAM_INFO
	.align		4
.L_853:
        /*0028*/ 	.byte	0x04, 0x17
        /*002a*/ 	.short	(.L_855 - .L_854)
.L_854:
        /*002c*/ 	.word	0x00000000
        /*0030*/ 	.short	0x0009
        /*0032*/ 	.short	0x0048
        /*0034*/ 	.byte	0x00, 0xf0, 0x21, 0x00


	//----- nvinfo : EIATTR_KPARAM_INFO
	.align		4
.L_855:
        /*0038*/ 	.byte	0x04, 0x17
        /*003a*/ 	.short	(.L_857 - .L_856)
.L_856:
        /*003c*/ 	.word	0x00000000
        /*0040*/ 	.short	0x0008
        /*0042*/ 	.short	0x0040
        /*0044*/ 	.byte	0x00, 0xf0, 0x11, 0x00


	//----- nvinfo : EIATTR_KPARAM_INFO
	.align		4
.L_857:
        /*0048*/ 	.byte	0x04, 0x17
        /*004a*/ 	.short	(.L_859 - .L_858)
.L_858:
        /*004c*/ 	.word	0x00000000
        /*0050*/ 	.short	0x0007
        /*0052*/ 	.short	0x0038
        /*0054*/ 	.byte	0x00, 0xf5, 0x21, 0x00


	//----- nvinfo : EIATTR_KPARAM_INFO
	.align		4
.L_859:
        /*0058*/ 	.byte	0x04, 0x17
        /*005a*/ 	.short	(.L_861 - .L_860)
.L_860:
        /*005c*/ 	.word	0x00000000
        /*0060*/ 	.short	0x0006
        /*0062*/ 	.short	0x0030
        /*0064*/ 	.byte	0x00, 0xf5, 0x21, 0x00


	//----- nvinfo : EIATTR_KPARAM_INFO
	.align		4
.L_861:
        /*0068*/ 	.byte	0x04, 0x17
        /*006a*/ 	.short	(.L_863 - .L_862)
.L_862:
        /*006c*/ 	.word	0x00000000
        /*0070*/ 	.short	0x0005
        /*0072*/ 	.short	0x0028
        /*0074*/ 	.byte	0x00, 0xf5, 0x21, 0x00


	//----- nvinfo : EIATTR_KPARAM_INFO
	.align		4
.L_863:
        /*0078*/ 	.byte	0x04, 0x17
        /*007a*/ 	.short	(.L_865 - .L_864)
.L_864:
        /*007c*/ 	.word	0x00000000
        /*0080*/ 	.short	0x0004
        /*0082*/ 	.short	0x0020
        /*0084*/ 	.byte	0x00, 0xf5, 0x21, 0x00


	//----- nvinfo : EIATTR_KPARAM_INFO
	.align		4
.L_865:
        /*0088*/ 	.byte	0x04, 0x17
        /*008a*/ 	.short	(.L_867 - .L_866)
.L_866:
        /*008c*/ 	.word	0x00000000
        /*0090*/ 	.short	0x0003
        /*0092*/ 	.short	0x0018
        /*0094*/ 	.byte	0x00, 0xf5, 0x21, 0x00


	//----- nvinfo : EIATTR_KPARAM_INFO
	.align		4
.L_867:
        /*0098*/ 	.byte	0x04, 0x17
        /*009a*/ 	.short	(.L_869 - .L_868)
.L_868:
        /*009c*/ 	.word	0x00000000
        /*00a0*/ 	.short	0x0002
        /*00a2*/ 	.short	0x0010
        /*00a4*/ 	.byte	0x00, 0xf5, 0x21, 0x00


	//----- nvinfo : EIATTR_KPARAM_INFO
	.align		4
.L_869:
        /*00a8*/ 	.byte	0x04, 0x17
        /*00aa*/ 	.short	(.L_871 - .L_870)
.L_870:
        /*00ac*/ 	.word	0x00000000
        /*00b0*/ 	.short	0x0001
        /*00b2*/ 	.short	0x0008
        /*00b4*/ 	.byte	0x00, 0xf5, 0x21, 0x00


	//----- nvinfo : EIATTR_KPARAM_INFO
	.align		4
.L_871:
        /*00b8*/ 	.byte	0x04, 0x17
        /*00ba*/ 	.short	(.L_873 - .L_872)
.L_872:
        /*00bc*/ 	.word	0x00000000
        /*00c0*/ 	.short	0x0000
        /*00c2*/ 	.short	0x0000
        /*00c4*/ 	.byte	0x00, 0xf5, 0x21, 0x00


	//----- nvinfo : EIATTR_SPARSE_MMA_MASK
	.align		4
.L_873:
        /*00c8*/ 	.byte	0x03, 0x50
        /*00ca*/ 	.short	0x0000


	//----- nvinfo : EIATTR_MAXREG_COUNT
	.align		4
        /*00cc*/ 	.byte	0x03, 0x1b
        /*00ce*/ 	.short	0x00a8


	//----- nvinfo : EIATTR_NUM_BARRIERS
	.align		4
        /*00d0*/ 	.byte	0x02, 0x4c
        /*00d2*/ 	.byte	0x01
	.zero		1


	//----- nvinfo : EIATTR_MERCURY_ISA_VERSION
	.align		4
        /*00d4*/ 	.byte	0x03, 0x5f
        /*00d6*/ 	.short	0x0101


	//----- nvinfo : EIATTR_COOP_GROUP_MASK_REGIDS
	.align		4
        /*00d8*/ 	.byte	0x04, 0x29
        /*00da*/ 	.short	(.L_875 - .L_874)


	//   ....[0]....
.L_874:
        /*00dc*/ 	.word	0xffffffff


	//   ....[1]....
        /*00e0*/ 	.word	0xffffffff


	//   ....[2]....
        /*00e4*/ 	.word	0xffffffff


	//   ....[3]....
        /*00e8*/ 	.word	0xffffffff


	//   ....[4]....
        /*00ec*/ 	.word	0xffffffff


	//   ....[5]....
        /*00f0*/ 	.word	0xffffffff


	//   ....[6]....
        /*00f4*/ 	.word	0xffffffff


	//   ....[7]....
        /*00f8*/ 	.word	0xffffffff


	//   ....[8]....
        /*00fc*/ 	.word	0xffffffff


	//   ....[9]....
        /*0100*/ 	.word	0xffffffff


	//   ....[10]....
        /*0104*/ 	.word	0xffffffff


	//   ....[11]....
        /*0108*/ 	.word	0xffffffff


	//   ....[12]....
        /*010c*/ 	.word	0x0500001d


	//   ....[13]....
        /*0110*/ 	.word	0x0500001c


	//   ....[14]....
        /*0114*/ 	.word	0x0500001e


	//   ....[15]....
        /*0118*/ 	.word	0x0500001f


	//   ....[16]....
        /*011c*/ 	.word	0x05000021


	//   ....[17]....
        /*0120*/ 	.word	0x05000020


	//   ....[18]....
        /*0124*/ 	.word	0x05000022


	//   ....[19]....
        /*0128*/ 	.word	0x0500000b


	//   ....[20]....
        /*012c*/ 	.word	0x0500001e


	//   ....[21]....
        /*0130*/ 	.word	0x0500001e


	//   ....[22]....
        /*0134*/ 	.word	0x0500001e


	//   ....[23]....
        /*0138*/ 	.word	0x0500001e


	//   ....[24]....
        /*013c*/ 	.word	0x0500001e


	//   ....[25]....
        /*0140*/ 	.word	0x0500001e


	//   ....[26]....
        /*0144*/ 	.word	0x0500001e


	//   ....[27]....
        /*0148*/ 	.word	0x0500001e


	//----- nvinfo : EIATTR_COOP_GROUP_INSTR_OFFSETS
	.align		4
.L_875:
        /*014c*/ 	.byte	0x04, 0x28
        /*014e*/ 	.short	(.L_877 - .L_876)


	//   ....[0]....
.L_876:
        /*0150*/ 	.word	0x00002010


	//   ....[1]....
        /*0154*/ 	.word	0x00002030


	//   ....[2]....
        /*0158*/ 	.word	0x00002080


	//   ....[3]....
        /*015c*/ 	.word	0x000020a0


	//   ....[4]....
        /*0160*/ 	.word	0x000024c0


	//   ....[5]....
        /*0164*/ 	.word	0x00002500


	//   ....[6]....
        /*0168*/ 	.word	0x00002530


	//   ....[7]....
        /*016c*/ 	.word	0x00002540


	//   ....[8]....
        /*0170*/ 	.word	0x00002570


	//   ....[9]....
        /*0174*/ 	.word	0x00002580


	//   ....[10]....
        /*0178*/ 	.word	0x000025b0


	//   ....[11]....
        /*017c*/ 	.word	0x000025c0


	//   ....[12]....
        /*0180*/ 	.word	0x000035a0


	//   ....[13]....
        /*0184*/ 	.word	0x000035d0


	//   ....[14]....
        /*0188*/ 	.word	0x00003620


	//   ....[15]....
        /*018c*/ 	.word	0x00003640


	//   ....[16]....
        /*0190*/ 	.word	0x00003670


	//   ....[17]....
        /*0194*/ 	.word	0x00003680


	//   ....[18]....
        /*0198*/ 	.word	0x000036b0


	//   ....[19]....
        /*019c*/ 	.word	0x000036c0


	//   ....[20]....
        /*01a0*/ 	.word	0x00003890


	//   ....[21]....
        /*01a4*/ 	.word	0x00003920


	//   ....[22]....
        /*01a8*/ 	.word	0x00003990


	//   ....[23]....
        /*01ac*/ 	.word	0x000039f0


	//   ....[24]....
        /*01b0*/ 	.word	0x00003a60


	//   ....[25]....
        /*01b4*/ 	.word	0x00003ac0


	//   ....[26]....
        /*01b8*/ 	.word	0x00003b30


	//   ....[27]....
        /*01bc*/ 	.word	0x00003b90


	//----- nvinfo : EIATTR_VRC_CTA_INIT_COUNT
	.align		4
.L_877:
        /*01c0*/ 	.byte	0x02, 0x4a
	.zero		1
	.zero		1


	//----- nvinfo : EIATTR_EXIT_INSTR_OFFSETS
	.align		4
        /*01c4*/ 	.byte	0x04, 0x1c
        /*01c6*/ 	.short	(.L_879 - .L_878)


	//   ....[0]....
.L_878:
        /*01c8*/ 	.word	0x00002a60


	//   ....[1]....
        /*01cc*/ 	.word	0x00003820


	//----- nvinfo : EIATTR_MAX_THREADS
	.align		4
.L_879:
        /*01d0*/ 	.byte	0x04, 0x05
        /*01d2*/ 	.short	(.L_881 - .L_880)
.L_880:
        /*01d4*/ 	.word	0x00000140
        /*01d8*/ 	.word	0x00000001
        /*01dc*/ 	.word	0x00000001


	//----- nvinfo : EIATTR_CRS_STACK_SIZE
	.align		4
.L_881:
        /*01e0*/ 	.byte	0x04, 0x1e
        /*01e2*/ 	.short	(.L_883 - .L_882)
.L_882:
        /*01e4*/ 	.word	0x00000000


	//----- nvinfo : EIATTR_CBANK_PARAM_SIZE
	.align		4
.L_883:
        /*01e8*/ 	.byte	0x03, 0x19
        /*01ea*/ 	.short	0x0060


	//----- nvinfo : EIATTR_PARAM_CBANK
	.align		4
        /*01ec*/ 	.byte	0x04, 0x0a
        /*01ee*/ 	.short	(.L_885 - .L_884)
	.align		4
.L_884:
        /*01f0*/ 	.word	index@(.nv.constant0._ZN13group_norm_v218gn_bwd_cuda_kernelI13__nv_bfloat16Li320ELi1ELi16ELi20ELi1024ELb1ELb1ELi16ELi320ELi320ELi4ELb1ELi2ELb0ELb0ELNS_15WgradSyncMethodE3ENS_16CompileConditionILi1000EEEEEvPT_S6_S6_PKS5_S8_S8_S8_PKfflPfPj)
        /*01f4*/ 	.short	0x0380
        /*01f6*/ 	.short	0x0060


	//----- nvinfo : EIATTR_SW_WAR
	.align		4
.L_885:
        /*01f8*/ 	.byte	0x04, 0x36
        /*01fa*/ 	.short	(.L_887 - .L_886)
.L_886:
        /*01fc*/ 	.word	0x00000008
.L_887:


//--------------------- .nv.info._ZN13group_norm_v218gn_bwd_cuda_kernelI13__nv_bfloat16Li320ELi3ELi16ELi20ELi1024ELb1ELb1ELi16ELi320ELi320ELi4ELb1ELi5ELb0ELb0ELNS_15WgradSyncMethodE3ENS_16CompileConditionILi1000EEEEEvPT_S6_S6_PKS5_S8_S8_S8_PKfflPfPj --------------------------
	.section	.nv.info._ZN13group_norm_v218gn_bwd_cuda_kernelI13__nv_bfloat16Li320ELi3ELi16ELi20ELi1024ELb1ELb1ELi16ELi320ELi320ELi4ELb1ELi5ELb0ELb0ELNS_15WgradSyncMethodE3ENS_16CompileConditionILi1000EEEEEvPT_S6_S6_PKS5_S8_S8_S8_PKfflPfPj,"",@"SHT_CUDA_INFO"
	.sectionflags	@""
	.align	4


	//----- nvinfo : EIATTR_CUDA_API_VERSION
	.align		4
        /*0000*/ 	.byte	0x04, 0x37
        /*0002*/ 	.short	(.L_889 - .L_888)
.L_888:
        /*0004*/ 	.word	0x00000082


	//----- nvinfo : EIATTR_KPARAM_INFO
	.align		4
.L_889:
        /*0008*/ 	.byte	0x04, 0x17
        /*000a*/ 	.short	(.L_891 - .L_890)
.L_890:
        /*000c*/ 	.word	0x00000000
        /*0010*/ 	.short	0x000b
        /*0012*/ 	.short	0x0058
        /*0014*/ 	.byte	0x00, 0xf5, 0x21, 0x00


	//----- nvinfo : EIATTR_KPARAM_INFO
	.align		4
.L_891:
        /*0018*/ 	.byte	0x04, 0x17
        /*001a*/ 	.short	(.L_893 - .L_892)
.L_892:
        /*001c*/ 	.word	0x00000000
        /*0020*/ 	.short	0x000a
        /*0022*/ 	.short	0x0050
        /*0024*/ 	.byte	0x00, 0xf5, 0x21, 0x00


	//----- nvinfo : EIATTR_KPARAM_INFO
	.align		4
.L_893:
        /*0028*/ 	.byte	0x04, 0x17
        /*002a*/ 	.short	(.L_895 - .L_894)
.L_894:
        /*002c*/ 	.word	0x00000000
        /*0030*/ 	.short	0x0009
        /*0032*/ 	.short	0x0048
        /*0034*/ 	.byte	0x00, 0xf0, 0x21, 0x00


	//----- nvinfo : EIATTR_KPARAM_INFO
	.align		4
.L_895:
        /*0038*/ 	.byte	0x04, 0x17
        /*003a*/ 	.short	(.L_897 - .L_896)
.L_896:
        /*003c*/ 	.word	0x00000000
        /*0040*/ 	.short	0x0008
        /*0042*/ 	.short	0x0040
        /*0044*/ 	.byte	0x00, 0xf0, 0x11, 0x00


	//----- nvinfo : EIATTR_KPARAM_INFO
	.align		4
.L_897:
        /*0048*/ 	.byte	0x04, 0x17
        /*004a*/ 	.short	(.L_899 - .L_898)
.L_898:
        /*004c*/ 	.word	0x00000000
        /*0050*/ 	.short	0x0007
        /*0052*/ 	.short	0x0038
        /*0054*/ 	.byte	0x00, 0xf5, 0x21, 0x00


	//----- nvinfo : EIATTR_KPARAM_INFO
	.align		4
.L_899:
        /*0058*/ 	.byte	0x04, 0x17
        /*005a*/ 	.short	(.L_901 - .L_900)
.L_900:
        /*005c*/ 	.word	0x00000000
        /*0060*/ 	.short	0x0006
        /*0062*/ 	.short	0x0030
        /*0064*/ 	.byte	0x00, 0xf5, 0x21, 0x00


	//----- nvinfo : EIATTR_KPARAM_INFO
	.align		4
.L_901:
        /*0068*/ 	.byte	0x04, 0x17
        /*006a*/ 	.short	(.L_903 - .L_902)
.L_902:
        /*006c*/ 	.word	0x00000000
        /*0070*/ 	.short	0x0005
        /*0072*/ 	.short	0x0028
        /*0074*/ 	.byte	0x00, 0xf5, 0x21, 0x00


	//----- nvinfo : EIATTR_KPARAM_INFO
	.align		4
.L_903:
        /*0078*/ 	.byte	0x04, 0x17
        /*007a*/ 	.short	(.L_905 - .L_904)
.L_904:
        /*007c*/ 	.word	0x00000000
        /*0080*/ 	.short	0x0004
        /*0082*/ 	.short	0x0020
        /*0084*/ 	.byte	0x00, 0xf5, 0x21, 0x00


	//----- nvinfo : EIATTR_KPARAM_INFO
	.align		4
.L_905:
        /*0088*/ 	.byte	0x04, 0x17
        /*008a*/ 	.short	(.L_907 - .L_906)
.L_906:
        /*008c*/ 	.word	0x00000000
        /*0090*/ 	.short	0x0003
        /*0092*/ 	.short	0x0018
        /*0094*/ 	.byte	0x00, 0xf5, 0x21, 0x00


	//----- nvinfo : EIATTR_KPARAM_INFO
	.align		4
.L_907:
        /*0098*/ 	.byte	0x04, 0x17
        /*009a*/ 	.short	(.L_909 - .L_908)
.L_908:
        /*009c*/ 	.word	0x00000000
        /*00a0*/ 	.short	0x0002
        /*00a2*/ 	.short	0x0010
        /*00a4*/ 	.byte	0x00, 0xf5, 0x21, 0x00


	//----- nvinfo : EIATTR_KPARAM_INFO
	.align		4
.L_909:
        /*00a8*/ 	.byte	0x04, 0x17
        /*00aa*/ 	.short	(.L_911 - .L_910)
.L_910:
        /*00ac*/ 	.word	0x00000000
        /*00b0*/ 	.short	0x0001
        /*00b2*/ 	.short	0x0008
        /*00b4*/ 	.byte	0x00, 0xf5, 0x21, 0x00


	//----- nvinfo : EIATTR_KPARAM_INFO
	.align		4
.L_911:
        /*00b8*/ 	.byte	0x04, 0x17
        /*00ba*/ 	.short	(.L_913 - .L_912)
.L_912:
        /*00bc*/ 	.word	0x00000000
        /*00c0*/ 	.short	0x0000
        /*00c2*/ 	.short	0x0000
        /*00c4*/ 	.byte	0x00, 0xf5, 0x21, 0x00


	//----- nvinfo : EIATTR_SPARSE_MMA_MASK
	.align		4
.L_913:
        /*00c8*/ 	.byte	0x03, 0x50
        /*00ca*/ 	.short	0x0000


	//----- nvinfo : EIATTR_MAXREG_COUNT
	.align		4
        /*00cc*/ 	.byte	0x03, 0x1b
        /*00ce*/ 	.short	0x0040


	//----- nvinfo : EIATTR_NUM_BARRIERS
	.align		4
        /*00d0*/ 	.byte	0x02, 0x4c
        /*00d2*/ 	.byte	0x01
	.zero		1


	//----- nvinfo : EIATTR_ANNOTATIONS
	.align		4
        /*00d4*/ 	.byte	0x04, 0x55
        /*00d6*/ 	.short	(.L_915 - .L_914)


	//   ....[0]....
.L_914:
        /*00d8*/ 	.word	0x00000001
        /*00dc*/ 	.byte	0x50, 0x03, 0x00, 0x00, 0x01, 0x00, 0x00, 0x00, 0xb0, 0x04, 0x00, 0x00, 0x01, 0x00, 0x00, 0x00
        /*00ec*/ 	.byte	0xc0, 0x04, 0x00, 0x00, 0x01, 0x00, 0x00, 0x00, 0x10, 0x06, 0x00, 0x00, 0x01, 0x00, 0x00, 0x00
        /*00fc*/ 	.byte	0x70, 0x06, 0x00, 0x00, 0x01, 0x00, 0x00, 0x00, 0xf0, 0x08, 0x00, 0x00, 0x01, 0x00, 0x00, 0x00
        /*010c*/ 	.byte	0x00, 0x09, 0x00, 0x00, 0x01, 0x00, 0x00, 0x00, 0x40, 0x1b, 0x00, 0x00, 0x01, 0x00, 0x00, 0x00
        /*011c*/ 	.byte	0xf0, 0x25, 0x00, 0x00, 0x01, 0x00, 0x00, 0x00, 0x50, 0x27, 0x00, 0x00, 0x01, 0x00, 0x00, 0x00
        /*012c*/ 	.byte	0x70, 0x28, 0x00, 0x00, 0x01, 0x00, 0x00, 0x00, 0x50, 0x29, 0x00, 0x00


	//----- nvinfo : EIATTR_MERCURY_ISA_VERSION
	.align		4
.L_915:
        /*0138*/ 	.byte	0x03, 0x5f
        /*013a*/ 	.short	0x0101


	//----- nvinfo : EIATTR_COOP_GROUP_MASK_REGIDS
	.align		4
        /*013c*/ 	.byte	0x04, 0x29
        /*013e*/ 	.short	(.L_917 - .L_916)


	//   ....[0]....
.L_916:
        /*0140*/ 	.word	0xffffffff


	//   ....[1]....
        /*0144*/ 	.word	0xffffffff


	//   ....[2]....
        /*0148*/ 	.word	0xffffffff


	//   ....[3]....
        /*014c*/ 	.word	0xffffffff


	//   ....[4]....
        /*0150*/ 	.word	0xffffffff


	//   ....[5]....
        /*0154*/ 	.word	0xffffffff


	//   ....[6]....
        /*0158*/ 	.word	0xffffffff


	//   ....[7]....
        /*015c*/ 	.word	0xffffffff


	//   ....[8]....
        /*0160*/ 	.word	0xffffffff


	//   ....[9]....
        /*0164*/ 	.word	0xffffffff


	//   ....[10]....
        /*0168*/ 	.word	0xffffffff


	//   ....[11]....
        /*016c*/ 	.word	0xffffffff


	//   ....[12]....
        /*0170*/ 	.word	0x0500000f


	//   ....[13]....
        /*0174*/ 	.word	0x05000011


	//   ....[14]....
        /*0178*/ 	.word	0x05000010


	//   ....[15]....
        /*017c*/ 	.word	0x05000012


	//   ....[16]....
        /*0180*/ 	.word	0x05000013


	//   ....[17]....
        /*0184*/ 	.word	0x05000015


	//   ....[18]....
        /*0188*/ 	.word	0x05000014


	//   ....[19]....
        /*018c*/ 	.word	0x0500000a


	//   ....[20]....
        /*0190*/ 	.word	0x05000010


	//   ....[21]....
        /*0194*/ 	.word	0x05000010


	//   ....[22]....
        /*0198*/ 	.word	0x05000010


	//   ....[23]....
        /*019c*/ 	.word	0x05000010


	//   ....[24]....
        /*01a0*/ 	.word	0x05000010


	//   ....[25]....
        /*01a4*/ 	.word	0x05000010


	//   ....[26]....
        /*01a8*/ 	.word	0x05000010


	//   ....[27]....
        /*01ac*/ 	.word	0x05000010


	//----- nvinfo : EIATTR_COOP_GROUP_INSTR_OFFSETS
	.align		4
.L_917:
        /*01b0*/ 	.byte	0x04, 0x28
        /*01b2*/ 	.short	(.L_919 - .L_918)


	//   ....[0]....
.L_918:
        /*01b4*/ 	.word	0x000020e0


	//   ....[1]....
        /*01b8*/ 	.word	0x00002110


	//   ....[2]....
        /*01bc*/ 	.word	0x00002140


	//   ....[3]....
        /*01c0*/ 	.word	0x00002150


	//   ....[4]....
        /*01c4*/ 	.word	0x000027f0


	//   ....[5]....
        /*01c8*/ 	.word	0x00002800


	//   ....[6]....
        /*01cc*/ 	.word	0x00002830


	//   ....[7]....
        /*01d0*/ 	.word	0x00002840


	//   ....[8]....
        /*01d4*/ 	.word	0x000028a0


	//   ....[9]....
        /*01d8*/ 	.word	0x000028c0


	//   ....[10]....
        /*01dc*/ 	.word	0x00002920


	//   ....[11]....
        /*01e0*/ 	.word	0x00002930


	//   ....[12]....
        /*01e4*/ 	.word	0x000039d0


	//   ....[13]....
        /*01e8*/ 	.word	0x00003a00


	//   ....[14]....
        /*01ec*/ 	.word	0x00003a50


	//   ....[15]....
        /*01f0*/ 	.word	0x00003a70


	//   ....[16]....
        /*01f4*/ 	.word	0x00003aa0


	//   ....[17]....
        /*01f8*/ 	.word	0x00003ab0


	//   ....[18]....
        /*01fc*/ 	.word	0x00003ae0


	//   ....[19]....
        /*0200*/ 	.word	0x00003af0


	//   ....[20]....
        /*0204*/ 	.word	0x00003cb0


	//   ....[21]....
        /*0208*/ 	.word	0x00003d40


	//   ....[22]....
        /*020c*/ 	.word	0x00003db0


	//   ....[23]....
        /*0210*/ 	.word	0x00003e10


	//   ....[24]....
        /*0214*/ 	.word	0x00003e80


	//   ....[25]....
        /*0218*/ 	.word	0x00003ee0


	//   ....[26]....
        /*021c*/ 	.word	0x00003f50


	//   ....[27]....
        /*0220*/ 	.word	0x00003fb0


	//----- nvinfo : EIATTR_VRC_CTA_INIT_COUNT
	.align		4
.L_919:
        /*0224*/ 	.byte	0x02, 0x4a
	.zero		1
	.zero		1


	//----- nvinfo : EIATTR_EXIT_INSTR_OFFSETS
	.align		4
        /*0228*/ 	.byte	0x04, 0x1c
        /*022a*/ 	.short	(.L_921 - .L_920)


	//   ....[0]....
.L_920:
        /*022c*/ 	.word	0x00002e60


	//   ....[1]....
        /*0230*/ 	.word	0x00003c40


	//----- nvinfo : EIATTR_MAX_THREADS
	.align		4
.L_921:
        /*0234*/ 	.byte	0x04, 0x05
        /*0236*/ 	.short	(.L_923 - .L_922)
.L_922:
        /*0238*/ 	.word	0x00000140
        /*023c*/ 	.word	0x00000001
        /*0240*/ 	.word	0x00000001


	//----- nvinfo : EIATTR_CRS_STACK_SIZE
	.align		4
.L_923:
        /*0244*/ 	.byte	0x04, 0x1e
        /*0246*/ 	.short	(.L_925 - .L_924)
.L_924:
        /*0248*/ 	.word	0x00000000


	//----- nvinfo : EIATTR_CBANK_PARAM_SIZE
	.align		4
.L_925:
        /*024c*/ 	.byte	0x03, 0x19
        /*024e*/ 	.short	0x0060


	//----- nvinfo : EIATTR_PARAM_CBANK
	.align		4
        /*0250*/ 	.byte	0x04, 0x0a
        /*0252*/ 	.short	(.L_927 - .L_926)
	.align		4
.L_926:
        /*0254*/ 	.word	index@(.nv.constant0._ZN13group_norm_v218gn_bwd_cuda_kernelI13__nv_bfloat16Li320ELi3ELi16ELi20ELi1024ELb1ELb1ELi16ELi320ELi320ELi4ELb1ELi5ELb0ELb0ELNS_15WgradSyncMethodE3ENS_16CompileConditionILi1000EEEEEvPT_S6_S6_PKS5_S8_S8_S8_PKfflPfPj)
        /*0258*/ 	.short	0x0380
        /*025a*/ 	.short	0x0060


	//----- nvinfo : EIATTR_SW_WAR
	.align		4
.L_927:
        /*025c*/ 	.byte	0x04, 0x36
        /*025e*/ 	.short	(.L_929 - .L_928)
.L_928:
        /*0260*/ 	.word	0x00000008
.L_929:


//--------------------- .nv.info._ZN13group_norm_v218gn_bwd_cuda_kernelI13__nv_bfloat16Li320ELi1ELi16ELi20ELi1024ELb1ELb1ELi32ELi320ELi320ELi4ELb1ELi4ELb0ELb0ELNS_15WgradSyncMethodE3ENS_16CompileConditionILi1000EEEEEvPT_S6_S6_PKS5_S8_S8_S8_PKfflPfPj --------------------------
	.section	.nv.info._ZN13group_norm_v218gn_bwd_cuda_kernelI13__nv_bfloat16Li320ELi1ELi16ELi20ELi1024ELb1ELb1ELi32ELi320ELi320ELi4ELb1ELi4ELb0ELb0ELNS_15WgradSyncMethodE3ENS_16CompileConditionILi1000EEEEEvPT_S6_S6_PKS5_S8_S8_S8_PKfflPfPj,"",@"SHT_CUDA_INFO"
	.sectionflags	@""
	.align	4


	//----- nvinfo : EIATTR_CUDA_API_VERSION
	.align		4
        /*0000*/ 	.byte	0x04, 0x37
        /*0002*/ 	.short	(.L_931 - .L_930)
.L_930:
        /*0004*/ 	.word	0x00000082


	//----- nvinfo : EIATTR_KPARAM_INFO
	.align		4
.L_931:
        /*0008*/ 	.byte	0x04, 0x17
        /*000a*/ 	.short	(.L_933 - .L_932)
.L_932:
        /*000c*/ 	.word	0x00000000
        /*0010*/ 	.short	0x000b
        /*0012*/ 	.short	0x0058
        /*0014*/ 	.byte	0x00, 0xf5, 0x21, 0x00


	//----- nvinfo : EIATTR_KPARAM_INFO
	.align		4
.L_933:
        /*0018*/ 	.byte	0x04, 0x17
        /*001a*/ 	.short	(.L_935 - .L_934)
.L_934:
        /*001c*/ 	.word	0x00000000
        /*0020*/ 	.short	0x000a
        /*0022*/ 	.short	0x0050
        /*0024*/ 	.byte	0x00, 0xf5, 0x21, 0x00


	//----- nvinfo : EIATTR_KPARAM_INFO
	.align		4
.L_935:
        /*0028*/ 	.byte	0x04, 0x17
        /*002a*/ 	.short	(.L_937 - .L_936)
.L_936:
        /*002c*/ 	.word	0x00000000
        /*0030*/ 	.short	0x0009
        /*0032*/ 	.short	0x0048
        /*0034*/ 	.byte	0x00, 0xf0, 0x21, 0x00


	//----- nvinfo : EIATTR_KPARAM_INFO
	.align		4
.L_937:
        /*0038*/ 	.byte	0x04, 0x17
        /*003a*/ 	.short	(.L_939 - .L_938)
.L_938:
        /*003c*/ 	.word	0x00000000
        /*0040*/ 	.short	0x0008
        /*0042*/ 	.short	0x0040
        /*0044*/ 	.byte	0x00, 0xf0, 0x11, 0x00


	//----- nvinfo : EIATTR_KPARAM_INFO
	.align		4
.L_939:
        /*0048*/ 	.byte	0x04, 0x17
        /*004a*/ 	.short	(.L_941 - .L_940)
.L_940:
        /*004c*/ 	.word	0x00000000
        /*0050*/ 	.short	0x0007
        /*0052*/ 	.short	0x0038
        /*0054*/ 	.byte	0x00, 0xf5, 0x21, 0x00


	//----- nvinfo : EIATTR_KPARAM_INFO
	.align		4
.L_941:
        /*0058*/ 	.byte	0x04, 0x17
        /*005a*/ 	.short	(.L_943 - .L_942)
.L_942:
        /*005c*/ 	.word	0x00000000
        /*0060*/ 	.short	0x0006
        /*0062*/ 	.short	0x0030
        /*0064*/ 	.byte	0x00, 0xf5, 0x21, 0x00


	//----- nvinfo : EIATTR_KPARAM_INFO
	.align		4
.L_943:
        /*0068*/ 	.byte	0x04, 0x17
        /*006a*/ 	.short	(.L_945 - .L_944)
.L_944:
        /*006c*/ 	.word	0x00000000
        /*0070*/ 	.short	0x0005
        /*0072*/ 	.short	0x0028
        /*0074*/ 	.byte	0x00, 0xf5, 0x21, 0x00


	//----- nvinfo : EIATTR_KPARAM_INFO
	.align		4
.L_945:
        /*0078*/ 	.byte	0x04, 0x17
        /*007a*/ 	.short	(.L_947 - .L_946)
.L_946:
        /*007c*/ 	.word	0x00000000
        /*0080*/ 	.short	0x0004
        /*0082*/ 	.short	0x0020
        /*0084*/ 	.byte	0x00, 0xf5, 0x21, 0x00


	//----- nvinfo : EIATTR_KPARAM_INFO
	.align		4
.L_947:
        /*0088*/ 	.byte	0x04, 0x17
        /*008a*/ 	.short	(.L_949 - .L_948)
.L_948:
        /*008c*/ 	.word	0x00000000
        /*0090*/ 	.short	0x0003
        /*0092*/ 	.short	0x0018
        /*0094*/ 	.byte	0x00, 0xf5, 0x21, 0x00


	//----- nvinfo : EIATTR_KPARAM_INFO
	.align		4
.L_949:
        /*0098*/ 	.byte	0x04, 0x17
        /*009a*/ 	.short	(.L_951 - .L_950)
.L_950:
        /*009c*/ 	.word	0x00000000
        /*00a0*/ 	.short	0x0002
        /*00a2*/ 	.short	0x0010
        /*00a4*/ 	.byte	0x00, 0xf5, 0x21, 0x00


	//----- nvinfo : EIATTR_KPARAM_INFO
	.align		4
.L_951:
        /*00a8*/ 	.byte	0x04, 0x17
        /*00aa*/ 	.short	(.L_953 - .L_952)
.L_952:
        /*00ac*/ 	.word	0x00000000
        /*00b0*/ 	.short	0x0001
        /*00b2*/ 	.short	0x0008
        /*00b4*/ 	.byte	0x00, 0xf5, 0x21, 0x00


	//----- nvinfo : EIATTR_KPARAM_INFO
	.align		4
.L_953:
        /*00b8*/ 	.byte	0x04, 0x17
        /*00ba*/ 	.short	(.L_955 - .L_954)
.L_954:
        /*00bc*/ 	.word	0x00000000
        /*00c0*/ 	.short	0x0000
        /*00c2*/ 	.short	0x0000
        /*00c4*/ 	.byte	0x00, 0xf5, 0x21, 0x00


	//----- nvinfo : EIATTR_SPARSE_MMA_MASK
	.align		4
.L_955:
        /*00c8*/ 	.byte	0x03, 0x50
        /*00ca*/ 	.short	0x0000


	//----- nvinfo : EIATTR_MAXREG_COUNT
	.align		4
        /*00cc*/ 	.byte	0x03, 0x1b
        /*00ce*/ 	.short	0x00a8


	//----- nvinfo : EIATTR_NUM_BARRIERS
	.align		4
        /*00d0*/ 	.byte	0x02, 0x4c
        /*00d2*/ 	.byte	0x01
	.zero		1


	//----- nvinfo : EIATTR_MERCURY_ISA_VERSION
	.align		4
        /*00d4*/ 	.byte	0x03, 0x5f
        /*00d6*/ 	.short	0x0101


	//----- nvinfo : EIATTR_COOP_GROUP_MASK_REGIDS
	.align		4
        /*00d8*/ 	.byte	0x04, 0x29
        /*00da*/ 	.short	(.L_957 - .L_956)


	//   ....[0]....
.L_956:
        /*00dc*/ 	.word	0xffffffff


	//   ....[1]....
        /*00e0*/ 	.word	0xffffffff


	//   ....[2]....
        /*00e4*/ 	.word	0xffffffff


	//   ....[3]....
        /*00e8*/ 	.word	0xffffffff


	//   ....[4]....
        /*00ec*/ 	.word	0xffffffff


	//   ....[5]....
        /*00f0*/ 	.word	0xffffffff


	//   ....[6]....
        /*00f4*/ 	.word	0xffffffff


	//   ....[7]....
        /*00f8*/ 	.word	0xffffffff


	//   ....[8]....
        /*00fc*/ 	.word	0xffffffff


	//   ....[9]....
        /*0100*/ 	.word	0xffffffff


	//   ....[10]....
        /*0104*/ 	.word	0xffffffff


	//   ....[11]....
        /*0108*/ 	.word	0xffffffff


	//   ....[12]....
        /*010c*/ 	.word	0x05000019


	//   ....[13]....
        /*0110*/ 	.word	0x05000018


	//   ....[14]....
        /*0114*/ 	.word	0x0500001a


	//   ....[15]....
        /*0118*/ 	.word	0x0500001b


	//   ....[16]....
        /*011c*/ 	.word	0x0500001d


	//   ....[17]....
        /*0120*/ 	.word	0x0500001c


	//   ....[18]....
        /*0124*/ 	.word	0x0500001e


	//   ....[19]....
        /*0128*/ 	.word	0x0500000b


	//   ....[20]....
        /*012c*/ 	.word	0x0500001a


	//   ....[21]....
        /*0130*/ 	.word	0x0500001a


	//   ....[22]....
        /*0134*/ 	.word	0x0500001a


	//   ....[23]....
        /*0138*/ 	.word	0x0500001a


	//   ....[24]....
        /*013c*/ 	.word	0x0500001a


	//   ....[25]....
        /*0140*/ 	.word	0x0500001a


	//   ....[26]....
        /*0144*/ 	.word	0x0500001a


	//   ....[27]....
        /*0148*/ 	.word	0x0500001a


	//----- nvinfo : EIATTR_COOP_GROUP_INSTR_OFFSETS
	.align		4
.L_957:
        /*014c*/ 	.byte	0x04, 0x28
        /*014e*/ 	.short	(.L_959 - .L_958)


	//   ....[0]....
.L_958:
        /*0150*/ 	.word	0x00003380


	//   ....[1]....
        /*0154*/ 	.word	0x000033a0


	//   ....[2]....
        /*0158*/ 	.word	0x00003400


	//   ....[3]....
        /*015c*/ 	.word	0x00003410


	//   ....[4]....
        /*0160*/ 	.word	0x00003790


	//   ....[5]....
        /*0164*/ 	.word	0x000037d0


	//   ....[6]....
        /*0168*/ 	.word	0x00003800


	//   ....[7]....
        /*016c*/ 	.word	0x00003810


	//   ....[8]....
        /*0170*/ 	.word	0x00003840


	//   ....[9]....
        /*0174*/ 	.word	0x00003850


	//   ....[10]....
        /*0178*/ 	.word	0x00003880


	//   ....[11]....
        /*017c*/ 	.word	0x00003890


	//   ....[12]....
        /*0180*/ 	.word	0x00004c80


	//   ....[13]....
        /*0184*/ 	.word	0x00004cb0


	//   ....[14]....
        /*0188*/ 	.word	0x00004d00


	//   ....[15]....
        /*018c*/ 	.word	0x00004d20


	//   ....[16]....
        /*0190*/ 	.word	0x00004d50


	//   ....[17]....
        /*0194*/ 	.word	0x00004d60


	//   ....[18]....
        /*0198*/ 	.word	0x00004d90


	//   ....[19]....
        /*019c*/ 	.word	0x00004da0


	//   ....[20]....
        /*01a0*/ 	.word	0x00004f70


	//   ....[21]....
        /*01a4*/ 	.word	0x00005000


	//   ....[22]....
        /*01a8*/ 	.word	0x00005070


	//   ....[23]....
        /*01ac*/ 	.word	0x000050d0


	//   ....[24]....
        /*01b0*/ 	.word	0x00005140


	//   ....[25]....
        /*01b4*/ 	.word	0x000051a0


	//   ....[26]....
        /*01b8*/ 	.word	0x00005210


	//   ....[27]....
        /*01bc*/ 	.word	0x00005270


	//----- nvinfo : EIATTR_VRC_CTA_INIT_COUNT
	.align		4
.L_959:
        /*01c0*/ 	.byte	0x02, 0x4a
	.zero		1
	.zero		1


	//----- nvinfo : EIATTR_EXIT_INSTR_OFFSETS
	.align		4
        /*01c4*/ 	.byte	0x04, 0x1c
        /*01c6*/ 	.short	(.L_961 - .L_960)


	//   ....[0]....
.L_960:
        /*01c8*/ 	.word	0x000040f0


	//   ....[1]....
        /*01cc*/ 	.word	0x00004f00


	//----- nvinfo : EIATTR_MAX_THREADS
	.align		4
.L_961:
        /*01d0*/ 	.byte	0x04, 0x05
        /*01d2*/ 	.short	(.L_963 - .L_962)
.L_962:
        /*01d4*/ 	.word	0x00000140
        /*01d8*/ 	.word	0x00000001
        /*01dc*/ 	.word	0x00000001


	//----- nvinfo : EIATTR_CRS_STACK_SIZE
	.align		4
.L_963:
        /*01e0*/ 	.byte	0x04, 0x1e
        /*01e2*/ 	.short	(.L_965 - .L_964)
.L_964:
        /*01e4*/ 	.word	0x00000000


	//----- nvinfo : EIATTR_CBANK_PARAM_SIZE
	.align		4
.L_965:
        /*01e8*/ 	.byte	0x03, 0x19
        /*01ea*/ 	.short	0x0060


	//----- nvinfo : EIATTR_PARAM_CBANK
	.align		4
        /*01ec*/ 	.byte	0x04, 0x0a
        /*01ee*/ 	.short	(.L_967 - .L_966)
	.align		4
.L_966:
        /*01f0*/ 	.word	index@(.nv.constant0._ZN13group_norm_v218gn_bwd_cuda_kernelI13__nv_bfloat16Li320ELi1ELi16ELi20ELi1024ELb1ELb1ELi32ELi320ELi320ELi4ELb1ELi4ELb0ELb0ELNS_15WgradSyncMethodE3ENS_16CompileConditionILi1000EEEEEvPT_S6_S6_PKS5_S8_S8_S8_PKfflPfPj)
        /*01f4*/ 	.short	0x0380
        /*01f6*/ 	.short	0x0060


	//----- nvinfo : EIATTR_SW_WAR
	.align		4
.L_967:
        /*01f8*/ 	.byte	0x04, 0x36
        /*01fa*/ 	.short	(.L_969 - .L_968)
.L_968:
        /*01fc*/ 	.word	0x00000008
.L_969:


//--------------------- .nv.info._ZN13group_norm_v218gn_bwd_cuda_kernelI13__nv_bfloat16Li320ELi1ELi16ELi20ELi1024ELb1ELb1ELi64ELi320ELi320ELi4ELb1ELi9ELb0ELb0ELNS_15WgradSyncMethodE3ENS_16CompileConditionILi1000EEEEEvPT_S6_S6_PKS5_S8_S8_S8_PKfflPfPj --------------------------
	.section	.nv.info._ZN13group_norm_v218gn_bwd_cuda_kernelI13__nv_bfloat16Li320ELi1ELi16ELi20ELi1024ELb1ELb1ELi64ELi320ELi320ELi4ELb1ELi9ELb0ELb0ELNS_15WgradSyncMethodE3ENS_16CompileConditionILi1000EEEEEvPT_S6_S6_PKS5_S8_S8_S8_PKfflPfPj,"",@"SHT_CUDA_INFO"
	.sectionflags	@""
	.align	4


	//----- nvinfo : EIATTR_CUDA_API_VERSION
	.align		4
        /*0000*/ 	.byte	0x04, 0x37
        /*0002*/ 	.short	(.L_971 - .L_970)
.L_970:
        /*0004*/ 	.word	0x00000082


	//----- nvinfo : EIATTR_KPARAM_INFO
	.align		4
.L_971:
        /*0008*/ 	.byte	0x04, 0x17
        /*000a*/ 	.short	(.L_973 - .L_972)
.L_972:
        /*000c*/ 	.word	0x00000000
        /*0010*/ 	.short	0x000b
        /*0012*/ 	.short	0x0058
        /*0014*/ 	.byte	0x00, 0xf5, 0x21, 0x00


	//----- nvinfo : EIATTR_KPARAM_INFO
	.align		4
.L_973:
        /*0018*/ 	.byte	0x04, 0x17
        /*001a*/ 	.short	(.L_975 - .L_974)
.L_974:
        /*001c*/ 	.word	0x00000000
        /*0020*/ 	.short	0x000a
        /*0022*/ 	.short	0x0050
        /*0024*/ 	.byte	0x00, 0xf5, 0x21, 0x00


	//----- nvinfo : EIATTR_KPARAM_INFO
	.align		4
.L_975:
        /*0028*/ 	.byte	0x04, 0x17
        /*002a*/ 	.short	(.L_977 - .L_976)
.L_976:
        /*002c*/ 	.word	0x00000000
        /*0030*/ 	.short	0x0009
        /*0032*/ 	.short	0x0048
        /*0034*/ 	.byte	0x00, 0xf0, 0x21, 0x00


	//----- nvinfo : EIATTR_KPARAM_INFO
	.align		4
.L_977:
        /*0038*/ 	.byte	0x04, 0x17
        /*003a*/ 	.short	(.L_979 - .L_978)
.L_978:
        /*003c*/ 	.word	0x00000000
        /*0040*/ 	.short	0x0008
        /*0042*/ 	.short	0x0040
        /*0044*/ 	.byte	0x00, 0xf0, 0x11, 0x00


	//----- nvinfo : EIATTR_KPARAM_INFO
	.align		4
.L_979:
        /*0048*/ 	.byte	0x04, 0x17
        /*004a*/ 	.short	(.L_981 - .L_980)
.L_980:
        /*004c*/ 	.word	0x00000000
        /*0050*/ 	.short	0x0007
        /*0052*/ 	.short	0x0038
        /*0054*/ 	.byte	0x00, 0xf5, 0x21, 0x00


	//----- nvinfo : EIATTR_KPARAM_INFO
	.align		4
.L_981:
        /*0058*/ 	.byte	0x04, 0x17
        /*005a*/ 	.short	(.L_983 - .L_982)
.L_982:
        /*005c*/ 	.word	0x00000000
        /*0060*/ 	.short	0x0006
        /*0062*/ 	.short	0x0030
        /*0064*/ 	.byte	0x00, 0xf5, 0x21, 0x00


	//----- nvinfo : EIATTR_KPARAM_INFO
	.align		4
.L_983:
        /*0068*/ 	.byte	0x04, 0x17
        /*006a*/ 	.short	(.L_985 - .L_984)
.L_984:
        /*006c*/ 	.word	0x00000000
        /*0070*/ 	.short	0x0005
        /*0072*/ 	.short	0x0028
        /*0074*/ 	.byte	0x00, 0xf5, 0x21, 0x00


	//----- nvinfo : EIATTR_KPARAM_INFO
	.align		4
.L_985:
        /*0078*/ 	.byte	0x04, 0x17
        /*007a*/ 	.short	(.L_987 - .L_986)
.L_986:
        /*007c*/ 	.word	0x00000000
        /*0080*/ 	.short	0x0004
        /*0082*/ 	.short	0x0020
        /*0084*/ 	.byte	0x00, 0xf5, 0x21, 0x00


	//----- nvinfo : EIATTR_KPARAM_INFO
	.align		4
.L_987:
        /*0088*/ 	.byte	0x04, 0x17
        /*008a*/ 	.short	(.L_989 - .L_988)
.L_988:
        /*008c*/ 	.word	0x00000000
        /*0090*/ 	.short	0x0003
        /*0092*/ 	.short	0x0018
        /*0094*/ 	.byte	0x00, 0xf5, 0x21, 0x00


	//----- nvinfo : EIATTR_KPARAM_INFO
	.align		4
.L_989:
        /*0098*/ 	.byte	0x04, 0x17
        /*009a*/ 	.short	(.L_991 - .L_990)
.L_990:
        /*009c*/ 	.word	0x00000000
        /*00a0*/ 	.short	0x0002
        /*00a2*/ 	.short	0x0010
        /*00a4*/ 	.byte	0x00, 0xf5, 0x21, 0x00


	//----- nvinfo : EIATTR_KPARAM_INFO
	.align		4
.L_991:
        /*00a8*/ 	.byte	0x04, 0x17
        /*00aa*/ 	.short	(.L_993 - .L_992)
.L_992:
        /*00ac*/ 	.word	0x00000000
        /*00b0*/ 	.short	0x0001
        /*00b2*/ 	.short	0x0008
        /*00b4*/ 	.byte	0x00, 0xf5, 0x21, 0x00


	//----- nvinfo : EIATTR_KPARAM_INFO
	.align		4
.L_993:
        /*00b8*/ 	.byte	0x04, 0x17
        /*00ba*/ 	.short	(.L_995 - .L_994)
.L_994:
        /*00bc*/ 	.word	0x00000000
        /*00c0*/ 	.short	0x0000
        /*00c2*/ 	.short	0x0000
        /*00c4*/ 	.byte	0x00, 0xf5, 0x21, 0x00


	//----- nvinfo : EIATTR_SPARSE_MMA_MASK
	.align		4
.L_995:
        /*00c8*/ 	.byte	0x03, 0x50
        /*00ca*/ 	.short	0x0000


	//----- nvinfo : EIATTR_MAXREG_COUNT
	.align		4
        /*00cc*/ 	.byte	0x03, 0x1b
        /*00ce*/ 	.short	0x00a8


	//----- nvinfo : EIATTR_NUM_BARRIERS
	.align		4
        /*00d0*/ 	.byte	0x02, 0x4c
        /*00d2*/ 	.byte	0x01
	.zero		1


	//----- nvinfo : EIATTR_MERCURY_ISA_VERSION
	.align		4
        /*00d4*/ 	.byte	0x03, 0x5f
        /*00d6*/ 	.short	0x0101


	//----- nvinfo : EIATTR_INT_WARP_WIDE_INSTR_OFFSETS
	.align		4
        /*00d8*/ 	.byte	0x04, 0x31
        /*00da*/ 	.short	(.L_997 - .L_996)


	//   ....[0]....
.L_996:
        /*00dc*/ 	.word	0x00005bf0


	//   ....[1]....
        /*00e0*/ 	.word	0x00005fb0


	//----- nvinfo : EIATTR_COOP_GROUP_MASK_REGIDS
	.align		4
.L_997:
        /*00e4*/ 	.byte	0x04, 0x29
        /*00e6*/ 	.short	(.L_999 - .L_998)


	//   ....[0]....
.L_998:
        /*00e8*/ 	.word	0xffffffff


	//   ....[1]....
        /*00ec*/ 	.word	0xffffffff


	//   ....[2]....
        /*00f0*/ 	.word	0xffffffff


	//   ....[3]....
        /*00f4*/ 	.word	0xffffffff


	//   ....[4]....
        /*00f8*/ 	.word	0xffffffff


	//   ....[5]....
        /*00fc*/ 	.word	0xffffffff


	//   ....[6]....
        /*0100*/ 	.word	0xffffffff


	//   ....[7]....
        /*0104*/ 	.word	0xffffffff


	//   ....[8]....
        /*0108*/ 	.word	0xffffffff


	//   ....[9]....
        /*010c*/ 	.word	0xffffffff


	//   ....[10]....
        /*0110*/ 	.word	0xffffffff


	//   ....[11]....
        /*0114*/ 	.word	0xffffffff


	//   ....[12]....
        /*0118*/ 	.word	0x05000017


	//   ....[13]....
        /*011c*/ 	.word	0x05000016


	//   ....[14]....
        /*0120*/ 	.word	0x05000018


	//   ....[15]....
        /*0124*/ 	.word	0x05000019


	//   ....[16]....
        /*0128*/ 	.word	0x0500001b


	//   ....[17]....
        /*012c*/ 	.word	0x0500001a


	//   ....[18]....
        /*0130*/ 	.word	0x0500001c


	//   ....[19]....
        /*0134*/ 	.word	0x05000009


	//   ....[20]....
        /*0138*/ 	.word	0x05000018


	//   ....[21]....
        /*013c*/ 	.word	0x05000018


	//   ....[22]....
        /*0140*/ 	.word	0x05000018


	//   ....[23]....
        /*0144*/ 	.word	0x05000018


	//   ....[24]....
        /*0148*/ 	.word	0x05000018


	//   ....[25]....
        /*014c*/ 	.word	0x05000018


	//   ....[26]....
        /*0150*/ 	.word	0x05000018


	//   ....[27]....
        /*0154*/ 	.word	0x05000018


	//----- nvinfo : EIATTR_COOP_GROUP_INSTR_OFFSETS
	.align		4
.L_999:
        /*0158*/ 	.byte	0x04, 0x28
        /*015a*/ 	.short	(.L_1001 - .L_1000)


	//   ....[0]....
.L_1000:
        /*015c*/ 	.word	0x00005bc0


	//   ....[1]....
        /*0160*/ 	.word	0x00005be0


	//   ....[2]....
        /*0164*/ 	.word	0x00005c40


	//   ....[3]....
        /*0168*/ 	.word	0x00005c60


	//   ....[4]....
        /*016c*/ 	.word	0x00006090


	//   ....[5]....
        /*0170*/ 	.word	0x000060a0


	//   ....[6]....
        /*0174*/ 	.word	0x000060d0


	//   ....[7]....
        /*0178*/ 	.word	0x000060e0


	//   ....[8]....
        /*017c*/ 	.word	0x00006110


	//   ....[9]....
        /*0180*/ 	.word	0x00006130


	//   ....[10]....
        /*0184*/ 	.word	0x00006140


	//   ....[11]....
        /*0188*/ 	.word	0x00006170


	//   ....[12]....
        /*018c*/ 	.word	0x00007d50


	//   ....[13]....
        /*0190*/ 	.word	0x00007d80


	//   ....[14]....
        /*0194*/ 	.word	0x00007dd0


	//   ....[15]....
        /*0198*/ 	.word	0x00007df0


	//   ....[16]....
        /*019c*/ 	.word	0x00007e20


	//   ....[17]....
        /*01a0*/ 	.word	0x00007e30


	//   ....[18]....
        /*01a4*/ 	.word	0x00007e60


	//   ....[19]....
        /*01a8*/ 	.word	0x00007e70


	//   ....[20]....
        /*01ac*/ 	.word	0x00008040


	//   ....[21]....
        /*01b0*/ 	.word	0x000080d0


	//   ....[22]....
        /*01b4*/ 	.word	0x00008140


	//   ....[23]....
        /*01b8*/ 	.word	0x000081a0


	//   ....[24]....
        /*01bc*/ 	.word	0x00008210


	//   ....[25]....
        /*01c0*/ 	.word	0x00008270


	//   ....[26]....
        /*01c4*/ 	.word	0x000082e0


	//   ....[27]....
        /*01c8*/ 	.word	0x00008340


	//----- nvinfo : EIATTR_VRC_CTA_INIT_COUNT
	.align		4
.L_1001:
        /*01cc*/ 	.byte	0x02, 0x4a
	.zero		1
	.zero		1


	//----- nvinfo : EIATTR_EXIT_INSTR_OFFSETS
	.align		4
        /*01d0*/ 	.byte	0x04, 0x1c
        /*01d2*/ 	.short	(.L_1003 - .L_1002)


	//   ....[0]....
.L_1002:
        /*01d4*/ 	.word	0x000071a0


	//   ....[1]....
        /*01d8*/ 	.word	0x00007fd0


	//----- nvinfo : EIATTR_MAX_THREADS
	.align		4
.L_1003:
        /*01dc*/ 	.byte	0x04, 0x05
        /*01de*/ 	.short	(.L_1005 - .L_1004)
.L_1004:
        /*01e0*/ 	.word	0x00000140
        /*01e4*/ 	.word	0x00000001
        /*01e8*/ 	.word	0x00000001


	//----- nvinfo : EIATTR_CRS_STACK_SIZE
	.align		4
.L_1005:
        /*01ec*/ 	.byte	0x04, 0x1e
        /*01ee*/ 	.short	(.L_1007 - .L_1006)
.L_1006:
        /*01f0*/ 	.word	0x00000000


	//----- nvinfo : EIATTR_CBANK_PARAM_SIZE
	.align		4
.L_1007:
        /*01f4*/ 	.byte	0x03, 0x19
        /*01f6*/ 	.short	0x0060


	//----- nvinfo : EIATTR_PARAM_CBANK
	.align		4
        /*01f8*/ 	.byte	0x04, 0x0a
        /*01fa*/ 	.short	(.L_1009 - .L_1008)
	.align		4
.L_1008:
        /*01fc*/ 	.word	index@(.nv.constant0._ZN13group_norm_v218gn_bwd_cuda_kernelI13__nv_bfloat16Li320ELi1ELi16ELi20ELi1024ELb1ELb1ELi64ELi320ELi320ELi4ELb1ELi9ELb0ELb0ELNS_15WgradSyncMethodE3ENS_16CompileConditionILi1000EEEEEvPT_S6_S6_PKS5_S8_S8_S8_PKfflPfPj)
        /*0200*/ 	.short	0x0380
        /*0202*/ 	.short	0x0060


	//----- nvinfo : EIATTR_SW_WAR
	.align		4
.L_1009:
        /*0204*/ 	.byte	0x04, 0x36
        /*0206*/ 	.short	(.L_1011 - .L_1010)
.L_1010:
        /*0208*/ 	.word	0x00000008
.L_1011:


//--------------------- .nv.info._ZN13group_norm_v218gn_bwd_cuda_kernelI13__nv_bfloat16Li320ELi3ELi16ELi20ELi1024ELb1ELb1ELi32ELi320ELi320ELi4ELb1ELi10ELb0ELb0ELNS_15WgradSyncMethodE3ENS_16CompileConditionILi1000EEEEEvPT_S6_S6_PKS5_S8_S8_S8_PKfflPfPj --------------------------
	.section	.nv.info._ZN13group_norm_v218gn_bwd_cuda_kernelI13__nv_bfloat16Li320ELi3ELi16ELi20ELi1024ELb1ELb1ELi32ELi320ELi320ELi4ELb1ELi10ELb0ELb0ELNS_15WgradSyncMethodE3ENS_16CompileConditionILi1000EEEEEvPT_S6_S6_PKS5_S8_S8_S8_PKfflPfPj,"",@"SHT_CUDA_INFO"
	.sectionflags	@""
	.align	4


	//----- nvinfo : EIATTR_CUDA_API_VERSION
	.align		4
        /*0000*/ 	.byte	0x04, 0x37
        /*0002*/ 	.short	(.L_1013 - .L_1012)
.L_1012:
        /*0004*/ 	.word	0x00000082


	//----- nvinfo : EIATTR_KPARAM_INFO
	.align		4
.L_1013:
        /*0008*/ 	.byte	0x04, 0x17
        /*000a*/ 	.short	(.L_1015 - .L_1014)
.L_1014:
        /*000c*/ 	.word	0x00000000
        /*0010*/ 	.short	0x000b
        /*0012*/ 	.short	0x0058
        /*0014*/ 	.byte	0x00, 0xf5, 0x21, 0x00


	//----- nvinfo : EIATTR_KPARAM_INFO
	.align		4
.L_1015:
        /*0018*/ 	.byte	0x04, 0x17
        /*001a*/ 	.short	(.L_1017 - .L_1016)
.L_1016:
        /*001c*/ 	.word	0x00000000
        /*0020*/ 	.short	0x000a
        /*0022*/ 	.short	0x0050
        /*0024*/ 	.byte	0x00, 0xf5, 0x21, 0x00


	//----- nvinfo : EIATTR_KPARAM_INFO
	.align		4
.L_1017:
        /*0028*/ 	.byte	0x04, 0x17
        /*002a*/ 	.short	(.L_1019 - .L_1018)
.L_1018:
        /*002c*/ 	.word	0x00000000
        /*0030*/ 	.short	0x0009
        /*0032*/ 	.short	0x0048
        /*0034*/ 	.byte	0x00, 0xf0, 0x21, 0x00


	//----- nvinfo : EIATTR_KPARAM_INFO
	.align		4
.L_1019:
        /*0038*/ 	.byte	0x04, 0x17
        /*003a*/ 	.short	(.L_1021 - .L_1020)
.L_1020:
        /*003c*/ 	.word	0x00000000
        /*0040*/ 	.short	0x0008
        /*0042*/ 	.short	0x0040
        /*0044*/ 	.byte	0x00, 0xf0, 0x11, 0x00


	//----- nvinfo : EIATTR_KPARAM_INFO
	.align		4
.L_1021:
        /*0048*/ 	.byte	0x04, 0x17
        /*004a*/ 	.short	(.L_1023 - .L_1022)
.L_1022:
        /*004c*/ 	.word	0x00000000
        /*0050*/ 	.short	0x0007
        /*0052*/ 	.short	0x0038
        /*0054*/ 	.byte	0x00, 0xf5, 0x21, 0x00


	//----- nvinfo : EIATTR_KPARAM_INFO
	.align		4
.L_1023:
        /*0058*/ 	.byte	0x04, 0x17
        /*005a*/ 	.short	(.L_1025 - .L_1024)
.L_1024:
        /*005c*/ 	.word	0x00000000
        /*0060*/ 	.short	0x0006
        /*0062*/ 	.short	0x0030
        /*0064*/ 	.byte	0x00, 0xf5, 0x21, 0x00


	//----- nvinfo : EIATTR_KPARAM_INFO
	.align		4
.L_1025:
        /*0068*/ 	.byte	0x04, 0x17
        /*006a*/ 	.short	(.L_1027 - .L_1026)
.L_1026:
        /*006c*/ 	.word	0x00000000
        /*0070*/ 	.short	0x0005
        /*0072*/ 	.short	0x0028
        /*0074*/ 	.byte	0x00, 0xf5, 0x21, 0x00


	//----- nvinfo : EIATTR_KPARAM_INFO
	.align		4
.L_1027:
        /*0078*/ 	.byte	0x04, 0x17
        /*007a*/ 	.short	(.L_1029 - .L_1028)
.L_1028:
        /*007c*/ 	.word	0x00000000
        /*0080*/ 	.short	0x0004
        /*0082*/ 	.short	0x0020
        /*0084*/ 	.byte	0x00, 0xf5, 0x21, 0x00


	//----- nvinfo : EIATTR_KPARAM_INFO
	.align		4
.L_1029:
        /*0088*/ 	.byte	0x04, 0x17
        /*008a*/ 	.short	(.L_1031 - .L_1030)
.L_1030:
        /*008c*/ 	.word	0x00000000
        /*0090*/ 	.short	0x0003
        /*0092*/ 	.short	0x0018
        /*0094*/ 	.byte	0x00, 0xf5, 0x21, 0x00


	//----- nvinfo : EIATTR_KPARAM_INFO
	.align		4
.L_1031:
        /*0098*/ 	.byte	0x04, 0x17
        /*009a*/ 	.short	(.L_1033 - .L_1032)
.L_1032:
        /*009c*/ 	.word	0x00000000
        /*00a0*/ 	.short	0x0002
        /*00a2*/ 	.short	0x0010
        /*00a4*/ 	.byte	0x00, 0xf5, 0x21, 0x00


	//----- nvinfo : EIATTR_KPARAM_INFO
	.align		4
.L_1033:
        /*00a8*/ 	.byte	0x04, 0x17
        /*00aa*/ 	.short	(.L_1035 - .L_1034)
.L_1034:
        /*00ac*/ 	.word	0x00000000
        /*00b0*/ 	.short	0x0001
        /*00b2*/ 	.short	0x0008
        /*00b4*/ 	.byte	0x00, 0xf5, 0x21, 0x00


	//----- nvinfo : EIATTR_KPARAM_INFO
	.align		4
.L_1035:
        /*00b8*/ 	.byte	0x04, 0x17
        /*00ba*/ 	.short	(.L_1037 - .L_1036)
.L_1036:
        /*00bc*/ 	.word	0x00000000
        /*00c0*/ 	.short	0x0000
        /*00c2*/ 	.short	0x0000
        /*00c4*/ 	.byte	0x00, 0xf5, 0x21, 0x00


	//----- nvinfo : EIATTR_SPARSE_MMA_MASK
	.align		4
.L_1037:
        /*00c8*/ 	.byte	0x03, 0x50
        /*00ca*/ 	.short	0x0000


	//----- nvinfo : EIATTR_MAXREG_COUNT
	.align		4
        /*00cc*/ 	.byte	0x03, 0x1b
        /*00ce*/ 	.short	0x0040


	//----- nvinfo : EIATTR_NUM_BARRIERS
	.align		4
        /*00d0*/ 	.byte	0x02, 0x4c
        /*00d2*/ 	.byte	0x01
	.zero		1


	//----- nvinfo : EIATTR_ANNOTATIONS
	.align		4
        /*00d4*/ 	.byte	0x04, 0x55
        /*00d6*/ 	.short	(.L_1039 - .L_1038)


	//   ....[0]....
.L_1038:
        /* <DEDUP_REMOVED lines=83> */
        /*05fc*/ 	.byte	0x20, 0x49, 0x00, 0x00


	//----- nvinfo : EIATTR_MERCURY_ISA_VERSION
	.align		4
.L_1039:
        /*0600*/ 	.byte	0x03, 0x5f
        /*0602*/ 	.short	0x0101


	//----- nvinfo : EIATTR_COOP_GROUP_MASK_REGIDS
	.align		4
        /*0604*/ 	.byte	0x04, 0x29
        /*0606*/ 	.short	(.L_1041 - .L_1040)


	//   ....[0]....
.L_1040:
        /*0608*/ 	.word	0xffffffff


	//   ....[1]....
        /*060c*/ 	.word	0xffffffff


	//   ....[2]....
        /*0610*/ 	.word	0xffffffff


	//   ....[3]....
        /*0614*/ 	.word	0xffffffff


	//   ....[4]....
        /*0618*/ 	.word	0xffffffff


	//   ....[5]....
        /*061c*/ 	.word	0xffffffff


	//   ....[6]....
        /*0620*/ 	.word	0xffffffff


	//   ....[7]....
        /*0624*/ 	.word	0xffffffff


	//   ....[8]....
        /*0628*/ 	.word	0xffffffff


	//   ....[9]....
        /*062c*/ 	.word	0xffffffff


	//   ....[10]....
        /*0630*/ 	.word	0xffffffff


	//   ....[11]....
        /*0634*/ 	.word	0xffffffff


	//   ....[12]....
        /*0638*/ 	.word	0x0500000f


	//   ....[13]....
        /*063c*/ 	.word	0x05000011


	//   ....[14]....
        /*0640*/ 	.word	0x05000010


	//   ....[15]....
        /*0644*/ 	.word	0x05000012


	//   ....[16]....
        /*0648*/ 	.word	0x05000013


	//   ....[17]....
        /*064c*/ 	.word	0x05000015


	//   ....[18]....
        /*0650*/ 	.word	0x05000014


	//   ....[19]....
        /*0654*/ 	.word	0x0500000a


	//   ....[20]....
        /*0658*/ 	.word	0x05000010


	//   ....[21]....
        /*065c*/ 	.word	0x05000010


	//   ....[22]....
        /*0660*/ 	.word	0x05000010


	//   ....[23]....
        /*0664*/ 	.word	0x05000010


	//   ....[24]....
        /*0668*/ 	.word	0x05000010


	//   ....[25]....
        /*066c*/ 	.word	0x05000010


	//   ....[26]....
        /*0670*/ 	.word	0x05000010


	//   ....[27]....
        /*0674*/ 	.word	0x05000010


	//----- nvinfo : EIATTR_COOP_GROUP_INSTR_OFFSETS
	.align		4
.L_1041:
        /*0678*/ 	.byte	0x04, 0x28
        /*067a*/ 	.short	(.L_1043 - .L_1042)


	//   ....[0]....
.L_1042:
        /*067c*/ 	.word	0x00003b80


	//   ....[1]....
        /*0680*/ 	.word	0x00003bb0


	//   ....[2]....
        /*0684*/ 	.word	0x00003be0


	//   ....[3]....
        /*0688*/ 	.word	0x00003bf0


	//   ....[4]....
        /*068c*/ 	.word	0x000042c0


	//   ....[5]....
        /*0690*/ 	.word	0x000042d0


	//   ....[6]....
        /*0694*/ 	.word	0x00004300


	//   ....[7]....
        /*0698*/ 	.word	0x00004310


	//   ....[8]....
        /*069c*/ 	.word	0x00004340


	//   ....[9]....
        /*06a0*/ 	.word	0x00004350


	//   ....[10]....
        /*06a4*/ 	.word	0x00004380


	//   ....[11]....
        /*06a8*/ 	.word	0x00004390


	//   ....[12]....
        /*06ac*/ 	.word	0x000059b0


	//   ....[13]....
        /*06b0*/ 	.word	0x000059e0


	//   ....[14]....
        /*06b4*/ 	.word	0x00005a30


	//   ....[15]....
        /*06b8*/ 	.word	0x00005a50


	//   ....[16]....
        /*06bc*/ 	.word	0x00005a80


	//   ....[17]....
        /*06c0*/ 	.word	0x00005a90


	//   ....[18]....
        /*06c4*/ 	.word	0x00005ac0


	//   ....[19]....
        /*06c8*/ 	.word	0x00005ad0


	//   ....[20]....
        /*06cc*/ 	.word	0x00005c90


	//   ....[21]....
        /*06d0*/ 	.word	0x00005d20


	//   ....[22]....
        /*06d4*/ 	.word	0x00005d90


	//   ....[23]....
        /*06d8*/ 	.word	0x00005df0


	//   ....[24]....
        /*06dc*/ 	.word	0x00005e60


	//   ....[25]....
        /*06e0*/ 	.word	0x00005ec0


	//   ....[26]....
        /*06e4*/ 	.word	0x00005f30


	//   ....[27]....
        /*06e8*/ 	.word	0x00005f90


	//----- nvinfo : EIATTR_VRC_CTA_INIT_COUNT
	.align		4
.L_1043:
        /*06ec*/ 	.byte	0x02, 0x4a
	.zero		1
	.zero		1


	//----- nvinfo : EIATTR_EXIT_INSTR_OFFSETS
	.align		4
        /*06f0*/ 	.byte	0x04, 0x1c
        /*06f2*/ 	.short	(.L_1045 - .L_1044)


	//   ....[0]....
.L_1044:
        /*06f4*/ 	.word	0x00004e40


	//   ....[1]....
        /*06f8*/ 	.word	0x00005c20


	//----- nvinfo : EIATTR_MAX_THREADS
	.align		4
.L_1045:
        /*06fc*/ 	.byte	0x04, 0x05
        /*06fe*/ 	.short	(.L_1047 - .L_1046)
.L_1046:
        /*0700*/ 	.word	0x00000140
        /*0704*/ 	.word	0x00000001
        /*0708*/ 	.word	0x00000001


	//----- nvinfo : EIATTR_CRS_STACK_SIZE
	.align		4
.L_1047:
        /*070c*/ 	.byte	0x04, 0x1e
        /*070e*/ 	.short	(.L_1049 - .L_1048)
.L_1048:
        /*0710*/ 	.word	0x00000000


	//----- nvinfo : EIATTR_CBANK_PARAM_SIZE
	.align		4
.L_1049:
        /*0714*/ 	.byte	0x03, 0x19
        /*0716*/ 	.short	0x0060


	//----- nvinfo : EIATTR_PARAM_CBANK
	.align		4
        /*0718*/ 	.byte	0x04, 0x0a
        /*071a*/ 	.short	(.L_1051 - .L_1050)
	.align		4
.L_1050:
        /*071c*/ 	.word	index@(.nv.constant0._ZN13group_norm_v218gn_bwd_cuda_kernelI13__nv_bfloat16Li320ELi3ELi16ELi20ELi1024ELb1ELb1ELi32ELi320ELi320ELi4ELb1ELi10ELb0ELb0ELNS_15WgradSyncMethodE3ENS_16CompileConditionILi1000EEEEEvPT_S6_S6_PKS5_S8_S8_S8_PKfflPfPj)
        /*0720*/ 	.short	0x0380
        /*0722*/ 	.short	0x0060


	//----- nvinfo : EIATTR_SW_WAR
	.align		4
.L_1051:
        /*0724*/ 	.byte	0x04, 0x36
        /*0726*/ 	.short	(.L_1053 - .L_1052)
.L_1052:
        /*0728*/ 	.word	0x00000008
.L_1053:


//--------------------- .nv.info._ZN13group_norm_v218gn_bwd_cuda_kernelI13__nv_bfloat16Li320ELi2ELi16ELi20ELi1024ELb1ELb1ELi32ELi320ELi320ELi4ELb1ELi9ELb0ELb0ELNS_15WgradSyncMethodE3ENS_16CompileConditionILi1000EEEEEvPT_S6_S6_PKS5_S8_S8_S8_PKfflPfPj --------------------------
	.section	.nv.info._ZN13group_norm_v218gn_bwd_cuda_kernelI13__nv_bfloat16Li320ELi2ELi16ELi20ELi1024ELb1ELb1ELi32ELi320ELi320ELi4ELb1ELi9ELb0ELb0ELNS_15WgradSyncMethodE3ENS_16CompileConditionILi1000EEEEEvPT_S6_S6_PKS5_S8_S8_S8_PKfflPfPj,"",@"SHT_CUDA_INFO"
	.sectionflags	@""
	.align	4


	//----- nvinfo : EIATTR_CUDA_API_VERSION
	.align		4
        /*0000*/ 	.byte	0x04, 0x37
        /*0002*/ 	.short	(.L_1055 - .L_1054)
.L_1054:
        /*0004*/ 	.word	0x00000082


	//----- nvinfo : EIATTR_KPARAM_INFO
	.align		4
.L_1055:
        /*0008*/ 	.byte	0x04, 0x17
        /*000a*/ 	.short	(.L_1057 - .L_1056)
.L_1056:
        /*000c*/ 	.word	0x00000000
        /*0010*/ 	.short	0x000b
        /*0012*/ 	.short	0x0058
        /*0014*/ 	.byte	0x00, 0xf5, 0x21, 0x00


	//----- nvinfo : EIATTR_KPARAM_INFO
	.align		4
.L_1057:
        /*0018*/ 	.byte	0x04, 0x17
        /*001a*/ 	.short	(.L_1059 - .L_1058)
.L_1058:
        /*001c*/ 	.word	0x00000000
        /*0020*/ 	.short	0x000a
        /*0022*/ 	.short	0x0050
        /*0024*/ 	.byte	0x00, 0xf5, 0x21, 0x00


	//----- nvinfo : EIATTR_KPARAM_INFO
	.align		4
.L_1059:
        /*0028*/ 	.byte	0x04, 0x17
        /*002a*/ 	.short	(.L_1061 - .L_1060)
.L_1060:
        /*002c*/ 	.word	0x00000000
        /*0030*/ 	.short	0x0009
        /*0032*/ 	.short	0x0048
        /*0034*/ 	.byte	0x00, 0xf0, 0x21, 0x00


	//----- nvinfo : EIATTR_KPARAM_INFO
	.align		4
.L_1061:
        /*0038*/ 	.byte	0x04, 0x17
        /*003a*/ 	.short	(.L_1063 - .L_1062)
.L_1062:
        /*003c*/ 	.word	0x00000000
        /*0040*/ 	.short	0x0008
        /*0042*/ 	.short	0x0040
        /*0044*/ 	.byte	0x00, 0xf0, 0x11, 0x00


	//----- nvinfo : EIATTR_KPARAM_INFO
	.align		4
.L_1063:
        /*0048*/ 	.byte	0x04, 0x17
        /*004a*/ 	.short	(.L_1065 - .L_1064)
.L_1064:
        /*004c*/ 	.word	0x00000000
        /*0050*/ 	.short	0x0007
        /*0052*/ 	.short	0x0038
        /*0054*/ 	.byte	0x00, 0xf5, 0x21, 0x00


	//----- nvinfo : EIATTR_KPARAM_INFO
	.align		4
.L_1065:
        /*0058*/ 	.byte	0x04, 0x17
        /*005a*/ 	.short	(.L_1067 - .L_1066)
.L_1066:
        /*005c*/ 	.word	0x00000000
        /*0060*/ 	.short	0x0006
        /*0062*/ 	.short	0x0030
        /*0064*/ 	.byte	0x00, 0xf5, 0x21, 0x00


	//----- nvinfo : EIATTR_KPARAM_INFO
	.align		4
.L_1067:
        /*0068*/ 	.byte	0x04, 0x17
        /*006a*/ 	.short	(.L_1069 - .L_1068)
.L_1068:
        /*006c*/ 	.word	0x00000000
        /*0070*/ 	.short	0x0005
        /*0072*/ 	.short	0x0028
        /*0074*/ 	.byte	0x00, 0xf5, 0x21, 0x00


	//----- nvinfo : EIATTR_KPARAM_INFO
	.align		4
.L_1069:
        /*0078*/ 	.byte	0x04, 0x17
        /*007a*/ 	.short	(.L_1071 - .L_1070)
.L_1070:
        /*007c*/ 	.word	0x00000000
        /*0080*/ 	.short	0x0004
        /*0082*/ 	.short	0x0020
        /*0084*/ 	.byte	0x00, 0xf5, 0x21, 0x00


	//----- nvinfo : EIATTR_KPARAM_INFO
	.align		4
.L_1071:
        /*0088*/ 	.byte	0x04, 0x17
        /*008a*/ 	.short	(.L_1073 - .L_1072)
.L_1072:
        /*008c*/ 	.word	0x00000000
        /*0090*/ 	.short	0x0003
        /*0092*/ 	.short	0x0018
        /*0094*/ 	.byte	0x00, 0xf5, 0x21, 0x00


	//----- nvinfo : EIATTR_KPARAM_INFO
	.align		4
.L_1073:
        /*0098*/ 	.byte	0x04, 0x17
        /*009a*/ 	.short	(.L_1075 - .L_1074)
.L_1074:
        /*009c*/ 	.word	0x00000000
        /*00a0*/ 	.short	0x0002
        /*00a2*/ 	.short	0x0010
        /*00a4*/ 	.byte	0x00, 0xf5, 0x21, 0x00


	//----- nvinfo : EIATTR_KPARAM_INFO
	.align		4
.L_1075:
        /*00a8*/ 	.byte	0x04, 0x17
        /*00aa*/ 	.short	(.L_1077 - .L_1076)
.L_1076:
        /*00ac*/ 	.word	0x00000000
        /*00b0*/ 	.short	0x0001
        /*00b2*/ 	.short	0x0008
        /*00b4*/ 	.byte	0x00, 0xf5, 0x21, 0x00


	//----- nvinfo : EIATTR_KPARAM_INFO
	.align		4
.L_1077:
        /*00b8*/ 	.byte	0x04, 0x17
        /*00ba*/ 	.short	(.L_1079 - .L_1078)
.L_1078:
        /*00bc*/ 	.word	0x00000000
        /*00c0*/ 	.short	0x0000
        /*00c2*/ 	.short	0x0000
        /*00c4*/ 	.byte	0x00, 0xf5, 0x21, 0x00


	//----- nvinfo : EIATTR_SPARSE_MMA_MASK
	.align		4
.L_1079:
        /*00c8*/ 	.byte	0x03, 0x50
        /*00ca*/ 	.short	0x0000


	//----- nvinfo : EIATTR_MAXREG_COUNT
	.align		4
        /*00cc*/ 	.byte	0x03, 0x1b
        /*00ce*/ 	.short	0x0060


	//----- nvinfo : EIATTR_NUM_BARRIERS
	.align		4
        /*00d0*/ 	.byte	0x02, 0x4c
        /*00d2*/ 	.byte	0x01
	.zero		1


	//----- nvinfo : EIATTR_ANNOTATIONS
	.align		4
        /*00d4*/ 	.byte	0x04, 0x55
        /*00d6*/ 	.short	(.L_1081 - .L_1080)


	//   ....[0]....
.L_1080:
        /*00d8*/ 	.word	0x00000001
        /*00dc*/ 	.byte	0x50, 0x03, 0x00, 0x00, 0x01, 0x00, 0x00, 0x00, 0xf0, 0x04, 0x00, 0x00, 0x01, 0x00, 0x00, 0x00
        /*00ec*/ 	.byte	0x40, 0x05, 0x00, 0x00, 0x01, 0x00, 0x00, 0x00, 0x10, 0x06, 0x00, 0x00, 0x01, 0x00, 0x00, 0x00
        /*00fc*/ 	.byte	0x00, 0x08, 0x00, 0x00, 0x01, 0x00, 0x00, 0x00, 0x30, 0x08, 0x00, 0x00, 0x01, 0x00, 0x00, 0x00
        /*010c*/ 	.byte	0x40, 0x26, 0x00, 0x00, 0x01, 0x00, 0x00, 0x00, 0x20, 0x27, 0x00, 0x00, 0x01, 0x00, 0x00, 0x00
        /*011c*/ 	.byte	0x60, 0x27, 0x00, 0x00, 0x01, 0x00, 0x00, 0x00, 0x60, 0x39, 0x00, 0x00, 0x01, 0x00, 0x00, 0x00
        /*012c*/ 	.byte	0xa0, 0x39, 0x00, 0x00, 0x01, 0x00, 0x00, 0x00, 0xc0, 0x39, 0x00, 0x00, 0x01, 0x00, 0x00, 0x00
        /*013c*/ 	.byte	0xf0, 0x3c, 0x00, 0x00, 0x01, 0x00, 0x00, 0x00, 0x30, 0x3d, 0x00, 0x00


	//----- nvinfo : EIATTR_MERCURY_ISA_VERSION
	.align		4
.L_1081:
        /*0148*/ 	.byte	0x03, 0x5f
        /*014a*/ 	.short	0x0101


	//----- nvinfo : EIATTR_COOP_GROUP_MASK_REGIDS
	.align		4
        /*014c*/ 	.byte	0x04, 0x29
        /*014e*/ 	.short	(.L_1083 - .L_1082)


	//   ....[0]....
.L_1082:
        /*0150*/ 	.word	0xffffffff


	//   ....[1]....
        /*0154*/ 	.word	0xffffffff


	//   ....[2]....
        /*0158*/ 	.word	0xffffffff


	//   ....[3]....
        /*015c*/ 	.word	0xffffffff


	//   ....[4]....
        /*0160*/ 	.word	0xffffffff


	//   ....[5]....
        /*0164*/ 	.word	0xffffffff


	//   ....[6]....
        /*0168*/ 	.word	0xffffffff


	//   ....[7]....
        /*016c*/ 	.word	0xffffffff


	//   ....[8]....
        /*0170*/ 	.word	0xffffffff


	//   ....[9]....
        /*0174*/ 	.word	0xffffffff


	//   ....[10]....
        /*0178*/ 	.word	0xffffffff


	//   ....[11]....
        /*017c*/ 	.word	0xffffffff


	//   ....[12]....
        /*0180*/ 	.word	0x0500001b


	//   ....[13]....
        /*0184*/ 	.word	0x0500001c


	//   ....[14]....
        /*0188*/ 	.word	0x0500001e


	//   ....[15]....
        /*018c*/ 	.word	0x0500001d


	//   ....[16]....
        /*0190*/ 	.word	0x0500001f


	//   ....[17]....
        /*0194*/ 	.word	0x05000020


	//   ....[18]....
        /*0198*/ 	.word	0x05000022


	//   ....[19]....
        /*019c*/ 	.word	0x05000015


	//   ....[20]....
        /*01a0*/ 	.word	0x0500001d


	//   ....[21]....
        /*01a4*/ 	.word	0x0500001d


	//   ....[22]....
        /*01a8*/ 	.word	0x0500001d


	//   ....[23]....
        /*01ac*/ 	.word	0x0500001d


	//   ....[24]....
        /*01b0*/ 	.word	0x0500001d


	//   ....[25]....
        /*01b4*/ 	.word	0x0500001d


	//   ....[26]....
        /*01b8*/ 	.word	0x0500001d


	//   ....[27]....
        /*01bc*/ 	.word	0x0500001d


	//----- nvinfo : EIATTR_COOP_GROUP_INSTR_OFFSETS
	.align		4
.L_1083:
        /*01c0*/ 	.byte	0x04, 0x28
        /*01c2*/ 	.short	(.L_1085 - .L_1084)


	//   ....[0]....
.L_1084:
        /*01c4*/ 	.word	0x000034b0


	//   ....[1]....
        /*01c8*/ 	.word	0x000034e0


	//   ....[2]....
        /*01cc*/ 	.word	0x00003510


	//   ....[3]....
        /*01d0*/ 	.word	0x00003520


	//   ....[4]....
        /*01d4*/ 	.word	0x00003b50


	//   ....[5]....
        /*01d8*/ 	.word	0x00003b60


	//   ....[6]....
        /*01dc*/ 	.word	0x00003ba0


	//   ....[7]....
        /*01e0*/ 	.word	0x00003bb0


	//   ....[8]....
        /*01e4*/ 	.word	0x00003be0


	//   ....[9]....
        /*01e8*/ 	.word	0x00003bf0


	//   ....[10]....
        /*01ec*/ 	.word	0x00003c20


	//   ....[11]....
        /*01f0*/ 	.word	0x00003c30


	//   ....[12]....
        /*01f4*/ 	.word	0x00005070


	//   ....[13]....
        /*01f8*/ 	.word	0x000050a0


	//   ....[14]....
        /*01fc*/ 	.word	0x000050f0


	//   ....[15]....
        /*0200*/ 	.word	0x00005110


	//   ....[16]....
        /*0204*/ 	.word	0x00005140


	//   ....[17]....
        /*0208*/ 	.word	0x00005150


	//   ....[18]....
        /*020c*/ 	.word	0x00005180


	//   ....[19]....
        /*0210*/ 	.word	0x00005190


	//   ....[20]....
        /*0214*/ 	.word	0x00005360


	//   ....[21]....
        /*0218*/ 	.word	0x000053f0


	//   ....[22]....
        /*021c*/ 	.word	0x00005460


	//   ....[23]....
        /*0220*/ 	.word	0x000054c0


	//   ....[24]....
        /*0224*/ 	.word	0x00005530


	//   ....[25]....
        /*0228*/ 	.word	0x00005590


	//   ....[26]....
        /*022c*/ 	.word	0x00005600


	//   ....[27]....
        /*0230*/ 	.word	0x00005660


	//----- nvinfo : EIATTR_VRC_CTA_INIT_COUNT
	.align		4
.L_1085:
        /*0234*/ 	.byte	0x02, 0x4a
	.zero		1
	.zero		1


	//----- nvinfo : EIATTR_EXIT_INSTR_OFFSETS
	.align		4
        /*0238*/ 	.byte	0x04, 0x1c
        /*023a*/ 	.short	(.L_1087 - .L_1086)


	//   ....[0]....
.L_1086:
        /*023c*/ 	.word	0x00004510


	//   ....[1]....
        /*0240*/ 	.word	0x000052f0


	//----- nvinfo : EIATTR_MAX_THREADS
	.align		4
.L_1087:
        /*0244*/ 	.byte	0x04, 0x05
        /*0246*/ 	.short	(.L_1089 - .L_1088)
.L_1088:
        /*0248*/ 	.word	0x00000140
        /*024c*/ 	.word	0x00000001
        /*0250*/ 	.word	0x00000001


	//----- nvinfo : EIATTR_CRS_STACK_SIZE
	.align		4
.L_1089:
        /*0254*/ 	.byte	0x04, 0x1e
        /*0256*/ 	.short	(.L_1091 - .L_1090)
.L_1090:
        /*0258*/ 	.word	0x00000000


	//----- nvinfo : EIATTR_CBANK_PARAM_SIZE
	.align		4
.L_1091:
        /*025c*/ 	.byte	0x03, 0x19
        /*025e*/ 	.short	0x0060


	//----- nvinfo : EIATTR_PARAM_CBANK
	.align		4
        /*0260*/ 	.byte	0x04, 0x0a
        /*0262*/ 	.short	(.L_1093 - .L_1092)
	.align		4
.L_1092:
        /*0264*/ 	.word	index@(.nv.constant0._ZN13group_norm_v218gn_bwd_cuda_kernelI13__nv_bfloat16Li320ELi2ELi16ELi20ELi1024ELb1ELb1ELi32ELi320ELi320ELi4ELb1ELi9ELb0ELb0ELNS_15WgradSyncMethodE3ENS_16CompileConditionILi1000EEEEEvPT_S6_S6_PKS5_S8_S8_S8_PKfflPfPj)
        /*0268*/ 	.short	0x0380
        /*026a*/ 	.short	0x0060


	//----- nvinfo : EIATTR_SW_WAR
	.align		4
.L_1093:
        /*026c*/ 	.byte	0x04, 0x36
        /*026e*/ 	.short	(.L_1095 - .L_1094)
.L_1094:
        /*0270*/ 	.word	0x00000008
.L_1095:


//--------------------- .nv.info._ZN13group_norm_v214gn_cuda_kernelI13__nv_bfloat16Li320ELi1ELi32ELi10ELi1024ELb0ELi1024ELi10ELi10ELi2ELb0ELi116ELb0ELb0ENS_16CompileConditionILi1000EEEEEvPT_PKS4_S7_S7_flPfS8_Pj --------------------------
	.section	.nv.info._ZN13group_norm_v214gn_cuda_kernelI13__nv_bfloat16Li320ELi1ELi32ELi10ELi1024ELb0ELi1024ELi10ELi10ELi2ELb0ELi116ELb0ELb0ENS_16CompileConditionILi1000EEEEEvPT_PKS4_S7_S7_flPfS8_Pj,"",@"SHT_CUDA_INFO"
	.sectionflags	@""
	.align	4


	//----- nvinfo : EIATTR_CUDA_API_VERSION
	.align		4
        /*0000*/ 	.byte	0x04, 0x37
        /*0002*/ 	.short	(.L_1097 - .L_1096)
.L_1096:
        /*0004*/ 	.word	0x00000082


	//----- nvinfo : EIATTR_KPARAM_INFO
	.align		4
.L_1097:
        /*0008*/ 	.byte	0x04, 0x17
        /*000a*/ 	.short	(.L_1099 - .L_1098)
.L_1098:
        /*000c*/ 	.word	0x00000000
        /*0010*/ 	.short	0x0008
        /*0012*/ 	.short	0x0040
        /*0014*/ 	.byte	0x00, 0xf5, 0x21, 0x00


	//----- nvinfo : EIATTR_KPARAM_INFO
	.align		4
.L_1099:
        /*0018*/ 	.byte	0x04, 0x17
        /*001a*/ 	.short	(.L_1101 - .L_1100)
.L_1100:
        /*001c*/ 	.word	0x00000000
        /*0020*/ 	.short	0x0007
        /*0022*/ 	.short	0x0038
        /*0024*/ 	.byte	0x00, 0xf5, 0x21, 0x00


	//----- nvinfo : EIATTR_KPARAM_INFO
	.align		4
.L_1101:
        /*0028*/ 	.byte	0x04, 0x17
        /*002a*/ 	.short	(.L_1103 - .L_1102)
.L_1102:
        /*002c*/ 	.word	0x00000000
        /*0030*/ 	.short	0x0006
        /*0032*/ 	.short	0x0030
        /*0034*/ 	.byte	0x00, 0xf5, 0x21, 0x00


	//----- nvinfo : EIATTR_KPARAM_INFO
	.align		4
.L_1103:
        /*0038*/ 	.byte	0x04, 0x17
        /*003a*/ 	.short	(.L_1105 - .L_1104)
.L_1104:
        /*003c*/ 	.word	0x00000000
        /*0040*/ 	.short	0x0005
        /*0042*/ 	.short	0x0028
        /*0044*/ 	.byte	0x00, 0xf0, 0x21, 0x00


	//----- nvinfo : EIATTR_KPARAM_INFO
	.align		4
.L_1105:
        /*0048*/ 	.byte	0x04, 0x17
        /*004a*/ 	.short	(.L_1107 - .L_1106)
.L_1106:
        /*004c*/ 	.word	0x00000000
        /*0050*/ 	.short	0x0004
        /*0052*/ 	.short	0x0020
        /*0054*/ 	.byte	0x00, 0xf0, 0x11, 0x00


	//----- nvinfo : EIATTR_KPARAM_INFO
	.align		4
.L_1107:
        /*0058*/ 	.byte	0x04, 0x17
        /*005a*/ 	.short	(.L_1109 - .L_1108)
.L_1108:
        /*005c*/ 	.word	0x00000000
        /*0060*/ 	.short	0x0003
        /*0062*/ 	.short	0x0018
        /*0064*/ 	.byte	0x00, 0xf5, 0x21, 0x00


	//----- nvinfo : EIATTR_KPARAM_INFO
	.align		4
.L_1109:
        /*0068*/ 	.byte	0x04, 0x17
        /*006a*/ 	.short	(.L_1111 - .L_1110)
.L_1110:
        /*006c*/ 	.word	0x00000000
        /*0070*/ 	.short	0x0002
        /*0072*/ 	.short	0x0010
        /*0074*/ 	.byte	0x00, 0xf5, 0x21, 0x00


	//----- nvinfo : EIATTR_KPARAM_INFO
	.align		4
.L_1111:
        /*0078*/ 	.byte	0x04, 0x17
        /*007a*/ 	.short	(.L_1113 - .L_1112)
.L_1112:
        /*007c*/ 	.word	0x00000000
        /*0080*/ 	.short	0x0001
        /*0082*/ 	.short	0x0008
        /*0084*/ 	.byte	0x00, 0xf5, 0x21, 0x00


	//----- nvinfo : EIATTR_KPARAM_INFO
	.align		4
.L_1113:
        /*0088*/ 	.byte	0x04, 0x17
        /*008a*/ 	.short	(.L_1115 - .L_1114)
.L_1114:
        /*008c*/ 	.word	0x00000000
        /*0090*/ 	.short	0x0000
        /*0092*/ 	.short	0x0000
        /*0094*/ 	.byte	0x00, 0xf5, 0x21, 0x00


	//----- nvinfo : EIATTR_SPARSE_MMA_MASK
	.align		4
.L_1115:
        /*0098*/ 	.byte	0x03, 0x50
        /*009a*/ 	.short	0x0000


	//----- nvinfo : EIATTR_MAXREG_COUNT
	.align		4
        /*009c*/ 	.byte	0x03, 0x1b
        /*009e*/ 	.short	0x00a8


	//----- nvinfo : EIATTR_NUM_BARRIERS
	.align		4
        /*00a0*/ 	.byte	0x02, 0x4c
        /*00a2*/ 	.byte	0x01
	.zero		1


	//----- nvinfo : EIATTR_MERCURY_ISA_VERSION
	.align		4
        /*00a4*/ 	.byte	0x03, 0x5f
        /*00a6*/ 	.short	0x0101


	//----- nvinfo : EIATTR_COOP_GROUP_MASK_REGIDS
	.align		4
        /*00a8*/ 	.byte	0x04, 0x29
        /*00aa*/ 	.short	(.L_1117 - .L_1116)


	//   ....[0]....
.L_1116:
        /*00ac*/ 	.word	0xffffffff


	//   ....[1]....
        /*00b0*/ 	.word	0xffffffff


	//   ....[2]....
        /*00b4*/ 	.word	0xffffffff


	//   ....[3]....
        /*00b8*/ 	.word	0xffffffff


	//   ....[4]....
        /*00bc*/ 	.word	0xffffffff


	//   ....[5]....
        /*00c0*/ 	.word	0xffffffff


	//   ....[6]....
        /*00c4*/ 	.word	0xffffffff


	//   ....[7]....
        /*00c8*/ 	.word	0xffffffff


	//   ....[8]....
        /*00cc*/ 	.word	0xffffffff


	//   ....[9]....
        /*00d0*/ 	.word	0xffffffff


	//   ....[10]....
        /*00d4*/ 	.word	0xffffffff


	//   ....[11]....
        /*00d8*/ 	.word	0xffffffff


	//   ....[12]....
        /*00dc*/ 	.word	0xffffffff


	//   ....[13]....
        /*00e0*/ 	.word	0xffffffff


	//   ....[14]....
        /*00e4*/ 	.word	0xffffffff


	//   ....[15]....
        /*00e8*/ 	.word	0xffffffff


	//   ....[16]....
        /*00ec*/ 	.word	0xffffffff


	//   ....[17]....
        /*00f0*/ 	.word	0xffffffff


	//   ....[18]....
        /*00f4*/ 	.word	0x05000007


	//   ....[19]....
        /*00f8*/ 	.word	0x05000007


	//   ....[20]....
        /*00fc*/ 	.word	0x05000007


	//   ....[21]....
        /*0100*/ 	.word	0x05000007


	//   ....[22]....
        /*0104*/ 	.word	0x05000007


	//   ....[23]....
        /*0108*/ 	.word	0x05000007


	//   ....[24]....
        /*010c*/ 	.word	0x05000007


	//   ....[25]....
        /*0110*/ 	.word	0x05000007


	//----- nvinfo : EIATTR_COOP_GROUP_INSTR_OFFSETS
	.align		4
.L_1117:
        /*0114*/ 	.byte	0x04, 0x28
        /*0116*/ 	.short	(.L_1119 - .L_1118)


	//   ....[0]....
.L_1118:
        /*0118*/ 	.word	0x00000a50


	//   ....[1]....
        /*011c*/ 	.word	0x00000a60


	//   ....[2]....
        /*0120*/ 	.word	0x00000a90


	//   ....[3]....
        /*0124*/ 	.word	0x00000aa0


	//   ....[4]....
        /*0128*/ 	.word	0x00000ad0


	//   ....[5]....
        /*012c*/ 	.word	0x00000ae0


	//   ....[6]....
        /*0130*/ 	.word	0x00000b20


	//   ....[7]....
        /*0134*/ 	.word	0x00000b30


	//   ....[8]....
        /*0138*/ 	.word	0x00000b70


	//   ....[9]....
        /*013c*/ 	.word	0x00000b80


	//   ....[10]....
        /*0140*/ 	.word	0x00000cb0


	//   ....[11]....
        /*0144*/ 	.word	0x00000cc0


	//   ....[12]....
        /*0148*/ 	.word	0x00000cf0


	//   ....[13]....
        /*014c*/ 	.word	0x00000d00


	//   ....[14]....
        /*0150*/ 	.word	0x00000d30


	//   ....[15]....
        /*0154*/ 	.word	0x00000d40


	//   ....[16]....
        /*0158*/ 	.word	0x00000d70


	//   ....[17]....
        /*015c*/ 	.word	0x00000d80


	//   ....[18]....
        /*0160*/ 	.word	0x00001920


	//   ....[19]....
        /*0164*/ 	.word	0x00001970


	//   ....[20]....
        /*0168*/ 	.word	0x000019e0


	//   ....[21]....
        /*016c*/ 	.word	0x00001a40


	//   ....[22]....
        /*0170*/ 	.word	0x00001ab0


	//   ....[23]....
        /*0174*/ 	.word	0x00001b10


	//   ....[24]....
        /*0178*/ 	.word	0x00001b80


	//   ....[25]....
        /*017c*/ 	.word	0x00001be0


	//----- nvinfo : EIATTR_VRC_CTA_INIT_COUNT
	.align		4
.L_1119:
        /*0180*/ 	.byte	0x02, 0x4a
	.zero		1
	.zero		1


	//----- nvinfo : EIATTR_EXIT_INSTR_OFFSETS
	.align		4
        /*0184*/ 	.byte	0x04, 0x1c
        /*0186*/ 	.short	(.L_1121 - .L_1120)


	//   ....[0]....
.L_1120:
        /*0188*/ 	.word	0x000018c0


	//----- nvinfo : EIATTR_MAX_THREADS
	.align		4
.L_1121:
        /*018c*/ 	.byte	0x04, 0x05
        /*018e*/ 	.short	(.L_1123 - .L_1122)
.L_1122:
        /*0190*/ 	.word	0x00000140
        /*0194*/ 	.word	0x00000001
        /*0198*/ 	.word	0x00000001


	//----- nvinfo : EIATTR_CRS_STACK_SIZE
	.align		4
.L_1123:
        /*019c*/ 	.byte	0x04, 0x1e
        /*019e*/ 	.short	(.L_1125 - .L_1124)
.L_1124:
        /*01a0*/ 	.word	0x00000000


	//----- nvinfo : EIATTR_CBANK_PARAM_SIZE
	.align		4
.L_1125:
        /*01a4*/ 	.byte	0x03, 0x19
        /*01a6*/ 	.short	0x0048


	//----- nvinfo : EIATTR_PARAM_CBANK
	.align		4
        /*01a8*/ 	.byte	0x04, 0x0a
        /*01aa*/ 	.short	(.L_1127 - .L_1126)
	.align		4
.L_1126:
        /*01ac*/ 	.word	index@(.nv.constant0._ZN13group_norm_v214gn_cuda_kernelI13__nv_bfloat16Li320ELi1ELi32ELi10ELi1024ELb0ELi1024ELi10ELi10ELi2ELb0ELi116ELb0ELb0ENS_16CompileConditionILi1000EEEEEvPT_PKS4_S7_S7_flPfS8_Pj)
        /*01b0*/ 	.short	0x0380
        /*01b2*/ 	.short	0x0048


	//----- nvinfo : EIATTR_SW_WAR
	.align		4
.L_1127:
        /*01b4*/ 	.byte	0x04, 0x36
        /*01b6*/ 	.short	(.L_1129 - .L_1128)
.L_1128:
        /*01b8*/ 	.word	0x00000008
.L_1129:


//--------------------- .nv.info._ZN13group_norm_v214gn_cuda_kernelI13__nv_bfloat16Li320ELi1ELi32ELi10ELi1024ELb0ELi1024ELi10ELi10ELi2ELb0ELi148ELb0ELb0ENS_16CompileConditionILi1000EEEEEvPT_PKS4_S7_S7_flPfS8_Pj --------------------------
	.section	.nv.info._ZN13group_norm_v214gn_cuda_kernelI13__nv_bfloat16Li320ELi1ELi32ELi10ELi1024ELb0ELi1024ELi10ELi10ELi2ELb0ELi148ELb0ELb0ENS_16CompileConditionILi1000EEEEEvPT_PKS4_S7_S7_flPfS8_Pj,"",@"SHT_CUDA_INFO"
	.sectionflags	@""
	.align	4


	//----- nvinfo : EIATTR_CUDA_API_VERSION
	.align		4
        /*0000*/ 	.byte	0x04, 0x37
        /*0002*/ 	.short	(.L_1131 - .L_1130)
.L_1130:
        /*0004*/ 	.word	0x00000082


	//----- nvinfo : EIATTR_KPARAM_INFO
	.align		4
.L_1131:
        /*0008*/ 	.byte	0x04, 0x17
        /*000a*/ 	.short	(.L_1133 - .L_1132)
.L_1132:
        /*000c*/ 	.word	0x00000000
        /*0010*/ 	.short	0x0008
        /*0012*/ 	.short	0x0040
        /*0014*/ 	.byte	0x00, 0xf5, 0x21, 0x00


	//----- nvinfo : EIATTR_KPARAM_INFO
	.align		4
.L_1133:
        /*0018*/ 	.byte	0x04, 0x17
        /*001a*/ 	.short	(.L_1135 - .L_1134)
.L_1134:
        /*001c*/ 	.word	0x00000000
        /*0020*/ 	.short	0x0007
        /*0022*/ 	.short	0x0038
        /*0024*/ 	.byte	0x00, 0xf5, 0x21, 0x00


	//----- nvinfo : EIATTR_KPARAM_INFO
	.align		4
.L_1135:
        /*0028*/ 	.byte	0x04, 0x17
        /*002a*/ 	.short	(.L_1137 - .L_1136)
.L_1136:
        /*002c*/ 	.word	0x00000000
        /*0030*/ 	.short	0x0006
        /*0032*/ 	.short	0x0030
        /*0034*/ 	.byte	0x00, 0xf5, 0x21, 0x00


	//----- nvinfo : EIATTR_KPARAM_INFO
	.align		4
.L_1137:
        /*0038*/ 	.byte	0x04, 0x17
        /*003a*/ 	.short	(.L_1139 - .L_1138)
.L_1138:
        /*003c*/ 	.word	0x00000000
        /*0040*/ 	.short	0x0005
        /*0042*/ 	.short	0x0028
        /*0044*/ 	.byte	0x00, 0xf0, 0x21, 0x00


	//----- nvinfo : EIATTR_KPARAM_INFO
	.align		4
.L_1139:
        /*0048*/ 	.byte	0x04, 0x17
        /*004a*/ 	.short	(.L_1141 - .L_1140)
.L_1140:
        /*004c*/ 	.word	0x00000000
        /*0050*/ 	.short	0x0004
        /*0052*/ 	.short	0x0020
        /*0054*/ 	.byte	0x00, 0xf0, 0x11, 0x00


	//----- nvinfo : EIATTR_KPARAM_INFO
	.align		4
.L_1141:
        /*0058*/ 	.byte	0x04, 0x17
        /*005a*/ 	.short	(.L_1143 - .L_1142)
.L_1142:
        /*005c*/ 	.word	0x00000000
        /*0060*/ 	.short	0x0003
        /*0062*/ 	.short	0x0018
        /*0064*/ 	.byte	0x00, 0xf5, 0x21, 0x00


	//----- nvinfo : EIATTR_KPARAM_INFO
	.align		4
.L_1143:
        /*0068*/ 	.byte	0x04, 0x17
        /*006a*/ 	.short	(.L_1145 - .L_1144)
.L_1144:
        /*006c*/ 	.word	0x00000000
        /*0070*/ 	.short	0x0002
        /*0072*/ 	.short	0x0010
        /*0074*/ 	.byte	0x00, 0xf5, 0x21, 0x00


	//----- nvinfo : EIATTR_KPARAM_INFO
	.align		4
.L_1145:
        /*0078*/ 	.byte	0x04, 0x17
        /*007a*/ 	.short	(.L_1147 - .L_1146)
.L_1146:
        /*007c*/ 	.word	0x00000000
        /*0080*/ 	.short	0x0001
        /*0082*/ 	.short	0x0008
        /*0084*/ 	.byte	0x00, 0xf5, 0x21, 0x00


	//----- nvinfo : EIATTR_KPARAM_INFO
	.align		4
.L_1147:
        /*0088*/ 	.byte	0x04, 0x17
        /*008a*/ 	.short	(.L_1149 - .L_1148)
.L_1148:
        /*008c*/ 	.word	0x00000000
        /*0090*/ 	.short	0x0000
        /*0092*/ 	.short	0x0000
        /*0094*/ 	.byte	0x00, 0xf5, 0x21, 0x00


	//----- nvinfo : EIATTR_SPARSE_MMA_MASK
	.align		4
.L_1149:
        /*0098*/ 	.byte	0x03, 0x50
        /*009a*/ 	.short	0x0000


	//----- nvinfo : EIATTR_MAXREG_COUNT
	.align		4
        /*009c*/ 	.byte	0x03, 0x1b
        /*009e*/ 	.short	0x00a8


	//----- nvinfo : EIATTR_NUM_BARRIERS
	.align		4
        /*00a0*/ 	.byte	0x02, 0x4c
        /*00a2*/ 	.byte	0x01
	.zero		1


	//----- nvinfo : EIATTR_MERCURY_ISA_VERSION
	.align		4
        /*00a4*/ 	.byte	0x03, 0x5f
        /*00a6*/ 	.short	0x0101


	//----- nvinfo : EIATTR_COOP_GROUP_MASK_REGIDS
	.align		4
        /*00a8*/ 	.byte	0x04, 0x29
        /*00aa*/ 	.short	(.L_1151 - .L_1150)


	//   ....[0]....
.L_1150:
        /*00ac*/ 	.word	0xffffffff


	//   ....[1]....
        /*00b0*/ 	.word	0xffffffff


	//   ....[2]....
        /*00b4*/ 	.word	0xffffffff


	//   ....[3]....
        /*00b8*/ 	.word	0xffffffff


	//   ....[4]....
        /*00bc*/ 	.word	0xffffffff


	//   ....[5]....
        /*00c0*/ 	.word	0xffffffff


	//   ....[6]....
        /*00c4*/ 	.word	0xffffffff


	//   ....[7]....
        /*00c8*/ 	.word	0xffffffff


	//   ....[8]....
        /*00cc*/ 	.word	0xffffffff


	//   ....[9]....
        /*00d0*/ 	.word	0xffffffff


	//   ....[10]....
        /*00d4*/ 	.word	0xffffffff


	//   ....[11]....
        /*00d8*/ 	.word	0xffffffff


	//   ....[12]....
        /*00dc*/ 	.word	0xffffffff


	//   ....[13]....
        /*00e0*/ 	.word	0xffffffff


	//   ....[14]....
        /*00e4*/ 	.word	0xffffffff


	//   ....[15]....
        /*00e8*/ 	.word	0xffffffff


	//   ....[16]....
        /*00ec*/ 	.word	0xffffffff


	//   ....[17]....
        /*00f0*/ 	.word	0xffffffff


	//   ....[18]....
        /*00f4*/ 	.word	0x05000007


	//   ....[19]....
        /*00f8*/ 	.word	0x05000007


	//   ....[20]....
        /*00fc*/ 	.word	0x05000007


	//   ....[21]....
        /*0100*/ 	.word	0x05000007


	//   ....[22]....
        /*0104*/ 	.word	0x05000007


	//   ....[23]....
        /*0108*/ 	.word	0x05000007


	//   ....[24]....
        /*010c*/ 	.word	0x05000007


	//   ....[25]....
        /*0110*/ 	.word	0x05000007


	//----- nvinfo : EIATTR_COOP_GROUP_INSTR_OFFSETS
	.align		4
.L_1151:
        /*0114*/ 	.byte	0x04, 0x28
        /*0116*/ 	.short	(.L_1153 - .L_1152)


	//   ....[0]....
.L_1152:
        /*0118*/ 	.word	0x00000a50


	//   ....[1]....
        /*011c*/ 	.word	0x00000a60


	//   ....[2]....
        /*0120*/ 	.word	0x00000a90


	//   ....[3]....
        /*0124*/ 	.word	0x00000aa0


	//   ....[4]....
        /*0128*/ 	.word	0x00000ad0


	//   ....[5]....
        /*012c*/ 	.word	0x00000ae0


	//   ....[6]....
        /*0130*/ 	.word	0x00000b20


	//   ....[7]....
        /*0134*/ 	.word	0x00000b30


	//   ....[8]....
        /*0138*/ 	.word	0x00000b70


	//   ....[9]....
        /*013c*/ 	.word	0x00000b80


	//   ....[10]....
        /*0140*/ 	.word	0x00000cb0


	//   ....[11]....
        /*0144*/ 	.word	0x00000cc0


	//   ....[12]....
        /*0148*/ 	.word	0x00000cf0


	//   ....[13]....
        /*014c*/ 	.word	0x00000d00


	//   ....[14]....
        /*0150*/ 	.word	0x00000d30


	//   ....[15]....
        /*0154*/ 	.word	0x00000d40


	//   ....[16]....
        /*0158*/ 	.word	0x00000d70


	//   ....[17]....
        /*015c*/ 	.word	0x00000d80


	//   ....[18]....
        /*0160*/ 	.word	0x00001920


	//   ....[19]....
        /*0164*/ 	.word	0x00001970


	//   ....[20]....
        /*0168*/ 	.word	0x000019e0


	//   ....[21]....
        /*016c*/ 	.word	0x00001a40


	//   ....[22]....
        /*0170*/ 	.word	0x00001ab0


	//   ....[23]....
        /*0174*/ 	.word	0x00001b10


	//   ....[24]....
        /*0178*/ 	.word	0x00001b80


	//   ....[25]....
        /*017c*/ 	.word	0x00001be0


	//----- nvinfo : EIATTR_VRC_CTA_INIT_COUNT
	.align		4
.L_1153:
        /*0180*/ 	.byte	0x02, 0x4a
	.zero		1
	.zero		1


	//----- nvinfo : EIATTR_EXIT_INSTR_OFFSETS
	.align		4
        /*0184*/ 	.byte	0x04, 0x1c
        /*0186*/ 	.short	(.L_1155 - .L_1154)


	//   ....[0]....
.L_1154:
        /*0188*/ 	.word	0x000018c0


	//----- nvinfo : EIATTR_MAX_THREADS
	.align		4
.L_1155:
        /*018c*/ 	.byte	0x04, 0x05
        /*018e*/ 	.short	(.L_1157 - .L_1156)
.L_1156:
        /*0190*/ 	.word	0x00000140
        /*0194*/ 	.word	0x00000001
        /*0198*/ 	.word	0x00000001


	//----- nvinfo : EIATTR_CRS_STACK_SIZE
	.align		4
.L_1157:
        /*019c*/ 	.byte	0x04, 0x1e
        /*019e*/ 	.short	(.L_1159 - .L_1158)
.L_1158:
        /*01a0*/ 	.word	0x00000000


	//----- nvinfo : EIATTR_CBANK_PARAM_SIZE
	.align		4
.L_1159:
        /*01a4*/ 	.byte	0x03, 0x19
        /*01a6*/ 	.short	0x0048


	//----- nvinfo : EIATTR_PARAM_CBANK
	.align		4
        /*01a8*/ 	.byte	0x04, 0x0a
        /*01aa*/ 	.short	(.L_1161 - .L_1160)
	.align		4
.L_1160:
        /*01ac*/ 	.word	index@(.nv.constant0._ZN13group_norm_v214gn_cuda_kernelI13__nv_bfloat16Li320ELi1ELi32ELi10ELi1024ELb0ELi1024ELi10ELi10ELi2ELb0ELi148ELb0ELb0ENS_16CompileConditionILi1000EEEEEvPT_PKS4_S7_S7_flPfS8_Pj)
        /*01b0*/ 	.short	0x0380
        /*01b2*/ 	.short	0x0048


	//----- nvinfo : EIATTR_SW_WAR
	.align		4
.L_1161:
        /*01b4*/ 	.byte	0x04, 0x36
        /*01b6*/ 	.short	(.L_1163 - .L_1162)
.L_1162:
        /*01b8*/ 	.word	0x00000008
.L_1163:


//--------------------- .nv.info._ZN13group_norm_v214gn_cuda_kernelI13__nv_bfloat16Li320ELi3ELi16ELi20ELi1024ELb1ELi4ELi320ELi320ELi4ELb1ELi1ELb0ELb0ENS_16CompileConditionILi1000EEEEEvPT_PKS4_S7_S7_flPfS8_Pj --------------------------
	.section	.nv.info._ZN13group_norm_v214gn_cuda_kernelI13__nv_bfloat16Li320ELi3ELi16ELi20ELi1024ELb1ELi4ELi320ELi320ELi4ELb1ELi1ELb0ELb0ENS_16CompileConditionILi1000EEEEEvPT_PKS4_S7_S7_flPfS8_Pj,"",@"SHT_CUDA_INFO"
	.sectionflags	@""
	.align	4


	//----- nvinfo : EIATTR_CUDA_API_VERSION
	.align		4
        /*0000*/ 	.byte	0x04, 0x37
        /*0002*/ 	.short	(.L_1165 - .L_1164)
.L_1164:
        /*0004*/ 	.word	0x00000082


	//----- nvinfo : EIATTR_KPARAM_INFO
	.align		4
.L_1165:
        /*0008*/ 	.byte	0x04, 0x17
        /*000a*/ 	.short	(.L_1167 - .L_1166)
.L_1166:
        /*000c*/ 	.word	0x00000000
        /*0010*/ 	.short	0x0008
        /*0012*/ 	.short	0x0040
        /*0014*/ 	.byte	0x00, 0xf5, 0x21, 0x00


	//----- nvinfo : EIATTR_KPARAM_INFO
	.align		4
.L_1167:
        /*0018*/ 	.byte	0x04, 0x17
        /*001a*/ 	.short	(.L_1169 - .L_1168)
.L_1168:
        /*001c*/ 	.word	0x00000000
        /*0020*/ 	.short	0x0007
        /*0022*/ 	.short	0x0038
        /*0024*/ 	.byte	0x00, 0xf5, 0x21, 0x00


	//----- nvinfo : EIATTR_KPARAM_INFO
	.align		4
.L_1169:
        /*0028*/ 	.byte	0x04, 0x17
        /*002a*/ 	.short	(.L_1171 - .L_1170)
.L_1170:
        /*002c*/ 	.word	0x00000000
        /*0030*/ 	.short	0x0006
        /*0032*/ 	.short	0x0030
        /*0034*/ 	.byte	0x00, 0xf5, 0x21, 0x00


	//----- nvinfo : EIATTR_KPARAM_INFO
	.align		4
.L_1171:
        /*0038*/ 	.byte	0x04, 0x17
        /*003a*/ 	.short	(.L_1173 - .L_1172)
.L_1172:
        /*003c*/ 	.word	0x00000000
        /*0040*/ 	.short	0x0005
        /*0042*/ 	.short	0x0028
        /*0044*/ 	.byte	0x00, 0xf0, 0x21, 0x00


	//----- nvinfo : EIATTR_KPARAM_INFO
	.align		4
.L_1173:
        /*0048*/ 	.byte	0x04, 0x17
        /*004a*/ 	.short	(.L_1175 - .L_1174)
.L_1174:
        /*004c*/ 	.word	0x00000000
        /*0050*/ 	.short	0x0004
        /*0052*/ 	.short	0x0020
        /*0054*/ 	.byte	0x00, 0xf0, 0x11, 0x00


	//----- nvinfo : EIATTR_KPARAM_INFO
	.align		4
.L_1175:
        /*0058*/ 	.byte	0x04, 0x17
        /*005a*/ 	.short	(.L_1177 - .L_1176)
.L_1176:
        /*005c*/ 	.word	0x00000000
        /*0060*/ 	.short	0x0003
        /*0062*/ 	.short	0x0018
        /*0064*/ 	.byte	0x00, 0xf5, 0x21, 0x00


	//----- nvinfo : EIATTR_KPARAM_INFO
	.align		4
.L_1177:
        /*0068*/ 	.byte	0x04, 0x17
        /*006a*/ 	.short	(.L_1179 - .L_1178)
.L_1178:
        /*006c*/ 	.word	0x00000000
        /*0070*/ 	.short	0x0002
        /*0072*/ 	.short	0x0010
        /*0074*/ 	.byte	0x00, 0xf5, 0x21, 0x00


	//----- nvinfo : EIATTR_KPARAM_INFO
	.align		4
.L_1179:
        /*0078*/ 	.byte	0x04, 0x17
        /*007a*/ 	.short	(.L_1181 - .L_1180)
.L_1180:
        /*007c*/ 	.word	0x00000000
        /*0080*/ 	.short	0x0001
        /*0082*/ 	.short	0x0008
        /*0084*/ 	.byte	0x00, 0xf5, 0x21, 0x00


	//----- nvinfo : EIATTR_KPARAM_INFO
	.align		4
.L_1181:
        /*0088*/ 	.byte	0x04, 0x17
        /*008a*/ 	.short	(.L_1183 - .L_1182)
.L_1182:
        /*008c*/ 	.word	0x00000000
        /*0090*/ 	.short	0x0000
        /*0092*/ 	.short	0x0000
        /*0094*/ 	.byte	0x00, 0xf5, 0x21, 0x00


	//----- nvinfo : EIATTR_SPARSE_MMA_MASK
	.align		4
.L_1183:
        /*0098*/ 	.byte	0x03, 0x50
        /*009a*/ 	.short	0x0000


	//----- nvinfo : EIATTR_MAXREG_COUNT
	.align		4
        /*009c*/ 	.byte	0x03, 0x1b
        /*009e*/ 	.short	0x0040


	//----- nvinfo : EIATTR_NUM_BARRIERS
	.align		4
        /*00a0*/ 	.byte	0x02, 0x4c
        /*00a2*/ 	.byte	0x01
	.zero		1


	//----- nvinfo : EIATTR_MERCURY_ISA_VERSION
	.align		4
        /*00a4*/ 	.byte	0x03, 0x5f
        /*00a6*/ 	.short	0x0101


	//----- nvinfo : EIATTR_COOP_GROUP_MASK_REGIDS
	.align		4
        /*00a8*/ 	.byte	0x04, 0x29
        /*00aa*/ 	.short	(.L_1185 - .L_1184)


	//   ....[0]....
.L_1184:
        /*00ac*/ 	.word	0xffffffff


	//   ....[1]....
        /*00b0*/ 	.word	0xffffffff


	//   ....[2]....
        /*00b4*/ 	.word	0xffffffff


	//   ....[3]....
        /*00b8*/ 	.word	0xffffffff


	//   ....[4]....
        /*00bc*/ 	.word	0xffffffff


	//   ....[5]....
        /*00c0*/ 	.word	0xffffffff


	//   ....[6]....
        /*00c4*/ 	.word	0xffffffff


	//   ....[7]....
        /*00c8*/ 	.word	0xffffffff


	//   ....[8]....
        /*00cc*/ 	.word	0xffffffff


	//   ....[9]....
        /*00d0*/ 	.word	0xffffffff


	//   ....[10]....
        /*00d4*/ 	.word	0xffffffff


	//   ....[11]....
        /*00d8*/ 	.word	0xffffffff


	//----- nvinfo : EIATTR_COOP_GROUP_INSTR_OFFSETS
	.align		4
.L_1185:
        /*00dc*/ 	.byte	0x04, 0x28
        /*00de*/ 	.short	(.L_1187 - .L_1186)


	//   ....[0]....
.L_1186:
        /*00e0*/ 	.word	0x00000680


	//   ....[1]....
        /*00e4*/ 	.word	0x000006c0


	//   ....[2]....
        /*00e8*/ 	.word	0x00000700


	//   ....[3]....
        /*00ec*/ 	.word	0x00000710


	//   ....[4]....
        /*00f0*/ 	.word	0x00000f50


	//   ....[5]....
        /*00f4*/ 	.word	0x00000f80


	//   ....[6]....
        /*00f8*/ 	.word	0x00000fb0


	//   ....[7]....
        /*00fc*/ 	.word	0x00000fc0


	//   ....[8]....
        /*0100*/ 	.word	0x00000ff0


	//   ....[9]....
        /*0104*/ 	.word	0x00001000


	//   ....[10]....
        /*0108*/ 	.word	0x00001030


	//   ....[11]....
        /*010c*/ 	.word	0x00001040


	//----- nvinfo : EIATTR_VRC_CTA_INIT_COUNT
	.align		4
.L_1187:
        /*0110*/ 	.byte	0x02, 0x4a
	.zero		1
	.zero		1


	//----- nvinfo : EIATTR_EXIT_INSTR_OFFSETS
	.align		4
        /*0114*/ 	.byte	0x04, 0x1c
        /*0116*/ 	.short	(.L_1189 - .L_1188)


	//   ....[0]....
.L_1188:
        /*0118*/ 	.word	0x00000050


	//   ....[1]....
        /*011c*/ 	.word	0x00001640


	//----- nvinfo : EIATTR_MAX_THREADS
	.align		4
.L_1189:
        /*0120*/ 	.byte	0x04, 0x05
        /*0122*/ 	.short	(.L_1191 - .L_1190)
.L_1190:
        /*0124*/ 	.word	0x00000140
        /*0128*/ 	.word	0x00000001
        /*012c*/ 	.word	0x00000001


	//----- nvinfo : EIATTR_CRS_STACK_SIZE
	.align		4
.L_1191:
        /*0130*/ 	.byte	0x04, 0x1e
        /*0132*/ 	.short	(.L_1193 - .L_1192)
.L_1192:
        /*0134*/ 	.word	0x00000000


	//----- nvinfo : EIATTR_CBANK_PARAM_SIZE
	.align		4
.L_1193:
        /*0138*/ 	.byte	0x03, 0x19
        /*013a*/ 	.short	0x0048


	//----- nvinfo : EIATTR_PARAM_CBANK
	.align		4
        /*013c*/ 	.byte	0x04, 0x0a
        /*013e*/ 	.short	(.L_1195 - .L_1194)
	.align		4
.L_1194:
        /*0140*/ 	.word	index@(.nv.constant0._ZN13group_norm_v214gn_cuda_kernelI13__nv_bfloat16Li320ELi3ELi16ELi20ELi1024ELb1ELi4ELi320ELi320ELi4ELb1ELi1ELb0ELb0ENS_16CompileConditionILi1000EEEEEvPT_PKS4_S7_S7_flPfS8_Pj)
        /*0144*/ 	.short	0x0380
        /*0146*/ 	.short	0x0048


	//----- nvinfo : EIATTR_SW_WAR
	.align		4
.L_1195:
        /*0148*/ 	.byte	0x04, 0x36
        /*014a*/ 	.short	(.L_1197 - .L_1196)
.L_1196:
        /*014c*/ 	.word	0x00000008
.L_1197:


//--------------------- .nv.info._ZN13group_norm_v214gn_cuda_kernelI13__nv_bfloat16Li320ELi1ELi16ELi20ELi1024ELb1ELi8ELi320ELi320ELi4ELb1ELi1ELb0ELb0ENS_16CompileConditionILi1000EEEEEvPT_PKS4_S7_S7_flPfS8_Pj --------------------------
	.section	.nv.info._ZN13group_norm_v214gn_cuda_kernelI13__nv_bfloat16Li320ELi1ELi16ELi20ELi1024ELb1ELi8ELi320ELi320ELi4ELb1ELi1ELb0ELb0ENS_16CompileConditionILi1000EEEEEvPT_PKS4_S7_S7_flPfS8_Pj,"",@"SHT_CUDA_INFO"
	.sectionflags	@""
	.align	4


	//----- nvinfo : EIATTR_CUDA_API_VERSION
	.align		4
        /*0000*/ 	.byte	0x04, 0x37
        /*0002*/ 	.short	(.L_1199 - .L_1198)
.L_1198:
        /*0004*/ 	.word	0x00000082


	//----- nvinfo : EIATTR_KPARAM_INFO
	.align		4
.L_1199:
        /*0008*/ 	.byte	0x04, 0x17
        /*000a*/ 	.short	(.L_1201 - .L_1200)
.L_1200:
        /*000c*/ 	.word	0x00000000
        /*0010*/ 	.short	0x0008
        /*0012*/ 	.short	0x0040
        /*0014*/ 	.byte	0x00, 0xf5, 0x21, 0x00


	//----- nvinfo : EIATTR_KPARAM_INFO
	.align		4
.L_1201:
        /*0018*/ 	.byte	0x04, 0x17
        /*001a*/ 	.short	(.L_1203 - .L_1202)
.L_1202:
        /*001c*/ 	.word	0x00000000
        /*0020*/ 	.short	0x0007
        /*0022*/ 	.short	0x0038
        /*0024*/ 	.byte	0x00, 0xf5, 0x21, 0x00


	//----- nvinfo : EIATTR_KPARAM_INFO
	.align		4
.L_1203:
        /*0028*/ 	.byte	0x04, 0x17
        /*002a*/ 	.short	(.L_1205 - .L_1204)
.L_1204:
        /*002c*/ 	.word	0x00000000
        /*0030*/ 	.short	0x0006
        /*0032*/ 	.short	0x0030
        /*0034*/ 	.byte	0x00, 0xf5, 0x21, 0x00


	//----- nvinfo : EIATTR_KPARAM_INFO
	.align		4
.L_1205:
        /*0038*/ 	.byte	0x04, 0x17
        /*003a*/ 	.short	(.L_1207 - .L_1206)
.L_1206:
        /*003c*/ 	.word	0x00000000
        /*0040*/ 	.short	0x0005
        /*0042*/ 	.short	0x0028
        /*0044*/ 	.byte	0x00, 0xf0, 0x21, 0x00


	//----- nvinfo : EIATTR_KPARAM_INFO
	.align		4
.L_1207:
        /*0048*/ 	.byte	0x04, 0x17
        /*004a*/ 	.short	(.L_1209 - .L_1208)
.L_1208:
        /*004c*/ 	.word	0x00000000
        /*0050*/ 	.short	0x0004
        /*0052*/ 	.short	0x0020
        /*0054*/ 	.byte	0x00, 0xf0, 0x11, 0x00


	//----- nvinfo : EIATTR_KPARAM_INFO
	.align		4
.L_1209:
        /*0058*/ 	.byte	0x04, 0x17
        /*005a*/ 	.short	(.L_1211 - .L_1210)
.L_1210:
        /*005c*/ 	.word	0x00000000
        /*0060*/ 	.short	0x0003
        /*0062*/ 	.short	0x0018
        /*0064*/ 	.byte	0x00, 0xf5, 0x21, 0x00


	//----- nvinfo : EIATTR_KPARAM_INFO
	.align		4
.L_1211:
        /*0068*/ 	.byte	0x04, 0x17
        /*006a*/ 	.short	(.L_1213 - .L_1212)
.L_1212:
        /*006c*/ 	.word	0x00000000
        /*0070*/ 	.short	0x0002
        /*0072*/ 	.short	0x0010
        /*0074*/ 	.byte	0x00, 0xf5, 0x21, 0x00


	//----- nvinfo : EIATTR_KPARAM_INFO
	.align		4
.L_1213:
        /*0078*/ 	.byte	0x04, 0x17
        /*007a*/ 	.short	(.L_1215 - .L_1214)
.L_1214:
        /*007c*/ 	.word	0x00000000
        /*0080*/ 	.short	0x0001
        /*0082*/ 	.short	0x0008
        /*0084*/ 	.byte	0x00, 0xf5, 0x21, 0x00


	//----- nvinfo : EIATTR_KPARAM_INFO
	.align		4
.L_1215:
        /*0088*/ 	.byte	0x04, 0x17
        /*008a*/ 	.short	(.L_1217 - .L_1216)
.L_1216:
        /*008c*/ 	.word	0x00000000
        /*0090*/ 	.short	0x0000
        /*0092*/ 	.short	0x0000
        /*0094*/ 	.byte	0x00, 0xf5, 0x21, 0x00


	//----- nvinfo : EIATTR_SPARSE_MMA_MASK
	.align		4
.L_1217:
        /*0098*/ 	.byte	0x03, 0x50
        /*009a*/ 	.short	0x0000


	//----- nvinfo : EIATTR_MAXREG_COUNT
	.align		4
        /*009c*/ 	.byte	0x03, 0x1b
        /*009e*/ 	.short	0x00a8


	//----- nvinfo : EIATTR_NUM_BARRIERS
	.align		4
        /*00a0*/ 	.byte	0x02, 0x4c
        /*00a2*/ 	.byte	0x01
	.zero		1


	//----- nvinfo : EIATTR_MERCURY_ISA_VERSION
	.align		4
        /*00a4*/ 	.byte	0x03, 0x5f
        /*00a6*/ 	.short	0x0101


	//----- nvinfo : EIATTR_COOP_GROUP_MASK_REGIDS
	.align		4
        /*00a8*/ 	.byte	0x04, 0x29
        /*00aa*/ 	.short	(.L_1219 - .L_1218)


	//   ....[0]....
.L_1218:
        /*00ac*/ 	.word	0xffffffff


	//   ....[1]....
        /*00b0*/ 	.word	0xffffffff


	//   ....[2]....
        /*00b4*/ 	.word	0xffffffff


	//   ....[3]....
        /*00b8*/ 	.word	0xffffffff


	//   ....[4]....
        /*00bc*/ 	.word	0xffffffff


	//   ....[5]....
        /*00c0*/ 	.word	0xffffffff


	//   ....[6]....
        /*00c4*/ 	.word	0xffffffff


	//   ....[7]....
        /*00c8*/ 	.word	0xffffffff


	//   ....[8]....
        /*00cc*/ 	.word	0xffffffff


	//   ....[9]....
        /*00d0*/ 	.word	0xffffffff


	//   ....[10]....
        /*00d4*/ 	.word	0xffffffff


	//   ....[11]....
        /*00d8*/ 	.word	0xffffffff


	//----- nvinfo : EIATTR_COOP_GROUP_INSTR_OFFSETS
	.align		4
.L_1219:
        /*00dc*/ 	.byte	0x04, 0x28
        /*00de*/ 	.short	(.L_1221 - .L_1220)


	//   ....[0]....
.L_1220:
        /*00e0*/ 	.word	0x00000860


	//   ....[1]....
        /*00e4*/ 	.word	0x00000890


	//   ....[2]....
        /*00e8*/ 	.word	0x000008f0


	//   ....[3]....
        /*00ec*/ 	.word	0x00000900


	//   ....[4]....
        /*00f0*/ 	.word	0x00000da0


	//   ....[5]....
        /*00f4*/ 	.word	0x00000de0


	//   ....[6]....
        /*00f8*/ 	.word	0x00000e70


	//   ....[7]....
        /*00fc*/ 	.word	0x00000e80


	//   ....[8]....
        /*0100*/ 	.word	0x00000eb0


	//   ....[9]....
        /*0104*/ 	.word	0x00000ec0


	//   ....[10]....
        /*0108*/ 	.word	0x00000ef0


	//   ....[11]....
        /*010c*/ 	.word	0x00000f00


	//----- nvinfo : EIATTR_VRC_CTA_INIT_COUNT
	.align		4
.L_1221:
        /*0110*/ 	.byte	0x02, 0x4a
	.zero		1
	.zero		1


	//----- nvinfo : EIATTR_EXIT_INSTR_OFFSETS
	.align		4
        /*0114*/ 	.byte	0x04, 0x1c
        /*0116*/ 	.short	(.L_1223 - .L_1222)


	//   ....[0]....
.L_1222:
        /*0118*/ 	.word	0x00000050


	//   ....[1]....
        /*011c*/ 	.word	0x00001540


	//----- nvinfo : EIATTR_MAX_THREADS
	.align		4
.L_1223:
        /*0120*/ 	.byte	0x04, 0x05
        /*0122*/ 	.short	(.L_1225 - .L_1224)
.L_1224:
        /*0124*/ 	.word	0x00000140
        /*0128*/ 	.word	0x00000001
        /*012c*/ 	.word	0x00000001


	//----- nvinfo : EIATTR_CRS_STACK_SIZE
	.align		4
.L_1225:
        /*0130*/ 	.byte	0x04, 0x1e
        /*0132*/ 	.short	(.L_1227 - .L_1226)
.L_1226:
        /*0134*/ 	.word	0x00000000


	//----- nvinfo : EIATTR_CBANK_PARAM_SIZE
	.align		4
.L_1227:
        /*0138*/ 	.byte	0x03, 0x19
        /*013a*/ 	.short	0x0048


	//----- nvinfo : EIATTR_PARAM_CBANK
	.align		4
        /*013c*/ 	.byte	0x04, 0x0a
        /*013e*/ 	.short	(.L_1229 - .L_1228)
	.align		4
.L_1228:
        /*0140*/ 	.word	index@(.nv.constant0._ZN13group_norm_v214gn_cuda_kernelI13__nv_bfloat16Li320ELi1ELi16ELi20ELi1024ELb1ELi8ELi320ELi320ELi4ELb1ELi1ELb0ELb0ENS_16CompileConditionILi1000EEEEEvPT_PKS4_S7_S7_flPfS8_Pj)
        /*0144*/ 	.short	0x0380
        /*0146*/ 	.short	0x0048


	//----- nvinfo : EIATTR_SW_WAR
	.align		4
.L_1229:
        /*0148*/ 	.byte	0x04, 0x36
        /*014a*/ 	.short	(.L_1231 - .L_1230)
.L_1230:
        /*014c*/ 	.word	0x00000008
.L_1231:


//--------------------- .nv.info._ZN13group_norm_v214gn_cuda_kernelI13__nv_bfloat16Li320ELi3ELi16ELi20ELi1024ELb1ELi8ELi320ELi320ELi4ELb1ELi2ELb0ELb0ENS_16CompileConditionILi1000EEEEEvPT_PKS4_S7_S7_flPfS8_Pj --------------------------
	.section	.nv.info._ZN13group_norm_v214gn_cuda_kernelI13__nv_bfloat16Li320ELi3ELi16ELi20ELi1024ELb1ELi8ELi320ELi320ELi4ELb1ELi2ELb0ELb0ENS_16CompileConditionILi1000EEEEEvPT_PKS4_S7_S7_flPfS8_Pj,"",@"SHT_CUDA_INFO"
	.sectionflags	@""
	.align	4


	//----- nvinfo : EIATTR_CUDA_API_VERSION
	.align		4
        /*0000*/ 	.byte	0x04, 0x37
        /*0002*/ 	.short	(.L_1233 - .L_1232)
.L_1232:
        /*0004*/ 	.word	0x00000082


	//----- nvinfo : EIATTR_KPARAM_INFO
	.align		4
.L_1233:
        /*0008*/ 	.byte	0x04, 0x17
        /*000a*/ 	.short	(.L_1235 - .L_1234)
.L_1234:
        /*000c*/ 	.word	0x00000000
        /*0010*/ 	.short	0x0008
        /*0012*/ 	.short	0x0040
        /*0014*/ 	.byte	0x00, 0xf5, 0x21, 0x00


	//----- nvinfo : EIATTR_KPARAM_INFO
	.align		4
.L_1235:
        /*0018*/ 	.byte	0x04, 0x17
        /*001a*/ 	.short	(.L_1237 - .L_1236)
.L_1236:
        /*001c*/ 	.word	0x00000000
        /*0020*/ 	.short	0x0007
        /*0022*/ 	.short	0x0038
        /*0024*/ 	.byte	0x00, 0xf5, 0x21, 0x00


	//----- nvinfo : EIATTR_KPARAM_INFO
	.align		4
.L_1237:
        /*0028*/ 	.byte	0x04, 0x17
        /*002a*/ 	.short	(.L_1239 - .L_1238)
.L_1238:
        /*002c*/ 	.word	0x00000000
        /*0030*/ 	.short	0x0006
        /*0032*/ 	.short	0x0030
        /*0034*/ 	.byte	0x00, 0xf5, 0x21, 0x00


	//----- nvinfo : EIATTR_KPARAM_INFO
	.align		4
.L_1239:
        /*0038*/ 	.byte	0x04, 0x17
        /*003a*/ 	.short	(.L_1241 - .L_1240)
.L_1240:
        /*003c*/ 	.word	0x00000000
        /*0040*/ 	.short	0x0005
        /*0042*/ 	.short	0x0028
        /*0044*/ 	.byte	0x00, 0xf0, 0x21, 0x00


	//----- nvinfo : EIATTR_KPARAM_INFO
	.align		4
.L_1241:
        /*0048*/ 	.byte	0x04, 0x17
        /*004a*/ 	.short	(.L_1243 - .L_1242)
.L_1242:
        /*004c*/ 	.word	0x00000000
        /*0050*/ 	.short	0x0004
        /*0052*/ 	.short	0x0020
        /*0054*/ 	.byte	0x00, 0xf0, 0x11, 0x00


	//----- nvinfo : EIATTR_KPARAM_INFO
	.align		4
.L_1243:
        /*0058*/ 	.byte	0x04, 0x17
        /*005a*/ 	.short	(.L_1245 - .L_1244)
.L_1244:
        /*005c*/ 	.word	0x00000000
        /*0060*/ 	.short	0x0003
        /*0062*/ 	.short	0x0018
        /*0064*/ 	.byte	0x00, 0xf5, 0x21, 0x00


	//----- nvinfo : EIATTR_KPARAM_INFO
	.align		4
.L_1245:
        /*0068*/ 	.byte	0x04, 0x17
        /*006a*/ 	.short	(.L_1247 - .L_1246)
.L_1246:
        /*006c*/ 	.word	0x00000000
        /*0070*/ 	.short	0x0002
        /*0072*/ 	.short	0x0010
        /*0074*/ 	.byte	0x00, 0xf5, 0x21, 0x00


	//----- nvinfo : EIATTR_KPARAM_INFO
	.align		4
.L_1247:
        /*0078*/ 	.byte	0x04, 0x17
        /*007a*/ 	.short	(.L_1249 - .L_1248)
.L_1248:
        /*007c*/ 	.word	0x00000000
        /*0080*/ 	.short	0x0001
        /*0082*/ 	.short	0x0008
        /*0084*/ 	.byte	0x00, 0xf5, 0x21, 0x00


	//----- nvinfo : EIATTR_KPARAM_INFO
	.align		4
.L_1249:
        /*0088*/ 	.byte	0x04, 0x17
        /*008a*/ 	.short	(.L_1251 - .L_1250)
.L_1250:
        /*008c*/ 	.word	0x00000000
        /*0090*/ 	.short	0x0000
        /*0092*/ 	.short	0x0000
        /*0094*/ 	.byte	0x00, 0xf5, 0x21, 0x00


	//----- nvinfo : EIATTR_SPARSE_MMA_MASK
	.align		4
.L_1251:
        /*0098*/ 	.byte	0x03, 0x50
        /*009a*/ 	.short	0x0000


	//----- nvinfo : EIATTR_MAXREG_COUNT
	.align		4
        /*009c*/ 	.byte	0x03, 0x1b
        /*009e*/ 	.short	0x0040


	//----- nvinfo : EIATTR_NUM_BARRIERS
	.align		4
        /*00a0*/ 	.byte	0x02, 0x4c
        /*00a2*/ 	.byte	0x01
	.zero		1


	//----- nvinfo : EIATTR_MERCURY_ISA_VERSION
	.align		4
        /*00a4*/ 	.byte	0x03, 0x5f
        /*00a6*/ 	.short	0x0101


	//----- nvinfo : EIATTR_COOP_GROUP_MASK_REGIDS
	.align		4
        /*00a8*/ 	.byte	0x04, 0x29
        /*00aa*/ 	.short	(.L_1253 - .L_1252)


	//   ....[0]....
.L_1252:
        /*00ac*/ 	.word	0xffffffff


	//   ....[1]....
        /*00b0*/ 	.word	0xffffffff


	//   ....[2]....
        /*00b4*/ 	.word	0xffffffff


	//   ....[3]....
        /*00b8*/ 	.word	0xffffffff


	//   ....[4]....
        /*00bc*/ 	.word	0xffffffff


	//   ....[5]....
        /*00c0*/ 	.word	0xffffffff


	//   ....[6]....
        /*00c4*/ 	.word	0xffffffff


	//   ....[7]....
        /*00c8*/ 	.word	0xffffffff


	//   ....[8]....
        /*00cc*/ 	.word	0xffffffff


	//   ....[9]....
        /*00d0*/ 	.word	0xffffffff


	//   ....[10]....
        /*00d4*/ 	.word	0xffffffff


	//   ....[11]....
        /*00d8*/ 	.word	0xffffffff


	//----- nvinfo : EIATTR_COOP_GROUP_INSTR_OFFSETS
	.align		4
.L_1253:
        /*00dc*/ 	.byte	0x04, 0x28
        /*00de*/ 	.short	(.L_1255 - .L_1254)


	//   ....[0]....
.L_1254:
        /*00e0*/ 	.word	0x00000810


	//   ....[1]....
        /*00e4*/ 	.word	0x00000850


	//   ....[2]....
        /*00e8*/ 	.word	0x000008c0


	//   ....[3]....
        /*00ec*/ 	.word	0x000008d0


	//   ....[4]....
        /*00f0*/ 	.word	0x00000d20


	//   ....[5]....
        /*00f4*/ 	.word	0x00000d50


	//   ....[6]....
        /*00f8*/ 	.word	0x00000d80


	//   ....[7]....
        /*00fc*/ 	.word	0x00000d90


	//   ....[8]....
        /*0100*/ 	.word	0x00000dc0


	//   ....[9]....
        /*0104*/ 	.word	0x00000dd0


	//   ....[10]....
        /*0108*/ 	.word	0x00000e00


	//   ....[11]....
        /*010c*/ 	.word	0x00000e10


	//----- nvinfo : EIATTR_VRC_CTA_INIT_COUNT
	.align		4
.L_1255:
        /*0110*/ 	.byte	0x02, 0x4a
	.zero		1
	.zero		1


	//----- nvinfo : EIATTR_EXIT_INSTR_OFFSETS
	.align		4
        /*0114*/ 	.byte	0x04, 0x1c
        /*0116*/ 	.short	(.L_1257 - .L_1256)


	//   ....[0]....
.L_1256:
        /*0118*/ 	.word	0x00000050


	//   ....[1]....
        /*011c*/ 	.word	0x00001630


	//----- nvinfo : EIATTR_MAX_THREADS
	.align		4
.L_1257:
        /*0120*/ 	.byte	0x04, 0x05
        /*0122*/ 	.short	(.L_1259 - .L_1258)
.L_1258:
        /*0124*/ 	.word	0x00000140
        /*0128*/ 	.word	0x00000001
        /*012c*/ 	.word	0x00000001


	//----- nvinfo : EIATTR_CRS_STACK_SIZE
	.align		4
.L_1259:
        /*0130*/ 	.byte	0x04, 0x1e
        /*0132*/ 	.short	(.L_1261 - .L_1260)
.L_1260:
        /*0134*/ 	.word	0x00000000


	//----- nvinfo : EIATTR_CBANK_PARAM_SIZE
	.align		4
.L_1261:
        /*0138*/ 	.byte	0x03, 0x19
        /*013a*/ 	.short	0x0048


	//----- nvinfo : EIATTR_PARAM_CBANK
	.align		4
        /*013c*/ 	.byte	0x04, 0x0a
        /*013e*/ 	.short	(.L_1263 - .L_1262)
	.align		4
.L_1262:
        /*0140*/ 	.word	index@(.nv.constant0._ZN13group_norm_v214gn_cuda_kernelI13__nv_bfloat16Li320ELi3ELi16ELi20ELi1024ELb1ELi8ELi320ELi320ELi4ELb1ELi2ELb0ELb0ENS_16CompileConditionILi1000EEEEEvPT_PKS4_S7_S7_flPfS8_Pj)
        /*0144*/ 	.short	0x0380
        /*0146*/ 	.short	0x0048


	//----- nvinfo : EIATTR_SW_WAR
	.align		4
.L_1263:
        /*0148*/ 	.byte	0x04, 0x36
        /*014a*/ 	.short	(.L_1265 - .L_1264)
.L_1264:
        /*014c*/ 	.word	0x00000008
.L_1265:


//--------------------- .nv.info._ZN13group_norm_v214gn_cuda_kernelI13__nv_bfloat16Li320ELi1ELi16ELi20ELi1024ELb1ELi16ELi320ELi320ELi4ELb1ELi2ELb0ELb0ENS_16CompileConditionILi1000EEEEEvPT_PKS4_S7_S7_flPfS8_Pj --------------------------
	.section	.nv.info._ZN13group_norm_v214gn_cuda_kernelI13__nv_bfloat16Li320ELi1ELi16ELi20ELi1024ELb1ELi16ELi320ELi320ELi4ELb1ELi2ELb0ELb0ENS_16CompileConditionILi1000EEEEEvPT_PKS4_S7_S7_flPfS8_Pj,"",@"SHT_CUDA_INFO"
	.sectionflags	@""
	.align	4


	//----- nvinfo : EIATTR_CUDA_API_VERSION
	.align		4
        /*0000*/ 	.byte	0x04, 0x37
        /*0002*/ 	.short	(.L_1267 - .L_1266)
.L_1266:
        /*0004*/ 	.word	0x00000082


	//----- nvinfo : EIATTR_KPARAM_INFO
	.align		4
.L_1267:
        /*0008*/ 	.byte	0x04, 0x17
        /*000a*/ 	.short	(.L_1269 - .L_1268)
.L_1268:
        /*000c*/ 	.word	0x00000000
        /*0010*/ 	.short	0x0008
        /*0012*/ 	.short	0x0040
        /*0014*/ 	.byte	0x00, 0xf5, 0x21, 0x00


	//----- nvinfo : EIATTR_KPARAM_INFO
	.align		4
.L_1269:
        /*0018*/ 	.byte	0x04, 0x17
        /*001a*/ 	.short	(.L_1271 - .L_1270)
.L_1270:
        /*001c*/ 	.word	0x00000000
        /*0020*/ 	.short	0x0007
        /*0022*/ 	.short	0x0038
        /*0024*/ 	.byte	0x00, 0xf5, 0x21, 0x00


	//----- nvinfo : EIATTR_KPARAM_INFO
	.align		4
.L_1271:
        /*0028*/ 	.byte	0x04, 0x17
        /*002a*/ 	.short	(.L_1273 - .L_1272)
.L_1272:
        /*002c*/ 	.word	0x00000000
        /*0030*/ 	.short	0x0006
        /*0032*/ 	.short	0x0030
        /*0034*/ 	.byte	0x00, 0xf5, 0x21, 0x00


	//----- nvinfo : EIATTR_KPARAM_INFO
	.align		4
.L_1273:
        /*0038*/ 	.byte	0x04, 0x17
        /*003a*/ 	.short	(.L_1275 - .L_1274)
.L_1274:
        /*003c*/ 	.word	0x00000000
        /*0040*/ 	.short	0x0005
        /*0042*/ 	.short	0x0028
        /*0044*/ 	.byte	0x00, 0xf0, 0x21, 0x00


	//----- nvinfo : EIATTR_KPARAM_INFO
	.align		4
.L_1275:
        /*0048*/ 	.byte	0x04, 0x17
        /*004a*/ 	.short	(.L_1277 - .L_1276)
.L_1276:
        /*004c*/ 	.word	0x00000000
        /*0050*/ 	.short	0x0004
        /*0052*/ 	.short	0x0020
        /*0054*/ 	.byte	0x00, 0xf0, 0x11, 0x00


	//----- nvinfo : EIATTR_KPARAM_INFO
	.align		4
.L_1277:
        /*0058*/ 	.byte	0x04, 0x17
        /*005a*/ 	.short	(.L_1279 - .L_1278)
.L_1278:
        /*005c*/ 	.word	0x00000000
        /*0060*/ 	.short	0x0003
        /*0062*/ 	.short	0x0018
        /*0064*/ 	.byte	0x00, 0xf5, 0x21, 0x00


	//----- nvinfo : EIATTR_KPARAM_INFO
	.align		4
.L_1279:
        /*0068*/ 	.byte	0x04, 0x17
        /*006a*/ 	.short	(.L_1281 - .L_1280)
.L_1280:
        /*006c*/ 	.word	0x00000000
        /*0070*/ 	.short	0x0002
        /*0072*/ 	.short	0x0010
        /*0074*/ 	.byte	0x00, 0xf5, 0x21, 0x00


	//----- nvinfo : EIATTR_KPARAM_INFO
	.align		4
.L_1281:
        /*0078*/ 	.byte	0x04, 0x17
        /*007a*/ 	.short	(.L_1283 - .L_1282)
.L_1282:
        /*007c*/ 	.word	0x00000000
        /*0080*/ 	.short	0x0001
        /*0082*/ 	.short	0x0008
        /*0084*/ 	.byte	0x00, 0xf5, 0x21, 0x00


	//----- nvinfo : EIATTR_KPARAM_INFO
	.align		4
.L_1283:
        /*0088*/ 	.byte	0x04, 0x17
        /*008a*/ 	.short	(.L_1285 - .L_1284)
.L_1284:
        /*008c*/ 	.word	0x00000000
        /*0090*/ 	.short	0x0000
        /*0092*/ 	.short	0x0000
        /*0094*/ 	.byte	0x00, 0xf5, 0x21, 0x00


	//----- nvinfo : EIATTR_SPARSE_MMA_MASK
	.align		4
.L_1285:
        /*0098*/ 	.byte	0x03, 0x50
        /*009a*/ 	.short	0x0000


	//----- nvinfo : EIATTR_MAXREG_COUNT
	.align		4
        /*009c*/ 	.byte	0x03, 0x1b
        /*009e*/ 	.short	0x00a8


	//----- nvinfo : EIATTR_NUM_BARRIERS
	.align		4
        /*00a0*/ 	.byte	0x02, 0x4c
        /*00a2*/ 	.byte	0x01
	.zero		1


	//----- nvinfo : EIATTR_MERCURY_ISA_VERSION
	.align		4
        /*00a4*/ 	.byte	0x03, 0x5f
        /*00a6*/ 	.short	0x0101


	//----- nvinfo : EIATTR_COOP_GROUP_MASK_REGIDS
	.align		4
        /*00a8*/ 	.byte	0x04, 0x29
        /*00aa*/ 	.short	(.L_1287 - .L_1286)


	//   ....[0]....
.L_1286:
        /*00ac*/ 	.word	0xffffffff


	//   ....[1]....
        /*00b0*/ 	.word	0xffffffff


	//   ....[2]....
        /*00b4*/ 	.word	0xffffffff


	//   ....[3]....
        /*00b8*/ 	.word	0xffffffff


	//   ....[4]....
        /*00bc*/ 	.word	0xffffffff


	//   ....[5]....
        /*00c0*/ 	.word	0xffffffff


	//   ....[6]....
        /*00c4*/ 	.word	0xffffffff


	//   ....[7]....
        /*00c8*/ 	.word	0xffffffff


	//   ....[8]....
        /*00cc*/ 	.word	0xffffffff


	//   ....[9]....
        /*00d0*/ 	.word	0xffffffff


	//   ....[10]....
        /*00d4*/ 	.word	0xffffffff


	//   ....[11]....
        /*00d8*/ 	.word	0xffffffff


	//----- nvinfo : EIATTR_COOP_GROUP_INSTR_OFFSETS
	.align		4
.L_1287:
        /*00dc*/ 	.byte	0x04, 0x28
        /*00de*/ 	.short	(.L_1289 - .L_1288)


	//   ....[0]....
.L_1288:
        /*00e0*/ 	.word	0x00000a30


	//   ....[1]....
        /*00e4*/ 	.word	0x00000a40


	//   ....[2]....
        /*00e8*/ 	.word	0x00000a80


	//   ....[3]....
        /*00ec*/ 	.word	0x00000aa0


	//   ....[4]....
        /*00f0*/ 	.word	0x00000e20


	//   ....[5]....
        /*00f4*/ 	.word	0x00000e60


	//   ....[6]....
        /*00f8*/ 	.word	0x00000f00


	//   ....[7]....
        /*00fc*/ 	.word	0x00000f10


	//   ....[8]....
        /*0100*/ 	.word	0x00000f40


	//   ....[9]....
        /*0104*/ 	.word	0x00000f50


	//   ....[10]....
        /*0108*/ 	.word	0x00000f90


	//   ....[11]....
        /*010c*/ 	.word	0x00000fa0


	//----- nvinfo : EIATTR_VRC_CTA_INIT_COUNT
	.align		4
.L_1289:
        /*0110*/ 	.byte	0x02, 0x4a
	.zero		1
	.zero		1


	//----- nvinfo : EIATTR_EXIT_INSTR_OFFSETS
	.align		4
        /*0114*/ 	.byte	0x04, 0x1c
        /*0116*/ 	.short	(.L_1291 - .L_1290)


	//   ....[0]....
.L_1290:
        /*0118*/ 	.word	0x00000050


	//   ....[1]....
        /*011c*/ 	.word	0x00001a20


	//----- nvinfo : EIATTR_MAX_THREADS
	.align		4
.L_1291:
        /*0120*/ 	.byte	0x04, 0x05
        /*0122*/ 	.short	(.L_1293 - .L_1292)
.L_1292:
        /*0124*/ 	.word	0x00000140
        /*0128*/ 	.word	0x00000001
        /*012c*/ 	.word	0x00000001


	//----- nvinfo : EIATTR_CRS_STACK_SIZE
	.align		4
.L_1293:
        /*0130*/ 	.byte	0x04, 0x1e
        /*0132*/ 	.short	(.L_1295 - .L_1294)
.L_1294:
        /*0134*/ 	.word	0x00000000


	//----- nvinfo : EIATTR_CBANK_PARAM_SIZE
	.align		4
.L_1295:
        /*0138*/ 	.byte	0x03, 0x19
        /*013a*/ 	.short	0x0048


	//----- nvinfo : EIATTR_PARAM_CBANK
	.align		4
        /*013c*/ 	.byte	0x04, 0x0a
        /*013e*/ 	.short	(.L_1297 - .L_1296)
	.align		4
.L_1296:
        /*0140*/ 	.word	index@(.nv.constant0._ZN13group_norm_v214gn_cuda_kernelI13__nv_bfloat16Li320ELi1ELi16ELi20ELi1024ELb1ELi16ELi320ELi320ELi4ELb1ELi2ELb0ELb0ENS_16CompileConditionILi1000EEEEEvPT_PKS4_S7_S7_flPfS8_Pj)
        /*0144*/ 	.short	0x0380
        /*0146*/ 	.short	0x0048


	//----- nvinfo : EIATTR_SW_WAR
	.align		4
.L_1297:
        /*0148*/ 	.byte	0x04, 0x36
        /*014a*/ 	.short	(.L_1299 - .L_1298)
.L_1298:
        /*014c*/ 	.word	0x00000008
.L_1299:


//--------------------- .nv.info._ZN13group_norm_v214gn_cuda_kernelI13__nv_bfloat16Li320ELi3ELi16ELi20ELi1024ELb1ELi16ELi320ELi320ELi4ELb1ELi5ELb0ELb0ENS_16CompileConditionILi1000EEEEEvPT_PKS4_S7_S7_flPfS8_Pj --------------------------
	.section	.nv.info._ZN13group_norm_v214gn_cuda_kernelI13__nv_bfloat16Li320ELi3ELi16ELi20ELi1024ELb1ELi16ELi320ELi320ELi4ELb1ELi5ELb0ELb0ENS_16CompileConditionILi1000EEEEEvPT_PKS4_S7_S7_flPfS8_Pj,"",@"SHT_CUDA_INFO"
	.sectionflags	@""
	.align	4


	//----- nvinfo : EIATTR_CUDA_API_VERSION
	.align		4
        /*0000*/ 	.byte	0x04, 0x37
        /*0002*/ 	.short	(.L_1301 - .L_1300)
.L_1300:
        /*0004*/ 	.word	0x00000082


	//----- nvinfo : EIATTR_KPARAM_INFO
	.align		4
.L_1301:
        /*0008*/ 	.byte	0x04, 0x17
        /*000a*/ 	.short	(.L_1303 - .L_1302)
.L_1302:
        /*000c*/ 	.word	0x00000000
        /*0010*/ 	.short	0x0008
        /*0012*/ 	.short	0x0040
        /*0014*/ 	.byte	0x00, 0xf5, 0x21, 0x00


	//----- nvinfo : EIATTR_KPARAM_INFO
	.align		4
.L_1303:
        /*0018*/ 	.byte	0x04, 0x17
        /*001a*/ 	.short	(.L_1305 - .L_1304)
.L_1304:
        /*001c*/ 	.word	0x00000000
        /*0020*/ 	.short	0x0007
        /*0022*/ 	.short	0x0038
        /*0024*/ 	.byte	0x00, 0xf5, 0x21, 0x00


	//----- nvinfo : EIATTR_KPARAM_INFO
	.align		4
.L_1305:
        /*0028*/ 	.byte	0x04, 0x17
        /*002a*/ 	.short	(.L_1307 - .L_1306)
.L_1306:
        /*002c*/ 	.word	0x00000000
        /*0030*/ 	.short	0x0006
        /*0032*/ 	.short	0x0030
        /*0034*/ 	.byte	0x00, 0xf5, 0x21, 0x00


	//----- nvinfo : EIATTR_KPARAM_INFO
	.align		4
.L_1307:
        /*0038*/ 	.byte	0x04, 0x17
        /*003a*/ 	.short	(.L_1309 - .L_1308)
.L_1308:
        /*003c*/ 	.word	0x00000000
        /*0040*/ 	.short	0x0005
        /*0042*/ 	.short	0x0028
        /*0044*/ 	.byte	0x00, 0xf0, 0x21, 0x00


	//----- nvinfo : EIATTR_KPARAM_INFO
	.align		4
.L_1309:
        /*0048*/ 	.byte	0x04, 0x17
        /*004a*/ 	.short	(.L_1311 - .L_1310)
.L_1310:
        /*004c*/ 	.word	0x00000000
        /*0050*/ 	.short	0x0004
        /*0052*/ 	.short	0x0020
        /*0054*/ 	.byte	0x00, 0xf0, 0x11, 0x00


	//----- nvinfo : EIATTR_KPARAM_INFO
	.align		4
.L_1311:
        /*0058*/ 	.byte	0x04, 0x17
        /*005a*/ 	.short	(.L_1313 - .L_1312)
.L_1312:
        /*005c*/ 	.word	0x00000000
        /*0060*/ 	.short	0x0003
        /*0062*/ 	.short	0x0018
        /*0064*/ 	.byte	0x00, 0xf5, 0x21, 0x00


	//----- nvinfo : EIATTR_KPARAM_INFO
	.align		4
.L_1313:
        /*0068*/ 	.byte	0x04, 0x17
        /*006a*/ 	.short	(.L_1315 - .L_1314)
.L_1314:
        /*006c*/ 	.word	0x00000000
        /*0070*/ 	.short	0x0002
        /*0072*/ 	.short	0x0010
        /*0074*/ 	.byte	0x00, 0xf5, 0x21, 0x00


	//----- nvinfo : EIATTR_KPARAM_INFO
	.align		4
.L_1315:
        /*0078*/ 	.byte	0x04, 0x17
        /*007a*/ 	.short	(.L_1317 - .L_1316)
.L_1316:
        /*007c*/ 	.word	0x00000000
        /*0080*/ 	.short	0x0001
        /*0082*/ 	.short	0x0008
        /*0084*/ 	.byte	0x00, 0xf5, 0x21, 0x00


	//----- nvinfo : EIATTR_KPARAM_INFO
	.align		4
.L_1317:
        /*0088*/ 	.byte	0x04, 0x17
        /*008a*/ 	.short	(.L_1319 - .L_1318)
.L_1318:
        /*008c*/ 	.word	0x00000000
        /*0090*/ 	.short	0x0000
        /*0092*/ 	.short	0x0000
        /*0094*/ 	.byte	0x00, 0xf5, 0x21, 0x00


	//----- nvinfo : EIATTR_SPARSE_MMA_MASK
	.align		4
.L_1319:
        /*0098*/ 	.byte	0x03, 0x50
        /*009a*/ 	.short	0x0000


	//----- nvinfo : EIATTR_MAXREG_COUNT
	.align		4
        /*009c*/ 	.byte	0x03, 0x1b
        /*009e*/ 	.short	0x0040


	//----- nvinfo : EIATTR_NUM_BARRIERS
	.align		4
        /*00a0*/ 	.byte	0x02, 0x4c
        /*00a2*/ 	.byte	0x01
	.zero		1


	//----- nvinfo : EIATTR_MERCURY_ISA_VERSION
	.align		4
        /*00a4*/ 	.byte	0x03, 0x5f
        /*00a6*/ 	.short	0x0101


	//----- nvinfo : EIATTR_COOP_GROUP_MASK_REGIDS
	.align		4
        /*00a8*/ 	.byte	0x04, 0x29
        /*00aa*/ 	.short	(.L_1321 - .L_1320)


	//   ....[0]....
.L_1320:
        /*00ac*/ 	.word	0xffffffff


	//   ....[1]....
        /*00b0*/ 	.word	0xffffffff


	//   ....[2]....
        /*00b4*/ 	.word	0xffffffff


	//   ....[3]....
        /*00b8*/ 	.word	0xffffffff


	//   ....[4]....
        /*00bc*/ 	.word	0xffffffff


	//   ....[5]....
        /*00c0*/ 	.word	0xffffffff


	//   ....[6]....
        /*00c4*/ 	.word	0xffffffff


	//   ....[7]....
        /*00c8*/ 	.word	0xffffffff


	//   ....[8]....
        /*00cc*/ 	.word	0xffffffff


	//   ....[9]....
        /*00d0*/ 	.word	0xffffffff


	//   ....[10]....
        /*00d4*/ 	.word	0xffffffff


	//   ....[11]....
        /*00d8*/ 	.word	0xffffffff


	//----- nvinfo : EIATTR_COOP_GROUP_INSTR_OFFSETS
	.align		4
.L_1321:
        /*00dc*/ 	.byte	0x04, 0x28
        /*00de*/ 	.short	(.L_1323 - .L_1322)


	//   ....[0]....
.L_1322:
        /*00e0*/ 	.word	0x000009f0


	//   ....[1]....
        /*00e4*/ 	.word	0x00000a00


	//   ....[2]....
        /*00e8*/ 	.word	0x00000a30


	//   ....[3]....
        /*00ec*/ 	.word	0x00000a50


	//   ....[4]....
        /*00f0*/ 	.word	0x00000db0


	//   ....[5]....
        /*00f4*/ 	.word	0x00000de0


	//   ....[6]....
        /*00f8*/ 	.word	0x00000e10


	//   ....[7]....
        /*00fc*/ 	.word	0x00000e20


	//   ....[8]....
        /*0100*/ 	.word	0x00000e50


	//   ....[9]....
        /*0104*/ 	.word	0x00000e60


	//   ....[10]....
        /*0108*/ 	.word	0x00000e90


	//   ....[11]....
        /*010c*/ 	.word	0x00000ea0


	//----- nvinfo : EIATTR_VRC_CTA_INIT_COUNT
	.align		4
.L_1323:
        /*0110*/ 	.byte	0x02, 0x4a
	.zero		1
	.zero		1


	//----- nvinfo : EIATTR_EXIT_INSTR_OFFSETS
	.align		4
        /*0114*/ 	.byte	0x04, 0x1c
        /*0116*/ 	.short	(.L_1325 - .L_1324)


	//   ....[0]....
.L_1324:
        /*0118*/ 	.word	0x00000050


	//   ....[1]....
        /*011c*/ 	.word	0x00001b20


	//----- nvinfo : EIATTR_MAX_THREADS
	.align		4
.L_1325:
        /*0120*/ 	.byte	0x04, 0x05
        /*0122*/ 	.short	(.L_1327 - .L_1326)
.L_1326:
        /*0124*/ 	.word	0x00000140
        /*0128*/ 	.word	0x00000001
        /*012c*/ 	.word	0x00000001


	//----- nvinfo : EIATTR_CRS_STACK_SIZE
	.align		4
.L_1327:
        /*0130*/ 	.byte	0x04, 0x1e
        /*0132*/ 	.short	(.L_1329 - .L_1328)
.L_1328:
        /*0134*/ 	.word	0x00000000


	//----- nvinfo : EIATTR_CBANK_PARAM_SIZE
	.align		4
.L_1329:
        /*0138*/ 	.byte	0x03, 0x19
        /*013a*/ 	.short	0x0048


	//----- nvinfo : EIATTR_PARAM_CBANK
	.align		4
        /*013c*/ 	.byte	0x04, 0x0a
        /*013e*/ 	.short	(.L_1331 - .L_1330)
	.align		4
.L_1330:
        /*0140*/ 	.word	index@(.nv.constant0._ZN13group_norm_v214gn_cuda_kernelI13__nv_bfloat16Li320ELi3ELi16ELi20ELi1024ELb1ELi16ELi320ELi320ELi4ELb1ELi5ELb0ELb0ENS_16CompileConditionILi1000EEEEEvPT_PKS4_S7_S7_flPfS8_Pj)
        /*0144*/ 	.short	0x0380
        /*0146*/ 	.short	0x0048


	//----- nvinfo : EIATTR_SW_WAR
	.align		4
.L_1331:
        /*0148*/ 	.byte	0x04, 0x36
        /*014a*/ 	.short	(.L_1333 - .L_1332)
.L_1332:
        /*014c*/ 	.word	0x00000008
.L_1333:


//--------------------- .nv.info._ZN13group_norm_v214gn_cuda_kernelI13__nv_bfloat16Li320ELi1ELi16ELi20ELi1024ELb1ELi32ELi320ELi320ELi4ELb1ELi4ELb0ELb0ENS_16CompileConditionILi1000EEEEEvPT_PKS4_S7_S7_flPfS8_Pj --------------------------
	.section	.nv.info._ZN13group_norm_v214gn_cuda_kernelI13__nv_bfloat16Li320ELi1ELi16ELi20ELi1024ELb1ELi32ELi320ELi320ELi4ELb1ELi4ELb0ELb0ENS_16CompileConditionILi1000EEEEEvPT_PKS4_S7_S7_flPfS8_Pj,"",@"SHT_CUDA_INFO"
	.sectionflags	@""
	.align	4


	//----- nvinfo : EIATTR_CUDA_API_VERSION
	.align		4
        /*0000*/ 	.byte	0x04, 0x37
        /*0002*/ 	.short	(.L_1335 - .L_1334)
.L_1334:
        /*0004*/ 	.word	0x00000082


	//----- nvinfo : EIATTR_KPARAM_INFO
	.align		4
.L_1335:
        /*0008*/ 	.byte	0x04, 0x17
        /*000a*/ 	.short	(.L_1337 - .L_1336)
.L_1336:
        /*000c*/ 	.word	0x00000000
        /*0010*/ 	.short	0x0008
        /*0012*/ 	.short	0x0040
        /*0014*/ 	.byte	0x00, 0xf5, 0x21, 0x00


	//----- nvinfo : EIATTR_KPARAM_INFO
	.align		4
.L_1337:
        /*0018*/ 	.byte	0x04, 0x17
        /*001a*/ 	.short	(.L_1339 - .L_1338)
.L_1338:
        /*001c*/ 	.word	0x00000000
        /*0020*/ 	.short	0x0007
        /*0022*/ 	.short	0x0038
        /*0024*/ 	.byte	0x00, 0xf5, 0x21, 0x00


	//----- nvinfo : EIATTR_KPARAM_INFO
	.align		4
.L_1339:
        /*0028*/ 	.byte	0x04, 0x17
        /*002a*/ 	.short	(.L_1341 - .L_1340)
.L_1340:
        /*002c*/ 	.word	0x00000000
        /*0030*/ 	.short	0x0006
        /*0032*/ 	.short	0x0030
        /*0034*/ 	.byte	0x00, 0xf5, 0x21, 0x00


	//----- nvinfo : EIATTR_KPARAM_INFO
	.align		4
.L_1341:
        /*0038*/ 	.byte	0x04, 0x17
        /*003a*/ 	.short	(.L_1343 - .L_1342)
.L_1342:
        /*003c*/ 	.word	0x00000000
        /*0040*/ 	.short	0x0005
        /*0042*/ 	.short	0x0028
        /*0044*/ 	.byte	0x00, 0xf0, 0x21, 0x00


	//----- nvinfo : EIATTR_KPARAM_INFO
	.align		4
.L_1343:
        /*0048*/ 	.byte	0x04, 0x17
        /*004a*/ 	.short	(.L_1345 - .L_1344)
.L_1344:
        /*004c*/ 	.word	0x00000000
        /*0050*/ 	.short	0x0004
        /*0052*/ 	.short	0x0020
        /*0054*/ 	.byte	0x00, 0xf0, 0x11, 0x00


	//----- nvinfo : EIATTR_KPARAM_INFO
	.align		4
.L_1345:
        /*0058*/ 	.byte	0x04, 0x17
        /*005a*/ 	.short	(.L_1347 - .L_1346)
.L_1346:
        /*005c*/ 	.word	0x00000000
        /*0060*/ 	.short	0x0003
        /*0062*/ 	.short	0x0018
        /*0064*/ 	.byte	0x00, 0xf5, 0x21, 0x00


	//----- nvinfo : EIATTR_KPARAM_INFO
	.align		4
.L_1347:
        /*0068*/ 	.byte	0x04, 0x17
        /*006a*/ 	.short	(.L_1349 - .L_1348)
.L_1348:
        /*006c*/ 	.word	0x00000000
        /*0070*/ 	.short	0x0002
        /*0072*/ 	.short	0x0010
        /*0074*/ 	.byte	0x00, 0xf5, 0x21, 0x00


	//----- nvinfo : EIATTR_KPARAM_INFO
	.align		4
.L_1349:
        /*0078*/ 	.byte	0x04, 0x17
        /*007a*/ 	.short	(.L_1351 - .L_1350)
.L_1350:
        /*007c*/ 	.word	0x00000000
        /*0080*/ 	.short	0x0001
        /*0082*/ 	.short	0x0008
        /*0084*/ 	.byte	0x00, 0xf5, 0x21, 0x00


	//----- nvinfo : EIATTR_KPARAM_INFO
	.align		4
.L_1351:
        /*0088*/ 	.byte	0x04, 0x17
        /*008a*/ 	.short	(.L_1353 - .L_1352)
.L_1352:
        /*008c*/ 	.word	0x00000000
        /*0090*/ 	.short	0x0000
        /*0092*/ 	.short	0x0000
        /*0094*/ 	.byte	0x00, 0xf5, 0x21, 0x00


	//----- nvinfo : EIATTR_SPARSE_MMA_MASK
	.align		4
.L_1353:
        /*0098*/ 	.byte	0x03, 0x50
        /*009a*/ 	.short	0x0000


	//----- nvinfo : EIATTR_MAXREG_COUNT
	.align		4
        /*009c*/ 	.byte	0x03, 0x1b
        /*009e*/ 	.short	0x00a8


	//----- nvinfo : EIATTR_NUM_BARRIERS
	.align		4
        /*00a0*/ 	.byte	0x02, 0x4c
        /*00a2*/ 	.byte	0x01
	.zero		1


	//----- nvinfo : EIATTR_MERCURY_ISA_VERSION
	.align		4
        /*00a4*/ 	.byte	0x03, 0x5f
        /*00a6*/ 	.short	0x0101


	//----- nvinfo : EIATTR_COOP_GROUP_MASK_REGIDS
	.align		4
        /*00a8*/ 	.byte	0x04, 0x29
        /*00aa*/ 	.short	(.L_1355 - .L_1354)


	//   ....[0]....
.L_1354:
        /*00ac*/ 	.word	0xffffffff


	//   ....[1]....
        /*00b0*/ 	.word	0xffffffff


	//   ....[2]....
        /*00b4*/ 	.word	0xffffffff


	//   ....[3]....
        /*00b8*/ 	.word	0xffffffff


	//   ....[4]....
        /*00bc*/ 	.word	0xffffffff


	//   ....[5]....
        /*00c0*/ 	.word	0xffffffff


	//   ....[6]....
        /*00c4*/ 	.word	0xffffffff


	//   ....[7]....
        /*00c8*/ 	.word	0xffffffff


	//   ....[8]....
        /*00cc*/ 	.word	0xffffffff


	//   ....[9]....
        /*00d0*/ 	.word	0xffffffff


	//   ....[10]....
        /*00d4*/ 	.word	0xffffffff


	//   ....[11]....
        /*00d8*/ 	.word	0xffffffff


	//----- nvinfo : EIATTR_COOP_GROUP_INSTR_OFFSETS
	.align		4
.L_1355:
        /*00dc*/ 	.byte	0x04, 0x28
        /*00de*/ 	.short	(.L_1357 - .L_1356)


	//   ....[0]....
.L_1356:
        /*00e0*/ 	.word	0x00000e00


	//   ....[1]....
        /*00e4*/ 	.word	0x00000e10


	//   ....[2]....
        /*00e8*/ 	.word	0x00000e60


	//   ....[3]....
        /*00ec*/ 	.word	0x00000e70


	//   ....[4]....
        /*00f0*/ 	.word	0x00001160


	//   ....[5]....
        /*00f4*/ 	.word	0x000011a0


	//   ....[6]....
        /*00f8*/ 	.word	0x00001230


	//   ....[7]....
        /*00fc*/ 	.word	0x00001240


	//   ....[8]....
        /*0100*/ 	.word	0x00001270


	//   ....[9]....
        /*0104*/ 	.word	0x00001280


	//   ....[10]....
        /*0108*/ 	.word	0x000012b0


	//   ....[11]....
        /*010c*/ 	.word	0x000012c0


	//----- nvinfo : EIATTR_VRC_CTA_INIT_COUNT
	.align		4
.L_1357:
        /*0110*/ 	.byte	0x02, 0x4a
	.zero		1
	.zero		1


	//----- nvinfo : EIATTR_EXIT_INSTR_OFFSETS
	.align		4
        /*0114*/ 	.byte	0x04, 0x1c
        /*0116*/ 	.short	(.L_1359 - .L_1358)


	//   ....[0]....
.L_1358:
        /*0118*/ 	.word	0x00000050


	//   ....[1]....
        /*011c*/ 	.word	0x00002620


	//----- nvinfo : EIATTR_MAX_THREADS
	.align		4
.L_1359:
        /*0120*/ 	.byte	0x04, 0x05
        /*0122*/ 	.short	(.L_1361 - .L_1360)
.L_1360:
        /*0124*/ 	.word	0x00000140
        /*0128*/ 	.word	0x00000001
        /*012c*/ 	.word	0x00000001


	//----- nvinfo : EIATTR_CRS_STACK_SIZE
	.align		4
.L_1361:
        /*0130*/ 	.byte	0x04, 0x1e
        /*0132*/ 	.short	(.L_1363 - .L_1362)
.L_1362:
        /*0134*/ 	.word	0x00000000


	//----- nvinfo : EIATTR_CBANK_PARAM_SIZE
	.align		4
.L_1363:
        /*0138*/ 	.byte	0x03, 0x19
        /*013a*/ 	.short	0x0048


	//----- nvinfo : EIATTR_PARAM_CBANK
	.align		4
        /*013c*/ 	.byte	0x04, 0x0a
        /*013e*/ 	.short	(.L_1365 - .L_1364)
	.align		4
.L_1364:
        /*0140*/ 	.word	index@(.nv.constant0._ZN13group_norm_v214gn_cuda_kernelI13__nv_bfloat16Li320ELi1ELi16ELi20ELi1024ELb1ELi32ELi320ELi320ELi4ELb1ELi4ELb0ELb0ENS_16CompileConditionILi1000EEEEEvPT_PKS4_S7_S7_flPfS8_Pj)
        /*0144*/ 	.short	0x0380
        /*0146*/ 	.short	0x0048


	//----- nvinfo : EIATTR_SW_WAR
	.align		4
.L_1365:
        /*0148*/ 	.byte	0x04, 0x36
        /*014a*/ 	.short	(.L_1367 - .L_1366)
.L_1366:
        /*014c*/ 	.word	0x00000008
.L_1367:


//--------------------- .nv.info._ZN13group_norm_v214gn_cuda_kernelI13__nv_bfloat16Li320ELi3ELi16ELi20ELi1024ELb1ELi32ELi320ELi320ELi4ELb1ELi10ELb0ELb0ENS_16CompileConditionILi1000EEEEEvPT_PKS4_S7_S7_flPfS8_Pj --------------------------
	.section	.nv.info._ZN13group_norm_v214gn_cuda_kernelI13__nv_bfloat16Li320ELi3ELi16ELi20ELi1024ELb1ELi32ELi320ELi320ELi4ELb1ELi10ELb0ELb0ENS_16CompileConditionILi1000EEEEEvPT_PKS4_S7_S7_flPfS8_Pj,"",@"SHT_CUDA_INFO"
	.sectionflags	@""
	.align	4


	//----- nvinfo : EIATTR_CUDA_API_VERSION
	.align		4
        /*0000*/ 	.byte	0x04, 0x37
        /*0002*/ 	.short	(.L_1369 - .L_1368)
.L_1368:
        /*0004*/ 	.word	0x00000082


	//----- nvinfo : EIATTR_KPARAM_INFO
	.align		4
.L_1369:
        /*0008*/ 	.byte	0x04, 0x17
        /*000a*/ 	.short	(.L_1371 - .L_1370)
.L_1370:
        /*000c*/ 	.word	0x00000000
        /*0010*/ 	.short	0x0008
        /*0012*/ 	.short	0x0040
        /*0014*/ 	.byte	0x00, 0xf5, 0x21, 0x00


	//----- nvinfo : EIATTR_KPARAM_INFO
	.align		4
.L_1371:
        /*0018*/ 	.byte	0x04, 0x17
        /*001a*/ 	.short	(.L_1373 - .L_1372)
.L_1372:
        /*001c*/ 	.word	0x00000000
        /*0020*/ 	.short	0x0007
        /*0022*/ 	.short	0x0038
        /*0024*/ 	.byte	0x00, 0xf5, 0x21, 0x00


	//----- nvinfo : EIATTR_KPARAM_INFO
	.align		4
.L_1373:
        /*0028*/ 	.byte	0x04, 0x17
        /*002a*/ 	.short	(.L_1375 - .L_1374)
.L_1374:
        /*002c*/ 	.word	0x00000000
        /*0030*/ 	.short	0x0006
        /*0032*/ 	.short	0x0030
        /*0034*/ 	.byte	0x00, 0xf5, 0x21, 0x00


	//----- nvinfo : EIATTR_KPARAM_INFO
	.align		4
.L_1375:
        /*0038*/ 	.byte	0x04, 0x17
        /*003a*/ 	.short	(.L_1377 - .L_1376)
.L_1376:
        /*003c*/ 	.word	0x00000000
        /*0040*/ 	.short	0x0005
        /*0042*/ 	.short	0x0028
        /*0044*/ 	.byte	0x00, 0xf0, 0x21, 0x00


	//----- nvinfo : EIATTR_KPARAM_INFO
	.align		4
.L_1377:
        /*0048*/ 	.byte	0x04, 0x17
        /*004a*/ 	.short	(.L_1379 - .L_1378)
.L_1378:
        /*004c*/ 	.word	0x00000000
        /*0050*/ 	.short	0x0004
        /*0052*/ 	.short	0x0020
        /*0054*/ 	.byte	0x00, 0xf0, 0x11, 0x00


	//----- nvinfo : EIATTR_KPARAM_INFO
	.align		4
.L_1379:
        /*0058*/ 	.byte	0x04, 0x17
        /*005a*/ 	.short	(.L_1381 - .L_1380)
.L_1380:
        /*005c*/ 	.word	0x00000000
        /*0060*/ 	.short	0x0003
        /*0062*/ 	.short	0x0018
        /*0064*/ 	.byte	0x00, 0xf5, 0x21, 0x00


	//----- nvinfo : EIATTR_KPARAM_INFO
	.align		4
.L_1381:
        /*0068*/ 	.byte	0x04, 0x17
        /*006a*/ 	.short	(.L_1383 - .L_1382)
.L_1382:
        /*006c*/ 	.word	0x00000000
        /*0070*/ 	.short	0x0002
        /*0072*/ 	.short	0x0010
        /*0074*/ 	.byte	0x00, 0xf5, 0x21, 0x00


	//----- nvinfo : EIATTR_KPARAM_INFO
	.align		4
.L_1383:
        /*0078*/ 	.byte	0x04, 0x17
        /*007a*/ 	.short	(.L_1385 - .L_1384)
.L_1384:
        /*007c*/ 	.word	0x00000000
        /*0080*/ 	.short	0x0001
        /*0082*/ 	.short	0x0008
        /*0084*/ 	.byte	0x00, 0xf5, 0x21, 0x00


	//----- nvinfo : EIATTR_KPARAM_INFO
	.align		4
.L_1385:
        /*0088*/ 	.byte	0x04, 0x17
        /*008a*/ 	.short	(.L_1387 - .L_1386)
.L_1386:
        /*008c*/ 	.word	0x00000000
        /*0090*/ 	.short	0x0000
        /*0092*/ 	.short	0x0000
        /*0094*/ 	.byte	0x00, 0xf5, 0x21, 0x00


	//----- nvinfo : EIATTR_SPARSE_MMA_MASK
	.align		4
.L_1387:
        /*0098*/ 	.byte	0x03, 0x50
        /*009a*/ 	.short	0x0000


	//----- nvinfo : EIATTR_MAXREG_COUNT
	.align		4
        /*009c*/ 	.byte	0x03, 0x1b
        /*009e*/ 	.short	0x0040


	//----- nvinfo : EIATTR_NUM_BARRIERS
	.align		4
        /*00a0*/ 	.byte	0x02, 0x4c
        /*00a2*/ 	.byte	0x01
	.zero		1


	//----- nvinfo : EIATTR_MERCURY_ISA_VERSION
	.align		4
        /*00a4*/ 	.byte	0x03, 0x5f
        /*00a6*/ 	.short	0x0101


	//----- nvinfo : EIATTR_COOP_GROUP_MASK_REGIDS
	.align		4
        /*00a8*/ 	.byte	0x04, 0x29
        /*00aa*/ 	.short	(.L_1389 - .L_1388)


	//   ....[0]....
.L_1388:
        /*00ac*/ 	.word	0xffffffff


	//   ....[1]....
        /*00b0*/ 	.word	0xffffffff


	//   ....[2]....
        /*00b4*/ 	.word	0xffffffff


	//   ....[3]....
        /*00b8*/ 	.word	0xffffffff


	//   ....[4]....
        /*00bc*/ 	.word	0xffffffff


	//   ....[5]....
        /*00c0*/ 	.word	0xffffffff


	//   ....[6]....
        /*00c4*/ 	.word	0xffffffff


	//   ....[7]....
        /*00c8*/ 	.word	0xffffffff


	//   ....[8]....
        /*00cc*/ 	.word	0xffffffff


	//   ....[9]....
        /*00d0*/ 	.word	0xffffffff


	//   ....[10]....
        /*00d4*/ 	.word	0xffffffff


	//   ....[11]....
        /*00d8*/ 	.word	0xffffffff


	//----- nvinfo : EIATTR_COOP_GROUP_INSTR_OFFSETS
	.align		4
.L_1389:
        /*00dc*/ 	.byte	0x04, 0x28
        /*00de*/ 	.short	(.L_1391 - .L_1390)


	//   ....[0]....
.L_1390:
        /*00e0*/ 	.word	0x00000cd0


	//   ....[1]....
        /*00e4*/ 	.word	0x00000ce0


	//   ....[2]....
        /*00e8*/ 	.word	0x00000d10


	//   ....[3]....
        /*00ec*/ 	.word	0x00000d20


	//   ....[4]....
        /*00f0*/ 	.word	0x00001140


	//   ....[5]....
        /*00f4*/ 	.word	0x00001160


	//   ....[6]....
        /*00f8*/ 	.word	0x00001180


	//   ....[7]....
        /*00fc*/ 	.word	0x000011a0


	//   ....[8]....
        /*0100*/ 	.word	0x000011c0


	//   ....[9]....
        /*0104*/ 	.word	0x000011e0


	//   ....[10]....
        /*0108*/ 	.word	0x00001210


	//   ....[11]....
        /*010c*/ 	.word	0x00001240


	//----- nvinfo : EIATTR_VRC_CTA_INIT_COUNT
	.align		4
.L_1391:
        /*0110*/ 	.byte	0x02, 0x4a
	.zero		1
	.zero		1


	//----- nvinfo : EIATTR_EXIT_INSTR_OFFSETS
	.align		4
        /*0114*/ 	.byte	0x04, 0x1c
        /*0116*/ 	.short	(.L_1393 - .L_1392)


	//   ....[0]....
.L_1392:
        /*0118*/ 	.word	0x00000050


	//   ....[1]....
        /*011c*/ 	.word	0x00002750


	//----- nvinfo : EIATTR_MAX_THREADS
	.align		4
.L_1393:
        /*0120*/ 	.byte	0x04, 0x05
        /*0122*/ 	.short	(.L_1395 - .L_1394)
.L_1394:
        /*0124*/ 	.word	0x00000140
        /*0128*/ 	.word	0x00000001
        /*012c*/ 	.word	0x00000001


	//----- nvinfo : EIATTR_CRS_STACK_SIZE
	.align		4
.L_1395:
        /*0130*/ 	.byte	0x04, 0x1e
        /*0132*/ 	.short	(.L_1397 - .L_1396)
.L_1396:
        /*0134*/ 	.word	0x00000000


	//----- nvinfo : EIATTR_CBANK_PARAM_SIZE
	.align		4
.L_1397:
        /*0138*/ 	.byte	0x03, 0x19
        /*013a*/ 	.short	0x0048


	//----- nvinfo : EIATTR_PARAM_CBANK
	.align		4
        /*013c*/ 	.byte	0x04, 0x0a
        /*013e*/ 	.short	(.L_1399 - .L_1398)
	.align		4
.L_1398:
        /*0140*/ 	.word	index@(.nv.constant0._ZN13group_norm_v214gn_cuda_kernelI13__nv_bfloat16Li320ELi3ELi16ELi20ELi1024ELb1ELi32ELi320ELi320ELi4ELb1ELi10ELb0ELb0ENS_16CompileConditionILi1000EEEEEvPT_PKS4_S7_S7_flPfS8_Pj)
        /*0144*/ 	.short	0x0380
        /*0146*/ 	.short	0x0048


	//----- nvinfo : EIATTR_SW_WAR
	.align		4
.L_1399:
        /*0148*/ 	.byte	0x04, 0x36
        /*014a*/ 	.short	(.L_1401 - .L_1400)
.L_1400:
        /*014c*/ 	.word	0x00000008
.L_1401:


//--------------------- .nv.info._ZN13group_norm_v214gn_cuda_kernelI13__nv_bfloat16Li320ELi1ELi16ELi20ELi1024ELb1ELi64ELi320ELi320ELi4ELb1ELi9ELb0ELb0ENS_16CompileConditionILi1000EEEEEvPT_PKS4_S7_S7_flPfS8_Pj --------------------------
	.section	.nv.info._ZN13group_norm_v214gn_cuda_kernelI13__nv_bfloat16Li320ELi1ELi16ELi20ELi1024ELb1ELi64ELi320ELi320ELi4ELb1ELi9ELb0ELb0ENS_16CompileConditionILi1000EEEEEvPT_PKS4_S7_S7_flPfS8_Pj,"",@"SHT_CUDA_INFO"
	.sectionflags	@""
	.align	4


	//----- nvinfo : EIATTR_CUDA_API_VERSION
	.align		4
        /*0000*/ 	.byte	0x04, 0x37
        /*0002*/ 	.short	(.L_1403 - .L_1402)
.L_1402:
        /*0004*/ 	.word	0x00000082


	//----- nvinfo : EIATTR_KPARAM_INFO
	.align		4
.L_1403:
        /*0008*/ 	.byte	0x04, 0x17
        /*000a*/ 	.short	(.L_1405 - .L_1404)
.L_1404:
        /*000c*/ 	.word	0x00000000
        /*0010*/ 	.short	0x0008
        /*0012*/ 	.short	0x0040
        /*0014*/ 	.byte	0x00, 0xf5, 0x21, 0x00


	//----- nvinfo : EIATTR_KPARAM_INFO
	.align		4
.L_1405:
        /*0018*/ 	.byte	0x04, 0x17
        /*001a*/ 	.short	(.L_1407 - .L_1406)
.L_1406:
        /*001c*/ 	.word	0x00000000
        /*0020*/ 	.short	0x0007
        /*0022*/ 	.short	0x0038
        /*0024*/ 	.byte	0x00, 0xf5, 0x21, 0x00


	//----- nvinfo : EIATTR_KPARAM_INFO
	.align		4
.L_1407:
        /*0028*/ 	.byte	0x04, 0x17
        /*002a*/ 	.short	(.L_1409 - .L_1408)
.L_1408:
        /*002c*/ 	.word	0x00000000
        /*0030*/ 	.short	0x0006
        /*0032*/ 	.short	0x0030
        /*0034*/ 	.byte	0x00, 0xf5, 0x21, 0x00


	//----- nvinfo : EIATTR_KPARAM_INFO
	.align		4
.L_1409:
        /*0038*/ 	.byte	0x04, 0x17
        /*003a*/ 	.short	(.L_1411 - .L_1410)
.L_1410:
        /*003c*/ 	.word	0x00000000
        /*0040*/ 	.short	0x0005
        /*0042*/ 	.short	0x0028
        /*0044*/ 	.byte	0x00, 0xf0, 0x21, 0x00


	//----- nvinfo : EIATTR_KPARAM_INFO
	.align		4
.L_1411:
        /*0048*/ 	.byte	0x04, 0x17
        /*004a*/ 	.short	(.L_1413 - .L_1412)
.L_1412:
        /*004c*/ 	.word	0x00000000
        /*0050*/ 	.short	0x0004
        /*0052*/ 	.short	0x0020
        /*0054*/ 	.byte	0x00, 0xf0, 0x11, 0x00


	//----- nvinfo : EIATTR_KPARAM_INFO
	.align		4
.L_1413:
        /*0058*/ 	.byte	0x04, 0x17
        /*005a*/ 	.short	(.L_1415 - .L_1414)
.L_1414:
        /*005c*/ 	.word	0x00000000
        /*0060*/ 	.short	0x0003
        /*0062*/ 	.short	0x0018
        /*0064*/ 	.byte	0x00, 0xf5, 0x21, 0x00


	//----- nvinfo : EIATTR_KPARAM_INFO
	.align		4
.L_1415:
        /*0068*/ 	.byte	0x04, 0x17
        /*006a*/ 	.short	(.L_1417 - .L_1416)
.L_1416:
        /*006c*/ 	.word	0x00000000
        /*0070*/ 	.short	0x0002
        /*0072*/ 	.short	0x0010
        /*0074*/ 	.byte	0x00, 0xf5, 0x21, 0x00


	//----- nvinfo : EIATTR_KPARAM_INFO
	.align		4
.L_1417:
        /*0078*/ 	.byte	0x04, 0x17
        /*007a*/ 	.short	(.L_1419 - .L_1418)
.L_1418:
        /*007c*/ 	.word	0x00000000
        /*0080*/ 	.short	0x0001
        /*0082*/ 	.short	0x0008
        /*0084*/ 	.byte	0x00, 0xf5, 0x21, 0x00


	//----- nvinfo : EIATTR_KPARAM_INFO
	.align		4
.L_1419:
        /*0088*/ 	.byte	0x04, 0x17
        /*008a*/ 	.short	(.L_1421 - .L_1420)
.L_1420:
        /*008c*/ 	.word	0x00000000
        /*0090*/ 	.short	0x0000
        /*0092*/ 	.short	0x0000
        /*0094*/ 	.byte	0x00, 0xf5, 0x21, 0x00


	//----- nvinfo : EIATTR_SPARSE_MMA_MASK
	.align		4
.L_1421:
        /*0098*/ 	.byte	0x03, 0x50
        /*009a*/ 	.short	0x0000


	//----- nvinfo : EIATTR_MAXREG_COUNT
	.align		4
        /*009c*/ 	.byte	0x03, 0x1b
        /*009e*/ 	.short	0x00a8


	//----- nvinfo : EIATTR_NUM_BARRIERS
	.align		4
        /*00a0*/ 	.byte	0x02, 0x4c
        /*00a2*/ 	.byte	0x01
	.zero		1


	//----- nvinfo : EIATTR_MERCURY_ISA_VERSION
	.align		4
        /*00a4*/ 	.byte	0x03, 0x5f
        /*00a6*/ 	.short	0x0101


	//----- nvinfo : EIATTR_COOP_GROUP_MASK_REGIDS
	.align		4
        /*00a8*/ 	.byte	0x04, 0x29
        /*00aa*/ 	.short	(.L_1423 - .L_1422)


	//   ....[0]....
.L_1422:
        /*00ac*/ 	.word	0xffffffff


	//   ....[1]....
        /*00b0*/ 	.word	0xffffffff


	//   ....[2]....
        /*00b4*/ 	.word	0xffffffff


	//   ....[3]....
        /*00b8*/ 	.word	0xffffffff


	//   ....[4]....
        /*00bc*/ 	.word	0xffffffff


	//   ....[5]....
        /*00c0*/ 	.word	0xffffffff


	//   ....[6]....
        /*00c4*/ 	.word	0xffffffff


	//   ....[7]....
        /*00c8*/ 	.word	0xffffffff


	//   ....[8]....
        /*00cc*/ 	.word	0xffffffff


	//   ....[9]....
        /*00d0*/ 	.word	0xffffffff


	//   ....[10]....
        /*00d4*/ 	.word	0xffffffff


	//   ....[11]....
        /*00d8*/ 	.word	0xffffffff


	//----- nvinfo : EIATTR_COOP_GROUP_INSTR_OFFSETS
	.align		4
.L_1423:
        /*00dc*/ 	.byte	0x04, 0x28
        /*00de*/ 	.short	(.L_1425 - .L_1424)


	//   ....[0]....
.L_1424:
        /*00e0*/ 	.word	0x00001560


	//   ....[1]....
        /*00e4*/ 	.word	0x00001570


	//   ....[2]....
        /*00e8*/ 	.word	0x000015b0


	//   ....[3]....
        /*00ec*/ 	.word	0x000015d0


	//   ....[4]....
        /*00f0*/ 	.word	0x00001850


	//   ....[5]....
        /*00f4*/ 	.word	0x00001890


	//   ....[6]....
        /*00f8*/ 	.word	0x00001930


	//   ....[7]....
        /*00fc*/ 	.word	0x00001940


	//   ....[8]....
        /*0100*/ 	.word	0x00001970


	//   ....[9]....
        /*0104*/ 	.word	0x00001980


	//   ....[10]....
        /*0108*/ 	.word	0x000019b0


	//   ....[11]....
        /*010c*/ 	.word	0x000019c0


	//----- nvinfo : EIATTR_VRC_CTA_INIT_COUNT
	.align		4
.L_1425:
        /*0110*/ 	.byte	0x02, 0x4a
	.zero		1
	.zero		1


	//----- nvinfo : EIATTR_EXIT_INSTR_OFFSETS
	.align		4
        /*0114*/ 	.byte	0x04, 0x1c
        /*0116*/ 	.short	(.L_1427 - .L_1426)


	//   ....[0]....
.L_1426:
        /*0118*/ 	.word	0x00000050


	//   ....[1]....
        /*011c*/ 	.word	0x00003e90


	//----- nvinfo : EIATTR_MAX_THREADS
	.align		4
.L_1427:
        /*0120*/ 	.byte	0x04, 0x05
        /*0122*/ 	.short	(.L_1429 - .L_1428)
.L_1428:
        /*0124*/ 	.word	0x00000140
        /*0128*/ 	.word	0x00000001
        /*012c*/ 	.word	0x00000001


	//----- nvinfo : EIATTR_CRS_STACK_SIZE
	.align		4
.L_1429:
        /*0130*/ 	.byte	0x04, 0x1e
        /*0132*/ 	.short	(.L_1431 - .L_1430)
.L_1430:
        /*0134*/ 	.word	0x00000000


	//----- nvinfo : EIATTR_CBANK_PARAM_SIZE
	.align		4
.L_1431:
        /*0138*/ 	.byte	0x03, 0x19
        /*013a*/ 	.short	0x0048


	//----- nvinfo : EIATTR_PARAM_CBANK
	.align		4
        /*013c*/ 	.byte	0x04, 0x0a
        /*013e*/ 	.short	(.L_1433 - .L_1432)
	.align		4
.L_1432:
        /*0140*/ 	.word	index@(.nv.constant0._ZN13group_norm_v214gn_cuda_kernelI13__nv_bfloat16Li320ELi1ELi16ELi20ELi1024ELb1ELi64ELi320ELi320ELi4ELb1ELi9ELb0ELb0ENS_16CompileConditionILi1000EEEEEvPT_PKS4_S7_S7_flPfS8_Pj)
        /*0144*/ 	.short	0x0380
        /*0146*/ 	.short	0x0048


	//----- nvinfo : EIATTR_SW_WAR
	.align		4
.L_1433:
        /*0148*/ 	.byte	0x04, 0x36
        /*014a*/ 	.short	(.L_1435 - .L_1434)
.L_1434:
        /*014c*/ 	.word	0x00000008
.L_1435:


//--------------------- .nv.info._ZN13group_norm_v214gn_cuda_kernelI13__nv_bfloat16Li320ELi3ELi16ELi20ELi1024ELb1ELi64ELi320ELi320ELi4ELb1ELi21ELb0ELb0ENS_16CompileConditionILi1000EEEEEvPT_PKS4_S7_S7_flPfS8_Pj --------------------------
	.section	.nv.info._ZN13group_norm_v214gn_cuda_kernelI13__nv_bfloat16Li320ELi3ELi16ELi20ELi1024ELb1ELi64ELi320ELi320ELi4ELb1ELi21ELb0ELb0ENS_16CompileConditionILi1000EEEEEvPT_PKS4_S7_S7_flPfS8_Pj,"",@"SHT_CUDA_INFO"
	.sectionflags	@""
	.align	4


	//----- nvinfo : EIATTR_CUDA_API_VERSION
	.align		4
        /*0000*/ 	.byte	0x04, 0x37
        /*0002*/ 	.short	(.L_1437 - .L_1436)
.L_1436:
        /*0004*/ 	.word	0x00000082


	//----- nvinfo : EIATTR_KPARAM_INFO
	.align		4
.L_1437:
        /*0008*/ 	.byte	0x04, 0x17
        /*000a*/ 	.short	(.L_1439 - .L_1438)
.L_1438:
        /*000c*/ 	.word	0x00000000
        /*0010*/ 	.short	0x0008
        /*0012*/ 	.short	0x0040
        /*0014*/ 	.byte	0x00, 0xf5, 0x21, 0x00


	//----- nvinfo : EIATTR_KPARAM_INFO
	.align		4
.L_1439:
        /*0018*/ 	.byte	0x04, 0x17
        /*001a*/ 	.short	(.L_1441 - .L_1440)
.L_1440:
        /*001c*/ 	.word	0x00000000
        /*0020*/ 	.short	0x0007
        /*0022*/ 	.short	0x0038
        /*0024*/ 	.byte	0x00, 0xf5, 0x21, 0x00


	//----- nvinfo : EIATTR_KPARAM_INFO
	.align		4
.L_1441:
        /*0028*/ 	.byte	0x04, 0x17
        /*002a*/ 	.short	(.L_1443 - .L_1442)
.L_1442:
        /*002c*/ 	.word	0x00000000
        /*0030*/ 	.short	0x0006
        /*0032*/ 	.short	0x0030
        /*0034*/ 	.byte	0x00, 0xf5, 0x21, 0x00


	//----- nvinfo : EIATTR_KPARAM_INFO
	.align		4
.L_1443:
        /*0038*/ 	.byte	0x04, 0x17
        /*003a*/ 	.short	(.L_1445 - .L_1444)
.L_1444:
        /*003c*/ 	.word	0x00000000
        /*0040*/ 	.short	0x0005
        /*0042*/ 	.short	0x0028
        /*0044*/ 	.byte	0x00, 0xf0, 0x21, 0x00


	//----- nvinfo : EIATTR_KPARAM_INFO
	.align		4
.L_1445:
        /*0048*/ 	.byte	0x04, 0x17
        /*004a*/ 	.short	(.L_1447 - .L_1446)
.L_1446:
        /*004c*/ 	.word	0x00000000
        /*0050*/ 	.short	0x0004
        /*0052*/ 	.short	0x0020
        /*0054*/ 	.byte	0x00, 0xf0, 0x11, 0x00


	//----- nvinfo : EIATTR_KPARAM_INFO
	.align		4
.L_1447:
        /*0058*/ 	.byte	0x04, 0x17
        /*005a*/ 	.short	(.L_1449 - .L_1448)
.L_1448:
        /*005c*/ 	.word	0x00000000
        /*0060*/ 	.short	0x0003
        /*0062*/ 	.short	0x0018
        /*0064*/ 	.byte	0x00, 0xf5, 0x21, 0x00


	//----- nvinfo : EIATTR_KPARAM_INFO
	.align		4
.L_1449:
        /*0068*/ 	.byte	0x04, 0x17
        /*006a*/ 	.short	(.L_1451 - .L_1450)
.L_1450:
        /*006c*/ 	.word	0x00000000
        /*0070*/ 	.short	0x0002
        /*0072*/ 	.short	0x0010
        /*0074*/ 	.byte	0x00, 0xf5, 0x21, 0x00


	//----- nvinfo : EIATTR_KPARAM_INFO
	.align		4
.L_1451:
        /*0078*/ 	.byte	0x04, 0x17
        /*007a*/ 	.short	(.L_1453 - .L_1452)
.L_1452:
        /*007c*/ 	.word	0x00000000
        /*0080*/ 	.short	0x0001
        /*0082*/ 	.short	0x0008
        /*0084*/ 	.byte	0x00, 0xf5, 0x21, 0x00


	//----- nvinfo : EIATTR_KPARAM_INFO
	.align		4
.L_1453:
        /*0088*/ 	.byte	0x04, 0x17
        /*008a*/ 	.short	(.L_1455 - .L_1454)
.L_1454:
        /*008c*/ 	.word	0x00000000
        /*0090*/ 	.short	0x0000
        /*0092*/ 	.short	0x0000
        /*0094*/ 	.byte	0x00, 0xf5, 0x21, 0x00


	//----- nvinfo : EIATTR_SPARSE_MMA_MASK
	.align		4
.L_1455:
        /*0098*/ 	.byte	0x03, 0x50
        /*009a*/ 	.short	0x0000


	//----- nvinfo : EIATTR_MAXREG_COUNT
	.align		4
        /*009c*/ 	.byte	0x03, 0x1b
        /*009e*/ 	.short	0x0040


	//----- nvinfo : EIATTR_NUM_BARRIERS
	.align		4
        /*00a0*/ 	.byte	0x02, 0x4c
        /*00a2*/ 	.byte	0x01
	.zero		1


	//----- nvinfo : EIATTR_ANNOTATIONS
	.align		4
        /*00a4*/ 	.byte	0x04, 0x55
        /*00a6*/ 	.short	(.L_1457 - .L_1456)


	//   ....[0]....
.L_1456:
        /* <DEDUP_REMOVED lines=62> */


	//----- nvinfo : EIATTR_MERCURY_ISA_VERSION
	.align		4
.L_1457:
        /*0470*/ 	.byte	0x03, 0x5f
        /*0472*/ 	.short	0x0101


	//----- nvinfo : EIATTR_COOP_GROUP_MASK_REGIDS
	.align		4
        /*0474*/ 	.byte	0x04, 0x29
        /*0476*/ 	.short	(.L_1459 - .L_1458)


	//   ....[0]....
.L_1458:
        /*0478*/ 	.word	0xffffffff


	//   ....[1]....
        /*047c*/ 	.word	0xffffffff


	//   ....[2]....
        /*0480*/ 	.word	0xffffffff


	//   ....[3]....
        /*0484*/ 	.word	0xffffffff


	//   ....[4]....
        /*0488*/ 	.word	0xffffffff


	//   ....[5]....
        /*048c*/ 	.word	0xffffffff


	//   ....[6]....
        /*0490*/ 	.word	0xffffffff


	//   ....[7]....
        /*0494*/ 	.word	0xffffffff


	//   ....[8]....
        /*0498*/ 	.word	0xffffffff


	//   ....[9]....
        /*049c*/ 	.word	0xffffffff


	//   ....[10]....
        /*04a0*/ 	.word	0xffffffff


	//   ....[11]....
        /*04a4*/ 	.word	0xffffffff


	//----- nvinfo : EIATTR_COOP_GROUP_INSTR_OFFSETS
	.align		4
.L_1459:
        /*04a8*/ 	.byte	0x04, 0x28
        /*04aa*/ 	.short	(.L_1461 - .L_1460)


	//   ....[0]....
.L_1460:
        /*04ac*/ 	.word	0x00001620


	//   ....[1]....
        /*04b0*/ 	.word	0x00001640


	//   ....[2]....
        /*04b4*/ 	.word	0x00001680


	//   ....[3]....
        /*04b8*/ 	.word	0x00001690


	//   ....[4]....
        /*04bc*/ 	.word	0x00001a90


	//   ....[5]....
        /*04c0*/ 	.word	0x00001aa0


	//   ....[6]....
        /*04c4*/ 	.word	0x00001ae0


	//   ....[7]....
        /*04c8*/ 	.word	0x00001af0


	//   ....[8]....
        /*04cc*/ 	.word	0x00001b20


	//   ....[9]....
        /*04d0*/ 	.word	0x00001b30


	//   ....[10]....
        /*04d4*/ 	.word	0x00001b60


	//   ....[11]....
        /*04d8*/ 	.word	0x00001b70


	//----- nvinfo : EIATTR_VRC_CTA_INIT_COUNT
	.align		4
.L_1461:
        /*04dc*/ 	.byte	0x02, 0x4a
	.zero		1
	.zero		1


	//----- nvinfo : EIATTR_EXIT_INSTR_OFFSETS
	.align		4
        /*04e0*/ 	.byte	0x04, 0x1c
        /*04e2*/ 	.short	(.L_1463 - .L_1462)


	//   ....[0]....
.L_1462:
        /*04e4*/ 	.word	0x00000060


	//   ....[1]....
        /*04e8*/ 	.word	0x00004830


	//----- nvinfo : EIATTR_MAX_THREADS
	.align		4
.L_1463:
        /*04ec*/ 	.byte	0x04, 0x05
        /*04ee*/ 	.short	(.L_1465 - .L_1464)
.L_1464:
        /*04f0*/ 	.word	0x00000140
        /*04f4*/ 	.word	0x00000001
        /*04f8*/ 	.word	0x00000001


	//----- nvinfo : EIATTR_CRS_STACK_SIZE
	.align		4
.L_1465:
        /*04fc*/ 	.byte	0x04, 0x1e
        /*04fe*/ 	.short	(.L_1467 - .L_1466)
.L_1466:
        /*0500*/ 	.word	0x00000000


	//----- nvinfo : EIATTR_CBANK_PARAM_SIZE
	.align		4
.L_1467:
        /*0504*/ 	.byte	0x03, 0x19
        /*0506*/ 	.short	0x0048


	//----- nvinfo : EIATTR_PARAM_CBANK
	.align		4
        /*0508*/ 	.byte	0x04, 0x0a
        /*050a*/ 	.short	(.L_1469 - .L_1468)
	.align		4
.L_1468:
        /*050c*/ 	.word	index@(.nv.constant0._ZN13group_norm_v214gn_cuda_kernelI13__nv_bfloat16Li320ELi3ELi16ELi20ELi1024ELb1ELi64ELi320ELi320ELi4ELb1ELi21ELb0ELb0ENS_16CompileConditionILi1000EEEEEvPT_PKS4_S7_S7_flPfS8_Pj)
        /*0510*/ 	.short	0x0380
        /*0512*/ 	.short	0x0048


	//----- nvinfo : EIATTR_SW_WAR
	.align		4
.L_1469:
        /*0514*/ 	.byte	0x04, 0x36
        /*0516*/ 	.short	(.L_1471 - .L_1470)
.L_1470:
        /*0518*/ 	.word	0x00000008
.L_1471:


//--------------------- .nv.info._ZN13group_norm_v214gn_cuda_kernelI13__nv_bfloat16Li320ELi1ELi16ELi20ELi1024ELb1ELi128ELi320ELi320ELi4ELb1ELi18ELb0ELb0ENS_16CompileConditionILi1000EEEEEvPT_PKS4_S7_S7_flPfS8_Pj --------------------------
	.section	.nv.info._ZN13group_norm_v214gn_cuda_kernelI13__nv_bfloat16Li320ELi1ELi16ELi20ELi1024ELb1ELi128ELi320ELi320ELi4ELb1ELi18ELb0ELb0ENS_16CompileConditionILi1000EEEEEvPT_PKS4_S7_S7_flPfS8_Pj,"",@"SHT_CUDA_INFO"
	.sectionflags	@""
	.align	4


	//----- nvinfo : EIATTR_CUDA_API_VERSION
	.align		4
        /*0000*/ 	.byte	0x04, 0x37
        /*0002*/ 	.short	(.L_1473 - .L_1472)
.L_1472:
        /*0004*/ 	.word	0x00000082


	//----- nvinfo : EIATTR_KPARAM_INFO
	.align		4
.L_1473:
        /*0008*/ 	.byte	0x04, 0x17
        /*000a*/ 	.short	(.L_1475 - .L_1474)
.L_1474:
        /*000c*/ 	.word	0x00000000
        /*0010*/ 	.short	0x0008
        /*0012*/ 	.short	0x0040
        /*0014*/ 	.byte	0x00, 0xf5, 0x21, 0x00


	//----- nvinfo : EIATTR_KPARAM_INFO
	.align		4
.L_1475:
        /*0018*/ 	.byte	0x04, 0x17
        /*001a*/ 	.short	(.L_1477 - .L_1476)
.L_1476:
        /*001c*/ 	.word	0x00000000
        /*0020*/ 	.short	0x0007
        /*0022*/ 	.short	0x0038
        /*0024*/ 	.byte	0x00, 0xf5, 0x21, 0x00


	//----- nvinfo : EIATTR_KPARAM_INFO
	.align		4
.L_1477:
        /*0028*/ 	.byte	0x04, 0x17
        /*002a*/ 	.short	(.L_1479 - .L_1478)
.L_1478:
        /*002c*/ 	.word	0x00000000
        /*0030*/ 	.short	0x0006
        /*0032*/ 	.short	0x0030
        /*0034*/ 	.byte	0x00, 0xf5, 0x21, 0x00


	//----- nvinfo : EIATTR_KPARAM_INFO
	.align		4
.L_1479:
        /*0038*/ 	.byte	0x04, 0x17
        /*003a*/ 	.short	(.L_1481 - .L_1480)
.L_1480:
        /*003c*/ 	.word	0x00000000
        /*0040*/ 	.short	0x0005
        /*0042*/ 	.short	0x0028
        /*0044*/ 	.byte	0x00, 0xf0, 0x21, 0x00


	//----- nvinfo : EIATTR_KPARAM_INFO
	.align		4
.L_1481:
        /*0048*/ 	.byte	0x04, 0x17
        /*004a*/ 	.short	(.L_1483 - .L_1482)
.L_1482:
        /*004c*/ 	.word	0x00000000
        /*0050*/ 	.short	0x0004
        /*0052*/ 	.short	0x0020
        /*0054*/ 	.byte	0x00, 0xf0, 0x11, 0x00


	//----- nvinfo : EIATTR_KPARAM_INFO
	.align		4
.L_1483:
        /*0058*/ 	.byte	0x04, 0x17
        /*005a*/ 	.short	(.L_1485 - .L_1484)
.L_1484:
        /*005c*/ 	.word	0x00000000
        /*0060*/ 	.short	0x0003
        /*0062*/ 	.short	0x0018
        /*0064*/ 	.byte	0x00, 0xf5, 0x21, 0x00


	//----- nvinfo : EIATTR_KPARAM_INFO
	.align		4
.L_1485:
        /*0068*/ 	.byte	0x04, 0x17
        /*006a*/ 	.short	(.L_1487 - .L_1486)
.L_1486:
        /*006c*/ 	.word	0x00000000
        /*0070*/ 	.short	0x0002
        /*0072*/ 	.short	0x0010
        /*0074*/ 	.byte	0x00, 0xf5, 0x21, 0x00


	//----- nvinfo : EIATTR_KPARAM_INFO
	.align		4
.L_1487:
        /*0078*/ 	.byte	0x04, 0x17
        /*007a*/ 	.short	(.L_1489 - .L_1488)
.L_1488:
        /*007c*/ 	.word	0x00000000
        /*0080*/ 	.short	0x0001
        /*0082*/ 	.short	0x0008
        /*0084*/ 	.byte	0x00, 0xf5, 0x21, 0x00


	//----- nvinfo : EIATTR_KPARAM_INFO
	.align		4
.L_1489:
        /*0088*/ 	.byte	0x04, 0x17
        /*008a*/ 	.short	(.L_1491 - .L_1490)
.L_1490:
        /*008c*/ 	.word	0x00000000
        /*0090*/ 	.short	0x0000
        /*0092*/ 	.short	0x0000
        /*0094*/ 	.byte	0x00, 0xf5, 0x21, 0x00


	//----- nvinfo : EIATTR_SPARSE_MMA_MASK
	.align		4
.L_1491:
        /*0098*/ 	.byte	0x03, 0x50
        /*009a*/ 	.short	0x0000


	//----- nvinfo : EIATTR_MAXREG_COUNT
	.align		4
        /*009c*/ 	.byte	0x03, 0x1b
        /*009e*/ 	.short	0x00a8


	//----- nvinfo : EIATTR_NUM_BARRIERS
	.align		4
        /*00a0*/ 	.byte	0x02, 0x4c
        /*00a2*/ 	.byte	0x01
	.zero		1


	//----- nvinfo : EIATTR_MERCURY_ISA_VERSION
	.align		4
        /*00a4*/ 	.byte	0x03, 0x5f
        /*00a6*/ 	.short	0x0101


	//----- nvinfo : EIATTR_INT_WARP_WIDE_INSTR_OFFSETS
	.align		4
        /*00a8*/ 	.byte	0x04, 0x31
        /*00aa*/ 	.short	(.L_1493 - .L_1492)


	//   ....[0]....
.L_1492:
        /*00ac*/ 	.word	0x000024b0


	//----- nvinfo : EIATTR_COOP_GROUP_MASK_REGIDS
	.align		4
.L_1493:
        /*00b0*/ 	.byte	0x04, 0x29
        /*00b2*/ 	.short	(.L_1495 - .L_1494)


	//   ....[0]....
.L_1494:
        /*00b4*/ 	.word	0xffffffff


	//   ....[1]....
        /*00b8*/ 	.word	0xffffffff


	//   ....[2]....
        /*00bc*/ 	.word	0xffffffff


	//   ....[3]....
        /*00c0*/ 	.word	0xffffffff


	//   ....[4]....
        /*00c4*/ 	.word	0xffffffff


	//   ....[5]....
        /*00c8*/ 	.word	0xffffffff


	//   ....[6]....
        /*00cc*/ 	.word	0xffffffff


	//   ....[7]....
        /*00d0*/ 	.word	0xffffffff


	//   ....[8]....
        /*00d4*/ 	.word	0xffffffff


	//   ....[9]....
        /*00d8*/ 	.word	0xffffffff


	//----- nvinfo : EIATTR_COOP_GROUP_INSTR_OFFSETS
	.align		4
.L_1495:
        /*00dc*/ 	.byte	0x04, 0x28
        /*00de*/ 	.short	(.L_1497 - .L_1496)


	//   ....[0]....
.L_1496:
        /*00e0*/ 	.word	0x00002430


	//   ....[1]....
        /*00e4*/ 	.word	0x00002440


	//   ....[2]....
        /*00e8*/ 	.word	0x00002480


	//   ....[3]....
        /*00ec*/ 	.word	0x000024a0


	//   ....[4]....
        /*00f0*/ 	.word	0x000027c0


	//   ....[5]....
        /*00f4*/ 	.word	0x00002800


	//   ....[6]....
        /*00f8*/ 	.word	0x000028b0


	//   ....[7]....
        /*00fc*/ 	.word	0x000028c0


	//   ....[8]....
        /*0100*/ 	.word	0x000028f0


	//   ....[9]....
        /*0104*/ 	.word	0x00002900


	//----- nvinfo : EIATTR_VRC_CTA_INIT_COUNT
	.align		4
.L_1497:
        /*0108*/ 	.byte	0x02, 0x4a
	.zero		1
	.zero		1


	//----- nvinfo : EIATTR_EXIT_INSTR_OFFSETS
	.align		4
        /*010c*/ 	.byte	0x04, 0x1c
        /*010e*/ 	.short	(.L_1499 - .L_1498)


	//   ....[0]....
.L_1498:
        /*0110*/ 	.word	0x00000050


	//   ....[1]....
        /*0114*/ 	.word	0x000070f0


	//----- nvinfo : EIATTR_MAX_THREADS
	.align		4
.L_1499:
        /*0118*/ 	.byte	0x04, 0x05
        /*011a*/ 	.short	(.L_1501 - .L_1500)
.L_1500:
        /*011c*/ 	.word	0x00000140
        /*0120*/ 	.word	0x00000001
        /*0124*/ 	.word	0x00000001


	//----- nvinfo : EIATTR_CRS_STACK_SIZE
	.align		4
.L_1501:
        /*0128*/ 	.byte	0x04, 0x1e
        /*012a*/ 	.short	(.L_1503 - .L_1502)
.L_1502:
        /*012c*/ 	.word	0x00000000


	//----- nvinfo : EIATTR_CBANK_PARAM_SIZE
	.align		4
.L_1503:
        /*0130*/ 	.byte	0x03, 0x19
        /*0132*/ 	.short	0x0048


	//----- nvinfo : EIATTR_PARAM_CBANK
	.align		4
        /*0134*/ 	.byte	0x04, 0x0a
        /*0136*/ 	.short	(.L_1505 - .L_1504)
	.align		4
.L_1504:
        /*0138*/ 	.word	index@(.nv.constant0._ZN13group_norm_v214gn_cuda_kernelI13__nv_bfloat16Li320ELi1ELi16ELi20ELi1024ELb1ELi128ELi320ELi320ELi4ELb1ELi18ELb0ELb0ENS_16CompileConditionILi1000EEEEEvPT_PKS4_S7_S7_flPfS8_Pj)
        /*013c*/ 	.short	0x0380
        /*013e*/ 	.short	0x0048


	//----- nvinfo : EIATTR_SW_WAR
	.align		4
.L_1505:
        /*0140*/ 	.byte	0x04, 0x36
        /*0142*/ 	.short	(.L_1507 - .L_1506)
.L_1506:
        /*0144*/ 	.word	0x00000008
.L_1507:


//--------------------- .nv.info._ZN13group_norm_v218gn_bwd_cuda_kernelI6__halfLi320ELi3ELi32ELi10ELi1024ELb0ELb1ELi4ELi320ELi320ELi4ELb1ELi1ELb0ELb0ELNS_15WgradSyncMethodE3ENS_16CompileConditionILi1000EEEEEvPT_S6_S6_PKS5_S8_S8_S8_PKfflPfPj --------------------------
	.section	.nv.info._ZN13group_norm_v218gn_bwd_cuda_kernelI6__halfLi320ELi3ELi32ELi10ELi1024ELb0ELb1ELi4ELi320ELi320ELi4ELb1ELi1ELb0ELb0ELNS_15WgradSyncMethodE3ENS_16CompileConditionILi1000EEEEEvPT_S6_S6_PKS5_S8_S8_S8_PKfflPfPj,"",@"SHT_CUDA_INFO"
	.sectionflags	@""
	.align	4


	//----- nvinfo : EIATTR_CUDA_API_VERSION
	.align		4
        /*0000*/ 	.byte	0x04, 0x37
        /*0002*/ 	.short	(.L_1509 - .L_1508)
.L_1508:
        /*0004*/ 	.word	0x00000082


	//----- nvinfo : EIATTR_KPARAM_INFO
	.align		4
.L_1509:
        /*0008*/ 	.byte	0x04, 0x17
        /*000a*/ 	.short	(.L_1511 - .L_1510)
.L_1510:
        /*000c*/ 	.word	0x00000000
        /*0010*/ 	.short	0x000b
        /*0012*/ 	.short	0x0058
        /*0014*/ 	.byte	0x00, 0xf5, 0x21, 0x00


	//----- nvinfo : EIATTR_KPARAM_INFO
	.align		4
.L_1511:
        /*0018*/ 	.byte	0x04, 0x17
        /*001a*/ 	.short	(.L_1513 - .L_1512)
.L_1512:
        /*001c*/ 	.word	0x00000000
        /*0020*/ 	.short	0x000a
        /*0022*/ 	.short	0x0050
        /*0024*/ 	.byte	0x00, 0xf5, 0x21, 0x00


	//----- nvinfo : EIATTR_KPARAM_INFO
	.align		4
.L_1513:
        /*0028*/ 	.byte	0x04, 0x17
        /*002a*/ 	.short	(.L_1515 - .L_1514)
.L_1514:
        /*002c*/ 	.word	0x00000000
        /*0030*/ 	.short	0x0009
        /*0032*/ 	.short	0x0048
        /*0034*/ 	.byte	0x00, 0xf0, 0x21, 0x00


	//----- nvinfo : EIATTR_KPARAM_INFO
	.align		4
.L_1515:
        /*0038*/ 	.byte	0x04, 0x17
        /*003a*/ 	.short	(.L_1517 - .L_1516)
.L_1516:
        /*003c*/ 	.word	0x00000000
        /*0040*/ 	.short	0x0008
        /*0042*/ 	.short	0x0040
        /*0044*/ 	.byte	0x00, 0xf0, 0x11, 0x00


	//----- nvinfo : EIATTR_KPARAM_INFO
	.align		4
.L_1517:
        /*0048*/ 	.byte	0x04, 0x17
        /*004a*/ 	.short	(.L_1519 - .L_1518)
.L_1518:
        /*004c*/ 	.word	0x00000000
        /*0050*/ 	.short	0x0007
        /*0052*/ 	.short	0x0038
        /*0054*/ 	.byte	0x00, 0xf5, 0x21, 0x00


	//----- nvinfo : EIATTR_KPARAM_INFO
	.align		4
.L_1519:
        /*0058*/ 	.byte	0x04, 0x17
        /*005a*/ 	.short	(.L_1521 - .L_1520)
.L_1520:
        /*005c*/ 	.word	0x00000000
        /*0060*/ 	.short	0x0006
        /*0062*/ 	.short	0x0030
        /*0064*/ 	.byte	0x00, 0xf5, 0x21, 0x00


	//----- nvinfo : EIATTR_KPARAM_INFO
	.align		4
.L_1521:
        /*0068*/ 	.byte	0x04, 0x17
        /*006a*/ 	.short	(.L_1523 - .L_1522)
.L_1522:
        /*006c*/ 	.word	0x00000000
        /*0070*/ 	.short	0x0005
        /*0072*/ 	.short	0x0028
        /*0074*/ 	.byte	0x00, 0xf5, 0x21, 0x00


	//----- nvinfo : EIATTR_KPARAM_INFO
	.align		4
.L_1523:
        /*0078*/ 	.byte	0x04, 0x17
        /*007a*/ 	.short	(.L_1525 - .L_1524)
.L_1524:
        /*007c*/ 	.word	0x00000000
        /*0080*/ 	.short	0x0004
        /*0082*/ 	.short	0x0020
        /*0084*/ 	.byte	0x00, 0xf5, 0x21, 0x00


	//----- nvinfo : EIATTR_KPARAM_INFO
	.align		4
.L_1525:
        /*0088*/ 	.byte	0x04, 0x17
        /*008a*/ 	.short	(.L_1527 - .L_1526)
.L_1526:
        /*008c*/ 	.word	0x00000000
        /*0090*/ 	.short	0x0003
        /*0092*/ 	.short	0x0018
        /*0094*/ 	.byte	0x00, 0xf5, 0x21, 0x00


	//----- nvinfo : EIATTR_KPARAM_INFO
	.align		4
.L_1527:
        /*0098*/ 	.byte	0x04, 0x17
        /*009a*/ 	.short	(.L_1529 - .L_1528)
.L_1528:
        /*009c*/ 	.word	0x00000000
        /*00a0*/ 	.short	0x0002
        /*00a2*/ 	.short	0x0010
        /*00a4*/ 	.byte	0x00, 0xf5, 0x21, 0x00


	//----- nvinfo : EIATTR_KPARAM_INFO
	.align		4
.L_1529:
        /*00a8*/ 	.byte	0x04, 0x17
        /*00aa*/ 	.short	(.L_1531 - .L_1530)
.L_1530:
        /*00ac*/ 	.word	0x00000000
        /*00b0*/ 	.short	0x0001
        /*00b2*/ 	.short	0x0008
        /*00b4*/ 	.byte	0x00, 0xf5, 0x21, 0x00


	//----- nvinfo : EIATTR_KPARAM_INFO
	.align		4
.L_1531:
        /*00b8*/ 	.byte	0x04, 0x17
        /*00ba*/ 	.short	(.L_1533 - .L_1532)
.L_1532:
        /*00bc*/ 	.word	0x00000000
        /*00c0*/ 	.short	0x0000
        /*00c2*/ 	.short	0x0000
        /*00c4*/ 	.byte	0x00, 0xf5, 0x21, 0x00


	//----- nvinfo : EIATTR_SPARSE_MMA_MASK
	.align		4
.L_1533:
        /*00c8*/ 	.byte	0x03, 0x50
        /*00ca*/ 	.short	0x0000


	//----- nvinfo : EIATTR_MAXREG_COUNT
	.align		4
        /*00cc*/ 	.byte	0x03, 0x1b
        /*00ce*/ 	.short	0x0040


	//----- nvinfo : EIATTR_NUM_BARRIERS
	.align		4
        /*00d0*/ 	.byte	0x02, 0x4c
        /*00d2*/ 	.byte	0x01
	.zero		1


	//----- nvinfo : EIATTR_MERCURY_ISA_VERSION
	.align		4
        /*00d4*/ 	.byte	0x03, 0x5f
        /*00d6*/ 	.short	0x0101


	//----- nvinfo : EIATTR_COOP_GROUP_MASK_REGIDS
	.align		4
        /*00d8*/ 	.byte	0x04, 0x29
        /*00da*/ 	.short	(.L_1535 - .L_1534)


	//   ....[0]....
.L_1534:
        /*00dc*/ 	.word	0xffffffff


	//   ....[1]....
        /*00e0*/ 	.word	0xffffffff


	//   ....[2]....
        /*00e4*/ 	.word	0xffffffff


	//   ....[3]....
        /*00e8*/ 	.word	0xffffffff


	//   ....[4]....
        /*00ec*/ 	.word	0xffffffff


	//   ....[5]....
        /*00f0*/ 	.word	0xffffffff


	//   ....[6]....
        /*00f4*/ 	.word	0xffffffff


	//   ....[7]....
        /*00f8*/ 	.word	0xffffffff


	//   ....[8]....
        /*00fc*/ 	.word	0xffffffff


	//   ....[9]....
        /*0100*/ 	.word	0xffffffff


	//   ....[10]....
        /*0104*/ 	.word	0x05000019


	//   ....[11]....
        /*0108*/ 	.word	0x05000018


	//   ....[12]....
        /*010c*/ 	.word	0x0500001a


	//   ....[13]....
        /*0110*/ 	.word	0x0500001b


	//   ....[14]....
        /*0114*/ 	.word	0x0500001d


	//   ....[15]....
        /*0118*/ 	.word	0x0500001c


	//   ....[16]....
        /*011c*/ 	.word	0x0500001e


	//   ....[17]....
        /*0120*/ 	.word	0x05000013


	//   ....[18]....
        /*0124*/ 	.word	0x0500001a


	//   ....[19]....
        /*0128*/ 	.word	0x0500001a


	//   ....[20]....
        /*012c*/ 	.word	0x0500001a


	//   ....[21]....
        /*0130*/ 	.word	0x0500001a


	//   ....[22]....
        /*0134*/ 	.word	0x0500001a


	//   ....[23]....
        /*0138*/ 	.word	0x0500001a


	//   ....[24]....
        /*013c*/ 	.word	0x0500001a


	//   ....[25]....
        /*0140*/ 	.word	0x0500001a


	//----- nvinfo : EIATTR_COOP_GROUP_INSTR_OFFSETS
	.align		4
.L_1535:
        /*0144*/ 	.byte	0x04, 0x28
        /*0146*/ 	.short	(.L_1537 - .L_1536)


	//   ....[0]....
.L_1536:
        /*0148*/ 	.word	0x00000fc0


	//   ....[1]....
        /*014c*/ 	.word	0x00000fe0


	//   ....[2]....
        /*0150*/ 	.word	0x00001020


	//   ....[3]....
        /*0154*/ 	.word	0x00001040


	//   ....[4]....
        /*0158*/ 	.word	0x00002160


	//   ....[5]....
        /*015c*/ 	.word	0x000021a0


	//   ....[6]....
        /*0160*/ 	.word	0x00002200


	//   ....[7]....
        /*0164*/ 	.word	0x00002210


	//   ....[8]....
        /*0168*/ 	.word	0x00002250


	//   ....[9]....
        /*016c*/ 	.word	0x00002260


	//   ....[10]....
        /*0170*/ 	.word	0x00002f40


	//   ....[11]....
        /*0174*/ 	.word	0x00002f70


	//   ....[12]....
        /*0178*/ 	.word	0x00002fa0


	//   ....[13]....
        /*017c*/ 	.word	0x00002fc0


	//   ....[14]....
        /*0180*/ 	.word	0x00002ff0


	//   ....[15]....
        /*0184*/ 	.word	0x00003000


	//   ....[16]....
        /*0188*/ 	.word	0x00003030


	//   ....[17]....
        /*018c*/ 	.word	0x00003040


	//   ....[18]....
        /*0190*/ 	.word	0x00003210


	//   ....[19]....
        /*0194*/ 	.word	0x000032a0


	//   ....[20]....
        /*0198*/ 	.word	0x00003310


	//   ....[21]....
        /*019c*/ 	.word	0x00003370


	//   ....[22]....
        /*01a0*/ 	.word	0x000033e0


	//   ....[23]....
        /*01a4*/ 	.word	0x00003440


	//   ....[24]....
        /*01a8*/ 	.word	0x000034b0


	//   ....[25]....
        /*01ac*/ 	.word	0x00003510


	//----- nvinfo : EIATTR_VRC_CTA_INIT_COUNT
	.align		4
.L_1537:
        /*01b0*/ 	.byte	0x02, 0x4a
	.zero		1
	.zero		1


	//----- nvinfo : EIATTR_EXIT_INSTR_OFFSETS
	.align		4
        /*01b4*/ 	.byte	0x04, 0x1c
        /*01b6*/ 	.short	(.L_1539 - .L_1538)


	//   ....[0]....
.L_1538:
        /*01b8*/ 	.word	0x00002480


	//   ....[1]....
        /*01bc*/ 	.word	0x000031a0


	//----- nvinfo : EIATTR_MAX_THREADS
	.align		4
.L_1539:
        /*01c0*/ 	.byte	0x04, 0x05
        /*01c2*/ 	.short	(.L_1541 - .L_1540)
.L_1540:
        /*01c4*/ 	.word	0x00000140
        /*01c8*/ 	.word	0x00000001
        /*01cc*/ 	.word	0x00000001


	//----- nvinfo : EIATTR_CRS_STACK_SIZE
	.align		4
.L_1541:
        /*01d0*/ 	.byte	0x04, 0x1e
        /*01d2*/ 	.short	(.L_1543 - .L_1542)
.L_1542:
        /*01d4*/ 	.word	0x00000000


	//----- nvinfo : EIATTR_CBANK_PARAM_SIZE
	.align		4
.L_1543:
        /*01d8*/ 	.byte	0x03, 0x19
        /*01da*/ 	.short	0x0060


	//----- nvinfo : EIATTR_PARAM_CBANK
	.align		4
        /*01dc*/ 	.byte	0x04, 0x0a
        /*01de*/ 	.short	(.L_1545 - .L_1544)
	.align		4
.L_1544:
        /*01e0*/ 	.word	index@(.nv.constant0._ZN13group_norm_v218gn_bwd_cuda_kernelI6__halfLi320ELi3ELi32ELi10ELi1024ELb0ELb1ELi4ELi320ELi320ELi4ELb1ELi1ELb0ELb0ELNS_15WgradSyncMethodE3ENS_16CompileConditionILi1000EEEEEvPT_S6_S6_PKS5_S8_S8_S8_PKfflPfPj)
        /*01e4*/ 	.short	0x0380
        /*01e6*/ 	.short	0x0060


	//----- nvinfo : EIATTR_SW_WAR
	.align		4
.L_1545:
        /*01e8*/ 	.byte	0x04, 0x36
        /*01ea*/ 	.short	(.L_1547 - .L_1546)
.L_1546:
        /*01ec*/ 	.word	0x00000008
.L_1547:


//--------------------- .nv.info._ZN13group_norm_v218gn_bwd_cuda_kernelI6__halfLi320ELi1ELi32ELi10ELi1024ELb0ELb1ELi8ELi320ELi320ELi4ELb1ELi1ELb0ELb0ELNS_15WgradSyncMethodE3ENS_16CompileConditionILi1000EEEEEvPT_S6_S6_PKS5_S8_S8_S8_PKfflPfPj --------------------------
	.section	.nv.info._ZN13group_norm_v218gn_bwd_cuda_kernelI6__halfLi320ELi1ELi32ELi10ELi1024ELb0ELb1ELi8ELi320ELi320ELi4ELb1ELi1ELb0ELb0ELNS_15WgradSyncMethodE3ENS_16CompileConditionILi1000EEEEEvPT_S6_S6_PKS5_S8_S8_S8_PKfflPfPj,"",@"SHT_CUDA_INFO"
	.sectionflags	@""
	.align	4


	//----- nvinfo : EIATTR_CUDA_API_VERSION
	.align		4
        /*0000*/ 	.byte	0x04, 0x37
        /*0002*/ 	.short	(.L_1549 - .L_1548)
.L_1548:
        /*0004*/ 	.word	0x00000082


	//----- nvinfo : EIATTR_KPARAM_INFO
	.align		4
.L_1549:
        /*0008*/ 	.byte	0x04, 0x17
        /*000a*/ 	.short	(.L_1551 - .L_1550)
.L_1550:
        /*000c*/ 	.word	0x00000000
        /*0010*/ 	.short	0x000b
        /*0012*/ 	.short	0x0058
        /*0014*/ 	.byte	0x00, 0xf5, 0x21, 0x00


	//----- nvinfo : EIATTR_KPARAM_INFO
	.align		4
.L_1551:
        /*0018*/ 	.byte	0x04, 0x17
        /*001a*/ 	.short	(.L_1553 - .L_1552)
.L_1552:
        /*001c*/ 	.word	0x00000000
        /*0020*/ 	.short	0x000a
        /*0022*/ 	.short	0x0050
        /*0024*/ 	.byte	0x00, 0xf5, 0x21, 0x00


	//----- nvinfo : EIATTR_KPARAM_INFO
	.align		4
.L_1553:
        /*0028*/ 	.byte	0x04, 0x17
        /*002a*/ 	.short	(.L_1555 - .L_1554)
.L_1554:
        /*002c*/ 	.word	0x00000000
        /*0030*/ 	.short	0x0009
        /*0032*/ 	.short	0x0048
        /*0034*/ 	.byte	0x00, 0xf0, 0x21, 0x00


	//----- nvinfo : EIATTR_KPARAM_INFO
	.align		4
.L_1555:
        /*0038*/ 	.byte	0x04, 0x17
        /*003a*/ 	.short	(.L_1557 - .L_1556)
.L_1556:
        /*003c*/ 	.word	0x00000000
        /*0040*/ 	.short	0x0008
        /*0042*/ 	.short	0x0040
        /*0044*/ 	.byte	0x00, 0xf0, 0x11, 0x00


	//----- nvinfo : EIATTR_KPARAM_INFO
	.align		4
.L_1557:
        /*0048*/ 	.byte	0x04, 0x17
        /*004a*/ 	.short	(.L_1559 - .L_1558)
.L_1558:
        /*004c*/ 	.word	0x00000000
        /*0050*/ 	.short	0x0007
        /*0052*/ 	.short	0x0038
        /*0054*/ 	.byte	0x00, 0xf5, 0x21, 0x00


	//----- nvinfo : EIATTR_KPARAM_INFO
	.align		4
.L_1559:
        /*0058*/ 	.byte	0x04, 0x17
        /*005a*/ 	.short	(.L_1561 - .L_1560)
.L_1560:
        /*005c*/ 	.word	0x00000000
        /*0060*/ 	.short	0x0006
        /*0062*/ 	.short	0x0030
        /*0064*/ 	.byte	0x00, 0xf5, 0x21, 0x00


	//----- nvinfo : EIATTR_KPARAM_INFO
	.align		4
.L_1561:
        /*0068*/ 	.byte	0x04, 0x17
        /*006a*/ 	.short	(.L_1563 - .L_1562)
.L_1562:
        /*006c*/ 	.word	0x00000000
        /*0070*/ 	.short	0x0005
        /*0072*/ 	.short	0x0028
        /*0074*/ 	.byte	0x00, 0xf5, 0x21, 0x00


	//----- nvinfo : EIATTR_KPARAM_INFO
	.align		4
.L_1563:
        /*0078*/ 	.byte	0x04, 0x17
        /*007a*/ 	.short	(.L_1565 - .L_1564)
.L_1564:
        /*007c*/ 	.word	0x00000000
        /*0080*/ 	.short	0x0004
        /*0082*/ 	.short	0x0020
        /*0084*/ 	.byte	0x00, 0xf5, 0x21, 0x00


	//----- nvinfo : EIATTR_KPARAM_INFO
	.align		4
.L_1565:
        /*0088*/ 	.byte	0x04, 0x17
        /*008a*/ 	.short	(.L_1567 - .L_1566)
.L_1566:
        /*008c*/ 	.word	0x00000000
        /*0090*/ 	.short	0x0003
        /*0092*/ 	.short	0x0018
        /*0094*/ 	.byte	0x00, 0xf5, 0x21, 0x00


	//----- nvinfo : EIATTR_KPARAM_INFO
	.align		4
.L_1567:
        /*0098*/ 	.byte	0x04, 0x17
        /*009a*/ 	.short	(.L_1569 - .L_1568)
.L_1568:
        /*009c*/ 	.word	0x00000000
        /*00a0*/ 	.short	0x0002
        /*00a2*/ 	.short	0x0010
        /*00a4*/ 	.byte	0x00, 0xf5, 0x21, 0x00


	//----- nvinfo : EIATTR_KPARAM_INFO
	.align		4
.L_1569:
        /*00a8*/ 	.byte	0x04, 0x17
        /*00aa*/ 	.short	(.L_1571 - .L_1570)
.L_1570:
        /*00ac*/ 	.word	0x00000000
        /*00b0*/ 	.short	0x0001
        /*00b2*/ 	.short	0x0008
        /*00b4*/ 	.byte	0x00, 0xf5, 0x21, 0x00


	//----- nvinfo : EIATTR_KPARAM_INFO
	.align		4
.L_1571:
        /*00b8*/ 	.byte	0x04, 0x17
        /*00ba*/ 	.short	(.L_1573 - .L_1572)
.L_1572:
        /*00bc*/ 	.word	0x00000000
        /*00c0*/ 	.short	0x0000
        /*00c2*/ 	.short	0x0000
        /*00c4*/ 	.byte	0x00, 0xf5, 0x21, 0x00


	//----- nvinfo : EIATTR_SPARSE_MMA_MASK
	.align		4
.L_1573:
        /*00c8*/ 	.byte	0x03, 0x50
        /*00ca*/ 	.short	0x0000


	//----- nvinfo : EIATTR_MAXREG_COUNT
	.align		4
        /*00cc*/ 	.byte	0x03, 0x1b
        /*00ce*/ 	.short	0x00a8


	//----- nvinfo : EIATTR_NUM_BARRIERS
	.align		4
        /*00d0*/ 	.byte	0x02, 0x4c
        /*00d2*/ 	.byte	0x01
	.zero		1


	//----- nvinfo : EIATTR_MERCURY_ISA_VERSION
	.align		4
        /*00d4*/ 	.byte	0x03, 0x5f
        /*00d6*/ 	.short	0x0101


	//----- nvinfo : EIATTR_COOP_GROUP_MASK_REGIDS
	.align		4
        /*00d8*/ 	.byte	0x04, 0x29
        /*00da*/ 	.short	(.L_1575 - .L_1574)


	//   ....[0]....
.L_1574:
        /*00dc*/ 	.word	0xffffffff


	//   ....[1]....
        /*00e0*/ 	.word	0xffffffff


	//   ....[2]....
        /*00e4*/ 	.word	0xffffffff


	//   ....[3]....
        /*00e8*/ 	.word	0xffffffff


	//   ....[4]....
        /*00ec*/ 	.word	0xffffffff


	//   ....[5]....
        /*00f0*/ 	.word	0xffffffff


	//   ....[6]....
        /*00f4*/ 	.word	0xffffffff


	//   ....[7]....
        /*00f8*/ 	.word	0xffffffff


	//   ....[8]....
        /*00fc*/ 	.word	0xffffffff


	//   ....[9]....
        /*0100*/ 	.word	0xffffffff


	//   ....[10]....
        /*0104*/ 	.word	0x0500001b


	//   ....[11]....
        /*0108*/ 	.word	0x0500001a


	//   ....[12]....
        /*010c*/ 	.word	0x0500001c


	//   ....[13]....
        /*0110*/ 	.word	0x0500001d


	//   ....[14]....
        /*0114*/ 	.word	0x0500001f


	//   ....[15]....
        /*0118*/ 	.word	0x0500001e


	//   ....[16]....
        /*011c*/ 	.word	0x05000020


	//   ....[17]....
        /*0120*/ 	.word	0x0500000d


	//   ....[18]....
        /*0124*/ 	.word	0x0500001c


	//   ....[19]....
        /*0128*/ 	.word	0x0500001c


	//   ....[20]....
        /*012c*/ 	.word	0x0500001c


	//   ....[21]....
        /*0130*/ 	.word	0x0500001c


	//   ....[22]....
        /*0134*/ 	.word	0x0500001c


	//   ....[23]....
        /*0138*/ 	.word	0x0500001c


	//   ....[24]....
        /*013c*/ 	.word	0x0500001c


	//   ....[25]....
        /*0140*/ 	.word	0x0500001c


	//----- nvinfo : EIATTR_COOP_GROUP_INSTR_OFFSETS
	.align		4
.L_1575:
        /*0144*/ 	.byte	0x04, 0x28
        /*0146*/ 	.short	(.L_1577 - .L_1576)


	//   ....[0]....
.L_1576:
        /*0148*/ 	.word	0x000012e0


	//   ....[1]....
        /*014c*/ 	.word	0x00001300


	//   ....[2]....
        /*0150*/ 	.word	0x00001360


	//   ....[3]....
        /*0154*/ 	.word	0x00001370


	//   ....[4]....
        /*0158*/ 	.word	0x00001b50


	//   ....[5]....
        /*015c*/ 	.word	0x00001b90


	//   ....[6]....
        /*0160*/ 	.word	0x00001bc0


	//   ....[7]....
        /*0164*/ 	.word	0x00001bd0


	//   ....[8]....
        /*0168*/ 	.word	0x00001c00


	//   ....[9]....
        /*016c*/ 	.word	0x00001c10


	//   ....[10]....
        /*0170*/ 	.word	0x00002970


	//   ....[11]....
        /*0174*/ 	.word	0x000029a0


	//   ....[12]....
        /*0178*/ 	.word	0x000029e0


	//   ....[13]....
        /*017c*/ 	.word	0x00002a00


	//   ....[14]....
        /*0180*/ 	.word	0x00002a30


	//   ....[15]....
        /*0184*/ 	.word	0x00002a40


	//   ....[16]....
        /*0188*/ 	.word	0x00002a70


	//   ....[17]....
        /*018c*/ 	.word	0x00002a80


	//   ....[18]....
        /*0190*/ 	.word	0x00002c50


	//   ....[19]....
        /*0194*/ 	.word	0x00002ce0


	//   ....[20]....
        /*0198*/ 	.word	0x00002d50


	//   ....[21]....
        /*019c*/ 	.word	0x00002db0


	//   ....[22]....
        /*01a0*/ 	.word	0x00002e20


	//   ....[23]....
        /*01a4*/ 	.word	0x00002e80


	//   ....[24]....
        /*01a8*/ 	.word	0x00002ef0


	//   ....[25]....
        /*01ac*/ 	.word	0x00002f50


	//----- nvinfo : EIATTR_VRC_CTA_INIT_COUNT
	.align		4
.L_1577:
        /*01b0*/ 	.byte	0x02, 0x4a
	.zero		1
	.zero		1


	//----- nvinfo : EIATTR_EXIT_INSTR_OFFSETS
	.align		4
        /*01b4*/ 	.byte	0x04, 0x1c
        /*01b6*/ 	.short	(.L_1579 - .L_1578)


	//   ....[0]....
.L_1578:
        /*01b8*/ 	.word	0x00001ee0


	//   ....[1]....
        /*01bc*/ 	.word	0x00002be0


	//----- nvinfo : EIATTR_MAX_THREADS
	.align		4
.L_1579:
        /*01c0*/ 	.byte	0x04, 0x05
        /*01c2*/ 	.short	(.L_1581 - .L_1580)
.L_1580:
        /*01c4*/ 	.word	0x00000140
        /*01c8*/ 	.word	0x00000001
        /*01cc*/ 	.word	0x00000001


	//----- nvinfo : EIATTR_CRS_STACK_SIZE
	.align		4
.L_1581:
        /*01d0*/ 	.byte	0x04, 0x1e
        /*01d2*/ 	.short	(.L_1583 - .L_1582)
.L_1582:
        /*01d4*/ 	.word	0x00000000


	//----- nvinfo : EIATTR_CBANK_PARAM_SIZE
	.align		4
.L_1583:
        /*01d8*/ 	.byte	0x03, 0x19
        /*01da*/ 	.short	0x0060


	//----- nvinfo : EIATTR_PARAM_CBANK
	.align		4
        /*01dc*/ 	.byte	0x04, 0x0a
        /*01de*/ 	.short	(.L_1585 - .L_1584)
	.align		4
.L_1584:
        /*01e0*/ 	.word	index@(.nv.constant0._ZN13group_norm_v218gn_bwd_cuda_kernelI6__halfLi320ELi1ELi32ELi10ELi1024ELb0ELb1ELi8ELi320ELi320ELi4ELb1ELi1ELb0ELb0ELNS_15WgradSyncMethodE3ENS_16CompileConditionILi1000EEEEEvPT_S6_S6_PKS5_S8_S8_S8_PKfflPfPj)
        /*01e4*/ 	.short	0x0380
        /*01e6*/ 	.short	0x0060


	//----- nvinfo : EIATTR_SW_WAR
	.align		4
.L_1585:
        /*01e8*/ 	.byte	0x04, 0x36
        /*01ea*/ 	.short	(.L_1587 - .L_1586)
.L_1586:
        /*01ec*/ 	.word	0x00000008
.L_1587:


//--------------------- .nv.info._ZN13group_norm_v218gn_bwd_cuda_kernelI6__halfLi320ELi3ELi32ELi10ELi1024ELb0ELb1ELi8ELi320ELi320ELi4ELb1ELi2ELb0ELb0ELNS_15WgradSyncMethodE3ENS_16CompileConditionILi1000EEEEEvPT_S6_S6_PKS5_S8_S8_S8_PKfflPfPj --------------------------
	.section	.nv.info._ZN13group_norm_v218gn_bwd_cuda_kernelI6__halfLi320ELi3ELi32ELi10ELi1024ELb0ELb1ELi8ELi320ELi320ELi4ELb1ELi2ELb0ELb0ELNS_15WgradSyncMethodE3ENS_16CompileConditionILi1000EEEEEvPT_S6_S6_PKS5_S8_S8_S8_PKfflPfPj,"",@"SHT_CUDA_INFO"
	.sectionflags	@""
	.align	4


	//----- nvinfo : EIATTR_CUDA_API_VERSION
	.align		4
        /*0000*/ 	.byte	0x04, 0x37
        /*0002*/ 	.short	(.L_1589 - .L_1588)
.L_1588:
        /*0004*/ 	.word	0x00000082


	//----- nvinfo : EIATTR_KPARAM_INFO
	.align		4
.L_1589:
        /*0008*/ 	.byte	0x04, 0x17
        /*000a*/ 	.short	(.L_1591 - .L_1590)
.L_1590:
        /*000c*/ 	.word	0x00000000
        /*0010*/ 	.short	0x000b
        /*0012*/ 	.short	0x0058
        /*0014*/ 	.byte	0x00, 0xf5, 0x21, 0x00


	//----- nvinfo : EIATTR_KPARAM_INFO
	.align		4
.L_1591:
        /*0018*/ 	.byte	0x04, 0x17
        /*001a*/ 	.short	(.L_1593 - .L_1592)
.L_1592:
        /*001c*/ 	.word	0x00000000
        /*0020*/ 	.short	0x000a
        /*0022*/ 	.short	0x0050
        /*0024*/ 	.byte	0x00, 0xf5, 0x21, 0x00


	//----- nvinfo : EIATTR_KPARAM_INFO
	.align		4
.L_1593:
        /*0028*/ 	.byte	0x04, 0x17
        /*002a*/ 	.short	(.L_1595 - .L_1594)
.L_1594:
        /*002c*/ 	.word	0x00000000
        /*0030*/ 	.short	0x0009
        /*0032*/ 	.short	0x0048
        /*0034*/ 	.byte	0x00, 0xf0, 0x21, 0x00


	//----- nvinfo : EIATTR_KPARAM_INFO
	.align		4
.L_1595:
        /*0038*/ 	.byte	0x04, 0x17
        /*003a*/ 	.short	(.L_1597 - .L_1596)
.L_1596:
        /*003c*/ 	.word	0x00000000
        /*0040*/ 	.short	0x0008
        /*0042*/ 	.short	0x0040
        /*0044*/ 	.byte	0x00, 0xf0, 0x11, 0x00


	//----- nvinfo : EIATTR_KPARAM_INFO
	.align		4
.L_1597:
        /*0048*/ 	.byte	0x04, 0x17
        /*004a*/ 	.short	(.L_1599 - .L_1598)
.L_1598:
        /*004c*/ 	.word	0x00000000
        /*0050*/ 	.short	0x0007
        /*0052*/ 	.short	0x0038
        /*0054*/ 	.byte	0x00, 0xf5, 0x21, 0x00


	//----- nvinfo : EIATTR_KPARAM_INFO
	.align		4
.L_1599:
        /*0058*/ 	.byte	0x04, 0x17
        /*005a*/ 	.short	(.L_1601 - .L_1600)
.L_1600:
        /*005c*/ 	.word	0x00000000
        /*0060*/ 	.short	0x0006
        /*0062*/ 	.short	0x0030
        /*0064*/ 	.byte	0x00, 0xf5, 0x21, 0x00


	//----- nvinfo : EIATTR_KPARAM_INFO
	.align		4
.L_1601:
        /*0068*/ 	.byte	0x04, 0x17
        /*006a*/ 	.short	(.L_1603 - .L_1602)
.L_1602:
        /*006c*/ 	.word	0x00000000
        /*0070*/ 	.short	0x0005
        /*0072*/ 	.short	0x0028
        /*0074*/ 	.byte	0x00, 0xf5, 0x21, 0x00


	//----- nvinfo : EIATTR_KPARAM_INFO
	.align		4
.L_1603:
        /*0078*/ 	.byte	0x04, 0x17
        /*007a*/ 	.short	(.L_1605 - .L_1604)
.L_1604:
        /*007c*/ 	.word	0x00000000
        /*0080*/ 	.short	0x0004
        /*0082*/ 	.short	0x0020
        /*0084*/ 	.byte	0x00, 0xf5, 0x21, 0x00


	//----- nvinfo : EIATTR_KPARAM_INFO
	.align		4
.L_1605:
        /*0088*/ 	.byte	0x04, 0x17
        /*008a*/ 	.short	(.L_1607 - .L_1606)
.L_1606:
        /*008c*/ 	.word	0x00000000
        /*0090*/ 	.short	0x0003
        /*0092*/ 	.short	0x0018
        /*0094*/ 	.byte	0x00, 0xf5, 0x21, 0x00


	//----- nvinfo : EIATTR_KPARAM_INFO
	.align		4
.L_1607:
        /*0098*/ 	.byte	0x04, 0x17
        /*009a*/ 	.short	(.L_1609 - .L_1608)
.L_1608:
        /*009c*/ 	.word	0x00000000
        /*00a0*/ 	.short	0x0002
        /*00a2*/ 	.short	0x0010
        /*00a4*/ 	.byte	0x00, 0xf5, 0x21, 0x00


	//----- nvinfo : EIATTR_KPARAM_INFO
	.align		4
.L_1609:
        /*00a8*/ 	.byte	0x04, 0x17
        /*00aa*/ 	.short	(.L_1611 - .L_1610)
.L_1610:
        /*00ac*/ 	.word	0x00000000
        /*00b0*/ 	.short	0x0001
        /*00b2*/ 	.short	0x0008
        /*00b4*/ 	.byte	0x00, 0xf5, 0x21, 0x00


	//----- nvinfo : EIATTR_KPARAM_INFO
	.align		4
.L_1611:
        /*00b8*/ 	.byte	0x04, 0x17
        /*00ba*/ 	.short	(.L_1613 - .L_1612)
.L_1612:
        /*00bc*/ 	.word	0x00000000
        /*00c0*/ 	.short	0x0000
        /*00c2*/ 	.short	0x0000
        /*00c4*/ 	.byte	0x00, 0xf5, 0x21, 0x00


	//----- nvinfo : EIATTR_SPARSE_MMA_MASK
	.align		4
.L_1613:
        /*00c8*/ 	.byte	0x03, 0x50
        /*00ca*/ 	.short	0x0000


	//----- nvinfo : EIATTR_MAXREG_COUNT
	.align		4
        /*00cc*/ 	.byte	0x03, 0x1b
        /*00ce*/ 	.short	0x0040


	//----- nvinfo : EIATTR_NUM_BARRIERS
	.align		4
        /*00d0*/ 	.byte	0x02, 0x4c
        /*00d2*/ 	.byte	0x01
	.zero		1


	//----- nvinfo : EIATTR_MERCURY_ISA_VERSION
	.align		4
        /*00d4*/ 	.byte	0x03, 0x5f
        /*00d6*/ 	.short	0x0101


	//----- nvinfo : EIATTR_COOP_GROUP_MASK_REGIDS
	.align		4
        /*00d8*/ 	.byte	0x04, 0x29
        /*00da*/ 	.short	(.L_1615 - .L_1614)


	//   ....[0]....
.L_1614:
        /*00dc*/ 	.word	0xffffffff


	//   ....[1]....
        /*00e0*/ 	.word	0xffffffff


	//   ....[2]....
        /*00e4*/ 	.word	0xffffffff


	//   ....[3]....
        /*00e8*/ 	.word	0xffffffff


	//   ....[4]....
        /*00ec*/ 	.word	0xffffffff


	//   ....[5]....
        /*00f0*/ 	.word	0xffffffff


	//   ....[6]....
        /*00f4*/ 	.word	0xffffffff


	//   ....[7]....
        /*00f8*/ 	.word	0xffffffff


	//   ....[8]....
        /*00fc*/ 	.word	0xffffffff


	//   ....[9]....
        /*0100*/ 	.word	0xffffffff


	//   ....[10]....
        /*0104*/ 	.word	0x0500000f


	//   ....[11]....
        /*0108*/ 	.word	0x05000011


	//   ....[12]....
        /*010c*/ 	.word	0x05000010


	//   ....[13]....
        /*0110*/ 	.word	0x05000012


	//   ....[14]....
        /*0114*/ 	.word	0x05000013


	//   ....[15]....
        /*0118*/ 	.word	0x05000015


	//   ....[16]....
        /*011c*/ 	.word	0x05000014


	//   ....[17]....
        /*0120*/ 	.word	0x0500000a


	//   ....[18]....
        /*0124*/ 	.word	0x05000010


	//   ....[19]....
        /*0128*/ 	.word	0x05000010


	//   ....[20]....
        /*012c*/ 	.word	0x05000010


	//   ....[21]....
        /*0130*/ 	.word	0x05000010


	//   ....[22]....
        /*0134*/ 	.word	0x05000010


	//   ....[23]....
        /*0138*/ 	.word	0x05000010


	//   ....[24]....
        /*013c*/ 	.word	0x05000010


	//   ....[25]....
        /*0140*/ 	.word	0x05000010


	//----- nvinfo : EIATTR_COOP_GROUP_INSTR_OFFSETS
	.align		4
.L_1615:
        /*0144*/ 	.byte	0x04, 0x28
        /*0146*/ 	.short	(.L_1617 - .L_1616)


	//   ....[0]....
.L_1616:
        /*0148*/ 	.word	0x00001280


	//   ....[1]....
        /*014c*/ 	.word	0x000012b0


	//   ....[2]....
        /*0150*/ 	.word	0x000012e0


	//   ....[3]....
        /*0154*/ 	.word	0x000012f0


	//   ....[4]....
        /*0158*/ 	.word	0x00001ce0


	//   ....[5]....
        /*015c*/ 	.word	0x00001d20


	//   ....[6]....
        /*0160*/ 	.word	0x00001d90


	//   ....[7]....
        /*0164*/ 	.word	0x00001da0


	//   ....[8]....
        /*0168*/ 	.word	0x00001de0


	//   ....[9]....
        /*016c*/ 	.word	0x00001df0


	//   ....[10]....
        /*0170*/ 	.word	0x00002b80


	//   ....[11]....
        /*0174*/ 	.word	0x00002bb0


	//   ....[12]....
        /*0178*/ 	.word	0x00002c00


	//   ....[13]....
        /*017c*/ 	.word	0x00002c20


	//   ....[14]....
        /*0180*/ 	.word	0x00002c50


	//   ....[15]....
        /*0184*/ 	.word	0x00002c60


	//   ....[16]....
        /*0188*/ 	.word	0x00002c90


	//   ....[17]....
        /*018c*/ 	.word	0x00002ca0


	//   ....[18]....
        /*0190*/ 	.word	0x00002e60


	//   ....[19]....
        /*0194*/ 	.word	0x00002ef0


	//   ....[20]....
        /*0198*/ 	.word	0x00002f60


	//   ....[21]....
        /*019c*/ 	.word	0x00002fc0


	//   ....[22]....
        /*01a0*/ 	.word	0x00003030


	//   ....[23]....
        /*01a4*/ 	.word	0x00003090


	//   ....[24]....
        /*01a8*/ 	.word	0x00003100


	//   ....[25]....
        /*01ac*/ 	.word	0x00003160


	//----- nvinfo : EIATTR_VRC_CTA_INIT_COUNT
	.align		4
.L_1617:
        /*01b0*/ 	.byte	0x02, 0x4a
	.zero		1
	.zero		1


	//----- nvinfo : EIATTR_EXIT_INSTR_OFFSETS
	.align		4
        /*01b4*/ 	.byte	0x04, 0x1c
        /*01b6*/ 	.short	(.L_1619 - .L_1618)


	//   ....[0]....
.L_1618:
        /*01b8*/ 	.word	0x00002100


	//   ....[1]....
        /*01bc*/ 	.word	0x00002df0


	//----- nvinfo : EIATTR_MAX_THREADS
	.align		4
.L_1619:
        /*01c0*/ 	.byte	0x04, 0x05
        /*01c2*/ 	.short	(.L_1621 - .L_1620)
.L_1620:
        /*01c4*/ 	.word	0x00000140
        /*01c8*/ 	.word	0x00000001
        /*01cc*/ 	.word	0x00000001


	//----- nvinfo : EIATTR_CRS_STACK_SIZE
	.align		4
.L_1621:
        /*01d0*/ 	.byte	0x04, 0x1e
        /*01d2*/ 	.short	(.L_1623 - .L_1622)
.L_1622:
        /*01d4*/ 	.word	0x00000000


	//----- nvinfo : EIATTR_CBANK_PARAM_SIZE
	.align		4
.L_1623:
        /*01d8*/ 	.byte	0x03, 0x19
        /*01da*/ 	.short	0x0060


	//----- nvinfo : EIATTR_PARAM_CBANK
	.align		4
        /*01dc*/ 	.byte	0x04, 0x0a
        /*01de*/ 	.short	(.L_1625 - .L_1624)
	.align		4
.L_1624:
        /*01e0*/ 	.word	index@(.nv.constant0._ZN13group_norm_v218gn_bwd_cuda_kernelI6__halfLi320ELi3ELi32ELi10ELi1024ELb0ELb1ELi8ELi320ELi320ELi4ELb1ELi2ELb0ELb0ELNS_15WgradSyncMethodE3ENS_16CompileConditionILi1000EEEEEvPT_S6_S6_PKS5_S8_S8_S8_PKfflPfPj)
        /*01e4*/ 	.short	0x0380
        /*01e6*/ 	.short	0x0060


	//----- nvinfo : EIATTR_SW_WAR
	.align		4
.L_1625:
        /*01e8*/ 	.byte	0x04, 0x36
        /*01ea*/ 	.short	(.L_1627 - .L_1626)
.L_1626:
        /*01ec*/ 	.word	0x00000008
.L_1627:


//--------------------- .nv.info._ZN13group_norm_v218gn_bwd_cuda_kernelI6__halfLi320ELi1ELi32ELi10ELi1024ELb0ELb1ELi16ELi320ELi320ELi4ELb1ELi2ELb0ELb0ELNS_15WgradSyncMethodE3ENS_16CompileConditionILi1000EEEEEvPT_S6_S6_PKS5_S8_S8_S8_PKfflPfPj --------------------------
	.section	.nv.info._ZN13group_norm_v218gn_bwd_cuda_kernelI6__halfLi320ELi1ELi32ELi10ELi1024ELb0ELb1ELi16ELi320ELi320ELi4ELb1ELi2ELb0ELb0ELNS_15WgradSyncMethodE3ENS_16CompileConditionILi1000EEEEEvPT_S6_S6_PKS5_S8_S8_S8_PKfflPfPj,"",@"SHT_CUDA_INFO"
	.sectionflags	@""
	.align	4


	//----- nvinfo : EIATTR_CUDA_API_VERSION
	.align		4
        /*0000*/ 	.byte	0x04, 0x37
        /*0002*/ 	.short	(.L_1629 - .L_1628)
.L_1628:
        /*0004*/ 	.word	0x00000082


	//----- nvinfo : EIATTR_KPARAM_INFO
	.align		4
.L_1629:
        /*0008*/ 	.byte	0x04, 0x17
        /*000a*/ 	.short	(.L_1631 - .L_1630)
.L_1630:
        /*000c*/ 	.word	0x00000000
        /*0010*/ 	.short	0x000b
        /*0012*/ 	.short	0x0058
        /*0014*/ 	.byte	0x00, 0xf5, 0x21, 0x00


	//----- nvinfo : EIATTR_KPARAM_INFO
	.align		4
.L_1631:
        /*0018*/ 	.byte	0x04, 0x17
        /*001a*/ 	.short	(.L_1633 - .L_1632)
.L_1632:
        /*001c*/ 	.word	0x00000000
        /*0020*/ 	.short	0x000a
        /*0022*/ 	.short	0x0050
        /*0024*/ 	.byte	0x00, 0xf5, 0x21, 0x00


	//----- nvinfo : EIATTR_KPARAM_INFO
	.align		4
.L_1633:
        /*0028*/ 	.byte	0x04, 0x17
        /*002a*/ 	.short	(.L_1635 - .L_1634)
.L_1634:
        /*002c*/ 	.word	0x00000000
        /*0030*/ 	.short	0x0009
        /*0032*/ 	.short	0x0048
        /*0034*/ 	.byte	0x00, 0xf0, 0x21, 0x00


	//----- nvinfo : EIATTR_KPARAM_INFO
	.align		4
.L_1635:
        /*0038*/ 	.byte	0x04, 0x17
        /*003a*/ 	.short	(.L_1637 - .L_1636)
.L_1636:
        /*003c*/ 	.word	0x00000000
        /*0040*/ 	.short	0x0008
        /*0042*/ 	.short	0x0040
        /*0044*/ 	.byte	0x00, 0xf0, 0x11, 0x00


	//----- nvinfo : EIATTR_KPARAM_INFO
	.align		4
.L_1637:
        /*0048*/ 	.byte	0x04, 0x17
        /*004a*/ 	.short	(.L_1639 - .L_1638)
.L_1638:
        /*004c*/ 	.word	0x00000000
        /*0050*/ 	.short	0x0007
        /*0052*/ 	.short	0x0038
        /*0054*/ 	.byte	0x00, 0xf5, 0x21, 0x00


	//----- nvinfo : EIATTR_KPARAM_INFO
	.align		4
.L_1639:
        /*0058*/ 	.byte	0x04, 0x17
        /*005a*/ 	.short	(.L_1641 - .L_1640)
.L_1640:
        /*005c*/ 	.word	0x00000000
        /*0060*/ 	.short	0x0006
        /*0062*/ 	.short	0x0030
        /*0064*/ 	.byte	0x00, 0xf5, 0x21, 0x00


	//----- nvinfo : EIATTR_KPARAM_INFO
	.align		4
.L_1641:
        /*0068*/ 	.byte	0x04, 0x17
        /*006a*/ 	.short	(.L_1643 - .L_1642)
.L_1642:
        /*006c*/ 	.word	0x00000000
        /*0070*/ 	.short	0x0005
        /*0072*/ 	.short	0x0028
        /*0074*/ 	.byte	0x00, 0xf5, 0x21, 0x00


	//----- nvinfo : EIATTR_KPARAM_INFO
	.align		4
.L_1643:
        /*0078*/ 	.byte	0x04, 0x17
        /*007a*/ 	.short	(.L_1645 - .L_1644)
.L_1644:
        /*007c*/ 	.word	0x00000000
        /*0080*/ 	.short	0x0004
        /*0082*/ 	.short	0x0020
        /*0084*/ 	.byte	0x00, 0xf5, 0x21, 0x00


	//----- nvinfo : EIATTR_KPARAM_INFO
	.align		4
.L_1645:
        /*0088*/ 	.byte	0x04, 0x17
        /*008a*/ 	.short	(.L_1647 - .L_1646)
.L_1646:
        /*008c*/ 	.word	0x00000000
        /*0090*/ 	.short	0x0003
        /*0092*/ 	.short	0x0018
        /*0094*/ 	.byte	0x00, 0xf5, 0x21, 0x00


	//----- nvinfo : EIATTR_KPARAM_INFO
	.align		4
.L_1647:
        /*0098*/ 	.byte	0x04, 0x17
        /*009a*/ 	.short	(.L_1649 - .L_1648)
.L_1648:
        /*009c*/ 	.word	0x00000000
        /*00a0*/ 	.short	0x0002
        /*00a2*/ 	.short	0x0010
        /*00a4*/ 	.byte	0x00, 0xf5, 0x21, 0x00


	//----- nvinfo : EIATTR_KPARAM_INFO
	.align		4
.L_1649:
        /*00a8*/ 	.byte	0x04, 0x17
        /*00aa*/ 	.short	(.L_1651 - .L_1650)
.L_1650:
        /*00ac*/ 	.word	0x00000000
        /*00b0*/ 	.short	0x0001
        /*00b2*/ 	.short	0x0008
        /*00b4*/ 	.byte	0x00, 0xf5, 0x21, 0x00


	//----- nvinfo : EIATTR_KPARAM_INFO
	.align		4
.L_1651:
        /*00b8*/ 	.byte	0x04, 0x17
        /*00ba*/ 	.short	(.L_1653 - .L_1652)
.L_1652:
        /*00bc*/ 	.word	0x00000000
        /*00c0*/ 	.short	0x0000
        /*00c2*/ 	.short	0x0000
        /*00c4*/ 	.byte	0x00, 0xf5, 0x21, 0x00


	//----- nvinfo : EIATTR_SPARSE_MMA_MASK
	.align		4
.L_1653:
        /*00c8*/ 	.byte	0x03, 0x50
        /*00ca*/ 	.short	0x0000


	//----- nvinfo : EIATTR_MAXREG_COUNT
	.align		4
        /*00cc*/ 	.byte	0x03, 0x1b
        /*00ce*/ 	.short	0x00a8


	//----- nvinfo : EIATTR_NUM_BARRIERS
	.align		4
        /*00d0*/ 	.byte	0x02, 0x4c
        /*00d2*/ 	.byte	0x01
	.zero		1


	//----- nvinfo : EIATTR_MERCURY_ISA_VERSION
	.align		4
        /*00d4*/ 	.byte	0x03, 0x5f
        /*00d6*/ 	.short	0x0101


	//----- nvinfo : EIATTR_COOP_GROUP_MASK_REGIDS
	.align		4
        /*00d8*/ 	.byte	0x04, 0x29
        /*00da*/ 	.short	(.L_1655 - .L_1654)


	//   ....[0]....
.L_1654:
        /*00dc*/ 	.word	0xffffffff


	//   ....[1]....
        /*00e0*/ 	.word	0xffffffff


	//   ....[2]....
        /*00e4*/ 	.word	0xffffffff


	//   ....[3]....
        /*00e8*/ 	.word	0xffffffff


	//   ....[4]....
        /*00ec*/ 	.word	0xffffffff


	//   ....[5]....
        /*00f0*/ 	.word	0xffffffff


	//   ....[6]....
        /*00f4*/ 	.word	0xffffffff


	//   ....[7]....
        /*00f8*/ 	.word	0xffffffff


	//   ....[8]....
        /*00fc*/ 	.word	0xffffffff


	//   ....[9]....
        /*0100*/ 	.word	0xffffffff


	//   ....[10]....
        /*0104*/ 	.word	0x0500001d


	//   ....[11]....
        /*0108*/ 	.word	0x0500001c


	//   ....[12]....
        /*010c*/ 	.word	0x0500001e


	//   ....[13]....
        /*0110*/ 	.word	0x0500001f


	//   ....[14]....
        /*0114*/ 	.word	0x05000021


	//   ....[15]....
        /*0118*/ 	.word	0x05000020


	//   ....[16]....
        /*011c*/ 	.word	0x05000022


	//   ....[17]....
        /*0120*/ 	.word	0x0500000b


	//   ....[18]....
        /*0124*/ 	.word	0x0500001e


	//   ....[19]....
        /*0128*/ 	.word	0x0500001e


	//   ....[20]....
        /*012c*/ 	.word	0x0500001e


	//   ....[21]....
        /*0130*/ 	.word	0x0500001e


	//   ....[22]....
        /*0134*/ 	.word	0x0500001e


	//   ....[23]....
        /*0138*/ 	.word	0x0500001e


	//   ....[24]....
        /*013c*/ 	.word	0x0500001e


	//   ....[25]....
        /*0140*/ 	.word	0x0500001e


	//----- nvinfo : EIATTR_COOP_GROUP_INSTR_OFFSETS
	.align		4
.L_1655:
        /*0144*/ 	.byte	0x04, 0x28
        /*0146*/ 	.short	(.L_1657 - .L_1656)


	//   ....[0]....
.L_1656:
        /*0148*/ 	.word	0x00001790


	//   ....[1]....
        /*014c*/ 	.word	0x000017b0


	//   ....[2]....
        /*0150*/ 	.word	0x00001800


	//   ....[3]....
        /*0154*/ 	.word	0x00001820


	//   ....[4]....
        /*0158*/ 	.word	0x00001d80


	//   ....[5]....
        /*015c*/ 	.word	0x00001dc0


	//   ....[6]....
        /*0160*/ 	.word	0x00001df0


	//   ....[7]....
        /*0164*/ 	.word	0x00001e00


	//   ....[8]....
        /*0168*/ 	.word	0x00001e30


	//   ....[9]....
        /*016c*/ 	.word	0x00001e40


	//   ....[10]....
        /*0170*/ 	.word	0x00002e30


	//   ....[11]....
        /*0174*/ 	.word	0x00002e60


	//   ....[12]....
        /*0178*/ 	.word	0x00002eb0


	//   ....[13]....
        /*017c*/ 	.word	0x00002ed0


	//   ....[14]....
        /*0180*/ 	.word	0x00002f00


	//   ....[15]....
        /*0184*/ 	.word	0x00002f10


	//   ....[16]....
        /*0188*/ 	.word	0x00002f40


	//   ....[17]....
        /*018c*/ 	.word	0x00002f50


	//   ....[18]....
        /*0190*/ 	.word	0x00003120


	//   ....[19]....
        /*0194*/ 	.word	0x000031b0


	//   ....[20]....
        /*0198*/ 	.word	0x00003220


	//   ....[21]....
        /*019c*/ 	.word	0x00003280


	//   ....[22]....
        /*01a0*/ 	.word	0x000032f0


	//   ....[23]....
        /*01a4*/ 	.word	0x00003350


	//   ....[24]....
        /*01a8*/ 	.word	0x000033c0


	//   ....[25]....
        /*01ac*/ 	.word	0x00003420


	//----- nvinfo : EIATTR_VRC_CTA_INIT_COUNT
	.align		4
.L_1657:
        /*01b0*/ 	.byte	0x02, 0x4a
	.zero		1
	.zero		1


	//----- nvinfo : EIATTR_EXIT_INSTR_OFFSETS
	.align		4
        /*01b4*/ 	.byte	0x04, 0x1c
        /*01b6*/ 	.short	(.L_1659 - .L_1658)


	//   ....[0]....
.L_1658:
        /*01b8*/ 	.word	0x000022f0


	//   ....[1]....
        /*01bc*/ 	.word	0x000030b0


	//----- nvinfo : EIATTR_MAX_THREADS
	.align		4
.L_1659:
        /*01c0*/ 	.byte	0x04, 0x05
        /*01c2*/ 	.short	(.L_1661 - .L_1660)
.L_1660:
        /*01c4*/ 	.word	0x00000140
        /*01c8*/ 	.word	0x00000001
        /*01cc*/ 	.word	0x00000001


	//----- nvinfo : EIATTR_CRS_STACK_SIZE
	.align		4
.L_1661:
        /*01d0*/ 	.byte	0x04, 0x1e
        /*01d2*/ 	.short	(.L_1663 - .L_1662)
.L_1662:
        /*01d4*/ 	.word	0x00000000


	//----- nvinfo : EIATTR_CBANK_PARAM_SIZE
	.align		4
.L_1663:
        /*01d8*/ 	.byte	0x03, 0x19
        /*01da*/ 	.short	0x0060


	//----- nvinfo : EIATTR_PARAM_CBANK
	.align		4
        /*01dc*/ 	.byte	0x04, 0x0a
        /*01de*/ 	.short	(.L_1665 - .L_1664)
	.align		4
.L_1664:
        /*01e0*/ 	.word	index@(.nv.constant0._ZN13group_norm_v218gn_bwd_cuda_kernelI6__halfLi320ELi1ELi32ELi10ELi1024ELb0ELb1ELi16ELi320ELi320ELi4ELb1ELi2ELb0ELb0ELNS_15WgradSyncMethodE3ENS_16CompileConditionILi1000EEEEEvPT_S6_S6_PKS5_S8_S8_S8_PKfflPfPj)
        /*01e4*/ 	.short	0x0380
        /*01e6*/ 	.short	0x0060


	//----- nvinfo : EIATTR_SW_WAR
	.align		4
.L_1665:
        /*01e8*/ 	.byte	0x04, 0x36
        /*01ea*/ 	.short	(.L_1667 - .L_1666)
.L_1666:
        /*01ec*/ 	.word	0x00000008
.L_1667:


//--------------------- .nv.info._ZN13group_norm_v218gn_bwd_cuda_kernelI6__halfLi320ELi3ELi32ELi10ELi1024ELb0ELb1ELi16ELi320ELi320ELi4ELb1ELi5ELb0ELb0ELNS_15WgradSyncMethodE3ENS_16CompileConditionILi1000EEEEEvPT_S6_S6_PKS5_S8_S8_S8_PKfflPfPj --------------------------
	.section	.nv.info._ZN13group_norm_v218gn_bwd_cuda_kernelI6__halfLi320ELi3ELi32ELi10ELi1024ELb0ELb1ELi16ELi320ELi320ELi4ELb1ELi5ELb0ELb0ELNS_15WgradSyncMethodE3ENS_16CompileConditionILi1000EEEEEvPT_S6_S6_PKS5_S8_S8_S8_PKfflPfPj,"",@"SHT_CUDA_INFO"
	.sectionflags	@""
	.align	4


	//----- nvinfo : EIATTR_CUDA_API_VERSION
	.align		4
        /*0000*/ 	.byte	0x04, 0x37
        /*0002*/ 	.short	(.L_1669 - .L_1668)
.L_1668:
        /*0004*/ 	.word	0x00000082


	//----- nvinfo : EIATTR_KPARAM_INFO
	.align		4
.L_1669:
        /*0008*/ 	.byte	0x04, 0x17
        /*000a*/ 	.short	(.L_1671 - .L_1670)
.L_1670:
        /*000c*/ 	.word	0x00000000
        /*0010*/ 	.short	0x000b
        /*0012*/ 	.short	0x0058
        /*0014*/ 	.byte	0x00, 0xf5, 0x21, 0x00


	//----- nvinfo : EIATTR_KPARAM_INFO
	.align		4
.L_1671:
        /*0018*/ 	.byte	0x04, 0x17
        /*001a*/ 	.short	(.L_1673 - .L_1672)
.L_1672:
        /*001c*/ 	.word	0x00000000
        /*0020*/ 	.short	0x000a
        /*0022*/ 	.short	0x0050
        /*0024*/ 	.byte	0x00, 0xf5, 0x21, 0x00


	//----- nvinfo : EIATTR_KPARAM_INFO
	.align		4
.L_1673:
        /*0028*/ 	.byte	0x04, 0x17
        /*002a*/ 	.short	(.L_1675 - .L_1674)
.L_1674:
        /*002c*/ 	.word	0x00000000
        /*0030*/ 	.short	0x0009
        /*0032*/ 	.short	0x0048
        /*0034*/ 	.byte	0x00, 0xf0, 0x21, 0x00


	//----- nvinfo : EIATTR_KPARAM_INFO
	.align		4
.L_1675:
        /*0038*/ 	.byte	0x04, 0x17
        /*003a*/ 	.short	(.L_1677 - .L_1676)
.L_1676:
        /*003c*/ 	.word	0x00000000
        /*0040*/ 	.short	0x0008
        /*0042*/ 	.short	0x0040
        /*0044*/ 	.byte	0x00, 0xf0, 0x11, 0x00


	//----- nvinfo : EIATTR_KPARAM_INFO
	.align		4
.L_1677:
        /*0048*/ 	.byte	0x04, 0x17
        /*004a*/ 	.short	(.L_1679 - .L_1678)
.L_1678:
        /*004c*/ 	.word	0x00000000
        /*0050*/ 	.short	0x0007
        /*0052*/ 	.short	0x0038
        /*0054*/ 	.byte	0x00, 0xf5, 0x21, 0x00


	//----- nvinfo : EIATTR_KPARAM_INFO
	.align		4
.L_1679:
        /*0058*/ 	.byte	0x04, 0x17
        /*005a*/ 	.short	(.L_1681 - .L_1680)
.L_1680:
        /*005c*/ 	.word	0x00000000
        /*0060*/ 	.short	0x0006
        /*0062*/ 	.short	0x0030
        /*0064*/ 	.byte	0x00, 0xf5, 0x21, 0x00


	//----- nvinfo : EIATTR_KPARAM_INFO
	.align		4
.L_1681:
        /*0068*/ 	.byte	0x04, 0x17
        /*006a*/ 	.short	(.L_1683 - .L_1682)
.L_1682:
        /*006c*/ 	.word	0x00000000
        /*0070*/ 	.short	0x0005
        /*0072*/ 	.short	0x0028
        /*0074*/ 	.byte	0x00, 0xf5, 0x21, 0x00


	//----- nvinfo : EIATTR_KPARAM_INFO
	.align		4
.L_1683:
        /*0078*/ 	.byte	0x04, 0x17
        /*007a*/ 	.short	(.L_1685 - .L_1684)
.L_1684:
        /*007c*/ 	.word	0x00000000
        /*0080*/ 	.short	0x0004
        /*0082*/ 	.short	0x0020
        /*0084*/ 	.byte	0x00, 0xf5, 0x21, 0x00


	//----- nvinfo : EIATTR_KPARAM_INFO
	.align		4
.L_1685:
        /*0088*/ 	.byte	0x04, 0x17
        /*008a*/ 	.short	(.L_1687 - .L_1686)
.L_1686:
        /*008c*/ 	.word	0x00000000
        /*0090*/ 	.short	0x0003
        /*0092*/ 	.short	0x0018
        /*0094*/ 	.byte	0x00, 0xf5, 0x21, 0x00


	//----- nvinfo : EIATTR_KPARAM_INFO
	.align		4
.L_1687:
        /*0098*/ 	.byte	0x04, 0x17
        /*009a*/ 	.short	(.L_1689 - .L_1688)
.L_1688:
        /*009c*/ 	.word	0x00000000
        /*00a0*/ 	.short	0x0002
        /*00a2*/ 	.short	0x0010
        /*00a4*/ 	.byte	0x00, 0xf5, 0x21, 0x00


	//----- nvinfo : EIATTR_KPARAM_INFO
	.align		4
.L_1689:
        /*00a8*/ 	.byte	0x04, 0x17
        /*00aa*/ 	.short	(.L_1691 - .L_1690)
.L_1690:
        /*00ac*/ 	.word	0x00000000
        /*00b0*/ 	.short	0x0001
        /*00b2*/ 	.short	0x0008
        /*00b4*/ 	.byte	0x00, 0xf5, 0x21, 0x00


	//----- nvinfo : EIATTR_KPARAM_INFO
	.align		4
.L_1691:
        /*00b8*/ 	.byte	0x04, 0x17
        /*00ba*/ 	.short	(.L_1693 - .L_1692)
.L_1692:
        /*00bc*/ 	.word	0x00000000
        /*00c0*/ 	.short	0x0000
        /*00c2*/ 	.short	0x0000
        /*00c4*/ 	.byte	0x00, 0xf5, 0x21, 0x00


	//----- nvinfo : EIATTR_SPARSE_MMA_MASK
	.align		4
.L_1693:
        /*00c8*/ 	.byte	0x03, 0x50
        /*00ca*/ 	.short	0x0000


	//----- nvinfo : EIATTR_MAXREG_COUNT
	.align		4
        /*00cc*/ 	.byte	0x03, 0x1b
        /*00ce*/ 	.short	0x0040


	//----- nvinfo : EIATTR_NUM_BARRIERS
	.align		4
        /*00d0*/ 	.byte	0x02, 0x4c
        /*00d2*/ 	.byte	0x01
	.zero		1


	//----- nvinfo : EIATTR_ANNOTATIONS
	.align		4
        /*00d4*/ 	.byte	0x04, 0x55
        /*00d6*/ 	.short	(.L_1695 - .L_1694)


	//   ....[0]....
.L_1694:
        /*00d8*/ 	.word	0x00000001
        /*00dc*/ 	.byte	0x20, 0x03, 0x00, 0x00, 0x01, 0x00, 0x00, 0x00, 0xe0, 0x04, 0x00, 0x00, 0x01, 0x00, 0x00, 0x00
        /*00ec*/ 	.byte	0xf0, 0x04, 0x00, 0x00, 0x01, 0x00, 0x00, 0x00, 0x10, 0x05, 0x00, 0x00, 0x01, 0x00, 0x00, 0x00
        /*00fc*/ 	.byte	0x60, 0x1d, 0x00, 0x00, 0x01, 0x00, 0x00, 0x00, 0xc0, 0x1f, 0x00, 0x00, 0x01, 0x00, 0x00, 0x00
        /*010c*/ 	.byte	0x70, 0x20, 0x00, 0x00


	//----- nvinfo : EIATTR_MERCURY_ISA_VERSION
	.align		4
.L_1695:
        /*0110*/ 	.byte	0x03, 0x5f
        /*0112*/ 	.short	0x0101


	//----- nvinfo : EIATTR_COOP_GROUP_MASK_REGIDS
	.align		4
        /*0114*/ 	.byte	0x04, 0x29
        /*0116*/ 	.short	(.L_1697 - .L_1696)


	//   ....[0]....
.L_1696:
        /*0118*/ 	.word	0xffffffff


	//   ....[1]....
        /*011c*/ 	.word	0xffffffff


	//   ....[2]....
        /*0120*/ 	.word	0xffffffff


	//   ....[3]....
        /*0124*/ 	.word	0xffffffff


	//   ....[4]....
        /*0128*/ 	.word	0xffffffff


	//   ....[5]....
        /*012c*/ 	.word	0xffffffff


	//   ....[6]....
        /*0130*/ 	.word	0xffffffff


	//   ....[7]....
        /*0134*/ 	.word	0xffffffff


	//   ....[8]....
        /*0138*/ 	.word	0xffffffff


	//   ....[9]....
        /*013c*/ 	.word	0xffffffff


	//   ....[10]....
        /*0140*/ 	.word	0x0500000f


	//   ....[11]....
        /*0144*/ 	.word	0x05000011


	//   ....[12]....
        /*0148*/ 	.word	0x05000010


	//   ....[13]....
        /*014c*/ 	.word	0x05000012


	//   ....[14]....
        /*0150*/ 	.word	0x05000013


	//   ....[15]....
        /*0154*/ 	.word	0x05000015


	//   ....[16]....
        /*0158*/ 	.word	0x05000014


	//   ....[17]....
        /*015c*/ 	.word	0x0500000a


	//   ....[18]....
        /*0160*/ 	.word	0x05000010


	//   ....[19]....
        /*0164*/ 	.word	0x05000010


	//   ....[20]....
        /*0168*/ 	.word	0x05000010


	//   ....[21]....
        /*016c*/ 	.word	0x05000010


	//   ....[22]....
        /*0170*/ 	.word	0x05000010


	//   ....[23]....
        /*0174*/ 	.word	0x05000010


	//   ....[24]....
        /*0178*/ 	.word	0x05000010


	//   ....[25]....
        /*017c*/ 	.word	0x05000010


	//----- nvinfo : EIATTR_COOP_GROUP_INSTR_OFFSETS
	.align		4
.L_1697:
        /*0180*/ 	.byte	0x04, 0x28
        /*0182*/ 	.short	(.L_1699 - .L_1698)


	//   ....[0]....
.L_1698:
        /*0184*/ 	.word	0x00001850


	//   ....[1]....
        /*0188*/ 	.word	0x00001870


	//   ....[2]....
        /*018c*/ 	.word	0x000018b0


	//   ....[3]....
        /*0190*/ 	.word	0x000018c0


	//   ....[4]....
        /*0194*/ 	.word	0x000020b0


	//   ....[5]....
        /*0198*/ 	.word	0x000020d0


	//   ....[6]....
        /*019c*/ 	.word	0x00002130


	//   ....[7]....
        /*01a0*/ 	.word	0x00002140


	//   ....[8]....
        /*01a4*/ 	.word	0x00002190


	//   ....[9]....
        /*01a8*/ 	.word	0x000021a0


	//   ....[10]....
        /*01ac*/ 	.word	0x00003200


	//   ....[11]....
        /*01b0*/ 	.word	0x00003230


	//   ....[12]....
        /*01b4*/ 	.word	0x00003280


	//   ....[13]....
        /*01b8*/ 	.word	0x000032a0


	//   ....[14]....
        /*01bc*/ 	.word	0x000032d0


	//   ....[15]....
        /*01c0*/ 	.word	0x000032e0


	//   ....[16]....
        /*01c4*/ 	.word	0x00003310


	//   ....[17]....
        /*01c8*/ 	.word	0x00003320


	//   ....[18]....
        /*01cc*/ 	.word	0x000034e0


	//   ....[19]....
        /*01d0*/ 	.word	0x00003570


	//   ....[20]....
        /*01d4*/ 	.word	0x000035e0


	//   ....[21]....
        /*01d8*/ 	.word	0x00003640


	//   ....[22]....
        /*01dc*/ 	.word	0x000036b0


	//   ....[23]....
        /*01e0*/ 	.word	0x00003710


	//   ....[24]....
        /*01e4*/ 	.word	0x00003780


	//   ....[25]....
        /*01e8*/ 	.word	0x000037e0


	//----- nvinfo : EIATTR_VRC_CTA_INIT_COUNT
	.align		4
.L_1699:
        /*01ec*/ 	.byte	0x02, 0x4a
	.zero		1
	.zero		1


	//----- nvinfo : EIATTR_EXIT_INSTR_OFFSETS
	.align		4
        /*01f0*/ 	.byte	0x04, 0x1c
        /*01f2*/ 	.short	(.L_1701 - .L_1700)


	//   ....[0]....
.L_1700:
        /*01f4*/ 	.word	0x00002690


	//   ....[1]....
        /*01f8*/ 	.word	0x00003470


	//----- nvinfo : EIATTR_MAX_THREADS
	.align		4
.L_1701:
        /*01fc*/ 	.byte	0x04, 0x05
        /*01fe*/ 	.short	(.L_1703 - .L_1702)
.L_1702:
        /*0200*/ 	.word	0x00000140
        /*0204*/ 	.word	0x00000001
        /*0208*/ 	.word	0x00000001


	//----- nvinfo : EIATTR_CRS_STACK_SIZE
	.align		4
.L_1703:
        /*020c*/ 	.byte	0x04, 0x1e
        /*020e*/ 	.short	(.L_1705 - .L_1704)
.L_1704:
        /*0210*/ 	.word	0x00000000


	//----- nvinfo : EIATTR_CBANK_PARAM_SIZE
	.align		4
.L_1705:
        /*0214*/ 	.byte	0x03, 0x19
        /*0216*/ 	.short	0x0060


	//----- nvinfo : EIATTR_PARAM_CBANK
	.align		4
        /*0218*/ 	.byte	0x04, 0x0a
        /*021a*/ 	.short	(.L_1707 - .L_1706)
	.align		4
.L_1706:
        /*021c*/ 	.word	index@(.nv.constant0._ZN13group_norm_v218gn_bwd_cuda_kernelI6__halfLi320ELi3ELi32ELi10ELi1024ELb0ELb1ELi16ELi320ELi320ELi4ELb1ELi5ELb0ELb0ELNS_15WgradSyncMethodE3ENS_16CompileConditionILi1000EEEEEvPT_S6_S6_PKS5_S8_S8_S8_PKfflPfPj)
        /*0220*/ 	.short	0x0380
        /*0222*/ 	.short	0x0060


	//----- nvinfo : EIATTR_SW_WAR
	.align		4
.L_1707:
        /*0224*/ 	.byte	0x04, 0x36
        /*0226*/ 	.short	(.L_1709 - .L_1708)
.L_1708:
        /*0228*/ 	.word	0x00000008
.L_1709:


//--------------------- .nv.info._ZN13group_norm_v218gn_bwd_cuda_kernelI6__halfLi320ELi1ELi32ELi10ELi1024ELb0ELb1ELi32ELi320ELi320ELi4ELb1ELi4ELb0ELb0ELNS_15WgradSyncMethodE3ENS_16CompileConditionILi1000EEEEEvPT_S6_S6_PKS5_S8_S8_S8_PKfflPfPj --------------------------
	.section	.nv.info._ZN13group_norm_v218gn_bwd_cuda_kernelI6__halfLi320ELi1ELi32ELi10ELi1024ELb0ELb1ELi32ELi320ELi320ELi4ELb1ELi4ELb0ELb0ELNS_15WgradSyncMethodE3ENS_16CompileConditionILi1000EEEEEvPT_S6_S6_PKS5_S8_S8_S8_PKfflPfPj,"",@"SHT_CUDA_INFO"
	.sectionflags	@""
	.align	4


	//----- nvinfo : EIATTR_CUDA_API_VERSION
	.align		4
        /*0000*/ 	.byte	0x04, 0x37
        /*0002*/ 	.short	(.L_1711 - .L_1710)
.L_1710:
        /*0004*/ 	.word	0x00000082


	//----- nvinfo : EIATTR_KPARAM_INFO
	.align		4
.L_1711:
        /*0008*/ 	.byte	0x04, 0x17
        /*000a*/ 	.short	(.L_1713 - .L_1712)
.L_1712:
        /*000c*/ 	.word	0x00000000
        /*0010*/ 	.short	0x000b
        /*0012*/ 	.short	0x0058
        /*0014*/ 	.byte	0x00, 0xf5, 0x21, 0x00


	//----- nvinfo : EIATTR_KPARAM_INFO
	.align		4
.L_1713:
        /*0018*/ 	.byte	0x04, 0x17
        /*001a*/ 	.short	(.L_1715 - .L_1714)
.L_1714:
        /*001c*/ 	.word	0x00000000
        /*0020*/ 	.short	0x000a
        /*0022*/ 	.short	0x0050
        /*0024*/ 	.byte	0x00, 0xf5, 0x21, 0x00


	//----- nvinfo : EIATTR_KPARAM_INFO
	.align		4
.L_1715:
        /*0028*/ 	.byte	0x04, 0x17
        /*002a*/ 	.short	(.L_1717 - .L_1716)
.L_1716:
        /*002c*/ 	.word	0x00000000
        /*0030*/ 	.short	0x0009
        /*0032*/ 	.short	0x0048
        /*0034*/ 	.byte	0x00, 0xf0, 0x21, 0x00


	//----- nvinfo : EIATTR_KPARAM_INFO
	.align		4
.L_1717:
        /*0038*/ 	.byte	0x04, 0x17
        /*003a*/ 	.short	(.L_1719 - .L_1718)
.L_1718:
        /*003c*/ 	.word	0x00000000
        /*0040*/ 	.short	0x0008
        /*0042*/ 	.short	0x0040
        /*0044*/ 	.byte	0x00, 0xf0, 0x11, 0x00


	//----- nvinfo : EIATTR_KPARAM_INFO
	.align		4
.L_1719:
        /*0048*/ 	.byte	0x04, 0x17
        /*004a*/ 	.short	(.L_1721 - .L_1720)
.L_1720:
        /*004c*/ 	.word	0x00000000
        /*0050*/ 	.short	0x0007
        /*0052*/ 	.short	0x0038
        /*0054*/ 	.byte	0x00, 0xf5, 0x21, 0x00


	//----- nvinfo : EIATTR_KPARAM_INFO
	.align		4
.L_1721:
        /*0058*/ 	.byte	0x04, 0x17
        /*005a*/ 	.short	(.L_1723 - .L_1722)
.L_1722:
        /*005c*/ 	.word	0x00000000
        /*0060*/ 	.short	0x0006
        /*0062*/ 	.short	0x0030
        /*0064*/ 	.byte	0x00, 0xf5, 0x21, 0x00


	//----- nvinfo : EIATTR_KPARAM_INFO
	.align		4
.L_1723:
        /*0068*/ 	.byte	0x04, 0x17
        /*006a*/ 	.short	(.L_1725 - .L_1724)
.L_1724:
        /*006c*/ 	.word	0x00000000
        /*0070*/ 	.short	0x0005
        /*0072*/ 	.short	0x0028
        /*0074*/ 	.byte	0x00, 0xf5, 0x21, 0x00


	//----- nvinfo : EIATTR_KPARAM_INFO
	.align		4
.L_1725:
        /*0078*/ 	.byte	0x04, 0x17
        /*007a*/ 	.short	(.L_1727 - .L_1726)
.L_1726:
        /*007c*/ 	.word	0x00000000
        /*0080*/ 	.short	0x0004
        /*0082*/ 	.short	0x0020
        /*0084*/ 	.byte	0x00, 0xf5, 0x21, 0x00


	//----- nvinfo : EIATTR_KPARAM_INFO
	.align		4
.L_1727:
        /*0088*/ 	.byte	0x04, 0x17
        /*008a*/ 	.short	(.L_1729 - .L_1728)
.L_1728:
        /*008c*/ 	.word	0x00000000
        /*0090*/ 	.short	0x0003
        /*0092*/ 	.short	0x0018
        /*0094*/ 	.byte	0x00, 0xf5, 0x21, 0x00


	//----- nvinfo : EIATTR_KPARAM_INFO
	.align		4
.L_1729:
        /*0098*/ 	.byte	0x04, 0x17
        /*009a*/ 	.short	(.L_1731 - .L_1730)
.L_1730:
        /*009c*/ 	.word	0x00000000
        /*00a0*/ 	.short	0x0002
        /*00a2*/ 	.short	0x0010
        /*00a4*/ 	.byte	0x00, 0xf5, 0x21, 0x00


	//----- nvinfo : EIATTR_KPARAM_INFO
	.align		4
.L_1731:
        /*00a8*/ 	.byte	0x04, 0x17
        /*00aa*/ 	.short	(.L_1733 - .L_1732)
.L_1732:
        /*00ac*/ 	.word	0x00000000
        /*00b0*/ 	.short	0x0001
        /*00b2*/ 	.short	0x0008
        /*00b4*/ 	.byte	0x00, 0xf5, 0x21, 0x00


	//----- nvinfo : EIATTR_KPARAM_INFO
	.align		4
.L_1733:
        /*00b8*/ 	.byte	0x04, 0x17
        /*00ba*/ 	.short	(.L_1735 - .L_1734)
.L_1734:
        /*00bc*/ 	.word	0x00000000
        /*00c0*/ 	.short	0x0000
        /*00c2*/ 	.short	0x0000
        /*00c4*/ 	.byte	0x00, 0xf5, 0x21, 0x00


	//----- nvinfo : EIATTR_SPARSE_MMA_MASK
	.align		4
.L_1735:
        /*00c8*/ 	.byte	0x03, 0x50
        /*00ca*/ 	.short	0x0000


	//----- nvinfo : EIATTR_MAXREG_COUNT
	.align		4
        /*00cc*/ 	.byte	0x03, 0x1b
        /*00ce*/ 	.short	0x00a8


	//----- nvinfo : EIATTR_NUM_BARRIERS
	.align		4
        /*00d0*/ 	.byte	0x02, 0x4c
        /*00d2*/ 	.byte	0x01
	.zero		1


	//----- nvinfo : EIATTR_MERCURY_ISA_VERSION
	.align		4
        /*00d4*/ 	.byte	0x03, 0x5f
        /*00d6*/ 	.short	0x0101


	//----- nvinfo : EIATTR_COOP_GROUP_MASK_REGIDS
	.align		4
        /*00d8*/ 	.byte	0x04, 0x29
        /*00da*/ 	.short	(.L_1737 - .L_1736)


	//   ....[0]....
.L_1736:
        /*00dc*/ 	.word	0xffffffff


	//   ....[1]....
        /*00e0*/ 	.word	0xffffffff


	//   ....[2]....
        /*00e4*/ 	.word	0xffffffff


	//   ....[3]....
        /*00e8*/ 	.word	0xffffffff


	//   ....[4]....
        /*00ec*/ 	.word	0xffffffff


	//   ....[5]....
        /*00f0*/ 	.word	0xffffffff


	//   ....[6]....
        /*00f4*/ 	.word	0xffffffff


	//   ....[7]....
        /*00f8*/ 	.word	0xffffffff


	//   ....[8]....
        /*00fc*/ 	.word	0xffffffff


	//   ....[9]....
        /*0100*/ 	.word	0xffffffff


	//   ....[10]....
        /*0104*/ 	.word	0x05000019


	//   ....[11]....
        /*0108*/ 	.word	0x05000018


	//   ....[12]....
        /*010c*/ 	.word	0x0500001a


	//   ....[13]....
        /*0110*/ 	.word	0x0500001b


	//   ....[14]....
        /*0114*/ 	.word	0x0500001d


	//   ....[15]....
        /*0118*/ 	.word	0x0500001c


	//   ....[16]....
        /*011c*/ 	.word	0x0500001e


	//   ....[17]....
        /*0120*/ 	.word	0x0500000b


	//   ....[18]....
        /*0124*/ 	.word	0x0500001a


	//   ....[19]....
        /*0128*/ 	.word	0x0500001a


	//   ....[20]....
        /*012c*/ 	.word	0x0500001a


	//   ....[21]....
        /*0130*/ 	.word	0x0500001a


	//   ....[22]....
        /*0134*/ 	.word	0x0500001a


	//   ....[23]....
        /*0138*/ 	.word	0x0500001a


	//   ....[24]....
        /*013c*/ 	.word	0x0500001a


	//   ....[25]....
        /*0140*/ 	.word	0x0500001a


	//----- nvinfo : EIATTR_COOP_GROUP_INSTR_OFFSETS
	.align		4
.L_1737:
        /*0144*/ 	.byte	0x04, 0x28
        /*0146*/ 	.short	(.L_1739 - .L_1738)


	//   ....[0]....
.L_1738:
        /*0148*/ 	.word	0x00002130


	//   ....[1]....
        /*014c*/ 	.word	0x00002150


	//   ....[2]....
        /*0150*/ 	.word	0x000021b0


	//   ....[3]....
        /*0154*/ 	.word	0x000021c0


	//   ....[4]....
        /*0158*/ 	.word	0x000025e0


	//   ....[5]....
        /*015c*/ 	.word	0x00002620


	//   ....[6]....
        /*0160*/ 	.word	0x00002660


	//   ....[7]....
        /*0164*/ 	.word	0x00002670


	//   ....[8]....
        /*0168*/ 	.word	0x000026a0


	//   ....[9]....
        /*016c*/ 	.word	0x000026b0


	//   ....[10]....
        /*0170*/ 	.word	0x00003ab0


	//   ....[11]....
        /*0174*/ 	.word	0x00003ae0


	//   ....[12]....
        /*0178*/ 	.word	0x00003b30


	//   ....[13]....
        /*017c*/ 	.word	0x00003b50


	//   ....[14]....
        /*0180*/ 	.word	0x00003b80


	//   ....[15]....
        /*0184*/ 	.word	0x00003b90


	//   ....[16]....
        /*0188*/ 	.word	0x00003bc0


	//   ....[17]....
        /*018c*/ 	.word	0x00003bd0


	//   ....[18]....
        /*0190*/ 	.word	0x00003da0


	//   ....[19]....
        /*0194*/ 	.word	0x00003e30


	//   ....[20]....
        /*0198*/ 	.word	0x00003ea0


	//   ....[21]....
        /*019c*/ 	.word	0x00003f00


	//   ....[22]....
        /*01a0*/ 	.word	0x00003f70


	//   ....[23]....
        /*01a4*/ 	.word	0x00003fd0


	//   ....[24]....
        /*01a8*/ 	.word	0x00004040


	//   ....[25]....
        /*01ac*/ 	.word	0x000040a0


	//----- nvinfo : EIATTR_VRC_CTA_INIT_COUNT
	.align		4
.L_1739:
        /*01b0*/ 	.byte	0x02, 0x4a
	.zero		1
	.zero		1


	//----- nvinfo : EIATTR_EXIT_INSTR_OFFSETS
	.align		4
        /*01b4*/ 	.byte	0x04, 0x1c
        /*01b6*/ 	.short	(.L_1741 - .L_1740)


	//   ....[0]....
.L_1740:
        /*01b8*/ 	.word	0x00002f20


	//   ....[1]....
        /*01bc*/ 	.word	0x00003d30


	//----- nvinfo : EIATTR_MAX_THREADS
	.align		4
.L_1741:
        /*01c0*/ 	.byte	0x04, 0x05
        /*01c2*/ 	.short	(.L_1743 - .L_1742)
.L_1742:
        /*01c4*/ 	.word	0x00000140
        /*01c8*/ 	.word	0x00000001
        /*01cc*/ 	.word	0x00000001


	//----- nvinfo : EIATTR_CRS_STACK_SIZE
	.align		4
.L_1743:
        /*01d0*/ 	.byte	0x04, 0x1e
        /*01d2*/ 	.short	(.L_1745 - .L_1744)
.L_1744:
        /*01d4*/ 	.word	0x00000000


	//----- nvinfo : EIATTR_CBANK_PARAM_SIZE
	.align		4
.L_1745:
        /*01d8*/ 	.byte	0x03, 0x19
        /*01da*/ 	.short	0x0060


	//----- nvinfo : EIATTR_PARAM_CBANK
	.align		4
        /*01dc*/ 	.byte	0x04, 0x0a
        /*01de*/ 	.short	(.L_1747 - .L_1746)
	.align		4
.L_1746:
        /*01e0*/ 	.word	index@(.nv.constant0._ZN13group_norm_v218gn_bwd_cuda_kernelI6__halfLi320ELi1ELi32ELi10ELi1024ELb0ELb1ELi32ELi320ELi320ELi4ELb1ELi4ELb0ELb0ELNS_15WgradSyncMethodE3ENS_16CompileConditionILi1000EEEEEvPT_S6_S6_PKS5_S8_S8_S8_PKfflPfPj)
        /*01e4*/ 	.short	0x0380
        /*01e6*/ 	.short	0x0060


	//----- nvinfo : EIATTR_SW_WAR
	.align		4
.L_1747:
        /*01e8*/ 	.byte	0x04, 0x36
        /*01ea*/ 	.short	(.L_1749 - .L_1748)
.L_1748:
        /*01ec*/ 	.word	0x00000008
.L_1749:


//--------------------- .nv.info._ZN13group_norm_v218gn_bwd_cuda_kernelI6__halfLi320ELi1ELi32ELi10ELi1024ELb0ELb1ELi64ELi320ELi320ELi4ELb1ELi9ELb0ELb0ELNS_15WgradSyncMethodE3ENS_16CompileConditionILi1000EEEEEvPT_S6_S6_PKS5_S8_S8_S8_PKfflPfPj --------------------------
	.section	.nv.info._ZN13group_norm_v218gn_bwd_cuda_kernelI6__halfLi320ELi1ELi32ELi10ELi1024ELb0ELb1ELi64ELi320ELi320ELi4ELb1ELi9ELb0ELb0ELNS_15WgradSyncMethodE3ENS_16CompileConditionILi1000EEEEEvPT_S6_S6_PKS5_S8_S8_S8_PKfflPfPj,"",@"SHT_CUDA_INFO"
	.sectionflags	@""
	.align	4


	//----- nvinfo : EIATTR_CUDA_API_VERSION
	.align		4
        /*0000*/ 	.byte	0x04, 0x37
        /*0002*/ 	.short	(.L_1751 - .L_1750)
.L_1750:
        /*0004*/ 	.word	0x00000082


	//----- nvinfo : EIATTR_KPARAM_INFO
	.align		4
.L_1751:
        /*0008*/ 	.byte	0x04, 0x17
        /*000a*/ 	.short	(.L_1753 - .L_1752)
.L_1752:
        /*000c*/ 	.word	0x00000000
        /*0010*/ 	.short	0x000b
        /*0012*/ 	.short	0x0058
        /*0014*/ 	.byte	0x00, 0xf5, 0x21, 0x00


	//----- nvinfo : EIATTR_KPARAM_INFO
	.align		4
.L_1753:
        /*0018*/ 	.byte	0x04, 0x17
        /*001a*/ 	.short	(.L_1755 - .L_1754)
.L_1754:
        /*001c*/ 	.word	0x00000000
        /*0020*/ 	.short	0x000a
        /*0022*/ 	.short	0x0050
        /*0024*/ 	.byte	0x00, 0xf5, 0x21, 0x00


	//----- nvinfo : EIATTR_KPARAM_INFO
	.align		4
.L_1755:
        /*0028*/ 	.byte	0x04, 0x17
        /*002a*/ 	.short	(.L_1757 - .L_1756)
.L_1756:
        /*002c*/ 	.word	0x00000000
        /*0030*/ 	.short	0x0009
        /*0032*/ 	.short	0x0048
        /*0034*/ 	.byte	0x00, 0xf0, 0x21, 0x00


	//----- nvinfo : EIATTR_KPARAM_INFO
	.align		4
.L_1757:
        /*0038*/ 	.byte	0x04, 0x17
        /*003a*/ 	.short	(.L_1759 - .L_1758)
.L_1758:
        /*003c*/ 	.word	0x00000000
        /*0040*/ 	.short	0x0008
        /*0042*/ 	.short	0x0040
        /*0044*/ 	.byte	0x00, 0xf0, 0x11, 0x00


	//----- nvinfo : EIATTR_KPARAM_INFO
	.align		4
.L_1759:
        /*0048*/ 	.byte	0x04, 0x17
        /*004a*/ 	.short	(.L_1761 - .L_1760)
.L_1760:
        /*004c*/ 	.word	0x00000000
        /*0050*/ 	.short	0x0007
        /*0052*/ 	.short	0x0038
        /*0054*/ 	.byte	0x00, 0xf5, 0x21, 0x00


	//----- nvinfo : EIATTR_KPARAM_INFO
	.align		4
.L_1761:
        /*0058*/ 	.byte	0x04, 0x17
        /*005a*/ 	.short	(.L_1763 - .L_1762)
.L_1762:
        /*005c*/ 	.word	0x00000000
        /*0060*/ 	.short	0x0006
        /*0062*/ 	.short	0x0030
        /*0064*/ 	.byte	0x00, 0xf5, 0x21, 0x00


	//----- nvinfo : EIATTR_KPARAM_INFO
	.align		4
.L_1763:
        /*0068*/ 	.byte	0x04, 0x17
        /*006a*/ 	.short	(.L_1765 - .L_1764)
.L_1764:
        /*006c*/ 	.word	0x00000000
        /*0070*/ 	.short	0x0005
        /*0072*/ 	.short	0x0028
        /*0074*/ 	.byte	0x00, 0xf5, 0x21, 0x00


	//----- nvinfo : EIATTR_KPARAM_INFO
	.align		4
.L_1765:
        /*0078*/ 	.byte	0x04, 0x17
        /*007a*/ 	.short	(.L_1767 - .L_1766)
.L_1766:
        /*007c*/ 	.word	0x00000000
        /*0080*/ 	.short	0x0004
        /*0082*/ 	.short	0x0020
        /*0084*/ 	.byte	0x00, 0xf5, 0x21, 0x00


	//----- nvinfo : EIATTR_KPARAM_INFO
	.align		4
.L_1767:
        /*0088*/ 	.byte	0x04, 0x17
        /*008a*/ 	.short	(.L_1769 - .L_1768)
.L_1768:
        /*008c*/ 	.word	0x00000000
        /*0090*/ 	.short	0x0003
        /*0092*/ 	.short	0x0018
        /*0094*/ 	.byte	0x00, 0xf5, 0x21, 0x00


	//----- nvinfo : EIATTR_KPARAM_INFO
	.align		4
.L_1769:
        /*0098*/ 	.byte	0x04, 0x17
        /*009a*/ 	.short	(.L_1771 - .L_1770)
.L_1770:
        /*009c*/ 	.word	0x00000000
        /*00a0*/ 	.short	0x0002
        /*00a2*/ 	.short	0x0010
        /*00a4*/ 	.byte	0x00, 0xf5, 0x21, 0x00


	//----- nvinfo : EIATTR_KPARAM_INFO
	.align		4
.L_1771:
        /*00a8*/ 	.byte	0x04, 0x17
        /*00aa*/ 	.short	(.L_1773 - .L_1772)
.L_1772:
        /*00ac*/ 	.word	0x00000000
        /*00b0*/ 	.short	0x0001
        /*00b2*/ 	.short	0x0008
        /*00b4*/ 	.byte	0x00, 0xf5, 0x21, 0x00


	//----- nvinfo : EIATTR_KPARAM_INFO
	.align		4
.L_1773:
        /*00b8*/ 	.byte	0x04, 0x17
        /*00ba*/ 	.short	(.L_1775 - .L_1774)
.L_1774:
        /*00bc*/ 	.word	0x00000000
        /*00c0*/ 	.short	0x0000
        /*00c2*/ 	.short	0x0000
        /*00c4*/ 	.byte	0x00, 0xf5, 0x21, 0x00


	//----- nvinfo : EIATTR_SPARSE_MMA_MASK
	.align		4
.L_1775:
        /*00c8*/ 	.byte	0x03, 0x50
        /*00ca*/ 	.short	0x0000


	//----- nvinfo : EIATTR_MAXREG_COUNT
	.align		4
        /*00cc*/ 	.byte	0x03, 0x1b
        /*00ce*/ 	.short	0x00a8


	//----- nvinfo : EIATTR_NUM_BARRIERS
	.align		4
        /*00d0*/ 	.byte	0x02, 0x4c
        /*00d2*/ 	.byte	0x01
	.zero		1


	//----- nvinfo : EIATTR_MERCURY_ISA_VERSION
	.align		4
        /*00d4*/ 	.byte	0x03, 0x5f
        /*00d6*/ 	.short	0x0101


	//----- nvinfo : EIATTR_INT_WARP_WIDE_INSTR_OFFSETS
	.align		4
        /*00d8*/ 	.byte	0x04, 0x31
        /*00da*/ 	.short	(.L_1777 - .L_1776)


	//   ....[0]....
.L_1776:
        /*00dc*/ 	.word	0x00003560


	//   ....[1]....
        /*00e0*/ 	.word	0x00003990


	//----- nvinfo : EIATTR_COOP_GROUP_MASK_REGIDS
	.align		4
.L_1777:
        /*00e4*/ 	.byte	0x04, 0x29
        /*00e6*/ 	.short	(.L_1779 - .L_1778)


	//   ....[0]....
.L_1778:
        /*00e8*/ 	.word	0xffffffff


	//   ....[1]....
        /*00ec*/ 	.word	0xffffffff


	//   ....[2]....
        /*00f0*/ 	.word	0xffffffff


	//   ....[3]....
        /*00f4*/ 	.word	0xffffffff


	//   ....[4]....
        /*00f8*/ 	.word	0xffffffff


	//   ....[5]....
        /*00fc*/ 	.word	0xffffffff


	//   ....[6]....
        /*0100*/ 	.word	0xffffffff


	//   ....[7]....
        /*0104*/ 	.word	0xffffffff


	//   ....[8]....
        /*0108*/ 	.word	0xffffffff


	//   ....[9]....
        /*010c*/ 	.word	0xffffffff


	//   ....[10]....
        /*0110*/ 	.word	0x05000017


	//   ....[11]....
        /*0114*/ 	.word	0x05000016


	//   ....[12]....
        /*0118*/ 	.word	0x05000018


	//   ....[13]....
        /*011c*/ 	.word	0x05000019


	//   ....[14]....
        /*0120*/ 	.word	0x0500001b


	//   ....[15]....
        /*0124*/ 	.word	0x0500001a


	//   ....[16]....
        /*0128*/ 	.word	0x0500001c


	//   ....[17]....
        /*012c*/ 	.word	0x05000009


	//   ....[18]....
        /*0130*/ 	.word	0x05000018


	//   ....[19]....
        /*0134*/ 	.word	0x05000018


	//   ....[20]....
        /*0138*/ 	.word	0x05000018


	//   ....[21]....
        /*013c*/ 	.word	0x05000018


	//   ....[22]....
        /*0140*/ 	.word	0x05000018


	//   ....[23]....
        /*0144*/ 	.word	0x05000018


	//   ....[24]....
        /*0148*/ 	.word	0x05000018


	//   ....[25]....
        /*014c*/ 	.word	0x05000018


	//----- nvinfo : EIATTR_COOP_GROUP_INSTR_OFFSETS
	.align		4
.L_1779:
        /*0150*/ 	.byte	0x04, 0x28
        /*0152*/ 	.short	(.L_1781 - .L_1780)


	//   ....[0]....
.L_1780:
        /*0154*/ 	.word	0x00003540


	//   ....[1]....
        /*0158*/ 	.word	0x000035a0


	//   ....[2]....
        /*015c*/ 	.word	0x000035c0


	//   ....[3]....
        /*0160*/ 	.word	0x00003620


	//   ....[4]....
        /*0164*/ 	.word	0x00003b00


	//   ....[5]....
        /*0168*/ 	.word	0x00003b10


	//   ....[6]....
        /*016c*/ 	.word	0x00003b40


	//   ....[7]....
        /*0170*/ 	.word	0x00003b60


	//   ....[8]....
        /*0174*/ 	.word	0x00003b80


	//   ....[9]....
        /*0178*/ 	.word	0x00003ba0


	//   ....[10]....
        /*017c*/ 	.word	0x00005740


	//   ....[11]....
        /*0180*/ 	.word	0x00005770


	//   ....[12]....
        /*0184*/ 	.word	0x000057c0


	//   ....[13]....
        /*0188*/ 	.word	0x000057e0


	//   ....[14]....
        /*018c*/ 	.word	0x00005810


	//   ....[15]....
        /*0190*/ 	.word	0x00005820


	//   ....[16]....
        /*0194*/ 	.word	0x00005850


	//   ....[17]....
        /*0198*/ 	.word	0x00005860


	//   ....[18]....
        /*019c*/ 	.word	0x00005a30


	//   ....[19]....
        /*01a0*/ 	.word	0x00005ac0


	//   ....[20]....
        /*01a4*/ 	.word	0x00005b30


	//   ....[21]....
        /*01a8*/ 	.word	0x00005b90


	//   ....[22]....
        /*01ac*/ 	.word	0x00005c00


	//   ....[23]....
        /*01b0*/ 	.word	0x00005c60


	//   ....[24]....
        /*01b4*/ 	.word	0x00005cd0


	//   ....[25]....
        /*01b8*/ 	.word	0x00005d30


	//----- nvinfo : EIATTR_VRC_CTA_INIT_COUNT
	.align		4
.L_1781:
        /*01bc*/ 	.byte	0x02, 0x4a
	.zero		1
	.zero		1


	//----- nvinfo : EIATTR_EXIT_INSTR_OFFSETS
	.align		4
        /*01c0*/ 	.byte	0x04, 0x1c
        /*01c2*/ 	.short	(.L_1783 - .L_1782)


	//   ....[0]....
.L_1782:
        /*01c4*/ 	.word	0x00004b90


	//   ....[1]....
        /*01c8*/ 	.word	0x000059c0


	//----- nvinfo : EIATTR_MAX_THREADS
	.align		4
.L_1783:
        /*01cc*/ 	.byte	0x04, 0x05
        /*01ce*/ 	.short	(.L_1785 - .L_1784)
.L_1784:
        /*01d0*/ 	.word	0x00000140
        /*01d4*/ 	.word	0x00000001
        /*01d8*/ 	.word	0x00000001


	//----- nvinfo : EIATTR_CRS_STACK_SIZE
	.align		4
.L_1785:
        /*01dc*/ 	.byte	0x04, 0x1e
        /*01de*/ 	.short	(.L_1787 - .L_1786)
.L_1786:
        /*01e0*/ 	.word	0x00000000


	//----- nvinfo : EIATTR_CBANK_PARAM_SIZE
	.align		4
.L_1787:
        /*01e4*/ 	.byte	0x03, 0x19
        /*01e6*/ 	.short	0x0060


	//----- nvinfo : EIATTR_PARAM_CBANK
	.align		4
        /*01e8*/ 	.byte	0x04, 0x0a
        /*01ea*/ 	.short	(.L_1789 - .L_1788)
	.align		4
.L_1788:
        /*01ec*/ 	.word	index@(.nv.constant0._ZN13group_norm_v218gn_bwd_cuda_kernelI6__halfLi320ELi1ELi32ELi10ELi1024ELb0ELb1ELi64ELi320ELi320ELi4ELb1ELi9ELb0ELb0ELNS_15WgradSyncMethodE3ENS_16CompileConditionILi1000EEEEEvPT_S6_S6_PKS5_S8_S8_S8_PKfflPfPj)
        /*01f0*/ 	.short	0x0380
        /*01f2*/ 	.short	0x0060


	//----- nvinfo : EIATTR_SW_WAR
	.align		4
.L_1789:
        /*01f4*/ 	.byte	0x04, 0x36
        /*01f6*/ 	.short	(.L_1791 - .L_1790)
.L_1790:
        /*01f8*/ 	.word	0x00000008
.L_1791:


//--------------------- .nv.info._ZN13group_norm_v218gn_bwd_cuda_kernelI6__halfLi320ELi3ELi32ELi10ELi1024ELb0ELb1ELi32ELi320ELi320ELi4ELb1ELi10ELb0ELb0ELNS_15WgradSyncMethodE3ENS_16CompileConditionILi1000EEEEEvPT_S6_S6_PKS5_S8_S8_S8_PKfflPfPj --------------------------
	.section	.nv.info._ZN13group_norm_v218gn_bwd_cuda_kernelI6__halfLi320ELi3ELi32ELi10ELi1024ELb0ELb1ELi32ELi320ELi320ELi4ELb1ELi10ELb0ELb0ELNS_15WgradSyncMethodE3ENS_16CompileConditionILi1000EEEEEvPT_S6_S6_PKS5_S8_S8_S8_PKfflPfPj,"",@"SHT_CUDA_INFO"
	.sectionflags	@""
	.align	4


	//----- nvinfo : EIATTR_CUDA_API_VERSION
	.align		4
        /*0000*/ 	.byte	0x04, 0x37
        /*0002*/ 	.short	(.L_1793 - .L_1792)
.L_1792:
        /*0004*/ 	.word	0x00000082


	//----- nvinfo : EIATTR_KPARAM_INFO
	.align		4
.L_1793:
        /*0008*/ 	.byte	0x04, 0x17
        /*000a*/ 	.short	(.L_1795 - .L_1794)
.L_1794:
        /*000c*/ 	.word	0x00000000
        /*0010*/ 	.short	0x000b
        /*0012*/ 	.short	0x0058
        /*0014*/ 	.byte	0x00, 0xf5, 0x21, 0x00


	//----- nvinfo : EIATTR_KPARAM_INFO
	.align		4
.L_1795:
        /*0018*/ 	.byte	0x04, 0x17
        /*001a*/ 	.short	(.L_1797 - .L_1796)
.L_1796:
        /*001c*/ 	.word	0x00000000
        /*0020*/ 	.short	0x000a
        /*0022*/ 	.short	0x0050
        /*0024*/ 	.byte	0x00, 0xf5, 0x21, 0x00


	//----- nvinfo : EIATTR_KPARAM_INFO
	.align		4
.L_1797:
        /*0028*/ 	.byte	0x04, 0x17
        /*002a*/ 	.short	(.L_1799 - .L_1798)
.L_1798:
        /*002c*/ 	.word	0x00000000
        /*0030*/ 	.short	0x0009
        /*0032*/ 	.short	0x0048
        /*0034*/ 	.byte	0x00, 0xf0, 0x21, 0x00


	//----- nvinfo : EIATTR_KPARAM_INFO
	.align		4
.L_1799:
        /*0038*/ 	.byte	0x04, 0x17
        /*003a*/ 	.short	(.L_1801 - .L_1800)
.L_1800:
        /*003c*/ 	.word	0x00000000
        /*0040*/ 	.short	0x0008
        /*0042*/ 	.short	0x0040
        /*0044*/ 	.byte	0x00, 0xf0, 0x11, 0x00


	//----- nvinfo : EIATTR_KPARAM_INFO
	.align		4
.L_1801:
        /*0048*/ 	.byte	0x04, 0x17
        /*004a*/ 	.short	(.L_1803 - .L_1802)
.L_1802:
        /*004c*/ 	.word	0x00000000
        /*0050*/ 	.short	0x0007
        /*0052*/ 	.short	0x0038
        /*0054*/ 	.byte	0x00, 0xf5, 0x21, 0x00


	//----- nvinfo : EIATTR_KPARAM_INFO
	.align		4
.L_1803:
        /*0058*/ 	.byte	0x04, 0x17
        /*005a*/ 	.short	(.L_1805 - .L_1804)
.L_1804:
        /*005c*/ 	.word	0x00000000
        /*0060*/ 	.short	0x0006
        /*0062*/ 	.short	0x0030
        /*0064*/ 	.byte	0x00, 0xf5, 0x21, 0x00


	//----- nvinfo : EIATTR_KPARAM_INFO
	.align		4
.L_1805:
        /*0068*/ 	.byte	0x04, 0x17
        /*006a*/ 	.short	(.L_1807 - .L_1806)
.L_1806:
        /*006c*/ 	.word	0x00000000
        /*0070*/ 	.short	0x0005
        /*0072*/ 	.short	0x0028
        /*0074*/ 	.byte	0x00, 0xf5, 0x21, 0x00


	//----- nvinfo : EIATTR_KPARAM_INFO
	.align		4
.L_1807:
        /*0078*/ 	.byte	0x04, 0x17
        /*007a*/ 	.short	(.L_1809 - .L_1808)
.L_1808:
        /*007c*/ 	.word	0x00000000
        /*0080*/ 	.short	0x0004
        /*0082*/ 	.short	0x0020
        /*0084*/ 	.byte	0x00, 0xf5, 0x21, 0x00


	//----- nvinfo : EIATTR_KPARAM_INFO
	.align		4
.L_1809:
        /*0088*/ 	.byte	0x04, 0x17
        /*008a*/ 	.short	(.L_1811 - .L_1810)
.L_1810:
        /*008c*/ 	.word	0x00000000
        /*0090*/ 	.short	0x0003
        /*0092*/ 	.short	0x0018
        /*0094*/ 	.byte	0x00, 0xf5, 0x21, 0x00


	//----- nvinfo : EIATTR_KPARAM_INFO
	.align		4
.L_1811:
        /*0098*/ 	.byte	0x04, 0x17
        /*009a*/ 	.short	(.L_1813 - .L_1812)
.L_1812:
        /*009c*/ 	.word	0x00000000
        /*00a0*/ 	.short	0x0002
        /*00a2*/ 	.short	0x0010
        /*00a4*/ 	.byte	0x00, 0xf5, 0x21, 0x00


	//----- nvinfo : EIATTR_KPARAM_INFO
	.align		4
.L_1813:
        /*00a8*/ 	.byte	0x04, 0x17
        /*00aa*/ 	.short	(.L_1815 - .L_1814)
.L_1814:
        /*00ac*/ 	.word	0x00000000
        /*00b0*/ 	.short	0x0001
        /*00b2*/ 	.short	0x0008
        /*00b4*/ 	.byte	0x00, 0xf5, 0x21, 0x00


	//----- nvinfo : EIATTR_KPARAM_INFO
	.align		4
.L_1815:
        /*00b8*/ 	.byte	0x04, 0x17
        /*00ba*/ 	.short	(.L_1817 - .L_1816)
.L_1816:
        /*00bc*/ 	.word	0x00000000
        /*00c0*/ 	.short	0x0000
        /*00c2*/ 	.short	0x0000
        /*00c4*/ 	.byte	0x00, 0xf5, 0x21, 0x00


	//----- nvinfo : EIATTR_SPARSE_MMA_MASK
	.align		4
.L_1817:
        /*00c8*/ 	.byte	0x03, 0x50
        /*00ca*/ 	.short	0x0000


	//----- nvinfo : EIATTR_MAXREG_COUNT
	.align		4
        /*00cc*/ 	.byte	0x03, 0x1b
        /*00ce*/ 	.short	0x0040


	//----- nvinfo : EIATTR_NUM_BARRIERS
	.align		4
        /*00d0*/ 	.byte	0x02, 0x4c
        /*00d2*/ 	.byte	0x01
	.zero		1


	//----- nvinfo : EIATTR_ANNOTATIONS
	.align		4
        /*00d4*/ 	.byte	0x04, 0x55
        /*00d6*/ 	.short	(.L_1819 - .L_1818)


	//   ....[0]....
.L_1818:
        /* <DEDUP_REMOVED lines=63> */


	//----- nvinfo : EIATTR_MERCURY_ISA_VERSION
	.align		4
.L_1819:
        /*04b8*/ 	.byte	0x03, 0x5f
        /*04ba*/ 	.short	0x0101


	//----- nvinfo : EIATTR_COOP_GROUP_MASK_REGIDS
	.align		4
        /*04bc*/ 	.byte	0x04, 0x29
        /*04be*/ 	.short	(.L_1821 - .L_1820)


	//   ....[0]....
.L_1820:
        /*04c0*/ 	.word	0xffffffff


	//   ....[1]....
        /*04c4*/ 	.word	0xffffffff


	//   ....[2]....
        /*04c8*/ 	.word	0xffffffff


	//   ....[3]....
        /*04cc*/ 	.word	0xffffffff


	//   ....[4]....
        /*04d0*/ 	.word	0xffffffff


	//   ....[5]....
        /*04d4*/ 	.word	0xffffffff


	//   ....[6]....
        /*04d8*/ 	.word	0xffffffff


	//   ....[7]....
        /*04dc*/ 	.word	0xffffffff


	//   ....[8]....
        /*04e0*/ 	.word	0xffffffff


	//   ....[9]....
        /*04e4*/ 	.word	0xffffffff


	//   ....[10]....
        /*04e8*/ 	.word	0x0500000f


	//   ....[11]....
        /*04ec*/ 	.word	0x05000011


	//   ....[12]....
        /*04f0*/ 	.word	0x05000010


	//   ....[13]....
        /*04f4*/ 	.word	0x05000012


	//   ....[14]....
        /*04f8*/ 	.word	0x05000013


	//   ....[15]....
        /*04fc*/ 	.word	0x05000015


	//   ....[16]....
        /*0500*/ 	.word	0x05000014


	//   ....[17]....
        /*0504*/ 	.word	0x0500000a


	//   ....[18]....
        /*0508*/ 	.word	0x05000010


	//   ....[19]....
        /*050c*/ 	.word	0x05000010


	//   ....[20]....
        /*0510*/ 	.word	0x05000010


	//   ....[21]....
        /*0514*/ 	.word	0x05000010


	//   ....[22]....
        /*0518*/ 	.word	0x05000010


	//   ....[23]....
        /*051c*/ 	.word	0x05000010


	//   ....[24]....
        /*0520*/ 	.word	0x05000010


	//   ....[25]....
        /*0524*/ 	.word	0x05000010


	//----- nvinfo : EIATTR_COOP_GROUP_INSTR_OFFSETS
	.align		4
.L_1821:
        /*0528*/ 	.byte	0x04, 0x28
        /*052a*/ 	.short	(.L_1823 - .L_1822)


	//   ....[0]....
.L_1822:
        /*052c*/ 	.word	0x00002580


	//   ....[1]....
        /*0530*/ 	.word	0x000025a0


	//   ....[2]....
        /*0534*/ 	.word	0x000025e0


	//   ....[3]....
        /*0538*/ 	.word	0x000025f0


	//   ....[4]....
        /*053c*/ 	.word	0x00002d70


	//   ....[5]....
        /*0540*/ 	.word	0x00002d90


	//   ....[6]....
        /*0544*/ 	.word	0x00002e30


	//   ....[7]....
        /*0548*/ 	.word	0x00002eb0


	//   ....[8]....
        /*054c*/ 	.word	0x00002ed0


	//   ....[9]....
        /*0550*/ 	.word	0x00002ef0


	//   ....[10]....
        /*0554*/ 	.word	0x00004550


	//   ....[11]....
        /*0558*/ 	.word	0x00004580


	//   ....[12]....
        /*055c*/ 	.word	0x000045d0


	//   ....[13]....
        /*0560*/ 	.word	0x000045f0


	//   ....[14]....
        /*0564*/ 	.word	0x00004620


	//   ....[15]....
        /*0568*/ 	.word	0x00004630


	//   ....[16]....
        /*056c*/ 	.word	0x00004660


	//   ....[17]....
        /*0570*/ 	.word	0x00004670


	//   ....[18]....
        /*0574*/ 	.word	0x00004830


	//   ....[19]....
        /*0578*/ 	.word	0x000048c0


	//   ....[20]....
        /*057c*/ 	.word	0x00004930


	//   ....[21]....
        /*0580*/ 	.word	0x00004990


	//   ....[22]....
        /*0584*/ 	.word	0x00004a00


	//   ....[23]....
        /*0588*/ 	.word	0x00004a60


	//   ....[24]....
        /*058c*/ 	.word	0x00004ad0


	//   ....[25]....
        /*0590*/ 	.word	0x00004b30


	//----- nvinfo : EIATTR_VRC_CTA_INIT_COUNT
	.align		4
.L_1823:
        /*0594*/ 	.byte	0x02, 0x4a
	.zero		1
	.zero		1


	//----- nvinfo : EIATTR_EXIT_INSTR_OFFSETS
	.align		4
        /*0598*/ 	.byte	0x04, 0x1c
        /*059a*/ 	.short	(.L_1825 - .L_1824)


	//   ....[0]....
.L_1824:
        /*059c*/ 	.word	0x000039e0


	//   ....[1]....
        /*05a0*/ 	.word	0x000047c0


	//----- nvinfo : EIATTR_MAX_THREADS
	.align		4
.L_1825:
        /*05a4*/ 	.byte	0x04, 0x05
        /*05a6*/ 	.short	(.L_1827 - .L_1826)
.L_1826:
        /*05a8*/ 	.word	0x00000140
        /*05ac*/ 	.word	0x00000001
        /*05b0*/ 	.word	0x00000001


	//----- nvinfo : EIATTR_CRS_STACK_SIZE
	.align		4
.L_1827:
        /*05b4*/ 	.byte	0x04, 0x1e
        /*05b6*/ 	.short	(.L_1829 - .L_1828)
.L_1828:
        /*05b8*/ 	.word	0x00000000


	//----- nvinfo : EIATTR_CBANK_PARAM_SIZE
	.align		4
.L_1829:
        /*05bc*/ 	.byte	0x03, 0x19
        /*05be*/ 	.short	0x0060


	//----- nvinfo : EIATTR_PARAM_CBANK
	.align		4
        /*05c0*/ 	.byte	0x04, 0x0a
        /*05c2*/ 	.short	(.L_1831 - .L_1830)
	.align		4
.L_1830:
        /*05c4*/ 	.word	index@(.nv.constant0._ZN13group_norm_v218gn_bwd_cuda_kernelI6__halfLi320ELi3ELi32ELi10ELi1024ELb0ELb1ELi32ELi320ELi320ELi4ELb1ELi10ELb0ELb0ELNS_15WgradSyncMethodE3ENS_16CompileConditionILi1000EEEEEvPT_S6_S6_PKS5_S8_S8_S8_PKfflPfPj)
        /*05c8*/ 	.short	0x0380
        /*05ca*/ 	.short	0x0060


	//----- nvinfo : EIATTR_SW_WAR
	.align		4
.L_1831:
        /*05cc*/ 	.byte	0x04, 0x36
        /*05ce*/ 	.short	(.L_1833 - .L_1832)
.L_1832:
        /*05d0*/ 	.word	0x00000008
.L_1833:


//--------------------- .nv.info._ZN13group_norm_v218gn_bwd_cuda_kernelI6__halfLi320ELi2ELi32ELi10ELi1024ELb0ELb1ELi32ELi320ELi320ELi4ELb1ELi9ELb0ELb0ELNS_15WgradSyncMethodE3ENS_16CompileConditionILi1000EEEEEvPT_S6_S6_PKS5_S8_S8_S8_PKfflPfPj --------------------------
	.section	.nv.info._ZN13group_norm_v218gn_bwd_cuda_kernelI6__halfLi320ELi2ELi32ELi10ELi1024ELb0ELb1ELi32ELi320ELi320ELi4ELb1ELi9ELb0ELb0ELNS_15WgradSyncMethodE3ENS_16CompileConditionILi1000EEEEEvPT_S6_S6_PKS5_S8_S8_S8_PKfflPfPj,"",@"SHT_CUDA_INFO"
	.sectionflags	@""
	.align	4


	//----- nvinfo : EIATTR_CUDA_API_VERSION
	.align		4
        /*0000*/ 	.byte	0x04, 0x37
        /*0002*/ 	.short	(.L_1835 - .L_1834)
.L_1834:
        /*0004*/ 	.word	0x00000082


	//----- nvinfo : EIATTR_KPARAM_INFO
	.align		4
.L_1835:
        /*0008*/ 	.byte	0x04, 0x17
        /*000a*/ 	.short	(.L_1837 - .L_1836)
.L_1836:
        /*000c*/ 	.word	0x00000000
        /*0010*/ 	.short	0x000b
        /*0012*/ 	.short	0x0058
        /*0014*/ 	.byte	0x00, 0xf5, 0x21, 0x00


	//----- nvinfo : EIATTR_KPARAM_INFO
	.align		4
.L_1837:
        /*0018*/ 	.byte	0x04, 0x17
        /*001a*/ 	.short	(.L_1839 - .L_1838)
.L_1838:
        /*001c*/ 	.word	0x00000000
        /*0020*/ 	.short	0x000a
        /*0022*/ 	.short	0x0050
        /*0024*/ 	.byte	0x00, 0xf5, 0x21, 0x00


	//----- nvinfo : EIATTR_KPARAM_INFO
	.align		4
.L_1839:
        /*0028*/ 	.byte	0x04, 0x17
        /*002a*/ 	.short	(.L_1841 - .L_1840)
.L_1840:
        /*002c*/ 	.word	0x00000000
        /*0030*/ 	.short	0x0009
        /*0032*/ 	.short	0x0048
        /*0034*/ 	.byte	0x00, 0xf0, 0x21, 0x00


	//----- nvinfo : EIATTR_KPARAM_INFO
	.align		4
.L_1841:
        /*0038*/ 	.byte	0x04, 0x17
        /*003a*/ 	.short	(.L_1843 - .L_1842)
.L_1842:
        /*003c*/ 	.word	0x00000000
        /*0040*/ 	.short	0x0008
        /*0042*/ 	.short	0x0040
        /*0044*/ 	.byte	0x00, 0xf0, 0x11, 0x00


	//----- nvinfo : EIATTR_KPARAM_INFO
	.align		4
.L_1843:
        /*0048*/ 	.byte	0x04, 0x17
        /*004a*/ 	.short	(.L_1845 - .L_1844)
.L_1844:
        /*004c*/ 	.word	0x00000000
        /*0050*/ 	.short	0x0007
        /*0052*/ 	.short	0x0038
        /*0054*/ 	.byte	0x00, 0xf5, 0x21, 0x00


	//----- nvinfo : EIATTR_KPARAM_INFO
	.align		4
.L_1845:
        /*0058*/ 	.byte	0x04, 0x17
        /*005a*/ 	.short	(.L_1847 - .L_1846)
.L_1846:
        /*005c*/ 	.word	0x00000000
        /*0060*/ 	.short	0x0006
        /*0062*/ 	.short	0x0030
        /*0064*/ 	.byte	0x00, 0xf5, 0x21, 0x00


	//----- nvinfo : EIATTR_KPARAM_INFO
	.align		4
.L_1847:
        /*0068*/ 	.byte	0x04, 0x17
        /*006a*/ 	.short	(.L_1849 - .L_1848)
.L_1848:
        /*006c*/ 	.word	0x00000000
        /*0070*/ 	.short	0x0005
        /*0072*/ 	.short	0x0028
        /*0074*/ 	.byte	0x00, 0xf5, 0x21, 0x00


	//----- nvinfo : EIATTR_KPARAM_INFO
	.align		4
.L_1849:
        /*0078*/ 	.byte	0x04, 0x17
        /*007a*/ 	.short	(.L_1851 - .L_1850)
.L_1850:
        /*007c*/ 	.word	0x00000000
        /*0080*/ 	.short	0x0004
        /*0082*/ 	.short	0x0020
        /*0084*/ 	.byte	0x00, 0xf5, 0x21, 0x00


	//----- nvinfo : EIATTR_KPARAM_INFO
	.align		4
.L_1851:
        /*0088*/ 	.byte	0x04, 0x17
        /*008a*/ 	.short	(.L_1853 - .L_1852)
.L_1852:
        /*008c*/ 	.word	0x00000000
        /*0090*/ 	.short	0x0003
        /*0092*/ 	.short	0x0018
        /*0094*/ 	.byte	0x00, 0xf5, 0x21, 0x00


	//----- nvinfo : EIATTR_KPARAM_INFO
	.align		4
.L_1853:
        /*0098*/ 	.byte	0x04, 0x17
        /*009a*/ 	.short	(.L_1855 - .L_1854)
.L_1854:
        /*009c*/ 	.word	0x00000000
        /*00a0*/ 	.short	0x0002
        /*00a2*/ 	.short	0x0010
        /*00a4*/ 	.byte	0x00, 0xf5, 0x21, 0x00


	//----- nvinfo : EIATTR_KPARAM_INFO
	.align		4
.L_1855:
        /*00a8*/ 	.byte	0x04, 0x17
        /*00aa*/ 	.short	(.L_1857 - .L_1856)
.L_1856:
        /*00ac*/ 	.word	0x00000000
        /*00b0*/ 	.short	0x0001
        /*00b2*/ 	.short	0x0008
        /*00b4*/ 	.byte	0x00, 0xf5, 0x21, 0x00


	//----- nvinfo : EIATTR_KPARAM_INFO
	.align		4
.L_1857:
        /*00b8*/ 	.byte	0x04, 0x17
        /*00ba*/ 	.short	(.L_1859 - .L_1858)
.L_1858:
        /*00bc*/ 	.word	0x00000000
        /*00c0*/ 	.short	0x0000
        /*00c2*/ 	.short	0x0000
        /*00c4*/ 	.byte	0x00, 0xf5, 0x21, 0x00


	//----- nvinfo : EIATTR_SPARSE_MMA_MASK
	.align		4
.L_1859:
        /*00c8*/ 	.byte	0x03, 0x50
        /*00ca*/ 	.short	0x0000


	//----- nvinfo : EIATTR_MAXREG_COUNT
	.align		4
        /*00cc*/ 	.byte	0x03, 0x1b
        /*00ce*/ 	.short	0x0060


	//----- nvinfo : EIATTR_NUM_BARRIERS
	.align		4
        /*00d0*/ 	.byte	0x02, 0x4c
        /*00d2*/ 	.byte	0x01
	.zero		1


	//----- nvinfo : EIATTR_ANNOTATIONS
	.align		4
        /*00d4*/ 	.byte	0x04, 0x55
        /*00d6*/ 	.short	(.L_1861 - .L_1860)


	//   ....[0]....
.L_1860:
        /*00d8*/ 	.word	0x00000001
        /*00dc*/ 	.byte	0x40, 0x03, 0x00, 0x00, 0x01, 0x00, 0x00, 0x00, 0x90, 0x04, 0x00, 0x00, 0x01, 0x00, 0x00, 0x00
        /*00ec*/ 	.byte	0xa0, 0x04, 0x00, 0x00, 0x01, 0x00, 0x00, 0x00, 0xf0, 0x04, 0x00, 0x00, 0x01, 0x00, 0x00, 0x00
        /*00fc*/ 	.byte	0x10, 0x05, 0x00, 0x00, 0x01, 0x00, 0x00, 0x00, 0x20, 0x06, 0x00, 0x00, 0x01, 0x00, 0x00, 0x00
        /*010c*/ 	.byte	0xb0, 0x26, 0x00, 0x00, 0x01, 0x00, 0x00, 0x00, 0xf0, 0x27, 0x00, 0x00, 0x01, 0x00, 0x00, 0x00
        /*011c*/ 	.byte	0x90, 0x28, 0x00, 0x00, 0x01, 0x00, 0x00, 0x00, 0xa0, 0x28, 0x00, 0x00


	//----- nvinfo : EIATTR_MERCURY_ISA_VERSION
	.align		4
.L_1861:
        /*0128*/ 	.byte	0x03, 0x5f
        /*012a*/ 	.short	0x0101


	//----- nvinfo : EIATTR_COOP_GROUP_MASK_REGIDS
	.align		4
        /*012c*/ 	.byte	0x04, 0x29
        /*012e*/ 	.short	(.L_1863 - .L_1862)


	//   ....[0]....
.L_1862:
        /*0130*/ 	.word	0xffffffff


	//   ....[1]....
        /*0134*/ 	.word	0xffffffff


	//   ....[2]....
        /*0138*/ 	.word	0xffffffff


	//   ....[3]....
        /*013c*/ 	.word	0xffffffff


	//   ....[4]....
        /*0140*/ 	.word	0xffffffff


	//   ....[5]....
        /*0144*/ 	.word	0xffffffff


	//   ....[6]....
        /*0148*/ 	.word	0xffffffff


	//   ....[7]....
        /*014c*/ 	.word	0xffffffff


	//   ....[8]....
        /*0150*/ 	.word	0xffffffff


	//   ....[9]....
        /*0154*/ 	.word	0xffffffff


	//   ....[10]....
        /*0158*/ 	.word	0x0500001b


	//   ....[11]....
        /*015c*/ 	.word	0x0500001c


	//   ....[12]....
        /*0160*/ 	.word	0x0500001e


	//   ....[13]....
        /*0164*/ 	.word	0x0500001d


	//   ....[14]....
        /*0168*/ 	.word	0x0500001f


	//   ....[15]....
        /*016c*/ 	.word	0x05000020


	//   ....[16]....
        /*0170*/ 	.word	0x05000022


	//   ....[17]....
        /*0174*/ 	.word	0x05000015


	//   ....[18]....
        /*0178*/ 	.word	0x0500001d


	//   ....[19]....
        /*017c*/ 	.word	0x0500001d


	//   ....[20]....
        /*0180*/ 	.word	0x0500001d


	//   ....[21]....
        /*0184*/ 	.word	0x0500001d


	//   ....[22]....
        /*0188*/ 	.word	0x0500001d


	//   ....[23]....
        /*018c*/ 	.word	0x0500001d


	//   ....[24]....
        /*0190*/ 	.word	0x0500001d


	//   ....[25]....
        /*0194*/ 	.word	0x0500001d


	//----- nvinfo : EIATTR_COOP_GROUP_INSTR_OFFSETS
	.align		4
.L_1863:
        /*0198*/ 	.byte	0x04, 0x28
        /*019a*/ 	.short	(.L_1865 - .L_1864)


	//   ....[0]....
.L_1864:
        /*019c*/ 	.word	0x000021d0


	//   ....[1]....
        /*01a0*/ 	.word	0x000021f0


	//   ....[2]....
        /*01a4*/ 	.word	0x00002230


	//   ....[3]....
        /*01a8*/ 	.word	0x00002240


	//   ....[4]....
        /*01ac*/ 	.word	0x000028e0


	//   ....[5]....
        /*01b0*/ 	.word	0x00002900


	//   ....[6]....
        /*01b4*/ 	.word	0x00002950


	//   ....[7]....
        /*01b8*/ 	.word	0x00002960


	//   ....[8]....
        /*01bc*/ 	.word	0x00002990


	//   ....[9]....
        /*01c0*/ 	.word	0x000029b0


	//   ....[10]....
        /*01c4*/ 	.word	0x00003de0


	//   ....[11]....
        /*01c8*/ 	.word	0x00003e10


	//   ....[12]....
        /*01cc*/ 	.word	0x00003e60


	//   ....[13]....
        /*01d0*/ 	.word	0x00003e80


	//   ....[14]....
        /*01d4*/ 	.word	0x00003eb0


	//   ....[15]....
        /*01d8*/ 	.word	0x00003ec0


	//   ....[16]....
        /*01dc*/ 	.word	0x00003ef0


	//   ....[17]....
        /*01e0*/ 	.word	0x00003f00


	//   ....[18]....
        /*01e4*/ 	.word	0x000040d0


	//   ....[19]....
        /*01e8*/ 	.word	0x00004160


	//   ....[20]....
        /*01ec*/ 	.word	0x000041d0


	//   ....[21]....
        /*01f0*/ 	.word	0x00004230


	//   ....[22]....
        /*01f4*/ 	.word	0x000042a0


	//   ....[23]....
        /*01f8*/ 	.word	0x00004300


	//   ....[24]....
        /*01fc*/ 	.word	0x00004370


	//   ....[25]....
        /*0200*/ 	.word	0x000043d0


	//----- nvinfo : EIATTR_VRC_CTA_INIT_COUNT
	.align		4
.L_1865:
        /*0204*/ 	.byte	0x02, 0x4a
	.zero		1
	.zero		1


	//----- nvinfo : EIATTR_EXIT_INSTR_OFFSETS
	.align		4
        /*0208*/ 	.byte	0x04, 0x1c
        /*020a*/ 	.short	(.L_1867 - .L_1866)


	//   ....[0]....
.L_1866:
        /*020c*/ 	.word	0x00003280


	//   ....[1]....
        /*0210*/ 	.word	0x00004060


	//----- nvinfo : EIATTR_MAX_THREADS
	.align		4
.L_1867:
        /*0214*/ 	.byte	0x04, 0x05
        /*0216*/ 	.short	(.L_1869 - .L_1868)
.L_1868:
        /*0218*/ 	.word	0x00000140
        /*021c*/ 	.word	0x00000001
        /*0220*/ 	.word	0x00000001


	//----- nvinfo : EIATTR_CRS_STACK_SIZE
	.align		4
.L_1869:
        /*0224*/ 	.byte	0x04, 0x1e
        /*0226*/ 	.short	(.L_1871 - .L_1870)
.L_1870:
        /*0228*/ 	.word	0x00000000


	//----- nvinfo : EIATTR_CBANK_PARAM_SIZE
	.align		4
.L_1871:
        /*022c*/ 	.byte	0x03, 0x19
        /*022e*/ 	.short	0x0060


	//----- nvinfo : EIATTR_PARAM_CBANK
	.align		4
        /*0230*/ 	.byte	0x04, 0x0a
        /*0232*/ 	.short	(.L_1873 - .L_1872)
	.align		4
.L_1872:
        /*0234*/ 	.word	index@(.nv.constant0._ZN13group_norm_v218gn_bwd_cuda_kernelI6__halfLi320ELi2ELi32ELi10ELi1024ELb0ELb1ELi32ELi320ELi320ELi4ELb1ELi9ELb0ELb0ELNS_15WgradSyncMethodE3ENS_16CompileConditionILi1000EEEEEvPT_S6_S6_PKS5_S8_S8_S8_PKfflPfPj)
        /*0238*/ 	.short	0x0380
        /*023a*/ 	.short	0x0060


	//----- nvinfo : EIATTR_SW_WAR
	.align		4
.L_1873:
        /*023c*/ 	.byte	0x04, 0x36
        /*023e*/ 	.short	(.L_1875 - .L_1874)
.L_1874:
        /*0240*/ 	.word	0x00000008
.L_1875:


//--------------------- .nv.info._ZN13group_norm_v218gn_bwd_cuda_kernelI6__halfLi320ELi3ELi16ELi20ELi1024ELb1ELb1ELi4ELi320ELi320ELi4ELb1ELi1ELb0ELb0ELNS_15WgradSyncMethodE3ENS_16CompileConditionILi1000EEEEEvPT_S6_S6_PKS5_S8_S8_S8_PKfflPfPj --------------------------
	.section	.nv.info._ZN13group_norm_v218gn_bwd_cuda_kernelI6__halfLi320ELi3ELi16ELi20ELi1024ELb1ELb1ELi4ELi320ELi320ELi4ELb1ELi1ELb0ELb0ELNS_15WgradSyncMethodE3ENS_16CompileConditionILi1000EEEEEvPT_S6_S6_PKS5_S8_S8_S8_PKfflPfPj,"",@"SHT_CUDA_INFO"
	.sectionflags	@""
	.align	4


	//----- nvinfo : EIATTR_CUDA_API_VERSION
	.align		4
        /*0000*/ 	.byte	0x04, 0x37
        /*0002*/ 	.short	(.L_1877 - .L_1876)
.L_1876:
        /*0004*/ 	.word	0x00000082


	//----- nvinfo : EIATTR_KPARAM_INFO
	.align		4
.L_1877:
        /*0008*/ 	.byte	0x04, 0x17
        /*000a*/ 	.short	(.L_1879 - .L_1878)
.L_1878:
        /*000c*/ 	.word	0x00000000
        /*0010*/ 	.short	0x000b
        /*0012*/ 	.short	0x0058
        /*0014*/ 	.byte	0x00, 0xf5, 0x21, 0x00


	//----- nvinfo : EIATTR_KPARAM_INFO
	.align		4
.L_1879:
        /*0018*/ 	.byte	0x04, 0x17
        /*001a*/ 	.short	(.L_1881 - .L_1880)
.L_1880:
        /*001c*/ 	.word	0x00000000
        /*0020*/ 	.short	0x000a
        /*0022*/ 	.short	0x0050
        /*0024*/ 	.byte	0x00, 0xf5, 0x21, 0x00


	//----- nvinfo : EIATTR_KPARAM_INFO
	.align		4
.L_1881:
        /*0028*/ 	.byte	0x04, 0x17
        /*002a*/ 	.short	(.L_1883 - .L_1882)
.L_1882:
        /*002c*/ 	.word	0x00000000
        /*0030*/ 	.short	0x0009
        /*0032*/ 	.short	0x0048
        /*0034*/ 	.byte	0x00, 0xf0, 0x21, 0x00


	//----- nvinfo : EIATTR_KPARAM_INFO
	.align		4
.L_1883:
        /*0038*/ 	.byte	0x04, 0x17
        /*003a*/ 	.short	(.L_1885 - .L_1884)
.L_1884:
        /*003c*/ 	.word	0x00000000
        /*0040*/ 	.short	0x0008
        /*0042*/ 	.short	0x0040
        /*0044*/ 	.byte	0x00, 0xf0, 0x11, 0x00


	//----- nvinfo : EIATTR_KPARAM_INFO
	.align		4
.L_1885:
        /*0048*/ 	.byte	0x04, 0x17
        /*004a*/ 	.short	(.L_1887 - .L_1886)
.L_1886:
        /*004c*/ 	.word	0x00000000
        /*0050*/ 	.short	0x0007
        /*0052*/ 	.short	0x0038
        /*0054*/ 	.byte	0x00, 0xf5, 0x21, 0x00


	//----- nvinfo : EIATTR_KPARAM_INFO
	.align		4
.L_1887:
        /*0058*/ 	.byte	0x04, 0x17
        /*005a*/ 	.short	(.L_1889 - .L_1888)
.L_1888:
        /*005c*/ 	.word	0x00000000
        /*0060*/ 	.short	0x0006
        /*0062*/ 	.short	0x0030
        /*0064*/ 	.byte	0x00, 0xf5, 0x21, 0x00


	//----- nvinfo : EIATTR_KPARAM_INFO
	.align		4
.L_1889:
        /*0068*/ 	.byte	0x04, 0x17
        /*006a*/ 	.short	(.L_1891 - .L_1890)
.L_1890:
        /*006c*/ 	.word	0x00000000
        /*0070*/ 	.short	0x0005
        /*0072*/ 	.short	0x0028
        /*0074*/ 	.byte	0x00, 0xf5, 0x21, 0x00


	//----- nvinfo : EIATTR_KPARAM_INFO
	.align		4
.L_1891:
        /*0078*/ 	.byte	0x04, 0x17
        /*007a*/ 	.short	(.L_1893 - .L_1892)
.L_1892:
        /*007c*/ 	.word	0x00000000
        /*0080*/ 	.short	0x0004
        /*0082*/ 	.short	0x0020
        /*0084*/ 	.byte	0x00, 0xf5, 0x21, 0x00


	//----- nvinfo : EIATTR_KPARAM_INFO
	.align		4
.L_1893:
        /*0088*/ 	.byte	0x04, 0x17
        /*008a*/ 	.short	(.L_1895 - .L_1894)
.L_1894:
        /*008c*/ 	.word	0x00000000
        /*0090*/ 	.short	0x0003
        /*0092*/ 	.short	0x0018
        /*0094*/ 	.byte	0x00, 0xf5, 0x21, 0x00


	//----- nvinfo : EIATTR_KPARAM_INFO
	.align		4
.L_1895:
        /*0098*/ 	.byte	0x04, 0x17
        /*009a*/ 	.short	(.L_1897 - .L_1896)
.L_1896:
        /*009c*/ 	.word	0x00000000
        /*00a0*/ 	.short	0x0002
        /*00a2*/ 	.short	0x0010
        /*00a4*/ 	.byte	0x00, 0xf5, 0x21, 0x00


	//----- nvinfo : EIATTR_KPARAM_INFO
	.align		4
.L_1897:
        /*00a8*/ 	.byte	0x04, 0x17
        /*00aa*/ 	.short	(.L_1899 - .L_1898)
.L_1898:
        /*00ac*/ 	.word	0x00000000
        /*00b0*/ 	.short	0x0001
        /*00b2*/ 	.short	0x0008
        /*00b4*/ 	.byte	0x00, 0xf5, 0x21, 0x00


	//----- nvinfo : EIATTR_KPARAM_INFO
	.align		4
.L_1899:
        /*00b8*/ 	.byte	0x04, 0x17
        /*00ba*/ 	.short	(.L_1901 - .L_1900)
.L_1900:
        /*00bc*/ 	.word	0x00000000
        /*00c0*/ 	.short	0x0000
        /*00c2*/ 	.short	0x0000
        /*00c4*/ 	.byte	0x00, 0xf5, 0x21, 0x00


	//----- nvinfo : EIATTR_SPARSE_MMA_MASK
	.align		4
.L_1901:
        /*00c8*/ 	.byte	0x03, 0x50
        /*00ca*/ 	.short	0x0000


	//----- nvinfo : EIATTR_MAXREG_COUNT
	.align		4
        /*00cc*/ 	.byte	0x03, 0x1b
        /*00ce*/ 	.short	0x0040


	//----- nvinfo : EIATTR_NUM_BARRIERS
	.align		4
        /*00d0*/ 	.byte	0x02, 0x4c
        /*00d2*/ 	.byte	0x01
	.zero		1


	//----- nvinfo : EIATTR_MERCURY_ISA_VERSION
	.align		4
        /*00d4*/ 	.byte	0x03, 0x5f
        /*00d6*/ 	.short	0x0101


	//----- nvinfo : EIATTR_COOP_GROUP_MASK_REGIDS
	.align		4
        /*00d8*/ 	.byte	0x04, 0x29
        /*00da*/ 	.short	(.L_1903 - .L_1902)


	//   ....[0]....
.L_1902:
        /*00dc*/ 	.word	0xffffffff


	//   ....[1]....
        /*00e0*/ 	.word	0xffffffff


	//   ....[2]....
        /*00e4*/ 	.word	0xffffffff


	//   ....[3]....
        /*00e8*/ 	.word	0xffffffff


	//   ....[4]....
        /*00ec*/ 	.word	0xffffffff


	//   ....[5]....
        /*00f0*/ 	.word	0xffffffff


	//   ....[6]....
        /*00f4*/ 	.word	0xffffffff


	//   ....[7]....
        /*00f8*/ 	.word	0xffffffff


	//   ....[8]....
        /*00fc*/ 	.word	0xffffffff


	//   ....[9]....
        /*0100*/ 	.word	0xffffffff


	//   ....[10]....
        /*0104*/ 	.word	0xffffffff


	//   ....[11]....
        /*0108*/ 	.word	0xffffffff


	//   ....[12]....
        /*010c*/ 	.word	0x0500000f


	//   ....[13]....
        /*0110*/ 	.word	0x05000011


	//   ....[14]....
        /*0114*/ 	.word	0x05000010


	//   ....[15]....
        /*0118*/ 	.word	0x05000012


	//   ....[16]....
        /*011c*/ 	.word	0x05000013


	//   ....[17]....
        /*0120*/ 	.word	0x05000015


	//   ....[18]....
        /*0124*/ 	.word	0x05000014


	//   ....[19]....
        /*0128*/ 	.word	0x0500000a


	//   ....[20]....
        /*012c*/ 	.word	0x05000010


	//   ....[21]....
        /*0130*/ 	.word	0x05000010


	//   ....[22]....
        /*0134*/ 	.word	0x05000010


	//   ....[23]....
        /*0138*/ 	.word	0x05000010


	//   ....[24]....
        /*013c*/ 	.word	0x05000010


	//   ....[25]....
        /*0140*/ 	.word	0x05000010


	//   ....[26]....
        /*0144*/ 	.word	0x05000010


	//   ....[27]....
        /*0148*/ 	.word	0x05000010


	//----- nvinfo : EIATTR_COOP_GROUP_INSTR_OFFSETS
	.align		4
.L_1903:
        /*014c*/ 	.byte	0x04, 0x28
        /*014e*/ 	.short	(.L_1905 - .L_1904)


	//   ....[0]....
.L_1904:
        /*0150*/ 	.word	0x00001050


	//   ....[1]....
        /*0154*/ 	.word	0x00001080


	//   ....[2]....
        /*0158*/ 	.word	0x000010b0


	//   ....[3]....
        /*015c*/ 	.word	0x000010c0


	//   ....[4]....
        /*0160*/ 	.word	0x00001ab0


	//   ....[5]....
        /*0164*/ 	.word	0x00001af0


	//   ....[6]....
        /*0168*/ 	.word	0x00001b60


	//   ....[7]....
        /*016c*/ 	.word	0x00001b70


	//   ....[8]....
        /*0170*/ 	.word	0x00001bc0


	//   ....[9]....
        /*0174*/ 	.word	0x00001bd0


	//   ....[10]....
        /*0178*/ 	.word	0x00001c00


	//   ....[11]....
        /*017c*/ 	.word	0x00001c10


	//   ....[12]....
        /*0180*/ 	.word	0x000028a0


	//   ....[13]....
        /*0184*/ 	.word	0x000028d0


	//   ....[14]....
        /*0188*/ 	.word	0x00002920


	//   ....[15]....
        /*018c*/ 	.word	0x00002940


	//   ....[16]....
        /*0190*/ 	.word	0x00002970


	//   ....[17]....
        /*0194*/ 	.word	0x00002980


	//   ....[18]....
        /*0198*/ 	.word	0x000029b0


	//   ....[19]....
        /*019c*/ 	.word	0x000029c0


	//   ....[20]....
        /*01a0*/ 	.word	0x00002b80


	//   ....[21]....
        /*01a4*/ 	.word	0x00002c10


	//   ....[22]....
        /*01a8*/ 	.word	0x00002c80


	//   ....[23]....
        /*01ac*/ 	.word	0x00002ce0


	//   ....[24]....
        /*01b0*/ 	.word	0x00002d50


	//   ....[25]....
        /*01b4*/ 	.word	0x00002db0


	//   ....[26]....
        /*01b8*/ 	.word	0x00002e20


	//   ....[27]....
        /*01bc*/ 	.word	0x00002e80


	//----- nvinfo : EIATTR_VRC_CTA_INIT_COUNT
	.align		4
.L_1905:
        /*01c0*/ 	.byte	0x02, 0x4a
	.zero		1
	.zero		1


	//----- nvinfo : EIATTR_EXIT_INSTR_OFFSETS
	.align		4
        /*01c4*/ 	.byte	0x04, 0x1c
        /*01c6*/ 	.short	(.L_1907 - .L_1906)


	//   ....[0]....
.L_1906:
        /*01c8*/ 	.word	0x00001e20


	//   ....[1]....
        /*01cc*/ 	.word	0x00002b10


	//----- nvinfo : EIATTR_MAX_THREADS
	.align		4
.L_1907:
        /*01d0*/ 	.byte	0x04, 0x05
        /*01d2*/ 	.short	(.L_1909 - .L_1908)
.L_1908:
        /*01d4*/ 	.word	0x00000140
        /*01d8*/ 	.word	0x00000001
        /*01dc*/ 	.word	0x00000001


	//----- nvinfo : EIATTR_CRS_STACK_SIZE
	.align		4
.L_1909:
        /*01e0*/ 	.byte	0x04, 0x1e
        /*01e2*/ 	.short	(.L_1911 - .L_1910)
.L_1910:
        /*01e4*/ 	.word	0x00000000


	//----- nvinfo : EIATTR_CBANK_PARAM_SIZE
	.align		4
.L_1911:
        /*01e8*/ 	.byte	0x03, 0x19
        /*01ea*/ 	.short	0x0060


	//----- nvinfo : EIATTR_PARAM_CBANK
	.align		4
        /*01ec*/ 	.byte	0x04, 0x0a
        /*01ee*/ 	.short	(.L_1913 - .L_1912)
	.align		4
.L_1912:
        /*01f0*/ 	.word	index@(.nv.constant0._ZN13group_norm_v218gn_bwd_cuda_kernelI6__halfLi320ELi3ELi16ELi20ELi1024ELb1ELb1ELi4ELi320ELi320ELi4ELb1ELi1ELb0ELb0ELNS_15WgradSyncMethodE3ENS_16CompileConditionILi1000EEEEEvPT_S6_S6_PKS5_S8_S8_S8_PKfflPfPj)
        /*01f4*/ 	.short	0x0380
        /*01f6*/ 	.short	0x0060


	//----- nvinfo : EIATTR_SW_WAR
	.align		4
.L_1913:
        /*01f8*/ 	.byte	0x04, 0x36
        /*01fa*/ 	.short	(.L_1915 - .L_1914)
.L_1914:
        /*01fc*/ 	.word	0x00000008
.L_1915:


//--------------------- .nv.info._ZN13group_norm_v218gn_bwd_cuda_kernelI6__halfLi320ELi1ELi16ELi20ELi1024ELb1ELb1ELi8ELi320ELi320ELi4ELb1ELi1ELb0ELb0ELNS_15WgradSyncMethodE3ENS_16CompileConditionILi1000EEEEEvPT_S6_S6_PKS5_S8_S8_S8_PKfflPfPj --------------------------
	.section	.nv.info._ZN13group_norm_v218gn_bwd_cuda_kernelI6__halfLi320ELi1ELi16ELi20ELi1024ELb1ELb1ELi8ELi320ELi320ELi4ELb1ELi1ELb0ELb0ELNS_15WgradSyncMethodE3ENS_16CompileConditionILi1000EEEEEvPT_S6_S6_PKS5_S8_S8_S8_PKfflPfPj,"",@"SHT_CUDA_INFO"
	.sectionflags	@""
	.align	4


	//----- nvinfo : EIATTR_CUDA_API_VERSION
	.align		4
        /*0000*/ 	.byte	0x04, 0x37
        /*0002*/ 	.short	(.L_1917 - .L_1916)
.L_1916:
        /*0004*/ 	.word	0x00000082


	//----- nvinfo : EIATTR_KPARAM_INFO
	.align		4
.L_1917:
        /*0008*/ 	.byte	0x04, 0x17
        /*000a*/ 	.short	(.L_1919 - .L_1918)
.L_1918:
        /*000c*/ 	.word	0x00000000
        /*0010*/ 	.short	0x000b
        /*0012*/ 	.short	0x0058
        /*0014*/ 	.byte	0x00, 0xf5, 0x21, 0x00


	//----- nvinfo : EIATTR_KPARAM_INFO
	.align		4
.L_1919:
        /*0018*/ 	.byte	0x04, 0x17
        /*001a*/ 	.short	(.L_1921 - .L_1920)
.L_1920:
        /*001c*/ 	.word	0x00000000
        /*0020*/ 	.short	0x000a
        /*0022*/ 	.short	0x0050
        /*0024*/ 	.byte	0x00, 0xf5, 0x21, 0x00


	//----- nvinfo : EIATTR_KPARAM_INFO
	.align		4
.L_1921:
        /*0028*/ 	.byte	0x04, 0x17
        /*002a*/ 	.short	(.L_1923 - .L_1922)
.L_1922:
        /*002c*/ 	.word	0x00000000
        /*0030*/ 	.short	0x0009
        /*0032*/ 	.short	0x0048
        /*0034*/ 	.byte	0x00, 0xf0, 0x21, 0x00


	//----- nvinfo : EIATTR_KPARAM_INFO
	.align		4
.L_1923:
        /*0038*/ 	.byte	0x04, 0x17
        /*003a*/ 	.short	(.L_1925 - .L_1924)
.L_1924:
        /*003c*/ 	.word	0x00000000
        /*0040*/ 	.short	0x0008
        /*0042*/ 	.short	0x0040
        /*0044*/ 	.byte	0x00, 0xf0, 0x11, 0x00


	//----- nvinfo : EIATTR_KPARAM_INFO
	.align		4
.L_1925:
        /*0048*/ 	.byte	0x04, 0x17
        /*004a*/ 	.short	(.L_1927 - .L_1926)
.L_1926:
        /*004c*/ 	.word	0x00000000
        /*0050*/ 	.short	0x0007
        /*0052*/ 	.short	0x0038
        /*0054*/ 	.byte	0x00, 0xf5, 0x21, 0x00


	//----- nvinfo : EIATTR_KPARAM_INFO
	.align		4
.L_1927:
        /*0058*/ 	.byte	0x04, 0x17
        /*005a*/ 	.short	(.L_1929 - .L_1928)
.L_1928:
        /*005c*/ 	.word	0x00000000
        /*0060*/ 	.short	0x0006
        /*0062*/ 	.short	0x0030
        /*0064*/ 	.byte	0x00, 0xf5, 0x21, 0x00


	//----- nvinfo : EIATTR_KPARAM_INFO
	.align		4
.L_1929:
        /*0068*/ 	.byte	0x04, 0x17
        /*006a*/ 	.short	(.L_1931 - .L_1930)
.L_1930:
        /*006c*/ 	.word	0x00000000
        /*0070*/ 	.short	0x0005
        /*0072*/ 	.short	0x0028
        /*0074*/ 	.byte	0x00, 0xf5, 0x21, 0x00


	//----- nvinfo : EIATTR_KPARAM_INFO
	.align		4
.L_1931:
        /*0078*/ 	.byte	0x04, 0x17
        /*007a*/ 	.short	(.L_1933 - .L_1932)
.L_1932:
        /*007c*/ 	.word	0x00000000
        /*0080*/ 	.short	0x0004
        /*0082*/ 	.short	0x0020
        /*0084*/ 	.byte	0x00, 0xf5, 0x21, 0x00


	//----- nvinfo : EIATTR_KPARAM_INFO
	.align		4
.L_1933:
        /*0088*/ 	.byte	0x04, 0x17
        /*008a*/ 	.short	(.L_1935 - .L_1934)
.L_1934:
        /*008c*/ 	.word	0x00000000
        /*0090*/ 	.short	0x0003
        /*0092*/ 	.short	0x0018
        /*0094*/ 	.byte	0x00, 0xf5, 0x21, 0x00


	//----- nvinfo : EIATTR_KPARAM_INFO
	.align		4
.L_1935:
        /*0098*/ 	.byte	0x04, 0x17
        /*009a*/ 	.short	(.L_1937 - .L_1936)
.L_1936:
        /*009c*/ 	.word	0x00000000
        /*00a0*/ 	.short	0x0002
        /*00a2*/ 	.short	0x0010
        /*00a4*/ 	.byte	0x00, 0xf5, 0x21, 0x00


	//----- nvinfo : EIATTR_KPARAM_INFO
	.align		4
.L_1937:
        /*00a8*/ 	.byte	0x04, 0x17
        /*00aa*/ 	.short	(.L_1939 - .L_1938)
.L_1938:
        /*00ac*/ 	.word	0x00000000
        /*00b0*/ 	.short	0x0001
        /*00b2*/ 	.short	0x0008
        /*00b4*/ 	.byte	0x00, 0xf5, 0x21, 0x00


	//----- nvinfo : EIATTR_KPARAM_INFO
	.align		4
.L_1939:
        /*00b8*/ 	.byte	0x04, 0x17
        /*00ba*/ 	.short	(.L_1941 - .L_1940)
.L_1940:
        /*00bc*/ 	.word	0x00000000
        /*00c0*/ 	.short	0x0000
        /*00c2*/ 	.short	0x0000
        /*00c4*/ 	.byte	0x00, 0xf5, 0x21, 0x00


	//----- nvinfo : EIATTR_SPARSE_MMA_MASK
	.align		4
.L_1941:
        /*00c8*/ 	.byte	0x03, 0x50
        /*00ca*/ 	.short	0x0000


	//----- nvinfo : EIATTR_MAXREG_COUNT
	.align		4
        /*00cc*/ 	.byte	0x03, 0x1b
        /*00ce*/ 	.short	0x00a8


	//----- nvinfo : EIATTR_NUM_BARRIERS
	.align		4
        /*00d0*/ 	.byte	0x02, 0x4c
        /*00d2*/ 	.byte	0x01
	.zero		1


	//----- nvinfo : EIATTR_MERCURY_ISA_VERSION
	.align		4
        /*00d4*/ 	.byte	0x03, 0x5f
        /*00d6*/ 	.short	0x0101


	//----- nvinfo : EIATTR_COOP_GROUP_MASK_REGIDS
	.align		4
        /*00d8*/ 	.byte	0x04, 0x29
        /*00da*/ 	.short	(.L_1943 - .L_1942)


	//   ....[0]....
.L_1942:
        /*00dc*/ 	.word	0xffffffff


	//   ....[1]....
        /*00e0*/ 	.word	0xffffffff


	//   ....[2]....
        /*00e4*/ 	.word	0xffffffff


	//   ....[3]....
        /*00e8*/ 	.word	0xffffffff


	//   ....[4]....
        /*00ec*/ 	.word	0xffffffff


	//   ....[5]....
        /*00f0*/ 	.word	0xffffffff


	//   ....[6]....
        /*00f4*/ 	.word	0xffffffff


	//   ....[7]....
        /*00f8*/ 	.word	0xffffffff


	//   ....[8]....
        /*00fc*/ 	.word	0xffffffff


	//   ....[9]....
        /*0100*/ 	.word	0xffffffff


	//   ....[10]....
        /*0104*/ 	.word	0xffffffff


	//   ....[11]....
        /*0108*/ 	.word	0xffffffff


	//   ....[12]....
        /*010c*/ 	.word	0x0500001a


	//   ....[13]....
        /*0110*/ 	.word	0x0500001d


	//   ....[14]....
        /*0114*/ 	.word	0x0500001f


	//   ....[15]....
        /*0118*/ 	.word	0x0500001c


	//   ....[16]....
        /*011c*/ 	.word	0x0500001e


	//   ....[17]....
        /*0120*/ 	.word	0x05000021


	//   ....[18]....
        /*0124*/ 	.word	0x05000023


	//   ....[19]....
        /*0128*/ 	.word	0x05000014


	//   ....[20]....
        /*012c*/ 	.word	0x0500001c


	//   ....[21]....
        /*0130*/ 	.word	0x0500001c


	//   ....[22]....
        /*0134*/ 	.word	0x0500001c


	//   ....[23]....
        /*0138*/ 	.word	0x0500001c


	//   ....[24]....
        /*013c*/ 	.word	0x0500001c


	//   ....[25]....
        /*0140*/ 	.word	0x0500001c


	//   ....[26]....
        /*0144*/ 	.word	0x0500001c


	//   ....[27]....
        /*0148*/ 	.word	0x0500001c


	//----- nvinfo : EIATTR_COOP_GROUP_INSTR_OFFSETS
	.align		4
.L_1943:
        /*014c*/ 	.byte	0x04, 0x28
        /*014e*/ 	.short	(.L_1945 - .L_1944)


	//   ....[0]....
.L_1944:
        /*0150*/ 	.word	0x00001570


	//   ....[1]....
        /*0154*/ 	.word	0x00001590


	//   ....[2]....
        /*0158*/ 	.word	0x000015e0


	//   ....[3]....
        /*015c*/ 	.word	0x00001600


	//   ....[4]....
        /*0160*/ 	.word	0x00001b60


	//   ....[5]....
        /*0164*/ 	.word	0x00001ba0


	//   ....[6]....
        /*0168*/ 	.word	0x00001bd0


	//   ....[7]....
        /*016c*/ 	.word	0x00001be0


	//   ....[8]....
        /*0170*/ 	.word	0x00001c10


	//   ....[9]....
        /*0174*/ 	.word	0x00001c20


	//   ....[10]....
        /*0178*/ 	.word	0x00001c50


	//   ....[11]....
        /*017c*/ 	.word	0x00001c60


	//   ....[12]....
        /*0180*/ 	.word	0x000029b0


	//   ....[13]....
        /*0184*/ 	.word	0x000029e0


	//   ....[14]....
        /*0188*/ 	.word	0x00002a30


	//   ....[15]....
        /*018c*/ 	.word	0x00002a50


	//   ....[16]....
        /*0190*/ 	.word	0x00002a80


	//   ....[17]....
        /*0194*/ 	.word	0x00002a90


	//   ....[18]....
        /*0198*/ 	.word	0x00002ac0


	//   ....[19]....
        /*019c*/ 	.word	0x00002ad0


	//   ....[20]....
        /*01a0*/ 	.word	0x00002c90


	//   ....[21]....
        /*01a4*/ 	.word	0x00002d20


	//   ....[22]....
        /*01a8*/ 	.word	0x00002d90


	//   ....[23]....
        /*01ac*/ 	.word	0x00002df0


	//   ....[24]....
        /*01b0*/ 	.word	0x00002e60


	//   ....[25]....
        /*01b4*/ 	.word	0x00002ec0


	//   ....[26]....
        /*01b8*/ 	.word	0x00002f30


	//   ....[27]....
        /*01bc*/ 	.word	0x00002f90


	//----- nvinfo : EIATTR_VRC_CTA_INIT_COUNT
	.align		4
.L_1945:
        /*01c0*/ 	.byte	0x02, 0x4a
	.zero		1
	.zero		1


	//----- nvinfo : EIATTR_EXIT_INSTR_OFFSETS
	.align		4
        /*01c4*/ 	.byte	0x04, 0x1c
        /*01c6*/ 	.short	(.L_1947 - .L_1946)


	//   ....[0]....
.L_1946:
        /*01c8*/ 	.word	0x00001f20


	//   ....[1]....
        /*01cc*/ 	.word	0x00002c20


	//----- nvinfo : EIATTR_MAX_THREADS
	.align		4
.L_1947:
        /*01d0*/ 	.byte	0x04, 0x05
        /*01d2*/ 	.short	(.L_1949 - .L_1948)
.L_1948:
        /*01d4*/ 	.word	0x00000140
        /*01d8*/ 	.word	0x00000001
        /*01dc*/ 	.word	0x00000001


	//----- nvinfo : EIATTR_CRS_STACK_SIZE
	.align		4
.L_1949:
        /*01e0*/ 	.byte	0x04, 0x1e
        /*01e2*/ 	.short	(.L_1951 - .L_1950)
.L_1950:
        /*01e4*/ 	.word	0x00000000


	//----- nvinfo : EIATTR_CBANK_PARAM_SIZE
	.align		4
.L_1951:
        /*01e8*/ 	.byte	0x03, 0x19
        /*01ea*/ 	.short	0x0060


	//----- nvinfo : EIATTR_PARAM_CBANK
	.align		4
        /*01ec*/ 	.byte	0x04, 0x0a
        /*01ee*/ 	.short	(.L_1953 - .L_1952)
	.align		4
.L_1952:
        /*01f0*/ 	.word	index@(.nv.constant0._ZN13group_norm_v218gn_bwd_cuda_kernelI6__halfLi320ELi1ELi16ELi20ELi1024ELb1ELb1ELi8ELi320ELi320ELi4ELb1ELi1ELb0ELb0ELNS_15WgradSyncMethodE3ENS_16CompileConditionILi1000EEEEEvPT_S6_S6_PKS5_S8_S8_S8_PKfflPfPj)
        /*01f4*/ 	.short	0x0380
        /*01f6*/ 	.short	0x0060


	//----- nvinfo : EIATTR_SW_WAR
	.align		4
.L_1953:
        /*01f8*/ 	.byte	0x04, 0x36
        /*01fa*/ 	.short	(.L_1955 - .L_1954)
.L_1954:
        /*01fc*/ 	.word	0x00000008
.L_1955:


//--------------------- .nv.info._ZN13group_norm_v218gn_bwd_cuda_kernelI6__halfLi320ELi3ELi16ELi20ELi1024ELb1ELb1ELi8ELi320ELi320ELi4ELb1ELi2ELb0ELb0ELNS_15WgradSyncMethodE3ENS_16CompileConditionILi1000EEEEEvPT_S6_S6_PKS5_S8_S8_S8_PKfflPfPj --------------------------
	.section	.nv.info._ZN13group_norm_v218gn_bwd_cuda_kernelI6__halfLi320ELi3ELi16ELi20ELi1024ELb1ELb1ELi8ELi320ELi320ELi4ELb1ELi2ELb0ELb0ELNS_15WgradSyncMethodE3ENS_16CompileConditionILi1000EEEEEvPT_S6_S6_PKS5_S8_S8_S8_PKfflPfPj,"",@"SHT_CUDA_INFO"
	.sectionflags	@""
	.align	4


	//----- nvinfo : EIATTR_CUDA_API_VERSION
	.align		4
        /*0000*/ 	.byte	0x04, 0x37
        /*0002*/ 	.short	(.L_1957 - .L_1956)
.L_1956:
        /*0004*/ 	.word	0x00000082


	//----- nvinfo : EIATTR_KPARAM_INFO
	.align		4
.L_1957:
        /*0008*/ 	.byte	0x04, 0x17
        /*000a*/ 	.short	(.L_1959 - .L_1958)
.L_1958:
        /*000c*/ 	.word	0x00000000
        /*0010*/ 	.short	0x000b
        /*0012*/ 	.short	0x0058
        /*0014*/ 	.byte	0x00, 0xf5, 0x21, 0x00


	//----- nvinfo : EIATTR_KPARAM_INFO
	.align		4
.L_1959:
        /*0018*/ 	.byte	0x04, 0x17
        /*001a*/ 	.short	(.L_1961 - .L_1960)
.L_1960:
        /*001c*/ 	.word	0x00000000
        /*0020*/ 	.short	0x000a
        /*0022*/ 	.short	0x0050
        /*0024*/ 	.byte	0x00, 0xf5, 0x21, 0x00


	//----- nvinfo : EIATTR_KPARAM_INFO
	.align		4
.L_1961:
        /*0028*/ 	.byte	0x04, 0x17
        /*002a*/ 	.short	(.L_1963 - .L_1962)
.L_1962:
        /*002c*/ 	.word	0x00000000
        /*0030*/ 	.short	0x0009
        /*0032*/ 	.short	0x0048
        /*0034*/ 	.byte	0x00, 0xf0, 0x21, 0x00


	//----- nvinfo : EIATTR_KPARAM_INFO
	.align		4
.L_1963:
        /*0038*/ 	.byte	0x04, 0x17
        /*003a*/ 	.short	(.L_1965 - .L_1964)
.L_1964:
        /*003c*/ 	.word	0x00000000
        /*0040*/ 	.short	0x0008
        /*0042*/ 	.short	0x0040
        /*0044*/ 	.byte	0x00, 0xf0, 0x11, 0x00


	//----- nvinfo : EIATTR_KPARAM_INFO
	.align		4
.L_1965:
        /*0048*/ 	.byte	0x04, 0x17
        /*004a*/ 	.short	(.L_1967 - .L_1966)
.L_1966:
        /*004c*/ 	.word	0x00000000
        /*0050*/ 	.short	0x0007
        /*0052*/ 	.short	0x0038
        /*0054*/ 	.byte	0x00, 0xf5, 0x21, 0x00


	//----- nvinfo : EIATTR_KPARAM_INFO
	.align		4
.L_1967:
        /*0058*/ 	.byte	0x04, 0x17
        /*005a*/ 	.short	(.L_1969 - .L_1968)
.L_1968:
        /*005c*/ 	.word	0x00000000
        /*0060*/ 	.short	0x0006
        /*0062*/ 	.short	0x0030
        /*0064*/ 	.byte	0x00, 0xf5, 0x21, 0x00


	//----- nvinfo : EIATTR_KPARAM_INFO
	.align		4
.L_1969:
        /*0068*/ 	.byte	0x04, 0x17
        /*006a*/ 	.short	(.L_1971 - .L_1970)
.L_1970:
        /*006c*/ 	.word	0x00000000
        /*0070*/ 	.short	0x0005
        /*0072*/ 	.short	0x0028
        /*0074*/ 	.byte	0x00, 0xf5, 0x21, 0x00


	//----- nvinfo : EIATTR_KPARAM_INFO
	.align		4
.L_1971:
        /*0078*/ 	.byte	0x04, 0x17
        /*007a*/ 	.short	(.L_1973 - .L_1972)
.L_1972:
        /*007c*/ 	.word	0x00000000
        /*0080*/ 	.short	0x0004
        /*0082*/ 	.short	0x0020
        /*0084*/ 	.byte	0x00, 0xf5, 0x21, 0x00


	//----- nvinfo : EIATTR_KPARAM_INFO
	.align		4
.L_1973:
        /*0088*/ 	.byte	0x04, 0x17
        /*008a*/ 	.short	(.L_1975 - .L_1974)
.L_1974:
        /*008c*/ 	.word	0x00000000
        /*0090*/ 	.short	0x0003
        /*0092*/ 	.short	0x0018
        /*0094*/ 	.byte	0x00, 0xf5, 0x21, 0x00


	//----- nvinfo : EIATTR_KPARAM_INFO
	.align		4
.L_1975:
        /*0098*/ 	.byte	0x04, 0x17
        /*009a*/ 	.short	(.L_1977 - .L_1976)
.L_1976:
        /*009c*/ 	.word	0x00000000
        /*00a0*/ 	.short	0x0002
        /*00a2*/ 	.short	0x0010
        /*00a4*/ 	.byte	0x00, 0xf5, 0x21, 0x00


	//----- nvinfo : EIATTR_KPARAM_INFO
	.align		4
.L_1977:
        /*00a8*/ 	.byte	0x04, 0x17
        /*00aa*/ 	.short	(.L_1979 - .L_1978)
.L_1978:
        /*00ac*/ 	.word	0x00000000
        /*00b0*/ 	.short	0x0001
        /*00b2*/ 	.short	0x0008
        /*00b4*/ 	.byte	0x00, 0xf5, 0x21, 0x00


	//----- nvinfo : EIATTR_KPARAM_INFO
	.align		4
.L_1979:
        /*00b8*/ 	.byte	0x04, 0x17
        /*00ba*/ 	.short	(.L_1981 - .L_1980)
.L_1980:
        /*00bc*/ 	.word	0x00000000
        /*00c0*/ 	.short	0x0000
        /*00c2*/ 	.short	0x0000
        /*00c4*/ 	.byte	0x00, 0xf5, 0x21, 0x00


	//----- nvinfo : EIATTR_SPARSE_MMA_MASK
	.align		4
.L_1981:
        /*00c8*/ 	.byte	0x03, 0x50
        /*00ca*/ 	.short	0x0000


	//----- nvinfo : EIATTR_MAXREG_COUNT
	.align		4
        /*00cc*/ 	.byte	0x03, 0x1b
        /*00ce*/ 	.short	0x0040


	//----- nvinfo : EIATTR_NUM_BARRIERS
	.align		4
        /*00d0*/ 	.byte	0x02, 0x4c
        /*00d2*/ 	.byte	0x01
	.zero		1


	//----- nvinfo : EIATTR_MERCURY_ISA_VERSION
	.align		4
        /*00d4*/ 	.byte	0x03, 0x5f
        /*00d6*/ 	.short	0x0101


	//----- nvinfo : EIATTR_COOP_GROUP_MASK_REGIDS
	.align		4
        /*00d8*/ 	.byte	0x04, 0x29
        /*00da*/ 	.short	(.L_1983 - .L_1982)


	//   ....[0]....
.L_1982:
        /*00dc*/ 	.word	0xffffffff


	//   ....[1]....
        /*00e0*/ 	.word	0xffffffff


	//   ....[2]....
        /*00e4*/ 	.word	0xffffffff


	//   ....[3]....
        /*00e8*/ 	.word	0xffffffff


	//   ....[4]....
        /*00ec*/ 	.word	0xffffffff


	//   ....[5]....
        /*00f0*/ 	.word	0xffffffff


	//   ....[6]....
        /*00f4*/ 	.word	0xffffffff


	//   ....[7]....
        /*00f8*/ 	.word	0xffffffff


	//   ....[8]....
        /*00fc*/ 	.word	0xffffffff


	//   ....[9]....
        /*0100*/ 	.word	0xffffffff


	//   ....[10]....
        /*0104*/ 	.word	0xffffffff


	//   ....[11]....
        /*0108*/ 	.word	0xffffffff


	//   ....[12]....
        /*010c*/ 	.word	0x05000017


	//   ....[13]....
        /*0110*/ 	.word	0x05000016


	//   ....[14]....
        /*0114*/ 	.word	0x05000018


	//   ....[15]....
        /*0118*/ 	.word	0x05000019


	//   ....[16]....
        /*011c*/ 	.word	0x0500001b


	//   ....[17]....
        /*0120*/ 	.word	0x0500001a


	//   ....[18]....
        /*0124*/ 	.word	0x0500001c


	//   ....[19]....
        /*0128*/ 	.word	0x05000011


	//   ....[20]....
        /*012c*/ 	.word	0x05000018


	//   ....[21]....
        /*0130*/ 	.word	0x05000018


	//   ....[22]....
        /*0134*/ 	.word	0x05000018


	//   ....[23]....
        /*0138*/ 	.word	0x05000018


	//   ....[24]....
        /*013c*/ 	.word	0x05000018


	//   ....[25]....
        /*0140*/ 	.word	0x05000018


	//   ....[26]....
        /*0144*/ 	.word	0x05000018


	//   ....[27]....
        /*0148*/ 	.word	0x05000018


	//----- nvinfo : EIATTR_COOP_GROUP_INSTR_OFFSETS
	.align		4
.L_1983:
        /*014c*/ 	.byte	0x04, 0x28
        /*014e*/ 	.short	(.L_1985 - .L_1984)


	//   ....[0]....
.L_1984:
        /*0150*/ 	.word	0x000015c0


	//   ....[1]....
        /*0154*/ 	.word	0x00001600


	//   ....[2]....
        /*0158*/ 	.word	0x00001630


	//   ....[3]....
        /*015c*/ 	.word	0x00001640


	//   ....[4]....
        /*0160*/ 	.word	0x00001d60


	//   ....[5]....
        /*0164*/ 	.word	0x00001da0


	//   ....[6]....
        /*0168*/ 	.word	0x00001e70


	//   ....[7]....
        /*016c*/ 	.word	0x00001e90


	//   ....[8]....
        /*0170*/ 	.word	0x00001ed0


	//   ....[9]....
        /*0174*/ 	.word	0x00001ee0


	//   ....[10]....
        /*0178*/ 	.word	0x00001f20


	//   ....[11]....
        /*017c*/ 	.word	0x00001f40


	//   ....[12]....
        /*0180*/ 	.word	0x00002d10


	//   ....[13]....
        /*0184*/ 	.word	0x00002d40


	//   ....[14]....
        /*0188*/ 	.word	0x00002d90


	//   ....[15]....
        /*018c*/ 	.word	0x00002db0


	//   ....[16]....
        /*0190*/ 	.word	0x00002de0


	//   ....[17]....
        /*0194*/ 	.word	0x00002df0


	//   ....[18]....
        /*0198*/ 	.word	0x00002e20


	//   ....[19]....
        /*019c*/ 	.word	0x00002e30


	//   ....[20]....
        /*01a0*/ 	.word	0x00003010


	//   ....[21]....
        /*01a4*/ 	.word	0x000030a0


	//   ....[22]....
        /*01a8*/ 	.word	0x00003110


	//   ....[23]....
        /*01ac*/ 	.word	0x00003170


	//   ....[24]....
        /*01b0*/ 	.word	0x000031e0


	//   ....[25]....
        /*01b4*/ 	.word	0x00003240


	//   ....[26]....
        /*01b8*/ 	.word	0x000032b0


	//   ....[27]....
        /*01bc*/ 	.word	0x00003310


	//----- nvinfo : EIATTR_VRC_CTA_INIT_COUNT
	.align		4
.L_1985:
        /*01c0*/ 	.byte	0x02, 0x4a
	.zero		1
	.zero		1


	//----- nvinfo : EIATTR_EXIT_INSTR_OFFSETS
	.align		4
        /*01c4*/ 	.byte	0x04, 0x1c
        /*01c6*/ 	.short	(.L_1987 - .L_1986)


	//   ....[0]....
.L_1986:
        /*01c8*/ 	.word	0x00002270


	//   ....[1]....
        /*01cc*/ 	.word	0x00002fa0


	//----- nvinfo : EIATTR_MAX_THREADS
	.align		4
.L_1987:
        /*01d0*/ 	.byte	0x04, 0x05
        /*01d2*/ 	.short	(.L_1989 - .L_1988)
.L_1988:
        /*01d4*/ 	.word	0x00000140
        /*01d8*/ 	.word	0x00000001
        /*01dc*/ 	.word	0x00000001


	//----- nvinfo : EIATTR_CRS_STACK_SIZE
	.align		4
.L_1989:
        /*01e0*/ 	.byte	0x04, 0x1e
        /*01e2*/ 	.short	(.L_1991 - .L_1990)
.L_1990:
        /*01e4*/ 	.word	0x00000000


	//----- nvinfo : EIATTR_CBANK_PARAM_SIZE
	.align		4
.L_1991:
        /*01e8*/ 	.byte	0x03, 0x19
        /*01ea*/ 	.short	0x0060


	//----- nvinfo : EIATTR_PARAM_CBANK
	.align		4
        /*01ec*/ 	.byte	0x04, 0x0a
        /*01ee*/ 	.short	(.L_1993 - .L_1992)
	.align		4
.L_1992:
        /*01f0*/ 	.word	index@(.nv.constant0._ZN13group_norm_v218gn_bwd_cuda_kernelI6__halfLi320ELi3ELi16ELi20ELi1024ELb1ELb1ELi8ELi320ELi320ELi4ELb1ELi2ELb0ELb0ELNS_15WgradSyncMethodE3ENS_16CompileConditionILi1000EEEEEvPT_S6_S6_PKS5_S8_S8_S8_PKfflPfPj)
        /*01f4*/ 	.short	0x0380
        /*01f6*/ 	.short	0x0060


	//----- nvinfo : EIATTR_SW_WAR
	.align		4
.L_1993:
        /*01f8*/ 	.byte	0x04, 0x36
        /*01fa*/ 	.short	(.L_1995 - .L_1994)
.L_1994:
        /*01fc*/ 	.word	0x00000008
.L_1995:


//--------------------- .nv.info._ZN13group_norm_v218gn_bwd_cuda_kernelI6__halfLi320ELi1ELi16ELi20ELi1024ELb1ELb1ELi16ELi320ELi320ELi4ELb1ELi2ELb0ELb0ELNS_15WgradSyncMethodE3ENS_16CompileConditionILi1000EEEEEvPT_S6_S6_PKS5_S8_S8_S8_PKfflPfPj --------------------------
	.section	.nv.info._ZN13group_norm_v218gn_bwd_cuda_kernelI6__halfLi320ELi1ELi16ELi20ELi1024ELb1ELb1ELi16ELi320ELi320ELi4ELb1ELi2ELb0ELb0ELNS_15WgradSyncMethodE3ENS_16CompileConditionILi1000EEEEEvPT_S6_S6_PKS5_S8_S8_S8_PKfflPfPj,"",@"SHT_CUDA_INFO"
	.sectionflags	@""
	.align	4


	//----- nvinfo : EIATTR_CUDA_API_VERSION
	.align		4
        /*0000*/ 	.byte	0x04, 0x37
        /*0002*/ 	.short	(.L_1997 - .L_1996)
.L_1996:
        /*0004*/ 	.word	0x00000082


	//----- nvinfo : EIATTR_KPARAM_INFO
	.align		4
.L_1997:
        /*0008*/ 	.byte	0x04, 0x17
        /*000a*/ 	.short	(.L_1999 - .L_1998)
.L_1998:
        /*000c*/ 	.word	0x00000000
        /*0010*/ 	.short	0x000b
        /*0012*/ 	.short	0x0058
        /*0014*/ 	.byte	0x00, 0xf5, 0x21, 0x00


	//----- nvinfo : EIATTR_KPARAM_INFO
	.align		4
.L_1999:
        /*0018*/ 	.byte	0x04, 0x17
        /*001a*/ 	.short	(.L_2001 - .L_2000)
.L_2000:
        /*001c*/ 	.word	0x00000000
        /*0020*/ 	.short	0x000a
        /*0022*/ 	.short	0x0050
        /*0024*/ 	.byte	0x00, 0xf5, 0x21, 0x00


	//----- nvinfo : EIATTR_KPARAM_INFO
	.align		4
.L_2001:
        /*0028*/ 	.byte	0x04, 0x17
        /*002a*/ 	.short	(.L_2003 - .L_2002)
.L_2002:
        /*002c*/ 	.word	0x00000000
        /*0030*/ 	.short	0x0009
        /*0032*/ 	.short	0x0048
        /*0034*/ 	.byte	0x00, 0xf0, 0x21, 0x00


	//----- nvinfo : EIATTR_KPARAM_INFO
	.align		4
.L_2003:
        /*0038*/ 	.byte	0x04, 0x17
        /*003a*/ 	.short	(.L_2005 - .L_2004)
.L_2004:
        /*003c*/ 	.word	0x00000000
        /*0040*/ 	.short	0x0008
        /*0042*/ 	.short	0x0040
        /*0044*/ 	.byte	0x00, 0xf0, 0x11, 0x00


	//----- nvinfo : EIATTR_KPARAM_INFO
	.align		4
.L_2005:
        /*0048*/ 	.byte	0x04, 0x17
        /*004a*/ 	.short	(.L_2007 - .L_2006)
.L_2006:
        /*004c*/ 	.word	0x00000000
        /*0050*/ 	.short	0x0007
        /*0052*/ 	.short	0x0038
        /*0054*/ 	.byte	0x00, 0xf5, 0x21, 0x00


	//----- nvinfo : EIATTR_KPARAM_INFO
	.align		4
.L_2007:
        /*0058*/ 	.byte	0x04, 0x17
        /*005a*/ 	.short	(.L_2009 - .L_2008)
.L_2008:
        /*005c*/ 	.word	0x00000000
        /*0060*/ 	.short	0x0006
        /*0062*/ 	.short	0x0030
        /*0064*/ 	.byte	0x00, 0xf5, 0x21, 0x00


	//----- nvinfo : EIATTR_KPARAM_INFO
	.align		4
.L_2009:
        /*0068*/ 	.byte	0x04, 0x17
        /*006a*/ 	.short	(.L_2011 - .L_2010)
.L_2010:
        /*006c*/ 	.word	0x00000000
        /*0070*/ 	.short	0x0005
        /*0072*/ 	.short	0x0028
        /*0074*/ 	.byte	0x00, 0xf5, 0x21, 0x00


	//----- nvinfo : EIATTR_KPARAM_INFO
	.align		4
.L_2011:
        /*0078*/ 	.byte	0x04, 0x17
        /*007a*/ 	.short	(.L_2013 - .L_2012)
.L_2012:
        /*007c*/ 	.word	0x00000000
        /*0080*/ 	.short	0x0004
        /*0082*/ 	.short	0x0020
        /*0084*/ 	.byte	0x00, 0xf5, 0x21, 0x00


	//----- nvinfo : EIATTR_KPARAM_INFO
	.align		4
.L_2013:
        /*0088*/ 	.byte	0x04, 0x17
        /*008a*/ 	.short	(.L_2015 - .L_2014)
.L_2014:
        /*008c*/ 	.word	0x00000000
        /*0090*/ 	.short	0x0003
        /*0092*/ 	.short	0x0018
        /*0094*/ 	.byte	0x00, 0xf5, 0x21, 0x00


	//----- nvinfo : EIATTR_KPARAM_INFO
	.align		4
.L_2015:
        /*0098*/ 	.byte	0x04, 0x17
        /*009a*/ 	.short	(.L_2017 - .L_2016)
.L_2016:
        /*009c*/ 	.word	0x00000000
        /*00a0*/ 	.short	0x0002
        /*00a2*/ 	.short	0x0010
        /*00a4*/ 	.byte	0x00, 0xf5, 0x21, 0x00


	//----- nvinfo : EIATTR_KPARAM_INFO
	.align		4
.L_2017:
        /*00a8*/ 	.byte	0x04, 0x17
        /*00aa*/ 	.short	(.L_2019 - .L_2018)
.L_2018:
        /*00ac*/ 	.word	0x00000000
        /*00b0*/ 	.short	0x0001
        /*00b2*/ 	.short	0x0008
        /*00b4*/ 	.byte	0x00, 0xf5, 0x21, 0x00


	//----- nvinfo : EIATTR_KPARAM_INFO
	.align		4
.L_2019:
        /*00b8*/ 	.byte	0x04, 0x17
        /*00ba*/ 	.short	(.L_2021 - .L_2020)
.L_2020:
        /*00bc*/ 	.word	0x00000000
        /*00c0*/ 	.short	0x0000
        /*00c2*/ 	.short	0x0000
        /*00c4*/ 	.byte	0x00, 0xf5, 0x21, 0x00


	//----- nvinfo : EIATTR_SPARSE_MMA_MASK
	.align		4
.L_2021:
        /*00c8*/ 	.byte	0x03, 0x50
        /*00ca*/ 	.short	0x0000


	//----- nvinfo : EIATTR_MAXREG_COUNT
	.align		4
        /*00cc*/ 	.byte	0x03, 0x1b
        /*00ce*/ 	.short	0x00a8


	//----- nvinfo : EIATTR_NUM_BARRIERS
	.align		4
        /*00d0*/ 	.byte	0x02, 0x4c
        /*00d2*/ 	.byte	0x01
	.zero		1


	//----- nvinfo : EIATTR_MERCURY_ISA_VERSION
	.align		4
        /*00d4*/ 	.byte	0x03, 0x5f
        /*00d6*/ 	.short	0x0101


	//----- nvinfo : EIATTR_COOP_GROUP_MASK_REGIDS
	.align		4
        /*00d8*/ 	.byte	0x04, 0x29
        /*00da*/ 	.short	(.L_2023 - .L_2022)


	//   ....[0]....
.L_2022:
        /*00dc*/ 	.word	0xffffffff


	//   ....[1]....
        /*00e0*/ 	.word	0xffffffff


	//   ....[2]....
        /*00e4*/ 	.word	0xffffffff


	//   ....[3]....
        /*00e8*/ 	.word	0xffffffff


	//   ....[4]....
        /*00ec*/ 	.word	0xffffffff


	//   ....[5]....
        /*00f0*/ 	.word	0xffffffff


	//   ....[6]....
        /*00f4*/ 	.word	0xffffffff


	//   ....[7]....
        /*00f8*/ 	.word	0xffffffff


	//   ....[8]....
        /*00fc*/ 	.word	0xffffffff


	//   ....[9]....
        /*0100*/ 	.word	0xffffffff


	//   ....[10]....
        /*0104*/ 	.word	0xffffffff


	//   ....[11]....
        /*0108*/ 	.word	0xffffffff


	//   ....[12]....
        /*010c*/ 	.word	0x0500001d


	//   ....[13]....
        /*0110*/ 	.word	0x0500001c


	//   ....[14]....
        /*0114*/ 	.word	0x0500001e


	//   ....[15]....
        /*0118*/ 	.word	0x0500001f


	//   ....[16]....
        /*011c*/ 	.word	0x05000021


	//   ....[17]....
        /*0120*/ 	.word	0x05000020


	//   ....[18]....
        /*0124*/ 	.word	0x05000022


	//   ....[19]....
        /*0128*/ 	.word	0x0500000b


	//   ....[20]....
        /*012c*/ 	.word	0x0500001e


	//   ....[21]....
        /*0130*/ 	.word	0x0500001e


	//   ....[22]....
        /*0134*/ 	.word	0x0500001e


	//   ....[23]....
        /*0138*/ 	.word	0x0500001e


	//   ....[24]....
        /*013c*/ 	.word	0x0500001e


	//   ....[25]....
        /*0140*/ 	.word	0x0500001e


	//   ....[26]....
        /*0144*/ 	.word	0x0500001e


	//   ....[27]....
        /*0148*/ 	.word	0x0500001e


	//----- nvinfo : EIATTR_COOP_GROUP_INSTR_OFFSETS
	.align		4
.L_2023:
        /*014c*/ 	.byte	0x04, 0x28
        /*014e*/ 	.short	(.L_2025 - .L_2024)


	//   ....[0]....
.L_2024:
        /*0150*/ 	.word	0x00001ed0


	//   ....[1]....
        /*0154*/ 	.word	0x00001ef0


	//   ....[2]....
        /*0158*/ 	.word	0x00001f40


	//   ....[3]....
        /*015c*/ 	.word	0x00001f60


	//   ....[4]....
        /*0160*/ 	.word	0x00002380


	//   ....[5]....
        /*0164*/ 	.word	0x000023c0


	//   ....[6]....
        /*0168*/ 	.word	0x000023f0


	//   ....[7]....
        /*016c*/ 	.word	0x00002400


	//   ....[8]....
        /*0170*/ 	.word	0x00002430


	//   ....[9]....
        /*0174*/ 	.word	0x00002440


	//   ....[10]....
        /*0178*/ 	.word	0x00002470


	//   ....[11]....
        /*017c*/ 	.word	0x00002480


	//   ....[12]....
        /*0180*/ 	.word	0x00003460


	//   ....[13]....
        /*0184*/ 	.word	0x00003490


	//   ....[14]....
        /*0188*/ 	.word	0x000034e0


	//   ....[15]....
        /*018c*/ 	.word	0x00003500


	//   ....[16]....
        /*0190*/ 	.word	0x00003530


	//   ....[17]....
        /*0194*/ 	.word	0x00003540


	//   ....[18]....
        /*0198*/ 	.word	0x00003570


	//   ....[19]....
        /*019c*/ 	.word	0x00003580


	//   ....[20]....
        /*01a0*/ 	.word	0x00003750


	//   ....[21]....
        /*01a4*/ 	.word	0x000037e0


	//   ....[22]....
        /*01a8*/ 	.word	0x00003850


	//   ....[23]....
        /*01ac*/ 	.word	0x000038b0


	//   ....[24]....
        /*01b0*/ 	.word	0x00003920


	//   ....[25]....
        /*01b4*/ 	.word	0x00003980


	//   ....[26]....
        /*01b8*/ 	.word	0x000039f0


	//   ....[27]....
        /*01bc*/ 	.word	0x00003a50


	//----- nvinfo : EIATTR_VRC_CTA_INIT_COUNT
	.align		4
.L_2025:
        /*01c0*/ 	.byte	0x02, 0x4a
	.zero		1
	.zero		1


	//----- nvinfo : EIATTR_EXIT_INSTR_OFFSETS
	.align		4
        /*01c4*/ 	.byte	0x04, 0x1c
        /*01c6*/ 	.short	(.L_2027 - .L_2026)


	//   ....[0]....
.L_2026:
        /*01c8*/ 	.word	0x00002920


	//   ....[1]....
        /*01cc*/ 	.word	0x000036e0


	//----- nvinfo : EIATTR_MAX_THREADS
	.align		4
.L_2027:
        /*01d0*/ 	.byte	0x04, 0x05
        /*01d2*/ 	.short	(.L_2029 - .L_2028)
.L_2028:
        /*01d4*/ 	.word	0x00000140
        /*01d8*/ 	.word	0x00000001
        /*01dc*/ 	.word	0x00000001


	//----- nvinfo : EIATTR_CRS_STACK_SIZE
	.align		4
.L_2029:
        /*01e0*/ 	.byte	0x04, 0x1e
        /*01e2*/ 	.short	(.L_2031 - .L_2030)
.L_2030:
        /*01e4*/ 	.word	0x00000000


	//----- nvinfo : EIATTR_CBANK_PARAM_SIZE
	.align		4
.L_2031:
        /*01e8*/ 	.byte	0x03, 0x19
        /*01ea*/ 	.short	0x0060


	//----- nvinfo : EIATTR_PARAM_CBANK
	.align		4
        /*01ec*/ 	.byte	0x04, 0x0a
        /*01ee*/ 	.short	(.L_2033 - .L_2032)
	.align		4
.L_2032:
        /*01f0*/ 	.word	index@(.nv.constant0._ZN13group_norm_v218gn_bwd_cuda_kernelI6__halfLi320ELi1ELi16ELi20ELi1024ELb1ELb1ELi16ELi320ELi320ELi4ELb1ELi2ELb0ELb0ELNS_15WgradSyncMethodE3ENS_16CompileConditionILi1000EEEEEvPT_S6_S6_PKS5_S8_S8_S8_PKfflPfPj)
        /*01f4*/ 	.short	0x0380
        /*01f6*/ 	.short	0x0060


	//----- nvinfo : EIATTR_SW_WAR
	.align		4
.L_2033:
        /*01f8*/ 	.byte	0x04, 0x36
        /*01fa*/ 	.short	(.L_2035 - .L_2034)
.L_2034:
        /*01fc*/ 	.word	0x00000008
.L_2035:


//--------------------- .nv.info._ZN13group_norm_v218gn_bwd_cuda_kernelI6__halfLi320ELi3ELi16ELi20ELi1024ELb1ELb1ELi16ELi320ELi320ELi4ELb1ELi5ELb0ELb0ELNS_15WgradSyncMethodE3ENS_16CompileConditionILi1000EEEEEvPT_S6_S6_PKS5_S8_S8_S8_PKfflPfPj --------------------------
	.section	.nv.info._ZN13group_norm_v218gn_bwd_cuda_kernelI6__halfLi320ELi3ELi16ELi20ELi1024ELb1ELb1ELi16ELi320ELi320ELi4ELb1ELi5ELb0ELb0ELNS_15WgradSyncMethodE3ENS_16CompileConditionILi1000EEEEEvPT_S6_S6_PKS5_S8_S8_S8_PKfflPfPj,"",@"SHT_CUDA_INFO"
	.sectionflags	@""
	.align	4


	//----- nvinfo : EIATTR_CUDA_API_VERSION
	.align		4
        /*0000*/ 	.byte	0x04, 0x37
        /*0002*/ 	.short	(.L_2037 - .L_2036)
.L_2036:
        /*0004*/ 	.word	0x00000082


	//----- nvinfo : EIATTR_KPARAM_INFO
	.align		4
.L_2037:
        /*0008*/ 	.byte	0x04, 0x17
        /*000a*/ 	.short	(.L_2039 - .L_2038)
.L_2038:
        /*000c*/ 	.word	0x00000000
        /*0010*/ 	.short	0x000b
        /*0012*/ 	.short	0x0058
        /*0014*/ 	.byte	0x00, 0xf5, 0x21, 0x00


	//----- nvinfo : EIATTR_KPARAM_INFO
	.align		4
.L_2039:
        /*0018*/ 	.byte	0x04, 0x17
        /*001a*/ 	.short	(.L_2041 - .L_2040)
.L_2040:
        /*001c*/ 	.word	0x00000000
        /*0020*/ 	.short	0x000a
        /*0022*/ 	.short	0x0050
        /*0024*/ 	.byte	0x00, 0xf5, 0x21, 0x00


	//----- nvinfo : EIATTR_KPARAM_INFO
	.align		4
.L_2041:
        /*0028*/ 	.byte	0x04, 0x17
        /*002a*/ 	.short	(.L_2043 - .L_2042)
.L_2042:
        /*002c*/ 	.word	0x00000000
        /*0030*/ 	.short	0x0009
        /*0032*/ 	.short	0x0048
        /*0034*/ 	.byte	0x00, 0xf0, 0x21, 0x00


	//----- nvinfo : EIATTR_KPARAM_INFO
	.align		4
.L_2043:
        /*0038*/ 	.byte	0x04, 0x17
        /*003a*/ 	.short	(.L_2045 - .L_2044)
.L_2044:
        /*003c*/ 	.word	0x00000000
        /*0040*/ 	.short	0x0008
        /*0042*/ 	.short	0x0040
        /*0044*/ 	.byte	0x00, 0xf0, 0x11, 0x00


	//----- nvinfo : EIATTR_KPARAM_INFO
	.align		4
.L_2045:
        /*0048*/ 	.byte	0x04, 0x17
        /*004a*/ 	.short	(.L_2047 - .L_2046)
.L_2046:
        /*004c*/ 	.word	0x00000000
        /*0050*/ 	.short	0x0007
        /*0052*/ 	.short	0x0038
        /*0054*/ 	.byte	0x00, 0xf5, 0x21, 0x00


	//----- nvinfo : EIATTR_KPARAM_INFO
	.align		4
.L_2047:
        /*0058*/ 	.byte	0x04, 0x17
        /*005a*/ 	.short	(.L_2049 - .L_2048)
.L_2048:
        /*005c*/ 	.word	0x00000000
        /*0060*/ 	.short	0x0006
        /*0062*/ 	.short	0x0030
        /*0064*/ 	.byte	0x00, 0xf5, 0x21, 0x00


	//----- nvinfo : EIATTR_KPARAM_INFO
	.align		4
.L_2049:
        /*0068*/ 	.byte	0x04, 0x17
        /*006a*/ 	.short	(.L_2051 - .L_2050)
.L_2050:
        /*006c*/ 	.word	0x00000000
        /*0070*/ 	.short	0x0005
        /*0072*/ 	.short	0x0028
        /*0074*/ 	.byte	0x00, 0xf5, 0x21, 0x00


	//----- nvinfo : EIATTR_KPARAM_INFO
	.align		4
.L_2051:
        /*0078*/ 	.byte	0x04, 0x17
        /*007a*/ 	.short	(.L_2053 - .L_2052)
.L_2052:
        /*007c*/ 	.word	0x00000000
        /*0080*/ 	.short	0x0004
        /*0082*/ 	.short	0x0020
        /*0084*/ 	.byte	0x00, 0xf5, 0x21, 0x00


	//----- nvinfo : EIATTR_KPARAM_INFO
	.align		4
.L_2053:
        /*0088*/ 	.byte	0x04, 0x17
        /*008a*/ 	.short	(.L_2055 - .L_2054)
.L_2054:
        /*008c*/ 	.word	0x00000000
        /*0090*/ 	.short	0x0003
        /*0092*/ 	.short	0x0018
        /*0094*/ 	.byte	0x00, 0xf5, 0x21, 0x00


	//----- nvinfo : EIATTR_KPARAM_INFO
	.align		4
.L_2055:
        /*0098*/ 	.byte	0x04, 0x17
        /*009a*/ 	.short	(.L_2057 - .L_2056)
.L_2056:
        /*009c*/ 	.word	0x00000000
        /*00a0*/ 	.short	0x0002
        /*00a2*/ 	.short	0x0010
        /*00a4*/ 	.byte	0x00, 0xf5, 0x21, 0x00


	//----- nvinfo : EIATTR_KPARAM_INFO
	.align		4
.L_2057:
        /*00a8*/ 	.byte	0x04, 0x17
        /*00aa*/ 	.short	(.L_2059 - .L_2058)
.L_2058:
        /*00ac*/ 	.word	0x00000000
        /*00b0*/ 	.short	0x0001
        /*00b2*/ 	.short	0x0008
        /*00b4*/ 	.byte	0x00, 0xf5, 0x21, 0x00


	//----- nvinfo : EIATTR_KPARAM_INFO
	.align		4
.L_2059:
        /*00b8*/ 	.byte	0x04, 0x17
        /*00ba*/ 	.short	(.L_2061 - .L_2060)
.L_2060:
        /*00bc*/ 	.word	0x00000000
        /*00c0*/ 	.short	0x0000
        /*00c2*/ 	.short	0x0000
        /*00c4*/ 	.byte	0x00, 0xf5, 0x21, 0x00


	//----- nvinfo : EIATTR_SPARSE_MMA_MASK
	.align		4
.L_2061:
        /*00c8*/ 	.byte	0x03, 0x50
        /*00ca*/ 	.short	0x0000


	//----- nvinfo : EIATTR_MAXREG_COUNT
	.align		4
        /*00cc*/ 	.byte	0x03, 0x1b
        /*00ce*/ 	.short	0x0040


	//----- nvinfo : EIATTR_NUM_BARRIERS
	.align		4
        /*00d0*/ 	.byte	0x02, 0x4c
        /*00d2*/ 	.byte	0x01
	.zero		1


	//----- nvinfo : EIATTR_ANNOTATIONS
	.align		4
        /*00d4*/ 	.byte	0x04, 0x55
        /*00d6*/ 	.short	(.L_2063 - .L_2062)


	//   ....[0]....
.L_2062:
        /* <DEDUP_REMOVED lines=11> */


	//----- nvinfo : EIATTR_MERCURY_ISA_VERSION
	.align		4
.L_2063:
        /*0178*/ 	.byte	0x03, 0x5f
        /*017a*/ 	.short	0x0101


	//----- nvinfo : EIATTR_COOP_GROUP_MASK_REGIDS
	.align		4
        /*017c*/ 	.byte	0x04, 0x29
        /*017e*/ 	.short	(.L_2065 - .L_2064)


	//   ....[0]....
.L_2064:
        /*0180*/ 	.word	0xffffffff


	//   ....[1]....
        /*0184*/ 	.word	0xffffffff


	//   ....[2]....
        /*0188*/ 	.word	0xffffffff


	//   ....[3]....
        /*018c*/ 	.word	0xffffffff


	//   ....[4]....
        /*0190*/ 	.word	0xffffffff


	//   ....[5]....
        /*0194*/ 	.word	0xffffffff


	//   ....[6]....
        /*0198*/ 	.word	0xffffffff


	//   ....[7]....
        /*019c*/ 	.word	0xffffffff


	//   ....[8]....
        /*01a0*/ 	.word	0xffffffff


	//   ....[9]....
        /*01a4*/ 	.word	0xffffffff


	//   ....[10]....
        /*01a8*/ 	.word	0xffffffff


	//   ....[11]....
        /*01ac*/ 	.word	0xffffffff


	//   ....[12]....
        /*01b0*/ 	.word	0x0500000f


	//   ....[13]....
        /*01b4*/ 	.word	0x05000011


	//   ....[14]....
        /*01b8*/ 	.word	0x05000010


	//   ....[15]....
        /*01bc*/ 	.word	0x05000012


	//   ....[16]....
        /*01c0*/ 	.word	0x05000013


	//   ....[17]....
        /*01c4*/ 	.word	0x05000015


	//   ....[18]....
        /*01c8*/ 	.word	0x05000014


	//   ....[19]....
        /*01cc*/ 	.word	0x0500000a


	//   ....[20]....
        /*01d0*/ 	.word	0x05000010


	//   ....[21]....
        /*01d4*/ 	.word	0x05000010


	//   ....[22]....
        /*01d8*/ 	.word	0x05000010


	//   ....[23]....
        /*01dc*/ 	.word	0x05000010


	//   ....[24]....
        /*01e0*/ 	.word	0x05000010


	//   ....[25]....
        /*01e4*/ 	.word	0x05000010


	//   ....[26]....
        /*01e8*/ 	.word	0x05000010


	//   ....[27]....
        /*01ec*/ 	.word	0x05000010


	//----- nvinfo : EIATTR_COOP_GROUP_INSTR_OFFSETS
	.align		4
.L_2065:
        /*01f0*/ 	.byte	0x04, 0x28
        /*01f2*/ 	.short	(.L_2067 - .L_2066)


	//   ....[0]....
.L_2066:
        /*01f4*/ 	.word	0x00002020


	//   ....[1]....
        /*01f8*/ 	.word	0x00002050


	//   ....[2]....
        /*01fc*/ 	.word	0x00002080


	//   ....[3]....
        /*0200*/ 	.word	0x00002090


	//   ....[4]....
        /*0204*/ 	.word	0x00002790


	//   ....[5]....
        /*0208*/ 	.word	0x000027f0


	//   ....[6]....
        /*020c*/ 	.word	0x00002810


	//   ....[7]....
        /*0210*/ 	.word	0x00002830


	//   ....[8]....
        /*0214*/ 	.word	0x00002850


	//   ....[9]....
        /*0218*/ 	.word	0x00002870


	//   ....[10]....
        /*021c*/ 	.word	0x00002890


	//   ....[11]....
        /*0220*/ 	.word	0x000028b0


	//   ....[12]....
        /*0224*/ 	.word	0x00003940


	//   ....[13]....
        /*0228*/ 	.word	0x00003970


	//   ....[14]....
        /*022c*/ 	.word	0x000039c0


	//   ....[15]....
        /*0230*/ 	.word	0x000039e0


	//   ....[16]....
        /*0234*/ 	.word	0x00003a10


	//   ....[17]....
        /*0238*/ 	.word	0x00003a20


	//   ....[18]....
        /*023c*/ 	.word	0x00003a50


	//   ....[19]....
        /*0240*/ 	.word	0x00003a60


	//   ....[20]....
        /*0244*/ 	.word	0x00003c20


	//   ....[21]....
        /*0248*/ 	.word	0x00003cb0


	//   ....[22]....
        /*024c*/ 	.word	0x00003d20


	//   ....[23]....
        /*0250*/ 	.word	0x00003d80


	//   ....[24]....
        /*0254*/ 	.word	0x00003df0


	//   ....[25]....
        /*0258*/ 	.word	0x00003e50


	//   ....[26]....
        /*025c*/ 	.word	0x00003ec0


	//   ....[27]....
        /*0260*/ 	.word	0x00003f20


	//----- nvinfo : EIATTR_VRC_CTA_INIT_COUNT
	.align		4
.L_2067:
        /*0264*/ 	.byte	0x02, 0x4a
	.zero		1
	.zero		1


	//----- nvinfo : EIATTR_EXIT_INSTR_OFFSETS
	.align		4
        /*0268*/ 	.byte	0x04, 0x1c
        /*026a*/ 	.short	(.L_2069 - .L_2068)


	//   ....[0]....
.L_2068:
        /*026c*/ 	.word	0x00002dd0


	//   ....[1]....
        /*0270*/ 	.word	0x00003bb0


	//----- nvinfo : EIATTR_MAX_THREADS
	.align		4
.L_2069:
        /*0274*/ 	.byte	0x04, 0x05
        /*0276*/ 	.short	(.L_2071 - .L_2070)
.L_2070:
        /*0278*/ 	.word	0x00000140
        /*027c*/ 	.word	0x00000001
        /*0280*/ 	.word	0x00000001


	//----- nvinfo : EIATTR_CRS_STACK_SIZE
	.align		4
.L_2071:
        /*0284*/ 	.byte	0x04, 0x1e
        /*0286*/ 	.short	(.L_2073 - .L_2072)
.L_2072:
        /*0288*/ 	.word	0x00000000


	//----- nvinfo : EIATTR_CBANK_PARAM_SIZE
	.align		4
.L_2073:
        /*028c*/ 	.byte	0x03, 0x19
        /*028e*/ 	.short	0x0060


	//----- nvinfo : EIATTR_PARAM_CBANK
	.align		4
        /*0290*/ 	.byte	0x04, 0x0a
        /*0292*/ 	.short	(.L_2075 - .L_2074)
	.align		4
.L_2074:
        /*0294*/ 	.word	index@(.nv.constant0._ZN13group_norm_v218gn_bwd_cuda_kernelI6__halfLi320ELi3ELi16ELi20ELi1024ELb1ELb1ELi16ELi320ELi320ELi4ELb1ELi5ELb0ELb0ELNS_15WgradSyncMethodE3ENS_16CompileConditionILi1000EEEEEvPT_S6_S6_PKS5_S8_S8_S8_PKfflPfPj)
        /*0298*/ 	.short	0x0380
        /*029a*/ 	.short	0x0060


	//----- nvinfo : EIATTR_SW_WAR
	.align		4
.L_2075:
        /*029c*/ 	.byte	0x04, 0x36
        /*029e*/ 	.short	(.L_2077 - .L_2076)
.L_2076:
        /*02a0*/ 	.word	0x00000008
.L_2077:


//--------------------- .nv.info._ZN13group_norm_v218gn_bwd_cuda_kernelI6__halfLi320ELi1ELi16ELi20ELi1024ELb1ELb1ELi32ELi320ELi320ELi4ELb1ELi4ELb0ELb0ELNS_15WgradSyncMethodE3ENS_16CompileConditionILi1000EEEEEvPT_S6_S6_PKS5_S8_S8_S8_PKfflPfPj --------------------------
	.section	.nv.info._ZN13group_norm_v218gn_bwd_cuda_kernelI6__halfLi320ELi1ELi16ELi20ELi1024ELb1ELb1ELi32ELi320ELi320ELi4ELb1ELi4ELb0ELb0ELNS_15WgradSyncMethodE3ENS_16CompileConditionILi1000EEEEEvPT_S6_S6_PKS5_S8_S8_S8_PKfflPfPj,"",@"SHT_CUDA_INFO"
	.sectionflags	@""
	.align	4


	//----- nvinfo : EIATTR_CUDA_API_VERSION
	.align		4
        /*0000*/ 	.byte	0x04, 0x37
        /*0002*/ 	.short	(.L_2079 - .L_2078)
.L_2078:
        /*0004*/ 	.word	0x00000082


	//----- nvinfo : EIATTR_KPARAM_INFO
	.align		4
.L_2079:
        /*0008*/ 	.byte	0x04, 0x17
        /*000a*/ 	.short	(.L_2081 - .L_2080)
.L_2080:
        /*000c*/ 	.word	0x00000000
        /*0010*/ 	.short	0x000b
        /*0012*/ 	.short	0x0058
        /*0014*/ 	.byte	0x00, 0xf5, 0x21, 0x00


	//----- nvinfo : EIATTR_KPARAM_INFO
	.align		4
.L_2081:
        /*0018*/ 	.byte	0x04, 0x17
        /*001a*/ 	.short	(.L_2083 - .L_2082)
.L_2082:
        /*001c*/ 	.word	0x00000000
        /*0020*/ 	.short	0x000a
        /*0022*/ 	.short	0x0050
        /*0024*/ 	.byte	0x00, 0xf5, 0x21, 0x00


	//----- nvinfo : EIATTR_KPARAM_INFO
	.align		4
.L_2083:
        /*0028*/ 	.byte	0x04, 0x17
        /*002a*/ 	.short	(.L_2085 - .L_2084)
.L_2084:
        /*002c*/ 	.word	0x00000000
        /*0030*/ 	.short	0x0009
        /*0032*/ 	.short	0x0048
        /*0034*/ 	.byte	0x00, 0xf0, 0x21, 0x00


	//----- nvinfo : EIATTR_KPARAM_INFO
	.align		4
.L_2085:
        /*0038*/ 	.byte	0x04, 0x17
        /*003a*/ 	.short	(.L_2087 - .L_2086)
.L_2086:
        /*003c*/ 	.word	0x00000000
        /*0040*/ 	.short	0x0008
        /*0042*/ 	.short	0x0040
        /*0044*/ 	.byte	0x00, 0xf0, 0x11, 0x00


	//----- nvinfo : EIATTR_KPARAM_INFO
	.align		4
.L_2087:
        /*0048*/ 	.byte	0x04, 0x17
        /*004a*/ 	.short	(.L_2089 - .L_2088)
.L_2088:
        /*004c*/ 	.word	0x00000000
        /*0050*/ 	.short	0x0007
        /*0052*/ 	.short	0x0038
        /*0054*/ 	.byte	0x00, 0xf5, 0x21, 0x00


	//----- nvinfo : EIATTR_KPARAM_INFO
	.align		4
.L_2089:
        /*0058*/ 	.byte	0x04, 0x17
        /*005a*/ 	.short	(.L_2091 - .L_2090)
.L_2090:
        /*005c*/ 	.word	0x00000000
        /*0060*/ 	.short	0x0006
        /*0062*/ 	.short	0x0030
        /*0064*/ 	.byte	0x00, 0xf5, 0x21, 0x00


	//----- nvinfo : EIATTR_KPARAM_INFO
	.align		4
.L_2091:
        /*0068*/ 	.byte	0x04, 0x17
        /*006a*/ 	.short	(.L_2093 - .L_2092)
.L_2092:
        /*006c*/ 	.word	0x00000000
        /*0070*/ 	.short	0x0005
        /*0072*/ 	.short	0x0028
        /*0074*/ 	.byte	0x00, 0xf5, 0x21, 0x00


	//----- nvinfo : EIATTR_KPARAM_INFO
	.align		4
.L_2093:
        /*0078*/ 	.byte	0x04, 0x17
        /*007a*/ 	.short	(.L_2095 - .L_2094)
.L_2094:
        /*007c*/ 	.word	0x00000000
        /*0080*/ 	.short	0x0004
        /*0082*/ 	.short	0x0020
        /*0084*/ 	.byte	0x00, 0xf5, 0x21, 0x00


	//----- nvinfo : EIATTR_KPARAM_INFO
	.align		4
.L_2095:
        /*0088*/ 	.byte	0x04, 0x17
        /*008a*/ 	.short	(.L_2097 - .L_2096)
.L_2096:
        /*008c*/ 	.word	0x00000000
        /*0090*/ 	.short	0x0003
        /*0092*/ 	.short	0x0018
        /*0094*/ 	.byte	0x00, 0xf5, 0x21, 0x00


	//----- nvinfo : EIATTR_KPARAM_INFO
	.align		4
.L_2097:
        /*0098*/ 	.byte	0x04, 0x17
        /*009a*/ 	.short	(.L_2099 - .L_2098)
.L_2098:
        /*009c*/ 	.word	0x00000000
        /*00a0*/ 	.short	0x0002
        /*00a2*/ 	.short	0x0010
        /*00a4*/ 	.byte	0x00, 0xf5, 0x21, 0x00


	//----- nvinfo : EIATTR_KPARAM_INFO
	.align		4
.L_2099:
        /*00a8*/ 	.byte	0x04, 0x17
        /*00aa*/ 	.short	(.L_2101 - .L_2100)
.L_2100:
        /*00ac*/ 	.word	0x00000000
        /*00b0*/ 	.short	0x0001
        /*00b2*/ 	.short	0x0008
        /*00b4*/ 	.byte	0x00, 0xf5, 0x21, 0x00


	//----- nvinfo : EIATTR_KPARAM_INFO
	.align		4
.L_2101:
        /*00b8*/ 	.byte	0x04, 0x17
        /*00ba*/ 	.short	(.L_2103 - .L_2102)
.L_2102:
        /*00bc*/ 	.word	0x00000000
        /*00c0*/ 	.short	0x0000
        /*00c2*/ 	.short	0x0000
        /*00c4*/ 	.byte	0x00, 0xf5, 0x21, 0x00


	//----- nvinfo : EIATTR_SPARSE_MMA_MASK
	.align		4
.L_2103:
        /*00c8*/ 	.byte	0x03, 0x50
        /*00ca*/ 	.short	0x0000


	//----- nvinfo : EIATTR_MAXREG_COUNT
	.align		4
        /*00cc*/ 	.byte	0x03, 0x1b
        /*00ce*/ 	.short	0x00a8


	//----- nvinfo : EIATTR_NUM_BARRIERS
	.align		4
        /*00d0*/ 	.byte	0x02, 0x4c
        /*00d2*/ 	.byte	0x01
	.zero		1


	//----- nvinfo : EIATTR_MERCURY_ISA_VERSION
	.align		4
        /*00d4*/ 	.byte	0x03, 0x5f
        /*00d6*/ 	.short	0x0101


	//----- nvinfo : EIATTR_COOP_GROUP_MASK_REGIDS
	.align		4
        /*00d8*/ 	.byte	0x04, 0x29
        /*00da*/ 	.short	(.L_2105 - .L_2104)


	//   ....[0]....
.L_2104:
        /*00dc*/ 	.word	0xffffffff


	//   ....[1]....
        /*00e0*/ 	.word	0xffffffff


	//   ....[2]....
        /*00e4*/ 	.word	0xffffffff


	//   ....[3]....
        /*00e8*/ 	.word	0xffffffff


	//   ....[4]....
        /*00ec*/ 	.word	0xffffffff


	//   ....[5]....
        /*00f0*/ 	.word	0xffffffff


	//   ....[6]....
        /*00f4*/ 	.word	0xffffffff


	//   ....[7]....
        /*00f8*/ 	.word	0xffffffff


	//   ....[8]....
        /*00fc*/ 	.word	0xffffffff


	//   ....[9]....
        /*0100*/ 	.word	0xffffffff


	//   ....[10]....
        /*0104*/ 	.word	0xffffffff


	//   ....[11]....
        /*0108*/ 	.word	0xffffffff


	//   ....[12]....
        /*010c*/ 	.word	0x05000019


	//   ....[13]....
        /*0110*/ 	.word	0x05000018


	//   ....[14]....
        /*0114*/ 	.word	0x0500001a


	//   ....[15]....
        /*0118*/ 	.word	0x0500001b


	//   ....[16]....
        /*011c*/ 	.word	0x0500001d


	//   ....[17]....
        /*0120*/ 	.word	0x0500001c


	//   ....[18]....
        /*0124*/ 	.word	0x0500001e


	//   ....[19]....
        /*0128*/ 	.word	0x0500000b


	//   ....[20]....
        /*012c*/ 	.word	0x0500001a


	//   ....[21]....
        /*0130*/ 	.word	0x0500001a


	//   ....[22]....
        /*0134*/ 	.word	0x0500001a


	//   ....[23]....
        /*0138*/ 	.word	0x0500001a


	//   ....[24]....
        /*013c*/ 	.word	0x0500001a


	//   ....[25]....
        /*0140*/ 	.word	0x0500001a


	//   ....[26]....
        /*0144*/ 	.word	0x0500001a


	//   ....[27]....
        /*0148*/ 	.word	0x0500001a


	//----- nvinfo : EIATTR_COOP_GROUP_INSTR_OFFSETS
	.align		4
.L_2105:
        /*014c*/ 	.byte	0x04, 0x28
        /*014e*/ 	.short	(.L_2107 - .L_2106)


	//   ....[0]....
.L_2106:
        /*0150*/ 	.word	0x00003140


	//   ....[1]....
        /*0154*/ 	.word	0x00003160


	//   ....[2]....
        /*0158*/ 	.word	0x000031c0


	//   ....[3]....
        /*015c*/ 	.word	0x000031d0


	//   ....[4]....
        /*0160*/ 	.word	0x00003550


	//   ....[5]....
        /*0164*/ 	.word	0x00003590


	//   ....[6]....
        /*0168*/ 	.word	0x000035c0


	//   ....[7]....
        /*016c*/ 	.word	0x000035d0


	//   ....[8]....
        /*0170*/ 	.word	0x00003600


	//   ....[9]....
        /*0174*/ 	.word	0x00003610


	//   ....[10]....
        /*0178*/ 	.word	0x00003640


	//   ....[11]....
        /*017c*/ 	.word	0x00003650


	//   ....[12]....
        /*0180*/ 	.word	0x00004a40


	//   ....[13]....
        /*0184*/ 	.word	0x00004a70


	//   ....[14]....
        /*0188*/ 	.word	0x00004ac0


	//   ....[15]....
        /*018c*/ 	.word	0x00004ae0


	//   ....[16]....
        /*0190*/ 	.word	0x00004b10


	//   ....[17]....
        /*0194*/ 	.word	0x00004b20


	//   ....[18]....
        /*0198*/ 	.word	0x00004b50


	//   ....[19]....
        /*019c*/ 	.word	0x00004b60


	//   ....[20]....
        /*01a0*/ 	.word	0x00004d30


	//   ....[21]....
        /*01a4*/ 	.word	0x00004dc0


	//   ....[22]....
        /*01a8*/ 	.word	0x00004e30


	//   ....[23]....
        /*01ac*/ 	.word	0x00004e90


	//   ....[24]....
        /*01b0*/ 	.word	0x00004f00


	//   ....[25]....
        /*01b4*/ 	.word	0x00004f60


	//   ....[26]....
        /*01b8*/ 	.word	0x00004fd0


	//   ....[27]....
        /*01bc*/ 	.word	0x00005030


	//----- nvinfo : EIATTR_VRC_CTA_INIT_COUNT
	.align		4
.L_2107:
        /*01c0*/ 	.byte	0x02, 0x4a
	.zero		1
	.zero		1


	//----- nvinfo : EIATTR_EXIT_INSTR_OFFSETS
	.align		4
        /*01c4*/ 	.byte	0x04, 0x1c
        /*01c6*/ 	.short	(.L_2109 - .L_2108)


	//   ....[0]....
.L_2108:
        /*01c8*/ 	.word	0x00003eb0


	//   ....[1]....
        /*01cc*/ 	.word	0x00004cc0


	//----- nvinfo : EIATTR_MAX_THREADS
	.align		4
.L_2109:
        /*01d0*/ 	.byte	0x04, 0x05
        /*01d2*/ 	.short	(.L_2111 - .L_2110)
.L_2110:
        /*01d4*/ 	.word	0x00000140
        /*01d8*/ 	.word	0x00000001
        /*01dc*/ 	.word	0x00000001


	//----- nvinfo : EIATTR_CRS_STACK_SIZE
	.align		4
.L_2111:
        /*01e0*/ 	.byte	0x04, 0x1e
        /*01e2*/ 	.short	(.L_2113 - .L_2112)
.L_2112:
        /*01e4*/ 	.word	0x00000000


	//----- nvinfo : EIATTR_CBANK_PARAM_SIZE
	.align		4
.L_2113:
        /*01e8*/ 	.byte	0x03, 0x19
        /*01ea*/ 	.short	0x0060


	//----- nvinfo : EIATTR_PARAM_CBANK
	.align		4
        /*01ec*/ 	.byte	0x04, 0x0a
        /*01ee*/ 	.short	(.L_2115 - .L_2114)
	.align		4
.L_2114:
        /*01f0*/ 	.word	index@(.nv.constant0._ZN13group_norm_v218gn_bwd_cuda_kernelI6__halfLi320ELi1ELi16ELi20ELi1024ELb1ELb1ELi32ELi320ELi320ELi4ELb1ELi4ELb0ELb0ELNS_15WgradSyncMethodE3ENS_16CompileConditionILi1000EEEEEvPT_S6_S6_PKS5_S8_S8_S8_PKfflPfPj)
        /*01f4*/ 	.short	0x0380
        /*01f6*/ 	.short	0x0060


	//----- nvinfo : EIATTR_SW_WAR
	.align		4
.L_2115:
        /*01f8*/ 	.byte	0x04, 0x36
        /*01fa*/ 	.short	(.L_2117 - .L_2116)
.L_2116:
        /*01fc*/ 	.word	0x00000008
.L_2117:


//--------------------- .nv.info._ZN13group_norm_v218gn_bwd_cuda_kernelI6__halfLi320ELi1ELi16ELi20ELi1024ELb1ELb1ELi64ELi320ELi320ELi4ELb1ELi9ELb0ELb0ELNS_15WgradSyncMethodE3ENS_16CompileConditionILi1000EEEEEvPT_S6_S6_PKS5_S8_S8_S8_PKfflPfPj --------------------------
	.section	.nv.info._ZN13group_norm_v218gn_bwd_cuda_kernelI6__halfLi320ELi1ELi16ELi20ELi1024ELb1ELb1ELi64ELi320ELi320ELi4ELb1ELi9ELb0ELb0ELNS_15WgradSyncMethodE3ENS_16CompileConditionILi1000EEEEEvPT_S6_S6_PKS5_S8_S8_S8_PKfflPfPj,"",@"SHT_CUDA_INFO"
	.sectionflags	@""
	.align	4


	//----- nvinfo : EIATTR_CUDA_API_VERSION
	.align		4
        /*0000*/ 	.byte	0x04, 0x37
        /*0002*/ 	.short	(.L_2119 - .L_2118)
.L_2118:
        /*0004*/ 	.word	0x00000082


	//----- nvinfo : EIATTR_KPARAM_INFO
	.align		4
.L_2119:
        /*0008*/ 	.byte	0x04, 0x17
        /*000a*/ 	.short	(.L_2121 - .L_2120)
.L_2120:
        /*000c*/ 	.word	0x00000000
        /*0010*/ 	.short	0x000b
        /*0012*/ 	.short	0x0058
        /*0014*/ 	.byte	0x00, 0xf5, 0x21, 0x00


	//----- nvinfo : EIATTR_KPARAM_INFO
	.align		4
.L_2121:
        /*0018*/ 	.byte	0x04, 0x17
        /*001a*/ 	.short	(.L_2123 - .L_2122)
.L_2122:
        /*001c*/ 	.word	0x00000000
        /*0020*/ 	.short	0x000a
        /*0022*/ 	.short	0x0050
        /*0024*/ 	.byte	0x00, 0xf5, 0x21, 0x00


	//----- nvinfo : EIATTR_KPARAM_INFO
	.align		4
.L_2123:
        /*0028*/ 	.byte	0x04, 0x17
        /*002a*/ 	.short	(.L_2125 - .L_2124)
.L_2124:
        /*002c*/ 	.word	0x00000000
        /*0030*/ 	.short	0x0009
        /*0032*/ 	.short	0x0048
        /*0034*/ 	.byte	0x00, 0xf0, 0x21, 0x00


	//----- nvinfo : EIATTR_KPARAM_INFO
	.align		4
.L_2125:
        /*0038*/ 	.byte	0x04, 0x17
        /*003a*/ 	.short	(.L_2127 - .L_2126)
.L_2126:
        /*003c*/ 	.word	0x00000000
        /*0040*/ 	.short	0x0008
        /*0042*/ 	.short	0x0040
        /*0044*/ 	.byte	0x00, 0xf0, 0x11, 0x00


	//----- nvinfo : EIATTR_KPARAM_INFO
	.align		4
.L_2127:
        /*0048*/ 	.byte	0x04, 0x17
        /*004a*/ 	.short	(.L_2129 - .L_2128)
.L_2128:
        /*004c*/ 	.word	0x00000000
        /*0050*/ 	.short	0x0007
        /*0052*/ 	.short	0x0038
        /*0054*/ 	.byte	0x00, 0xf5, 0x21, 0x00


	//----- nvinfo : EIATTR_KPARAM_INFO
	.align		4
.L_2129:
        /*0058*/ 	.byte	0x04, 0x17
        /*005a*/ 	.short	(.L_2131 - .L_2130)
.L_2130:
        /*005c*/ 	.word	0x00000000
        /*0060*/ 	.short	0x0006
        /*0062*/ 	.short	0x0030
        /*0064*/ 	.byte	0x00, 0xf5, 0x21, 0x00


	//----- nvinfo : EIATTR_KPARAM_INFO
	.align		4
.L_2131:
        /*0068*/ 	.byte	0x04, 0x17
        /*006a*/ 	.short	(.L_2133 - .L_2132)
.L_2132:
        /*006c*/ 	.word	0x00000000
        /*0070*/ 	.short	0x0005
        /*0072*/ 	.short	0x0028
        /*0074*/ 	.byte	0x00, 0xf5, 0x21, 0x00


	//----- nvinfo : EIATTR_KPARAM_INFO
	.align		4
.L_2133:
        /*0078*/ 	.byte	0x04, 0x17
        /*007a*/ 	.short	(.L_2135 - .L_2134)
.L_2134:
        /*007c*/ 	.word	0x00000000
        /*0080*/ 	.short	0x0004
        /*0082*/ 	.short	0x0020
        /*0084*/ 	.byte	0x00, 0xf5, 0x21, 0x00


	//----- nvinfo : EIATTR_KPARAM_INFO
	.align		4
.L_2135:
        /*0088*/ 	.byte	0x04, 0x17
        /*008a*/ 	.short	(.L_2137 - .L_2136)
.L_2136:
        /*008c*/ 	.word	0x00000000
        /*0090*/ 	.short	0x0003
        /*0092*/ 	.short	0x0018
        /*0094*/ 	.byte	0x00, 0xf5, 0x21, 0x00


	//----- nvinfo : EIATTR_KPARAM_INFO
	.align		4
.L_2137:
        /*0098*/ 	.byte	0x04, 0x17
        /*009a*/ 	.short	(.L_2139 - .L_2138)
.L_2138:
        /*009c*/ 	.word	0x00000000
        /*00a0*/ 	.short	0x0002
        /*00a2*/ 	.short	0x0010
        /*00a4*/ 	.byte	0x00, 0xf5, 0x21, 0x00


	//----- nvinfo : EIATTR_KPARAM_INFO
	.align		4
.L_2139:
        /*00a8*/ 	.byte	0x04, 0x17
        /*00aa*/ 	.short	(.L_2141 - .L_2140)
.L_2140:
        /*00ac*/ 	.word	0x00000000
        /*00b0*/ 	.short	0x0001
        /*00b2*/ 	.short	0x0008
        /*00b4*/ 	.byte	0x00, 0xf5, 0x21, 0x00


	//----- nvinfo : EIATTR_KPARAM_INFO
	.align		4
.L_2141:
        /*00b8*/ 	.byte	0x04, 0x17
        /*00ba*/ 	.short	(.L_2143 - .L_2142)
.L_2142:
        /*00bc*/ 	.word	0x00000000
        /*00c0*/ 	.short	0x0000
        /*00c2*/ 	.short	0x0000
        /*00c4*/ 	.byte	0x00, 0xf5, 0x21, 0x00


	//----- nvinfo : EIATTR_SPARSE_MMA_MASK
	.align		4
.L_2143:
        /*00c8*/ 	.byte	0x03, 0x50
        /*00ca*/ 	.short	0x0000


	//----- nvinfo : EIATTR_MAXREG_COUNT
	.align		4
        /*00cc*/ 	.byte	0x03, 0x1b
        /*00ce*/ 	.short	0x00a8


	//----- nvinfo : EIATTR_NUM_BARRIERS
	.align		4
        /*00d0*/ 	.byte	0x02, 0x4c
        /*00d2*/ 	.byte	0x01
	.zero		1


	//----- nvinfo : EIATTR_MERCURY_ISA_VERSION
	.align		4
        /*00d4*/ 	.byte	0x03, 0x5f
        /*00d6*/ 	.short	0x0101


	//----- nvinfo : EIATTR_INT_WARP_WIDE_INSTR_OFFSETS
	.align		4
        /*00d8*/ 	.byte	0x04, 0x31
        /*00da*/ 	.short	(.L_2145 - .L_2144)


	//   ....[0]....
.L_2144:
        /*00dc*/ 	.word	0x000057c0


	//   ....[1]....
        /*00e0*/ 	.word	0x00005b70


	//----- nvinfo : EIATTR_COOP_GROUP_MASK_REGIDS
	.align		4
.L_2145:
        /*00e4*/ 	.byte	0x04, 0x29
        /*00e6*/ 	.short	(.L_2147 - .L_2146)


	//   ....[0]....
.L_2146:
        /*00e8*/ 	.word	0xffffffff


	//   ....[1]....
        /*00ec*/ 	.word	0xffffffff


	//   ....[2]....
        /*00f0*/ 	.word	0xffffffff


	//   ....[3]....
        /*00f4*/ 	.word	0xffffffff


	//   ....[4]....
        /*00f8*/ 	.word	0xffffffff


	//   ....[5]....
        /*00fc*/ 	.word	0xffffffff


	//   ....[6]....
        /*0100*/ 	.word	0xffffffff


	//   ....[7]....
        /*0104*/ 	.word	0xffffffff


	//   ....[8]....
        /*0108*/ 	.word	0xffffffff


	//   ....[9]....
        /*010c*/ 	.word	0xffffffff


	//   ....[10]....
        /*0110*/ 	.word	0xffffffff


	//   ....[11]....
        /*0114*/ 	.word	0xffffffff


	//   ....[12]....
        /*0118*/ 	.word	0x05000017


	//   ....[13]....
        /*011c*/ 	.word	0x05000016


	//   ....[14]....
        /*0120*/ 	.word	0x05000018


	//   ....[15]....
        /*0124*/ 	.word	0x05000019


	//   ....[16]....
        /*0128*/ 	.word	0x0500001b


	//   ....[17]....
        /*012c*/ 	.word	0x0500001a


	//   ....[18]....
        /*0130*/ 	.word	0x0500001c


	//   ....[19]....
        /*0134*/ 	.word	0x05000009


	//   ....[20]....
        /*0138*/ 	.word	0x05000018


	//   ....[21]....
        /*013c*/ 	.word	0x05000018


	//   ....[22]....
        /*0140*/ 	.word	0x05000018


	//   ....[23]....
        /*0144*/ 	.word	0x05000018


	//   ....[24]....
        /*0148*/ 	.word	0x05000018


	//   ....[25]....
        /*014c*/ 	.word	0x05000018


	//   ....[26]....
        /*0150*/ 	.word	0x05000018


	//   ....[27]....
        /*0154*/ 	.word	0x05000018


	//----- nvinfo : EIATTR_COOP_GROUP_INSTR_OFFSETS
	.align		4
.L_2147:
        /*0158*/ 	.byte	0x04, 0x28
        /*015a*/ 	.short	(.L_2149 - .L_2148)


	//   ....[0]....
.L_2148:
        /*015c*/ 	.word	0x00005790


	//   ....[1]....
        /*0160*/ 	.word	0x000057b0


	//   ....[2]....
        /*0164*/ 	.word	0x00005810


	//   ....[3]....
        /*0168*/ 	.word	0x00005830


	//   ....[4]....
        /*016c*/ 	.word	0x00005c50


	//   ....[5]....
        /*0170*/ 	.word	0x00005c60


	//   ....[6]....
        /*0174*/ 	.word	0x00005c90


	//   ....[7]....
        /*0178*/ 	.word	0x00005ca0


	//   ....[8]....
        /*017c*/ 	.word	0x00005cd0


	//   ....[9]....
        /*0180*/ 	.word	0x00005ce0


	//   ....[10]....
        /*0184*/ 	.word	0x00005d20


	//   ....[11]....
        /*0188*/ 	.word	0x00005d30


	//   ....[12]....
        /*018c*/ 	.word	0x00007940


	//   ....[13]....
        /*0190*/ 	.word	0x00007970


	//   ....[14]....
        /*0194*/ 	.word	0x000079c0


	//   ....[15]....
        /*0198*/ 	.word	0x000079e0


	//   ....[16]....
        /*019c*/ 	.word	0x00007a10


	//   ....[17]....
        /*01a0*/ 	.word	0x00007a20


	//   ....[18]....
        /*01a4*/ 	.word	0x00007a50


	//   ....[19]....
        /*01a8*/ 	.word	0x00007a60


	//   ....[20]....
        /*01ac*/ 	.word	0x00007c30


	//   ....[21]....
        /*01b0*/ 	.word	0x00007cc0


	//   ....[22]....
        /*01b4*/ 	.word	0x00007d30


	//   ....[23]....
        /*01b8*/ 	.word	0x00007d90


	//   ....[24]....
        /*01bc*/ 	.word	0x00007e00


	//   ....[25]....
        /*01c0*/ 	.word	0x00007e60


	//   ....[26]....
        /*01c4*/ 	.word	0x00007ed0


	//   ....[27]....
        /*01c8*/ 	.word	0x00007f30


	//----- nvinfo : EIATTR_VRC_CTA_INIT_COUNT
	.align		4
.L_2149:
        /*01cc*/ 	.byte	0x02, 0x4a
	.zero		1
	.zero		1


	//----- nvinfo : EIATTR_EXIT_INSTR_OFFSETS
	.align		4
        /*01d0*/ 	.byte	0x04, 0x1c
        /*01d2*/ 	.short	(.L_2151 - .L_2150)


	//   ....[0]....
.L_2150:
        /*01d4*/ 	.word	0x00006d90


	//   ....[1]....
        /*01d8*/ 	.word	0x00007bc0


	//----- nvinfo : EIATTR_MAX_THREADS
	.align		4
.L_2151:
        /*01dc*/ 	.byte	0x04, 0x05
        /*01de*/ 	.short	(.L_2153 - .L_2152)
.L_2152:
        /*01e0*/ 	.word	0x00000140
        /*01e4*/ 	.word	0x00000001
        /*01e8*/ 	.word	0x00000001


	//----- nvinfo : EIATTR_CRS_STACK_SIZE
	.align		4
.L_2153:
        /*01ec*/ 	.byte	0x04, 0x1e
        /*01ee*/ 	.short	(.L_2155 - .L_2154)
.L_2154:
        /*01f0*/ 	.word	0x00000000


	//----- nvinfo : EIATTR_CBANK_PARAM_SIZE
	.align		4
.L_2155:
        /*01f4*/ 	.byte	0x03, 0x19
        /*01f6*/ 	.short	0x0060


	//----- nvinfo : EIATTR_PARAM_CBANK
	.align		4
        /*01f8*/ 	.byte	0x04, 0x0a
        /*01fa*/ 	.short	(.L_2157 - .L_2156)
	.align		4
.L_2156:
        /*01fc*/ 	.word	index@(.nv.constant0._ZN13group_norm_v218gn_bwd_cuda_kernelI6__halfLi320ELi1ELi16ELi20ELi1024ELb1ELb1ELi64ELi320ELi320ELi4ELb1ELi9ELb0ELb0ELNS_15WgradSyncMethodE3ENS_16CompileConditionILi1000EEEEEvPT_S6_S6_PKS5_S8_S8_S8_PKfflPfPj)
        /*0200*/ 	.short	0x0380
        /*0202*/ 	.short	0x0060


	//----- nvinfo : EIATTR_SW_WAR
	.align		4
.L_2157:
        /*0204*/ 	.byte	0x04, 0x36
        /*0206*/ 	.short	(.L_2159 - .L_2158)
.L_2158:
        /*0208*/ 	.word	0x00000008
.L_2159:


//--------------------- .nv.info._ZN13group_norm_v218gn_bwd_cuda_kernelI6__halfLi320ELi3ELi16ELi20ELi1024ELb1ELb1ELi32ELi320ELi320ELi4ELb1ELi10ELb0ELb0ELNS_15WgradSyncMethodE3ENS_16CompileConditionILi1000EEEEEvPT_S6_S6_PKS5_S8_S8_S8_PKfflPfPj --------------------------
	.section	.nv.info._ZN13group_norm_v218gn_bwd_cuda_kernelI6__halfLi320ELi3ELi16ELi20ELi1024ELb1ELb1ELi32ELi320ELi320ELi4ELb1ELi10ELb0ELb0ELNS_15WgradSyncMethodE3ENS_16CompileConditionILi1000EEEEEvPT_S6_S6_PKS5_S8_S8_S8_PKfflPfPj,"",@"SHT_CUDA_INFO"
	.sectionflags	@""
	.align	4


	//----- nvinfo : EIATTR_CUDA_API_VERSION
	.align		4
        /*0000*/ 	.byte	0x04, 0x37
        /*0002*/ 	.short	(.L_2161 - .L_2160)
.L_2160:
        /*0004*/ 	.word	0x00000082


	//----- nvinfo : EIATTR_KPARAM_INFO
	.align		4
.L_2161:
        /*0008*/ 	.byte	0x04, 0x17
        /*000a*/ 	.short	(.L_2163 - .L_2162)
.L_2162:
        /*000c*/ 	.word	0x00000000
        /*0010*/ 	.short	0x000b
        /*0012*/ 	.short	0x0058
        /*0014*/ 	.byte	0x00, 0xf5, 0x21, 0x00


	//----- nvinfo : EIATTR_KPARAM_INFO
	.align		4
.L_2163:
        /*0018*/ 	.byte	0x04, 0x17
        /*001a*/ 	.short	(.L_2165 - .L_2164)
.L_2164:
        /*001c*/ 	.word	0x00000000
        /*0020*/ 	.short	0x000a
        /*0022*/ 	.short	0x0050
        /*0024*/ 	.byte	0x00, 0xf5, 0x21, 0x00


	//----- nvinfo : EIATTR_KPARAM_INFO
	.align		4
.L_2165:
        /*0028*/ 	.byte	0x04, 0x17
        /*002a*/ 	.short	(.L_2167 - .L_2166)
.L_2166:
        /*002c*/ 	.word	0x00000000
        /*0030*/ 	.short	0x0009
        /*0032*/ 	.short	0x0048
        /*0034*/ 	.byte	0x00, 0xf0, 0x21, 0x00


	//----- nvinfo : EIATTR_KPARAM_INFO
	.align		4
.L_2167:
        /*0038*/ 	.byte	0x04, 0x17
        /*003a*/ 	.short	(.L_2169 - .L_2168)
.L_2168:
        /*003c*/ 	.word	0x00000000
        /*0040*/ 	.short	0x0008
        /*0042*/ 	.short	0x0040
        /*0044*/ 	.byte	0x00, 0xf0, 0x11, 0x00


	//----- nvinfo : EIATTR_KPARAM_INFO
	.align		4
.L_2169:
        /*0048*/ 	.byte	0x04, 0x17
        /*004a*/ 	.short	(.L_2171 - .L_2170)
.L_2170:
        /*004c*/ 	.word	0x00000000
        /*0050*/ 	.short	0x0007
        /*0052*/ 	.short	0x0038
        /*0054*/ 	.byte	0x00, 0xf5, 0x21, 0x00


	//----- nvinfo : EIATTR_KPARAM_INFO
	.align		4
.L_2171:
        /*0058*/ 	.byte	0x04, 0x17
        /*005a*/ 	.short	(.L_2173 - .L_2172)
.L_2172:
        /*005c*/ 	.word	0x00000000
        /*0060*/ 	.short	0x0006
        /*0062*/ 	.short	0x0030
        /*0064*/ 	.byte	0x00, 0xf5, 0x21, 0x00


	//----- nvinfo : EIATTR_KPARAM_INFO
	.align		4
.L_2173:
        /*0068*/ 	.byte	0x04, 0x17
        /*006a*/ 	.short	(.L_2175 - .L_2174)
.L_2174:
        /*006c*/ 	.word	0x00000000
        /*0070*/ 	.short	0x0005
        /*0072*/ 	.short	0x0028
        /*0074*/ 	.byte	0x00, 0xf5, 0x21, 0x00


	//----- nvinfo : EIATTR_KPARAM_INFO
	.align		4
.L_2175:
        /*0078*/ 	.byte	0x04, 0x17
        /*007a*/ 	.short	(.L_2177 - .L_2176)
.L_2176:
        /*007c*/ 	.word	0x00000000
        /*0080*/ 	.short	0x0004
        /*0082*/ 	.short	0x0020
        /*0084*/ 	.byte	0x00, 0xf5, 0x21, 0x00


	//----- nvinfo : EIATTR_KPARAM_INFO
	.align		4
.L_2177:
        /*0088*/ 	.byte	0x04, 0x17
        /*008a*/ 	.short	(.L_2179 - .L_2178)
.L_2178:
        /*008c*/ 	.word	0x00000000
        /*0090*/ 	.short	0x0003
        /*0092*/ 	.short	0x0018
        /*0094*/ 	.byte	0x00, 0xf5, 0x21, 0x00


	//----- nvinfo : EIATTR_KPARAM_INFO
	.align		4
.L_2179:
        /*0098*/ 	.byte	0x04, 0x17
        /*009a*/ 	.short	(.L_2181 - .L_2180)
.L_2180:
        /*009c*/ 	.word	0x00000000
        /*00a0*/ 	.short	0x0002
        /*00a2*/ 	.short	0x0010
        /*00a4*/ 	.byte	0x00, 0xf5, 0x21, 0x00


	//----- nvinfo : EIATTR_KPARAM_INFO
	.align		4
.L_2181:
        /*00a8*/ 	.byte	0x04, 0x17
        /*00aa*/ 	.short	(.L_2183 - .L_2182)
.L_2182:
        /*00ac*/ 	.word	0x00000000
        /*00b0*/ 	.short	0x0001
        /*00b2*/ 	.short	0x0008
        /*00b4*/ 	.byte	0x00, 0xf5, 0x21, 0x00


	//----- nvinfo : EIATTR_KPARAM_INFO
	.align		4
.L_2183:
        /*00b8*/ 	.byte	0x04, 0x17
        /*00ba*/ 	.short	(.L_2185 - .L_2184)
.L_2184:
        /*00bc*/ 	.word	0x00000000
        /*00c0*/ 	.short	0x0000
        /*00c2*/ 	.short	0x0000
        /*00c4*/ 	.byte	0x00, 0xf5, 0x21, 0x00


	//----- nvinfo : EIATTR_SPARSE_MMA_MASK
	.align		4
.L_2185:
        /*00c8*/ 	.byte	0x03, 0x50
        /*00ca*/ 	.short	0x0000


	//----- nvinfo : EIATTR_MAXREG_COUNT
	.align		4
        /*00cc*/ 	.byte	0x03, 0x1b
        /*00ce*/ 	.short	0x0040


	//----- nvinfo : EIATTR_NUM_BARRIERS
	.align		4
        /*00d0*/ 	.byte	0x02, 0x4c
        /*00d2*/ 	.byte	0x01
	.zero		1


	//----- nvinfo : EIATTR_ANNOTATIONS
	.align		4
        /*00d4*/ 	.byte	0x04, 0x55
        /*00d6*/ 	.short	(.L_2187 - .L_2186)


	//   ....[0]....
.L_2186:
        /* <DEDUP_REMOVED lines=88> */


	//----- nvinfo : EIATTR_MERCURY_ISA_VERSION
	.align		4
.L_2187:
        /*0640*/ 	.byte	0x03, 0x5f
        /*0642*/ 	.short	0x0101


	//----- nvinfo : EIATTR_COOP_GROUP_MASK_REGIDS
	.align		4
        /*0644*/ 	.byte	0x04, 0x29
        /*0646*/ 	.short	(.L_2189 - .L_2188)


	//   ....[0]....
.L_2188:
        /*0648*/ 	.word	0xffffffff


	//   ....[1]....
        /*064c*/ 	.word	0xffffffff


	//   ....[2]....
        /*0650*/ 	.word	0xffffffff


	//   ....[3]....
        /*0654*/ 	.word	0xffffffff


	//   ....[4]....
        /*0658*/ 	.word	0xffffffff


	//   ....[5]....
        /*065c*/ 	.word	0xffffffff


	//   ....[6]....
        /*0660*/ 	.word	0xffffffff


	//   ....[7]....
        /*0664*/ 	.word	0xffffffff


	//   ....[8]....
        /*0668*/ 	.word	0xffffffff


	//   ....[9]....
        /*066c*/ 	.word	0xffffffff


	//   ....[10]....
        /*0670*/ 	.word	0xffffffff


	//   ....[11]....
        /*0674*/ 	.word	0xffffffff


	//   ....[12]....
        /*0678*/ 	.word	0x0500000f


	//   ....[13]....
        /*067c*/ 	.word	0x05000011


	//   ....[14]....
        /*0680*/ 	.word	0x05000010


	//   ....[15]....
        /*0684*/ 	.word	0x05000012


	//   ....[16]....
        /*0688*/ 	.word	0x05000013


	//   ....[17]....
        /*068c*/ 	.word	0x05000015


	//   ....[18]....
        /*0690*/ 	.word	0x05000014


	//   ....[19]....
        /*0694*/ 	.word	0x0500000a


	//   ....[20]....
        /*0698*/ 	.word	0x05000010


	//   ....[21]....
        /*069c*/ 	.word	0x05000010


	//   ....[22]....
        /*06a0*/ 	.word	0x05000010


	//   ....[23]....
        /*06a4*/ 	.word	0x05000010


	//   ....[24]....
        /*06a8*/ 	.word	0x05000010


	//   ....[25]....
        /*06ac*/ 	.word	0x05000010


	//   ....[26]....
        /*06b0*/ 	.word	0x05000010


	//   ....[27]....
        /*06b4*/ 	.word	0x05000010


	//----- nvinfo : EIATTR_COOP_GROUP_INSTR_OFFSETS
	.align		4
.L_2189:
        /*06b8*/ 	.byte	0x04, 0x28
        /*06ba*/ 	.short	(.L_2191 - .L_2190)


	//   ....[0]....
.L_2190:
        /*06bc*/ 	.word	0x00003990


	//   ....[1]....
        /*06c0*/ 	.word	0x000039c0


	//   ....[2]....
        /*06c4*/ 	.word	0x000039f0


	//   ....[3]....
        /*06c8*/ 	.word	0x00003a00


	//   ....[4]....
        /*06cc*/ 	.word	0x000040e0


	//   ....[5]....
        /*06d0*/ 	.word	0x000040f0


	//   ....[6]....
        /*06d4*/ 	.word	0x00004120


	//   ....[7]....
        /*06d8*/ 	.word	0x00004130


	//   ....[8]....
        /*06dc*/ 	.word	0x00004160


	//   ....[9]....
        /*06e0*/ 	.word	0x00004170


	//   ....[10]....
        /*06e4*/ 	.word	0x000041a0


	//   ....[11]....
        /*06e8*/ 	.word	0x000041b0


	//   ....[12]....
        /*06ec*/ 	.word	0x000057e0


	//   ....[13]....
        /*06f0*/ 	.word	0x00005810


	//   ....[14]....
        /*06f4*/ 	.word	0x00005860


	//   ....[15]....
        /*06f8*/ 	.word	0x00005880


	//   ....[16]....
        /*06fc*/ 	.word	0x000058b0


	//   ....[17]....
        /*0700*/ 	.word	0x000058c0


	//   ....[18]....
        /*0704*/ 	.word	0x000058f0


	//   ....[19]....
        /*0708*/ 	.word	0x00005900


	//   ....[20]....
        /*070c*/ 	.word	0x00005ac0


	//   ....[21]....
        /*0710*/ 	.word	0x00005b50


	//   ....[22]....
        /*0714*/ 	.word	0x00005bc0


	//   ....[23]....
        /*0718*/ 	.word	0x00005c20


	//   ....[24]....
        /*071c*/ 	.word	0x00005c90


	//   ....[25]....
        /*0720*/ 	.word	0x00005cf0


	//   ....[26]....
        /*0724*/ 	.word	0x00005d60


	//   ....[27]....
        /*0728*/ 	.word	0x00005dc0


	//----- nvinfo : EIATTR_VRC_CTA_INIT_COUNT
	.align		4
.L_2191:
        /*072c*/ 	.byte	0x02, 0x4a
	.zero		1
	.zero		1


	//----- nvinfo : EIATTR_EXIT_INSTR_OFFSETS
	.align		4
        /*0730*/ 	.byte	0x04, 0x1c
        /*0732*/ 	.short	(.L_2193 - .L_2192)


	//   ....[0]....
.L_2192:
        /*0734*/ 	.word	0x00004c70


	//   ....[1]....
        /*0738*/ 	.word	0x00005a50


	//----- nvinfo : EIATTR_MAX_THREADS
	.align		4
.L_2193:
        /*073c*/ 	.byte	0x04, 0x05
        /*073e*/ 	.short	(.L_2195 - .L_2194)
.L_2194:
        /*0740*/ 	.word	0x00000140
        /*0744*/ 	.word	0x00000001
        /*0748*/ 	.word	0x00000001


	//----- nvinfo : EIATTR_CRS_STACK_SIZE
	.align		4
.L_2195:
        /*074c*/ 	.byte	0x04, 0x1e
        /*074e*/ 	.short	(.L_2197 - .L_2196)
.L_2196:
        /*0750*/ 	.word	0x00000000


	//----- nvinfo : EIATTR_CBANK_PARAM_SIZE
	.align		4
.L_2197:
        /*0754*/ 	.byte	0x03, 0x19
        /*0756*/ 	.short	0x0060


	//----- nvinfo : EIATTR_PARAM_CBANK
	.align		4
        /*0758*/ 	.byte	0x04, 0x0a
        /*075a*/ 	.short	(.L_2199 - .L_2198)
	.align		4
.L_2198:
        /*075c*/ 	.word	index@(.nv.constant0._ZN13group_norm_v218gn_bwd_cuda_kernelI6__halfLi320ELi3ELi16ELi20ELi1024ELb1ELb1ELi32ELi320ELi320ELi4ELb1ELi10ELb0ELb0ELNS_15WgradSyncMethodE3ENS_16CompileConditionILi1000EEEEEvPT_S6_S6_PKS5_S8_S8_S8_PKfflPfPj)
        /*0760*/ 	.short	0x0380
        /*0762*/ 	.short	0x0060


	//----- nvinfo : EIATTR_SW_WAR
	.align		4
.L_2199:
        /*0764*/ 	.byte	0x04, 0x36
        /*0766*/ 	.short	(.L_2201 - .L_2200)
.L_2200:
        /*0768*/ 	.word	0x00000008
.L_2201:


//--------------------- .nv.info._ZN13group_norm_v218gn_bwd_cuda_kernelI6__halfLi320ELi2ELi16ELi20ELi1024ELb1ELb1ELi32ELi320ELi320ELi4ELb1ELi9ELb0ELb0ELNS_15WgradSyncMethodE3ENS_16CompileConditionILi1000EEEEEvPT_S6_S6_PKS5_S8_S8_S8_PKfflPfPj --------------------------
	.section	.nv.info._ZN13group_norm_v218gn_bwd_cuda_kernelI6__halfLi320ELi2ELi16ELi20ELi1024ELb1ELb1ELi32ELi320ELi320ELi4ELb1ELi9ELb0ELb0ELNS_15WgradSyncMethodE3ENS_16CompileConditionILi1000EEEEEvPT_S6_S6_PKS5_S8_S8_S8_PKfflPfPj,"",@"SHT_CUDA_INFO"
	.sectionflags	@""
	.align	4


	//----- nvinfo : EIATTR_CUDA_API_VERSION
	.align		4
        /*0000*/ 	.byte	0x04, 0x37
        /*0002*/ 	.short	(.L_2203 - .L_2202)
.L_2202:
        /*0004*/ 	.word	0x00000082


	//----- nvinfo : EIATTR_KPARAM_INFO
	.align		4
.L_2203:
        /*0008*/ 	.byte	0x04, 0x17
        /*000a*/ 	.short	(.L_2205 - .L_2204)
.L_2204:
        /*000c*/ 	.word	0x00000000
        /*0010*/ 	.short	0x000b
        /*0012*/ 	.short	0x0058
        /*0014*/ 	.byte	0x00, 0xf5, 0x21, 0x00


	//----- nvinfo : EIATTR_KPARAM_INFO
	.align		4
.L_2205:
        /*0018*/ 	.byte	0x04, 0x17
        /*001a*/ 	.short	(.L_2207 - .L_2206)
.L_2206:
        /*001c*/ 	.word	0x00000000
        /*0020*/ 	.short	0x000a
        /*0022*/ 	.short	0x0050
        /*0024*/ 	.byte	0x00, 0xf5, 0x21, 0x00


	//----- nvinfo : EIATTR_KPARAM_INFO
	.align		4
.L_2207:
        /*0028*/ 	.byte	0x04, 0x17
        /*002a*/ 	.short	(.L_2209 - .L_2208)
.L_2208:
        /*002c*/ 	.word	0x00000000
        /*0030*/ 	.short	0x0009
        /*0032*/ 	.short	0x0048
        /*0034*/ 	.byte	0x00, 0xf0, 0x21, 0x00


	//----- nvinfo : EIATTR_KPARAM_INFO
	.align		4
.L_2209:
        /*0038*/ 	.byte	0x04, 0x17
        /*003a*/ 	.short	(.L_2211 - .L_2210)
.L_2210:
        /*003c*/ 	.word	0x00000000
        /*0040*/ 	.short	0x0008
        /*0042*/ 	.short	0x0040
        /*0044*/ 	.byte	0x00, 0xf0, 0x11, 0x00


	//----- nvinfo : EIATTR_KPARAM_INFO
	.align		4
.L_2211:
        /*0048*/ 	.byte	0x04, 0x17
        /*004a*/ 	.short	(.L_2213 - .L_2212)
.L_2212:
        /*004c*/ 	.word	0x00000000
        /*0050*/ 	.short	0x0007
        /*0052*/ 	.short	0x0038
        /*0054*/ 	.byte	0x00, 0xf5, 0x21, 0x00


	//----- nvinfo : EIATTR_KPARAM_INFO
	.align		4
.L_2213:
        /*0058*/ 	.byte	0x04, 0x17
        /*005a*/ 	.short	(.L_2215 - .L_2214)
.L_2214:
        /*005c*/ 	.word	0x00000000
        /*0060*/ 	.short	0x0006
        /*0062*/ 	.short	0x0030
        /*0064*/ 	.byte	0x00, 0xf5, 0x21, 0x00


	//----- nvinfo : EIATTR_KPARAM_INFO
	.align		4
.L_2215:
        /*0068*/ 	.byte	0x04, 0x17
        /*006a*/ 	.short	(.L_2217 - .L_2216)
.L_2216:
        /*006c*/ 	.word	0x00000000
        /*0070*/ 	.short	0x0005
        /*0072*/ 	.short	0x0028
        /*0074*/ 	.byte	0x00, 0xf5, 0x21, 0x00


	//----- nvinfo : EIATTR_KPARAM_INFO
	.align		4
.L_2217:
        /*0078*/ 	.byte	0x04, 0x17
        /*007a*/ 	.short	(.L_2219 - .L_2218)
.L_2218:
        /*007c*/ 	.word	0x00000000
        /*0080*/ 	.short	0x0004
        /*0082*/ 	.short	0x0020
        /*0084*/ 	.byte	0x00, 0xf5, 0x21, 0x00


	//----- nvinfo : EIATTR_KPARAM_INFO
	.align		4
.L_2219:
        /*0088*/ 	.byte	0x04, 0x17
        /*008a*/ 	.short	(.L_2221 - .L_2220)
.L_2220:
        /*008c*/ 	.word	0x00000000
        /*0090*/ 	.short	0x0003
        /*0092*/ 	.short	0x0018
        /*0094*/ 	.byte	0x00, 0xf5, 0x21, 0x00


	//----- nvinfo : EIATTR_KPARAM_INFO
	.align		4
.L_2221:
        /*0098*/ 	.byte	0x04, 0x17
        /*009a*/ 	.short	(.L_2223 - .L_2222)
.L_2222:
        /*009c*/ 	.word	0x00000000
        /*00a0*/ 	.short	0x0002
        /*00a2*/ 	.short	0x0010
        /*00a4*/ 	.byte	0x00, 0xf5, 0x21, 0x00


	//----- nvinfo : EIATTR_KPARAM_INFO
	.align		4
.L_2223:
        /*00a8*/ 	.byte	0x04, 0x17
        /*00aa*/ 	.short	(.L_2225 - .L_2224)
.L_2224:
        /*00ac*/ 	.word	0x00000000
        /*00b0*/ 	.short	0x0001
        /*00b2*/ 	.short	0x0008
        /*00b4*/ 	.byte	0x00, 0xf5, 0x21, 0x00


	//----- nvinfo : EIATTR_KPARAM_INFO
	.align		4
.L_2225:
        /*00b8*/ 	.byte	0x04, 0x17
        /*00ba*/ 	.short	(.L_2227 - .L_2226)
.L_2226:
        /*00bc*/ 	.word	0x00000000
        /*00c0*/ 	.short	0x0000
        /*00c2*/ 	.short	0x0000
        /*00c4*/ 	.byte	0x00, 0xf5, 0x21, 0x00


	//----- nvinfo : EIATTR_SPARSE_MMA_MASK
	.align		4
.L_2227:
        /*00c8*/ 	.byte	0x03, 0x50
        /*00ca*/ 	.short	0x0000


	//----- nvinfo : EIATTR_MAXREG_COUNT
	.align		4
        /*00cc*/ 	.byte	0x03, 0x1b
        /*00ce*/ 	.short	0x0060


	//----- nvinfo : EIATTR_NUM_BARRIERS
	.align		4
        /*00d0*/ 	.byte	0x02, 0x4c
        /*00d2*/ 	.byte	0x01
	.zero		1


	//----- nvinfo : EIATTR_ANNOTATIONS
	.align		4
        /*00d4*/ 	.byte	0x04, 0x55
        /*00d6*/ 	.short	(.L_2229 - .L_2228)


	//   ....[0]....
.L_2228:
        /* <DEDUP_REMOVED lines=9> */


	//----- nvinfo : EIATTR_MERCURY_ISA_VERSION
	.align		4
.L_2229:
        /*0158*/ 	.byte	0x03, 0x5f
        /*015a*/ 	.short	0x0101


	//----- nvinfo : EIATTR_COOP_GROUP_MASK_REGIDS
	.align		4
        /*015c*/ 	.byte	0x04, 0x29
        /*015e*/ 	.short	(.L_2231 - .L_2230)


	//   ....[0]....
.L_2230:
        /*0160*/ 	.word	0xffffffff


	//   ....[1]....
        /*0164*/ 	.word	0xffffffff


	//   ....[2]....
        /*0168*/ 	.word	0xffffffff


	//   ....[3]....
        /*016c*/ 	.word	0xffffffff


	//   ....[4]....
        /*0170*/ 	.word	0xffffffff


	//   ....[5]....
        /*0174*/ 	.word	0xffffffff


	//   ....[6]....
        /*0178*/ 	.word	0xffffffff


	//   ....[7]....
        /*017c*/ 	.word	0xffffffff


	//   ....[8]....
        /*0180*/ 	.word	0xffffffff


	//   ....[9]....
        /*0184*/ 	.word	0xffffffff


	//   ....[10]....
        /*0188*/ 	.word	0xffffffff


	//   ....[11]....
        /*018c*/ 	.word	0xffffffff


	//   ....[12]....
        /*0190*/ 	.word	0x0500001b


	//   ....[13]....
        /*0194*/ 	.word	0x0500001c


	//   ....[14]....
        /*0198*/ 	.word	0x0500001e


	//   ....[15]....
        /*019c*/ 	.word	0x0500001d


	//   ....[16]....
        /*01a0*/ 	.word	0x0500001f


	//   ....[17]....
        /*01a4*/ 	.word	0x05000020


	//   ....[18]....
        /*01a8*/ 	.word	0x05000022


	//   ....[19]....
        /*01ac*/ 	.word	0x05000015


	//   ....[20]....
        /*01b0*/ 	.word	0x0500001d


	//   ....[21]....
        /*01b4*/ 	.word	0x0500001d


	//   ....[22]....
        /*01b8*/ 	.word	0x0500001d


	//   ....[23]....
        /*01bc*/ 	.word	0x0500001d


	//   ....[24]....
        /*01c0*/ 	.word	0x0500001d


	//   ....[25]....
        /*01c4*/ 	.word	0x0500001d


	//   ....[26]....
        /*01c8*/ 	.word	0x0500001d


	//   ....[27]....
        /*01cc*/ 	.word	0x0500001d


	//----- nvinfo : EIATTR_COOP_GROUP_INSTR_OFFSETS
	.align		4
.L_2231:
        /*01d0*/ 	.byte	0x04, 0x28
        /*01d2*/ 	.short	(.L_2233 - .L_2232)


	//   ....[0]....
.L_2232:
        /*01d4*/ 	.word	0x00003290


	//   ....[1]....
        /*01d8*/ 	.word	0x000032c0


	//   ....[2]....
        /*01dc*/ 	.word	0x000032f0


	//   ....[3]....
        /*01e0*/ 	.word	0x00003300


	//   ....[4]....
        /*01e4*/ 	.word	0x00003930


	//   ....[5]....
        /*01e8*/ 	.word	0x00003940


	//   ....[6]....
        /*01ec*/ 	.word	0x00003970


	//   ....[7]....
        /*01f0*/ 	.word	0x00003980


	//   ....[8]....
        /*01f4*/ 	.word	0x000039b0


	//   ....[9]....
        /*01f8*/ 	.word	0x000039c0


	//   ....[10]....
        /*01fc*/ 	.word	0x000039f0


	//   ....[11]....
        /*0200*/ 	.word	0x00003a00


	//   ....[12]....
        /*0204*/ 	.word	0x00004e60


	//   ....[13]....
        /*0208*/ 	.word	0x00004e90


	//   ....[14]....
        /*020c*/ 	.word	0x00004ee0


	//   ....[15]....
        /*0210*/ 	.word	0x00004f00


	//   ....[16]....
        /*0214*/ 	.word	0x00004f30


	//   ....[17]....
        /*0218*/ 	.word	0x00004f40


	//   ....[18]....
        /*021c*/ 	.word	0x00004f70


	//   ....[19]....
        /*0220*/ 	.word	0x00004f80


	//   ....[20]....
        /*0224*/ 	.word	0x00005150


	//   ....[21]....
        /*0228*/ 	.word	0x000051e0


	//   ....[22]....
        /*022c*/ 	.word	0x00005250


	//   ....[23]....
        /*0230*/ 	.word	0x000052b0


	//   ....[24]....
        /*0234*/ 	.word	0x00005320


	//   ....[25]....
        /*0238*/ 	.word	0x00005380


	//   ....[26]....
        /*023c*/ 	.word	0x000053f0


	//   ....[27]....
        /*0240*/ 	.word	0x00005450


	//----- nvinfo : EIATTR_VRC_CTA_INIT_COUNT
	.align		4
.L_2233:
        /*0244*/ 	.byte	0x02, 0x4a
	.zero		1
	.zero		1


	//----- nvinfo : EIATTR_EXIT_INSTR_OFFSETS
	.align		4
        /*0248*/ 	.byte	0x04, 0x1c
        /*024a*/ 	.short	(.L_2235 - .L_2234)


	//   ....[0]....
.L_2234:
        /*024c*/ 	.word	0x00004300


	//   ....[1]....
        /*0250*/ 	.word	0x000050e0


	//----- nvinfo : EIATTR_MAX_THREADS
	.align		4
.L_2235:
        /*0254*/ 	.byte	0x04, 0x05
        /*0256*/ 	.short	(.L_2237 - .L_2236)
.L_2236:
        /*0258*/ 	.word	0x00000140
        /*025c*/ 	.word	0x00000001
        /*0260*/ 	.word	0x00000001


	//----- nvinfo : EIATTR_CRS_STACK_SIZE
	.align		4
.L_2237:
        /*0264*/ 	.byte	0x04, 0x1e
        /*0266*/ 	.short	(.L_2239 - .L_2238)
.L_2238:
        /*0268*/ 	.word	0x00000000


	//----- nvinfo : EIATTR_CBANK_PARAM_SIZE
	.align		4
.L_2239:
        /*026c*/ 	.byte	0x03, 0x19
        /*026e*/ 	.short	0x0060


	//----- nvinfo : EIATTR_PARAM_CBANK
	.align		4
        /*0270*/ 	.byte	0x04, 0x0a
        /*0272*/ 	.short	(.L_2241 - .L_2240)
	.align		4
.L_2240:
        /*0274*/ 	.word	index@(.nv.constant0._ZN13group_norm_v218gn_bwd_cuda_kernelI6__halfLi320ELi2ELi16ELi20ELi1024ELb1ELb1ELi32ELi320ELi320ELi4ELb1ELi9ELb0ELb0ELNS_15WgradSyncMethodE3ENS_16CompileConditionILi1000EEEEEvPT_S6_S6_PKS5_S8_S8_S8_PKfflPfPj)
        /*0278*/ 	.short	0x0380
        /*027a*/ 	.short	0x0060


	//----- nvinfo : EIATTR_SW_WAR
	.align		4
.L_2241:
        /*027c*/ 	.byte	0x04, 0x36
        /*027e*/ 	.short	(.L_2243 - .L_2242)
.L_2242:
        /*0280*/ 	.word	0x00000008
.L_2243:


//--------------------- .nv.info._ZN13group_norm_v214gn_cuda_kernelI6__halfLi320ELi1ELi32ELi10ELi1024ELb0ELi1024ELi10ELi10ELi2ELb0ELi116ELb0ELb0ENS_16CompileConditionILi1000EEEEEvPT_PKS4_S7_S7_flPfS8_Pj --------------------------
	.section	.nv.info._ZN13group_norm_v214gn_cuda_kernelI6__halfLi320ELi1ELi32ELi10ELi1024ELb0ELi1024ELi10ELi10ELi2ELb0ELi116ELb0ELb0ENS_16CompileConditionILi1000EEEEEvPT_PKS4_S7_S7_flPfS8_Pj,"",@"SHT_CUDA_INFO"
	.sectionflags	@""
	.align	4


	//----- nvinfo : EIATTR_CUDA_API_VERSION
	.align		4
        /*0000*/ 	.byte	0x04, 0x37
        /*0002*/ 	.short	(.L_2245 - .L_2244)
.L_2244:
        /*0004*/ 	.word	0x00000082


	//----- nvinfo : EIATTR_KPARAM_INFO
	.align		4
.L_2245:
        /*0008*/ 	.byte	0x04, 0x17
        /*000a*/ 	.short	(.L_2247 - .L_2246)
.L_2246:
        /*000c*/ 	.word	0x00000000
        /*0010*/ 	.short	0x0008
        /*0012*/ 	.short	0x0040
        /*0014*/ 	.byte	0x00, 0xf5, 0x21, 0x00


	//----- nvinfo : EIATTR_KPARAM_INFO
	.align		4
.L_2247:
        /*0018*/ 	.byte	0x04, 0x17
        /*001a*/ 	.short	(.L_2249 - .L_2248)
.L_2248:
        /*001c*/ 	.word	0x00000000
        /*0020*/ 	.short	0x0007
        /*0022*/ 	.short	0x0038
        /*0024*/ 	.byte	0x00, 0xf5, 0x21, 0x00


	//----- nvinfo : EIATTR_KPARAM_INFO
	.align		4
.L_2249:
        /*0028*/ 	.byte	0x04, 0x17
        /*002a*/ 	.short	(.L_2251 - .L_2250)
.L_2250:
        /*002c*/ 	.word	0x00000000
        /*0030*/ 	.short	0x0006
        /*0032*/ 	.short	0x0030
        /*0034*/ 	.byte	0x00, 0xf5, 0x21, 0x00


	//----- nvinfo : EIATTR_KPARAM_INFO
	.align		4
.L_2251:
        /*0038*/ 	.byte	0x04, 0x17
        /*003a*/ 	.short	(.L_2253 - .L_2252)
.L_2252:
        /*003c*/ 	.word	0x00000000
        /*0040*/ 	.short	0x0005
        /*0042*/ 	.short	0x0028
        /*0044*/ 	.byte	0x00, 0xf0, 0x21, 0x00


	//----- nvinfo : EIATTR_KPARAM_INFO
	.align		4
.L_2253:
        /*0048*/ 	.byte	0x04, 0x17
        /*004a*/ 	.short	(.L_2255 - .L_2254)
.L_2254:
        /*004c*/ 	.word	0x00000000
        /*0050*/ 	.short	0x0004
        /*0052*/ 	.short	0x0020
        /*0054*/ 	.byte	0x00, 0xf0, 0x11, 0x00


	//----- nvinfo : EIATTR_KPARAM_INFO
	.align		4
.L_2255:
        /*0058*/ 	.byte	0x04, 0x17
        /*005a*/ 	.short	(.L_2257 - .L_2256)
.L_2256:
        /*005c*/ 	.word	0x00000000
        /*0060*/ 	.short	0x0003
        /*0062*/ 	.short	0x0018
        /*0064*/ 	.byte	0x00, 0xf5, 0x21, 0x00


	//----- nvinfo : EIATTR_KPARAM_INFO
	.align		4
.L_2257:
        /*0068*/ 	.byte	0x04, 0x17
        /*006a*/ 	.short	(.L_2259 - .L_2258)
.L_2258:
        /*006c*/ 	.word	0x00000000
        /*0070*/ 	.short	0x0002
        /*0072*/ 	.short	0x0010
        /*0074*/ 	.byte	0x00, 0xf5, 0x21, 0x00


	//----- nvinfo : EIATTR_KPARAM_INFO
	.align		4
.L_2259:
        /*0078*/ 	.byte	0x04, 0x17
        /*007a*/ 	.short	(.L_2261 - .L_2260)
.L_2260:
        /*007c*/ 	.word	0x00000000
        /*0080*/ 	.short	0x0001
        /*0082*/ 	.short	0x0008
        /*0084*/ 	.byte	0x00, 0xf5, 0x21, 0x00


	//----- nvinfo : EIATTR_KPARAM_INFO
	.align		4
.L_2261:
        /*0088*/ 	.byte	0x04, 0x17
        /*008a*/ 	.short	(.L_2263 - .L_2262)
.L_2262:
        /*008c*/ 	.word	0x00000000
        /*0090*/ 	.short	0x0000
        /*0092*/ 	.short	0x0000
        /*0094*/ 	.byte	0x00, 0xf5, 0x21, 0x00


	//----- nvinfo : EIATTR_SPARSE_MMA_MASK
	.align		4
.L_2263:
        /*0098*/ 	.byte	0x03, 0x50
        /*009a*/ 	.short	0x0000


	//----- nvinfo : EIATTR_MAXREG_COUNT
	.align		4
        /*009c*/ 	.byte	0x03, 0x1b
        /*009e*/ 	.short	0x00a8


	//----- nvinfo : EIATTR_NUM_BARRIERS
	.align		4
        /*00a0*/ 	.byte	0x02, 0x4c
        /*00a2*/ 	.byte	0x01
	.zero		1


	//----- nvinfo : EIATTR_MERCURY_ISA_VERSION
	.align		4
        /*00a4*/ 	.byte	0x03, 0x5f
        /*00a6*/ 	.short	0x0101


	//----- nvinfo : EIATTR_COOP_GROUP_MASK_REGIDS
	.align		4
        /*00a8*/ 	.byte	0x04, 0x29
        /*00aa*/ 	.short	(.L_2265 - .L_2264)


	//   ....[0]....
.L_2264:
        /*00ac*/ 	.word	0xffffffff


	//   ....[1]....
        /*00b0*/ 	.word	0xffffffff


	//   ....[2]....
        /*00b4*/ 	.word	0xffffffff


	//   ....[3]....
        /*00b8*/ 	.word	0xffffffff


	//   ....[4]....
        /*00bc*/ 	.word	0xffffffff


	//   ....[5]....
        /*00c0*/ 	.word	0xffffffff


	//   ....[6]....
        /*00c4*/ 	.word	0xffffffff


	//   ....[7]....
        /*00c8*/ 	.word	0xffffffff


	//   ....[8]....
        /*00cc*/ 	.word	0xffffffff


	//   ....[9]....
        /*00d0*/ 	.word	0xffffffff


	//   ....[10]....
        /*00d4*/ 	.word	0xffffffff


	//   ....[11]....
        /*00d8*/ 	.word	0xffffffff


	//   ....[12]....
        /*00dc*/ 	.word	0xffffffff


	//   ....[13]....
        /*00e0*/ 	.word	0xffffffff


	//   ....[14]....
        /*00e4*/ 	.word	0xffffffff


	//   ....[15]....
        /*00e8*/ 	.word	0xffffffff


	//   ....[16]....
        /*00ec*/ 	.word	0xffffffff


	//   ....[17]....
        /*00f0*/ 	.word	0xffffffff


	//   ....[18]....
        /*00f4*/ 	.word	0x05000007


	//   ....[19]....
        /*00f8*/ 	.word	0x05000007


	//   ....[20]....
        /*00fc*/ 	.word	0x05000007


	//   ....[21]....
        /*0100*/ 	.word	0x05000007


	//   ....[22]....
        /*0104*/ 	.word	0x05000007


	//   ....[23]....
        /*0108*/ 	.word	0x05000007


	//   ....[24]....
        /*010c*/ 	.word	0x05000007


	//   ....[25]....
        /*0110*/ 	.word	0x05000007


	//----- nvinfo : EIATTR_COOP_GROUP_INSTR_OFFSETS
	.align		4
.L_2265:
        /*0114*/ 	.byte	0x04, 0x28
        /*0116*/ 	.short	(.L_2267 - .L_2266)


	//   ....[0]....
.L_2266:
        /*0118*/ 	.word	0x00000950


	//   ....[1]....
        /*011c*/ 	.word	0x00000960


	//   ....[2]....
        /*0120*/ 	.word	0x00000990


	//   ....[3]....
        /*0124*/ 	.word	0x000009a0


	//   ....[4]....
        /*0128*/ 	.word	0x000009d0


	//   ....[5]....
        /*012c*/ 	.word	0x000009e0


	//   ....[6]....
        /*0130*/ 	.word	0x00000a20


	//   ....[7]....
        /*0134*/ 	.word	0x00000a30


	//   ....[8]....
        /*0138*/ 	.word	0x00000a70


	//   ....[9]....
        /*013c*/ 	.word	0x00000a80


	//   ....[10]....
        /*0140*/ 	.word	0x00000bb0


	//   ....[11]....
        /*0144*/ 	.word	0x00000bc0


	//   ....[12]....
        /*0148*/ 	.word	0x00000bf0


	//   ....[13]....
        /*014c*/ 	.word	0x00000c00


	//   ....[14]....
        /*0150*/ 	.word	0x00000c30


	//   ....[15]....
        /*0154*/ 	.word	0x00000c40


	//   ....[16]....
        /*0158*/ 	.word	0x00000c70


	//   ....[17]....
        /*015c*/ 	.word	0x00000c80


	//   ....[18]....
        /*0160*/ 	.word	0x00001800


	//   ....[19]....
        /*0164*/ 	.word	0x00001850


	//   ....[20]....
        /*0168*/ 	.word	0x000018c0


	//   ....[21]....
        /*016c*/ 	.word	0x00001920


	//   ....[22]....
        /*0170*/ 	.word	0x00001990


	//   ....[23]....
        /*0174*/ 	.word	0x000019f0


	//   ....[24]....
        /*0178*/ 	.word	0x00001a60


	//   ....[25]....
        /*017c*/ 	.word	0x00001ac0


	//----- nvinfo : EIATTR_VRC_CTA_INIT_COUNT
	.align		4
.L_2267:
        /*0180*/ 	.byte	0x02, 0x4a
	.zero		1
	.zero		1


	//----- nvinfo : EIATTR_EXIT_INSTR_OFFSETS
	.align		4
        /*0184*/ 	.byte	0x04, 0x1c
        /*0186*/ 	.short	(.L_2269 - .L_2268)


	//   ....[0]....
.L_2268:
        /*0188*/ 	.word	0x000017a0


	//----- nvinfo : EIATTR_MAX_THREADS
	.align		4
.L_2269:
        /*018c*/ 	.byte	0x04, 0x05
        /*018e*/ 	.short	(.L_2271 - .L_2270)
.L_2270:
        /*0190*/ 	.word	0x00000140
        /*0194*/ 	.word	0x00000001
        /*0198*/ 	.word	0x00000001


	//----- nvinfo : EIATTR_CRS_STACK_SIZE
	.align		4
.L_2271:
        /*019c*/ 	.byte	0x04, 0x1e
        /*019e*/ 	.short	(.L_2273 - .L_2272)
.L_2272:
        /*01a0*/ 	.word	0x00000000


	//----- nvinfo : EIATTR_CBANK_PARAM_SIZE
	.align		4
.L_2273:
        /*01a4*/ 	.byte	0x03, 0x19
        /*01a6*/ 	.short	0x0048


	//----- nvinfo : EIATTR_PARAM_CBANK
	.align		4
        /*01a8*/ 	.byte	0x04, 0x0a
        /*01aa*/ 	.short	(.L_2275 - .L_2274)
	.align		4
.L_2274:
        /*01ac*/ 	.word	index@(.nv.constant0._ZN13group_norm_v214gn_cuda_kernelI6__halfLi320ELi1ELi32ELi10ELi1024ELb0ELi1024ELi10ELi10ELi2ELb0ELi116ELb0ELb0ENS_16CompileConditionILi1000EEEEEvPT_PKS4_S7_S7_flPfS8_Pj)
        /*01b0*/ 	.short	0x0380
        /*01b2*/ 	.short	0x0048


	//----- nvinfo : EIATTR_SW_WAR
	.align		4
.L_2275:
        /*01b4*/ 	.byte	0x04, 0x36
        /*01b6*/ 	.short	(.L_2277 - .L_2276)
.L_2276:
        /*01b8*/ 	.word	0x00000008
.L_2277:


//--------------------- .nv.info._ZN13group_norm_v214gn_cuda_kernelI6__halfLi320ELi1ELi32ELi10ELi1024ELb0ELi1024ELi10ELi10ELi2ELb0ELi148ELb0ELb0ENS_16CompileConditionILi1000EEEEEvPT_PKS4_S7_S7_flPfS8_Pj --------------------------
	.section	.nv.info._ZN13group_norm_v214gn_cuda_kernelI6__halfLi320ELi1ELi32ELi10ELi1024ELb0ELi1024ELi10ELi10ELi2ELb0ELi148ELb0ELb0ENS_16CompileConditionILi1000EEEEEvPT_PKS4_S7_S7_flPfS8_Pj,"",@"SHT_CUDA_INFO"
	.sectionflags	@""
	.align	4


	//----- nvinfo : EIATTR_CUDA_API_VERSION
	.align		4
        /*0000*/ 	.byte	0x04, 0x37
        /*0002*/ 	.short	(.L_2279 - .L_2278)
.L_2278:
        /*0004*/ 	.word	0x00000082


	//----- nvinfo : EIATTR_KPARAM_INFO
	.align		4
.L_2279:
        /*0008*/ 	.byte	0x04, 0x17
        /*000a*/ 	.short	(.L_2281 - .L_2280)
.L_2280:
        /*000c*/ 	.word	0x00000000
        /*0010*/ 	.short	0x0008
        /*0012*/ 	.short	0x0040
        /*0014*/ 	.byte	0x00, 0xf5, 0x21, 0x00


	//----- nvinfo : EIATTR_KPARAM_INFO
	.align		4
.L_2281:
        /*0018*/ 	.byte	0x04, 0x17
        /*001a*/ 	.short	(.L_2283 - .L_2282)
.L_2282:
        /*001c*/ 	.word	0x00000000
        /*0020*/ 	.short	0x0007
        /*0022*/ 	.short	0x0038
        /*0024*/ 	.byte	0x00, 0xf5, 0x21, 0x00


	//----- nvinfo : EIATTR_KPARAM_INFO
	.align		4
.L_2283:
        /*0028*/ 	.byte	0x04, 0x17
        /*002a*/ 	.short	(.L_2285 - .L_2284)
.L_2284:
        /*002c*/ 	.word	0x00000000
        /*0030*/ 	.short	0x0006
        /*0032*/ 	.short	0x0030
        /*0034*/ 	.byte	0x00, 0xf5, 0x21, 0x00


	//----- nvinfo : EIATTR_KPARAM_INFO
	.align		4
.L_2285:
        /*0038*/ 	.byte	0x04, 0x17
        /*003a*/ 	.short	(.L_2287 - .L_2286)
.L_2286:
        /*003c*/ 	.word	0x00000000
        /*0040*/ 	.short	0x0005
        /*0042*/ 	.short	0x0028
        /*0044*/ 	.byte	0x00, 0xf0, 0x21, 0x00


	//----- nvinfo : EIATTR_KPARAM_INFO
	.align		4
.L_2287:
        /*0048*/ 	.byte	0x04, 0x17
        /*004a*/ 	.short	(.L_2289 - .L_2288)
.L_2288:
        /*004c*/ 	.word	0x00000000
        /*0050*/ 	.short	0x0004
        /*0052*/ 	.short	0x0020
        /*0054*/ 	.byte	0x00, 0xf0, 0x11, 0x00


	//----- nvinfo : EIATTR_KPARAM_INFO
	.align		4
.L_2289:
        /*0058*/ 	.byte	0x04, 0x17
        /*005a*/ 	.short	(.L_2291 - .L_2290)
.L_2290:
        /*005c*/ 	.word	0x00000000
        /*0060*/ 	.short	0x0003
        /*0062*/ 	.short	0x0018
        /*0064*/ 	.byte	0x00, 0xf5, 0x21, 0x00


	//----- nvinfo : EIATTR_KPARAM_INFO
	.align		4
.L_2291:
        /*0068*/ 	.byte	0x04, 0x17
        /*006a*/ 	.short	(.L_2293 - .L_2292)
.L_2292:
        /*006c*/ 	.word	0x00000000
        /*0070*/ 	.short	0x0002
        /*0072*/ 	.short	0x0010
        /*0074*/ 	.byte	0x00, 0xf5, 0x21, 0x00


	//----- nvinfo : EIATTR_KPARAM_INFO
	.align		4
.L_2293:
        /*0078*/ 	.byte	0x04, 0x17
        /*007a*/ 	.short	(.L_2295 - .L_2294)
.L_2294:
        /*007c*/ 	.word	0x00000000
        /*0080*/ 	.short	0x0001
        /*0082*/ 	.short	0x0008
        /*0084*/ 	.byte	0x00, 0xf5, 0x21, 0x00


	//----- nvinfo : EIATTR_KPARAM_INFO
	.align		4
.L_2295:
        /*0088*/ 	.byte	0x04, 0x17
        /*008a*/ 	.short	(.L_2297 - .L_2296)
.L_2296:
        /*008c*/ 	.word	0x00000000
        /*0090*/ 	.short	0x0000
        /*0092*/ 	.short	0x0000
        /*0094*/ 	.byte	0x00, 0xf5, 0x21, 0x00


	//----- nvinfo : EIATTR_SPARSE_MMA_MASK
	.align		4
.L_2297:
        /*0098*/ 	.byte	0x03, 0x50
        /*009a*/ 	.short	0x0000


	//----- nvinfo : EIATTR_MAXREG_COUNT
	.align		4
        /*009c*/ 	.byte	0x03, 0x1b
        /*009e*/ 	.short	0x00a8


	//----- nvinfo : EIATTR_NUM_BARRIERS
	.align		4
        /*00a0*/ 	.byte	0x02, 0x4c
        /*00a2*/ 	.byte	0x01
	.zero		1


	//----- nvinfo : EIATTR_MERCURY_ISA_VERSION
	.align		4
        /*00a4*/ 	.byte	0x03, 0x5f
        /*00a6*/ 	.short	0x0101


	//----- nvinfo : EIATTR_COOP_GROUP_MASK_REGIDS
	.align		4
        /*00a8*/ 	.byte	0x04, 0x29
        /*00aa*/ 	.short	(.L_2299 - .L_2298)


	//   ....[0]....
.L_2298:
        /*00ac*/ 	.word	0xffffffff


	//   ....[1]....
        /*00b0*/ 	.word	0xffffffff


	//   ....[2]....
        /*00b4*/ 	.word	0xffffffff


	//   ....[3]....
        /*00b8*/ 	.word	0xffffffff


	//   ....[4]....
        /*00bc*/ 	.word	0xffffffff


	//   ....[5]....
        /*00c0*/ 	.word	0xffffffff


	//   ....[6]....
        /*00c4*/ 	.word	0xffffffff


	//   ....[7]....
        /*00c8*/ 	.word	0xffffffff


	//   ....[8]....
        /*00cc*/ 	.word	0xffffffff


	//   ....[9]....
        /*00d0*/ 	.word	0xffffffff


	//   ....[10]....
        /*00d4*/ 	.word	0xffffffff


	//   ....[11]....
        /*00d8*/ 	.word	0xffffffff


	//   ....[12]....
        /*00dc*/ 	.word	0xffffffff


	//   ....[13]....
        /*00e0*/ 	.word	0xffffffff


	//   ....[14]....
        /*00e4*/ 	.word	0xffffffff


	//   ....[15]....
        /*00e8*/ 	.word	0xffffffff


	//   ....[16]....
        /*00ec*/ 	.word	0xffffffff


	//   ....[17]....
        /*00f0*/ 	.word	0xffffffff


	//   ....[18]....
        /*00f4*/ 	.word	0x05000007


	//   ....[19]....
        /*00f8*/ 	.word	0x05000007


	//   ....[20]....
        /*00fc*/ 	.word	0x05000007


	//   ....[21]....
        /*0100*/ 	.word	0x05000007


	//   ....[22]....
        /*0104*/ 	.word	0x05000007


	//   ....[23]....
        /*0108*/ 	.word	0x05000007


	//   ....[24]....
        /*010c*/ 	.word	0x05000007


	//   ....[25]....
        /*0110*/ 	.word	0x05000007


	//----- nvinfo : EIATTR_COOP_GROUP_INSTR_OFFSETS
	.align		4
.L_2299:
        /*0114*/ 	.byte	0x04, 0x28
        /*0116*/ 	.short	(.L_2301 - .L_2300)


	//   ....[0]....
.L_2300:
        /*0118*/ 	.word	0x00000950


	//   ....[1]....
        /*011c*/ 	.word	0x00000960


	//   ....[2]....
        /*0120*/ 	.word	0x00000990


	//   ....[3]....
        /*0124*/ 	.word	0x000009a0


	//   ....[4]....
        /*0128*/ 	.word	0x000009d0


	//   ....[5]....
        /*012c*/ 	.word	0x000009e0


	//   ....[6]....
        /*0130*/ 	.word	0x00000a20


	//   ....[7]....
        /*0134*/ 	.word	0x00000a30


	//   ....[8]....
        /*0138*/ 	.word	0x00000a70


	//   ....[9]....
        /*013c*/ 	.word	0x00000a80


	//   ....[10]....
        /*0140*/ 	.word	0x00000bb0


	//   ....[11]....
        /*0144*/ 	.word	0x00000bc0


	//   ....[12]....
        /*0148*/ 	.word	0x00000bf0


	//   ....[13]....
        /*014c*/ 	.word	0x00000c00


	//   ....[14]....
        /*0150*/ 	.word	0x00000c30


	//   ....[15]....
        /*0154*/ 	.word	0x00000c40


	//   ....[16]....
        /*0158*/ 	.word	0x00000c70


	//   ....[17]....
        /*015c*/ 	.word	0x00000c80


	//   ....[18]....
        /*0160*/ 	.word	0x00001800


	//   ....[19]....
        /*0164*/ 	.word	0x00001850


	//   ....[20]....
        /*0168*/ 	.word	0x000018c0


	//   ....[21]....
        /*016c*/ 	.word	0x00001920


	//   ....[22]....
        /*0170*/ 	.word	0x00001990


	//   ....[23]....
        /*0174*/ 	.word	0x000019f0


	//   ....[24]....
        /*0178*/ 	.word	0x00001a60


	//   ....[25]....
        /*017c*/ 	.word	0x00001ac0


	//----- nvinfo : EIATTR_VRC_CTA_INIT_COUNT
	.align		4
.L_2301:
        /*0180*/ 	.byte	0x02, 0x4a
	.zero		1
	.zero		1


	//----- nvinfo : EIATTR_EXIT_INSTR_OFFSETS
	.align		4
        /*0184*/ 	.byte	0x04, 0x1c
        /*0186*/ 	.short	(.L_2303 - .L_2302)


	//   ....[0]....
.L_2302:
        /*0188*/ 	.word	0x000017a0


	//----- nvinfo : EIATTR_MAX_THREADS
	.align		4
.L_2303:
        /*018c*/ 	.byte	0x04, 0x05
        /*018e*/ 	.short	(.L_2305 - .L_2304)
.L_2304:
        /*0190*/ 	.word	0x00000140
        /*0194*/ 	.word	0x00000001
        /*0198*/ 	.word	0x00000001


	//----- nvinfo : EIATTR_CRS_STACK_SIZE
	.align		4
.L_2305:
        /*019c*/ 	.byte	0x04, 0x1e
        /*019e*/ 	.short	(.L_2307 - .L_2306)
.L_2306:
        /*01a0*/ 	.word	0x00000000


	//----- nvinfo : EIATTR_CBANK_PARAM_SIZE
	.align		4
.L_2307:
        /*01a4*/ 	.byte	0x03, 0x19
        /*01a6*/ 	.short	0x0048


	//----- nvinfo : EIATTR_PARAM_CBANK
	.align		4
        /*01a8*/ 	.byte	0x04, 0x0a
        /*01aa*/ 	.short	(.L_2309 - .L_2308)
	.align		4
.L_2308:
        /*01ac*/ 	.word	index@(.nv.constant0._ZN13group_norm_v214gn_cuda_kernelI6__halfLi320ELi1ELi32ELi10ELi1024ELb0ELi1024ELi10ELi10ELi2ELb0ELi148ELb0ELb0ENS_16CompileConditionILi1000EEEEEvPT_PKS4_S7_S7_flPfS8_Pj)
        /*01b0*/ 	.short	0x0380
        /*01b2*/ 	.short	0x0048


	//----- nvinfo : EIATTR_SW_WAR
	.align		4
.L_2309:
        /*01b4*/ 	.byte	0x04, 0x36
        /*01b6*/ 	.short	(.L_2311 - .L_2310)
.L_2310:
        /*01b8*/ 	.word	0x00000008
.L_2311:


//--------------------- .nv.info._ZN13group_norm_v214gn_cuda_kernelI6__halfLi320ELi3ELi16ELi20ELi1024ELb1ELi4ELi320ELi320ELi4ELb1ELi1ELb0ELb0ENS_16CompileConditionILi1000EEEEEvPT_PKS4_S7_S7_flPfS8_Pj --------------------------
	.section	.nv.info._ZN13group_norm_v214gn_cuda_kernelI6__halfLi320ELi3ELi16ELi20ELi1024ELb1ELi4ELi320ELi320ELi4ELb1ELi1ELb0ELb0ENS_16CompileConditionILi1000EEEEEvPT_PKS4_S7_S7_flPfS8_Pj,"",@"SHT_CUDA_INFO"
	.sectionflags	@""
	.align	4


	//----- nvinfo : EIATTR_CUDA_API_VERSION
	.align		4
        /*0000*/ 	.byte	0x04, 0x37
        /*0002*/ 	.short	(.L_2313 - .L_2312)
.L_2312:
        /*0004*/ 	.word	0x00000082


	//----- nvinfo : EIATTR_KPARAM_INFO
	.align		4
.L_2313:
        /*0008*/ 	.byte	0x04, 0x17
        /*000a*/ 	.short	(.L_2315 - .L_2314)
.L_2314:
        /*000c*/ 	.word	0x00000000
        /*0010*/ 	.short	0x0008
        /*0012*/ 	.short	0x0040
        /*0014*/ 	.byte	0x00, 0xf5, 0x21, 0x00


	//----- nvinfo : EIATTR_KPARAM_INFO
	.align		4
.L_2315:
        /*0018*/ 	.byte	0x04, 0x17
        /*001a*/ 	.short	(.L_2317 - .L_2316)
.L_2316:
        /*001c*/ 	.word	0x00000000
        /*0020*/ 	.short	0x0007
        /*0022*/ 	.short	0x0038
        /*0024*/ 	.byte	0x00, 0xf5, 0x21, 0x00


	//----- nvinfo : EIATTR_KPARAM_INFO
	.align		4
.L_2317:
        /*0028*/ 	.byte	0x04, 0x17
        /*002a*/ 	.short	(.L_2319 - .L_2318)
.L_2318:
        /*002c*/ 	.word	0x00000000
        /*0030*/ 	.short	0x0006
        /*0032*/ 	.short	0x0030
        /*0034*/ 	.byte	0x00, 0xf5, 0x21, 0x00


	//----- nvinfo : EIATTR_KPARAM_INFO
	.align		4
.L_2319:
        /*0038*/ 	.byte	0x04, 0x17
        /*003a*/ 	.short	(.L_2321 - .L_2320)
.L_2320:
        /*003c*/ 	.word	0x00000000
        /*0040*/ 	.short	0x0005
        /*0042*/ 	.short	0x0028
        /*0044*/ 	.byte	0x00, 0xf0, 0x21, 0x00


	//----- nvinfo : EIATTR_KPARAM_INFO
	.align		4
.L_2321:
        /*0048*/ 	.byte	0x04, 0x17
        /*004a*/ 	.short	(.L_2323 - .L_2322)
.L_2322:
        /*004c*/ 	.word	0x00000000
        /*0050*/ 	.short	0x0004
        /*0052*/ 	.short	0x0020
        /*0054*/ 	.byte	0x00, 0xf0, 0x11, 0x00


	//----- nvinfo : EIATTR_KPARAM_INFO
	.align		4
.L_2323:
        /*0058*/ 	.byte	0x04, 0x17
        /*005a*/ 	.short	(.L_2325 - .L_2324)
.L_2324:
        /*005c*/ 	.word	0x00000000
        /*0060*/ 	.short	0x0003
        /*0062*/ 	.short	0x0018
        /*0064*/ 	.byte	0x00, 0xf5, 0x21, 0x00


	//----- nvinfo : EIATTR_KPARAM_INFO
	.align		4
.L_2325:
        /*0068*/ 	.byte	0x04, 0x17
        /*006a*/ 	.short	(.L_2327 - .L_2326)
.L_2326:
        /*006c*/ 	.word	0x00000000
        /*0070*/ 	.short	0x0002
        /*0072*/ 	.short	0x0010
        /*0074*/ 	.byte	0x00, 0xf5, 0x21, 0x00


	//----- nvinfo : EIATTR_KPARAM_INFO
	.align		4
.L_2327:
        /*0078*/ 	.byte	0x04, 0x17
        /*007a*/ 	.short	(.L_2329 - .L_2328)
.L_2328:
        /*007c*/ 	.word	0x00000000
        /*0080*/ 	.short	0x0001
        /*0082*/ 	.short	0x0008
        /*0084*/ 	.byte	0x00, 0xf5, 0x21, 0x00


	//----- nvinfo : EIATTR_KPARAM_INFO
	.align		4
.L_2329:
        /*0088*/ 	.byte	0x04, 0x17
        /*008a*/ 	.short	(.L_2331 - .L_2330)
.L_2330:
        /*008c*/ 	.word	0x00000000
        /*0090*/ 	.short	0x0000
        /*0092*/ 	.short	0x0000
        /*0094*/ 	.byte	0x00, 0xf5, 0x21, 0x00


	//----- nvinfo : EIATTR_SPARSE_MMA_MASK
	.align		4
.L_2331:
        /*0098*/ 	.byte	0x03, 0x50
        /*009a*/ 	.short	0x0000


	//----- nvinfo : EIATTR_MAXREG_COUNT
	.align		4
        /*009c*/ 	.byte	0x03, 0x1b
        /*009e*/ 	.short	0x0040


	//----- nvinfo : EIATTR_NUM_BARRIERS
	.align		4
        /*00a0*/ 	.byte	0x02, 0x4c
        /*00a2*/ 	.byte	0x01
	.zero		1


	//----- nvinfo : EIATTR_MERCURY_ISA_VERSION
	.align		4
        /*00a4*/ 	.byte	0x03, 0x5f
        /*00a6*/ 	.short	0x0101


	//----- nvinfo : EIATTR_COOP_GROUP_MASK_REGIDS
	.align		4
        /*00a8*/ 	.byte	0x04, 0x29
        /*00aa*/ 	.short	(.L_2333 - .L_2332)


	//   ....[0]....
.L_2332:
        /*00ac*/ 	.word	0xffffffff


	//   ....[1]....
        /*00b0*/ 	.word	0xffffffff


	//   ....[2]....
        /*00b4*/ 	.word	0xffffffff


	//   ....[3]....
        /*00b8*/ 	.word	0xffffffff


	//   ....[4]....
        /*00bc*/ 	.word	0xffffffff


	//   ....[5]....
        /*00c0*/ 	.word	0xffffffff


	//   ....[6]....
        /*00c4*/ 	.word	0xffffffff


	//   ....[7]....
        /*00c8*/ 	.word	0xffffffff


	//   ....[8]....
        /*00cc*/ 	.word	0xffffffff


	//   ....[9]....
        /*00d0*/ 	.word	0xffffffff


	//   ....[10]....
        /*00d4*/ 	.word	0xffffffff


	//   ....[11]....
        /*00d8*/ 	.word	0xffffffff


	//----- nvinfo : EIATTR_COOP_GROUP_INSTR_OFFSETS
	.align		4
.L_2333:
        /*00dc*/ 	.byte	0x04, 0x28
        /*00de*/ 	.short	(.L_2335 - .L_2334)


	//   ....[0]....
.L_2334:
        /*00e0*/ 	.word	0x00000640


	//   ....[1]....
        /*00e4*/ 	.word	0x00000680


	//   ....[2]....
        /*00e8*/ 	.word	0x000006c0


	//   ....[3]....
        /*00ec*/ 	.word	0x000006d0


	//   ....[4]....
        /*00f0*/ 	.word	0x00000ef0


	//   ....[5]....
        /*00f4*/ 	.word	0x00000f20


	//   ....[6]....
        /*00f8*/ 	.word	0x00000f50


	//   ....[7]....
        /*00fc*/ 	.word	0x00000f60


	//   ....[8]....
        /*0100*/ 	.word	0x00000f90


	//   ....[9]....
        /*0104*/ 	.word	0x00000fa0


	//   ....[10]....
        /*0108*/ 	.word	0x00000fd0


	//   ....[11]....
        /*010c*/ 	.word	0x00000fe0


	//----- nvinfo : EIATTR_VRC_CTA_INIT_COUNT
	.align		4
.L_2335:
        /*0110*/ 	.byte	0x02, 0x4a
	.zero		1
	.zero		1


	//----- nvinfo : EIATTR_EXIT_INSTR_OFFSETS
	.align		4
        /*0114*/ 	.byte	0x04, 0x1c
        /*0116*/ 	.short	(.L_2337 - .L_2336)


	//   ....[0]....
.L_2336:
        /*0118*/ 	.word	0x00000050


	//   ....[1]....
        /*011c*/ 	.word	0x00001590


	//----- nvinfo : EIATTR_MAX_THREADS
	.align		4
.L_2337:
        /*0120*/ 	.byte	0x04, 0x05
        /*0122*/ 	.short	(.L_2339 - .L_2338)
.L_2338:
        /*0124*/ 	.word	0x00000140
        /*0128*/ 	.word	0x00000001
        /*012c*/ 	.word	0x00000001


	//----- nvinfo : EIATTR_CRS_STACK_SIZE
	.align		4
.L_2339:
        /*0130*/ 	.byte	0x04, 0x1e
        /*0132*/ 	.short	(.L_2341 - .L_2340)
.L_2340:
        /*0134*/ 	.word	0x00000000


	//----- nvinfo : EIATTR_CBANK_PARAM_SIZE
	.align		4
.L_2341:
        /*0138*/ 	.byte	0x03, 0x19
        /*013a*/ 	.short	0x0048


	//----- nvinfo : EIATTR_PARAM_CBANK
	.align		4
        /*013c*/ 	.byte	0x04, 0x0a
        /*013e*/ 	.short	(.L_2343 - .L_2342)
	.align		4
.L_2342:
        /*0140*/ 	.word	index@(.nv.constant0._ZN13group_norm_v214gn_cuda_kernelI6__halfLi320ELi3ELi16ELi20ELi1024ELb1ELi4ELi320ELi320ELi4ELb1ELi1ELb0ELb0ENS_16CompileConditionILi1000EEEEEvPT_PKS4_S7_S7_flPfS8_Pj)
        /*0144*/ 	.short	0x0380
        /*0146*/ 	.short	0x0048


	//----- nvinfo : EIATTR_SW_WAR
	.align		4
.L_2343:
        /*0148*/ 	.byte	0x04, 0x36
        /*014a*/ 	.short	(.L_2345 - .L_2344)
.L_2344:
        /*014c*/ 	.word	0x00000008
.L_2345:


//--------------------- .nv.info._ZN13group_norm_v214gn_cuda_kernelI6__halfLi320ELi1ELi16ELi20ELi1024ELb1ELi8ELi320ELi320ELi4ELb1ELi1ELb0ELb0ENS_16CompileConditionILi1000EEEEEvPT_PKS4_S7_S7_flPfS8_Pj --------------------------
	.section	.nv.info._ZN13group_norm_v214gn_cuda_kernelI6__halfLi320ELi1ELi16ELi20ELi1024ELb1ELi8ELi320ELi320ELi4ELb1ELi1ELb0ELb0ENS_16CompileConditionILi1000EEEEEvPT_PKS4_S7_S7_flPfS8_Pj,"",@"SHT_CUDA_INFO"
	.sectionflags	@""
	.align	4


	//----- nvinfo : EIATTR_CUDA_API_VERSION
	.align		4
        /*0000*/ 	.byte	0x04, 0x37
        /*0002*/ 	.short	(.L_2347 - .L_2346)
.L_2346:
        /*0004*/ 	.word	0x00000082


	//----- nvinfo : EIATTR_KPARAM_INFO
	.align		4
.L_2347:
        /*0008*/ 	.byte	0x04, 0x17
        /*000a*/ 	.short	(.L_2349 - .L_2348)
.L_2348:
        /*000c*/ 	.word	0x00000000
        /*0010*/ 	.short	0x0008
        /*0012*/ 	.short	0x0040
        /*0014*/ 	.byte	0x00, 0xf5, 0x21, 0x00


	//----- nvinfo : EIATTR_KPARAM_INFO
	.align		4
.L_2349:
        /*0018*/ 	.byte	0x04, 0x17
        /*001a*/ 	.short	(.L_2351 - .L_2350)
.L_2350:
        /*001c*/ 	.word	0x00000000
        /*0020*/ 	.short	0x0007
        /*0022*/ 	.short	0x0038
        /*0024*/ 	.byte	0x00, 0xf5, 0x21, 0x00


	//----- nvinfo : EIATTR_KPARAM_INFO
	.align		4
.L_2351:
        /*0028*/ 	.byte	0x04, 0x17
        /*002a*/ 	.short	(.L_2353 - .L_2352)
.L_2352:
        /*002c*/ 	.word	0x00000000
        /*0030*/ 	.short	0x0006
        /*0032*/ 	.short	0x0030
        /*0034*/ 	.byte	0x00, 0xf5, 0x21, 0x00


	//----- nvinfo : EIATTR_KPARAM_INFO
	.align		4
.L_2353:
        /*0038*/ 	.byte	0x04, 0x17
        /*003a*/ 	.short	(.L_2355 - .L_2354)
.L_2354:
        /*003c*/ 	.word	0x00000000
        /*0040*/ 	.short	0x0005
        /*0042*/ 	.short	0x0028
        /*0044*/ 	.byte	0x00, 0xf0, 0x21, 0x00


	//----- nvinfo : EIATTR_KPARAM_INFO
	.align		4
.L_2355:
        /*0048*/ 	.byte	0x04, 0x17
        /*004a*/ 	.short	(.L_2357 - .L_2356)
.L_2356:
        /*004c*/ 	.word	0x00000000
        /*0050*/ 	.short	0x0004
        /*0052*/ 	.short	0x0020
        /*0054*/ 	.byte	0x00, 0xf0, 0x11, 0x00


	//----- nvinfo : EIATTR_KPARAM_INFO
	.align		4
.L_2357:
        /*0058*/ 	.byte	0x04, 0x17
        /*005a*/ 	.short	(.L_2359 - .L_2358)
.L_2358:
        /*005c*/ 	.word	0x00000000
        /*0060*/ 	.short	0x0003
        /*0062*/ 	.short	0x0018
        /*0064*/ 	.byte	0x00, 0xf5, 0x21, 0x00


	//----- nvinfo : EIATTR_KPARAM_INFO
	.align		4
.L_2359:
        /*0068*/ 	.byte	0x04, 0x17
        /*006a*/ 	.short	(.L_2361 - .L_2360)
.L_2360:
        /*006c*/ 	.word	0x00000000
        /*0070*/ 	.short	0x0002
        /*0072*/ 	.short	0x0010
        /*0074*/ 	.byte	0x00, 0xf5, 0x21, 0x00


	//----- nvinfo : EIATTR_KPARAM_INFO
	.align		4
.L_2361:
        /*0078*/ 	.byte	0x04, 0x17
        /*007a*/ 	.short	(.L_2363 - .L_2362)
.L_2362:
        /*007c*/ 	.word	0x00000000
        /*0080*/ 	.short	0x0001
        /*0082*/ 	.short	0x0008
        /*0084*/ 	.byte	0x00, 0xf5, 0x21, 0x00


	//----- nvinfo : EIATTR_KPARAM_INFO
	.align		4
.L_2363:
        /*0088*/ 	.byte	0x04, 0x17
        /*008a*/ 	.short	(.L_2365 - .L_2364)
.L_2364:
        /*008c*/ 	.word	0x00000000
        /*0090*/ 	.short	0x0000
        /*0092*/ 	.short	0x0000
        /*0094*/ 	.byte	0x00, 0xf5, 0x21, 0x00


	//----- nvinfo : EIATTR_SPARSE_MMA_MASK
	.align		4
.L_2365:
        /*0098*/ 	.byte	0x03, 0x50
        /*009a*/ 	.short	0x0000


	//----- nvinfo : EIATTR_MAXREG_COUNT
	.align		4
        /*009c*/ 	.byte	0x03, 0x1b
        /*009e*/ 	.short	0x00a8


	//----- nvinfo : EIATTR_NUM_BARRIERS
	.align		4
        /*00a0*/ 	.byte	0x02, 0x4c
        /*00a2*/ 	.byte	0x01
	.zero		1


	//----- nvinfo : EIATTR_MERCURY_ISA_VERSION
	.align		4
        /*00a4*/ 	.byte	0x03, 0x5f
        /*00a6*/ 	.short	0x0101


	//----- nvinfo : EIATTR_COOP_GROUP_MASK_REGIDS
	.align		4
        /*00a8*/ 	.byte	0x04, 0x29
        /*00aa*/ 	.short	(.L_2367 - .L_2366)


	//   ....[0]....
.L_2366:
        /*00ac*/ 	.word	0xffffffff


	//   ....[1]....
        /*00b0*/ 	.word	0xffffffff


	//   ....[2]....
        /*00b4*/ 	.word	0xffffffff


	//   ....[3]....
        /*00b8*/ 	.word	0xffffffff


	//   ....[4]....
        /*00bc*/ 	.word	0xffffffff


	//   ....[5]....
        /*00c0*/ 	.word	0xffffffff


	//   ....[6]....
        /*00c4*/ 	.word	0xffffffff


	//   ....[7]....
        /*00c8*/ 	.word	0xffffffff


	//   ....[8]....
        /*00cc*/ 	.word	0xffffffff


	//   ....[9]....
        /*00d0*/ 	.word	0xffffffff


	//   ....[10]....
        /*00d4*/ 	.word	0xffffffff


	//   ....[11]....
        /*00d8*/ 	.word	0xffffffff


	//----- nvinfo : EIATTR_COOP_GROUP_INSTR_OFFSETS
	.align		4
.L_2367:
        /*00dc*/ 	.byte	0x04, 0x28
        /*00de*/ 	.short	(.L_2369 - .L_2368)


	//   ....[0]....
.L_2368:
        /*00e0*/ 	.word	0x00000820


	//   ....[1]....
        /*00e4*/ 	.word	0x00000850


	//   ....[2]....
        /*00e8*/ 	.word	0x00000890


	//   ....[3]....
        /*00ec*/ 	.word	0x000008b0


	//   ....[4]....
        /*00f0*/ 	.word	0x00000d20


	//   ....[5]....
        /*00f4*/ 	.word	0x00000d60


	//   ....[6]....
        /*00f8*/ 	.word	0x00000e00


	//   ....[7]....
        /*00fc*/ 	.word	0x00000e10


	//   ....[8]....
        /*0100*/ 	.word	0x00000e40


	//   ....[9]....
        /*0104*/ 	.word	0x00000e50


	//   ....[10]....
        /*0108*/ 	.word	0x00000e80


	//   ....[11]....
        /*010c*/ 	.word	0x00000e90


	//----- nvinfo : EIATTR_VRC_CTA_INIT_COUNT
	.align		4
.L_2369:
        /*0110*/ 	.byte	0x02, 0x4a
	.zero		1
	.zero		1


	//----- nvinfo : EIATTR_EXIT_INSTR_OFFSETS
	.align		4
        /*0114*/ 	.byte	0x04, 0x1c
        /*0116*/ 	.short	(.L_2371 - .L_2370)


	//   ....[0]....
.L_2370:
        /*0118*/ 	.word	0x00000050


	//   ....[1]....
        /*011c*/ 	.word	0x000014c0


	//----- nvinfo : EIATTR_MAX_THREADS
	.align		4
.L_2371:
        /*0120*/ 	.byte	0x04, 0x05
        /*0122*/ 	.short	(.L_2373 - .L_2372)
.L_2372:
        /*0124*/ 	.word	0x00000140
        /*0128*/ 	.word	0x00000001
        /*012c*/ 	.word	0x00000001


	//----- nvinfo : EIATTR_CRS_STACK_SIZE
	.align		4
.L_2373:
        /*0130*/ 	.byte	0x04, 0x1e
        /*0132*/ 	.short	(.L_2375 - .L_2374)
.L_2374:
        /*0134*/ 	.word	0x00000000


	//----- nvinfo : EIATTR_CBANK_PARAM_SIZE
	.align		4
.L_2375:
        /*0138*/ 	.byte	0x03, 0x19
        /*013a*/ 	.short	0x0048


	//----- nvinfo : EIATTR_PARAM_CBANK
	.align		4
        /*013c*/ 	.byte	0x04, 0x0a
        /*013e*/ 	.short	(.L_2377 - .L_2376)
	.align		4
.L_2376:
        /*0140*/ 	.word	index@(.nv.constant0._ZN13group_norm_v214gn_cuda_kernelI6__halfLi320ELi1ELi16ELi20ELi1024ELb1ELi8ELi320ELi320ELi4ELb1ELi1ELb0ELb0ENS_16CompileConditionILi1000EEEEEvPT_PKS4_S7_S7_flPfS8_Pj)
        /*0144*/ 	.short	0x0380
        /*0146*/ 	.short	0x0048


	//----- nvinfo : EIATTR_SW_WAR
	.align		4
.L_2377:
        /*0148*/ 	.byte	0x04, 0x36
        /*014a*/ 	.short	(.L_2379 - .L_2378)
.L_2378:
        /*014c*/ 	.word	0x00000008
.L_2379:


//--------------------- .nv.info._ZN13group_norm_v214gn_cuda_kernelI6__halfLi320ELi3ELi16ELi20ELi1024ELb1ELi8ELi320ELi320ELi4ELb1ELi2ELb0ELb0ENS_16CompileConditionILi1000EEEEEvPT_PKS4_S7_S7_flPfS8_Pj --------------------------
	.section	.nv.info._ZN13group_norm_v214gn_cuda_kernelI6__halfLi320ELi3ELi16ELi20ELi1024ELb1ELi8ELi320ELi320ELi4ELb1ELi2ELb0ELb0ENS_16CompileConditionILi1000EEEEEvPT_PKS4_S7_S7_flPfS8_Pj,"",@"SHT_CUDA_INFO"
	.sectionflags	@""
	.align	4


	//----- nvinfo : EIATTR_CUDA_API_VERSION
	.align		4
        /*0000*/ 	.byte	0x04, 0x37
        /*0002*/ 	.short	(.L_2381 - .L_2380)
.L_2380:
        /*0004*/ 	.word	0x00000082


	//----- nvinfo : EIATTR_KPARAM_INFO
	.align		4
.L_2381:
        /*0008*/ 	.byte	0x04, 0x17
        /*000a*/ 	.short	(.L_2383 - .L_2382)
.L_2382:
        /*000c*/ 	.word	0x00000000
        /*0010*/ 	.short	0x0008
        /*0012*/ 	.short	0x0040
        /*0014*/ 	.byte	0x00, 0xf5, 0x21, 0x00


	//----- nvinfo : EIATTR_KPARAM_INFO
	.align		4
.L_2383:
        /*0018*/ 	.byte	0x04, 0x17
        /*001a*/ 	.short	(.L_2385 - .L_2384)
.L_2384:
        /*001c*/ 	.word	0x00000000
        /*0020*/ 	.short	0x0007
        /*0022*/ 	.short	0x0038
        /*0024*/ 	.byte	0x00, 0xf5, 0x21, 0x00


	//----- nvinfo : EIATTR_KPARAM_INFO
	.align		4
.L_2385:
        /*0028*/ 	.byte	0x04, 0x17
        /*002a*/ 	.short	(.L_2387 - .L_2386)
.L_2386:
        /*002c*/ 	.word	0x00000000
        /*0030*/ 	.short	0x0006
        /*0032*/ 	.short	0x0030
        /*0034*/ 	.byte	0x00, 0xf5, 0x21, 0x00


	//----- nvinfo : EIATTR_KPARAM_INFO
	.align		4
.L_2387:
        /*0038*/ 	.byte	0x04, 0x17
        /*003a*/ 	.short	(.L_2389 - .L_2388)
.L_2388:
        /*003c*/ 	.word	0x00000000
        /*0040*/ 	.short	0x0005
        /*0042*/ 	.short	0x0028
        /*0044*/ 	.byte	0x00, 0xf0, 0x21, 0x00


	//----- nvinfo : EIATTR_KPARAM_INFO
	.align		4
.L_2389:
        /*0048*/ 	.byte	0x04, 0x17
        /*004a*/ 	.short	(.L_2391 - .L_2390)
.L_2390:
        /*004c*/ 	.word	0x00000000
        /*0050*/ 	.short	0x0004
        /*0052*/ 	.short	0x0020
        /*0054*/ 	.byte	0x00, 0xf0, 0x11, 0x00


	//----- nvinfo : EIATTR_KPARAM_INFO
	.align		4
.L_2391:
        /*0058*/ 	.byte	0x04, 0x17
        /*005a*/ 	.short	(.L_2393 - .L_2392)
.L_2392:
        /*005c*/ 	.word	0x00000000
        /*0060*/ 	.short	0x0003
        /*0062*/ 	.short	0x0018
        /*0064*/ 	.byte	0x00, 0xf5, 0x21, 0x00


	//----- nvinfo : EIATTR_KPARAM_INFO
	.align		4
.L_2393:
        /*0068*/ 	.byte	0x04, 0x17
        /*006a*/ 	.short	(.L_2395 - .L_2394)
.L_2394:
        /*006c*/ 	.word	0x00000000
        /*0070*/ 	.short	0x0002
        /*0072*/ 	.short	0x0010
        /*0074*/ 	.byte	0x00, 0xf5, 0x21, 0x00


	//----- nvinfo : EIATTR_KPARAM_INFO
	.align		4
.L_2395:
        /*0078*/ 	.byte	0x04, 0x17
        /*007a*/ 	.short	(.L_2397 - .L_2396)
.L_2396:
        /*007c*/ 	.word	0x00000000
        /*0080*/ 	.short	0x0001
        /*0082*/ 	.short	0x0008
        /*0084*/ 	.byte	0x00, 0xf5, 0x21, 0x00


	//----- nvinfo : EIATTR_KPARAM_INFO
	.align		4
.L_2397:
        /*0088*/ 	.byte	0x04, 0x17
        /*008a*/ 	.short	(.L_2399 - .L_2398)
.L_2398:
        /*008c*/ 	.word	0x00000000
        /*0090*/ 	.short	0x0000
        /*0092*/ 	.short	0x0000
        /*0094*/ 	.byte	0x00, 0xf5, 0x21, 0x00


	//----- nvinfo : EIATTR_SPARSE_MMA_MASK
	.align		4
.L_2399:
        /*0098*/ 	.byte	0x03, 0x50
        /*009a*/ 	.short	0x0000


	//----- nvinfo : EIATTR_MAXREG_COUNT
	.align		4
        /*009c*/ 	.byte	0x03, 0x1b
        /*009e*/ 	.short	0x0040


	//----- nvinfo : EIATTR_NUM_BARRIERS
	.align		4
        /*00a0*/ 	.byte	0x02, 0x4c
        /*00a2*/ 	.byte	0x01
	.zero		1


	//----- nvinfo : EIATTR_MERCURY_ISA_VERSION
	.align		4
        /*00a4*/ 	.byte	0x03, 0x5f
        /*00a6*/ 	.short	0x0101


	//----- nvinfo : EIATTR_COOP_GROUP_MASK_REGIDS
	.align		4
        /*00a8*/ 	.byte	0x04, 0x29
        /*00aa*/ 	.short	(.L_2401 - .L_2400)


	//   ....[0]....
.L_2400:
        /*00ac*/ 	.word	0xffffffff


	//   ....[1]....
        /*00b0*/ 	.word	0xffffffff


	//   ....[2]....
        /*00b4*/ 	.word	0xffffffff


	//   ....[3]....
        /*00b8*/ 	.word	0xffffffff


	//   ....[4]....
        /*00bc*/ 	.word	0xffffffff


	//   ....[5]....
        /*00c0*/ 	.word	0xffffffff


	//   ....[6]....
        /*00c4*/ 	.word	0xffffffff


	//   ....[7]....
        /*00c8*/ 	.word	0xffffffff


	//   ....[8]....
        /*00cc*/ 	.word	0xffffffff


	//   ....[9]....
        /*00d0*/ 	.word	0xffffffff


	//   ....[10]....
        /*00d4*/ 	.word	0xffffffff


	//   ....[11]....
        /*00d8*/ 	.word	0xffffffff


	//----- nvinfo : EIATTR_COOP_GROUP_INSTR_OFFSETS
	.align		4
.L_2401:
        /*00dc*/ 	.byte	0x04, 0x28
        /*00de*/ 	.short	(.L_2403 - .L_2402)


	//   ....[0]....
.L_2402:
        /*00e0*/ 	.word	0x000007d0


	//   ....[1]....
        /*00e4*/ 	.word	0x00000810


	//   ....[2]....
        /*00e8*/ 	.word	0x00000880


	//   ....[3]....
        /*00ec*/ 	.word	0x00000890


	//   ....[4]....
        /*00f0*/ 	.word	0x00000ce0


	//   ....[5]....
        /*00f4*/ 	.word	0x00000d10


	//   ....[6]....
        /*00f8*/ 	.word	0x00000d40


	//   ....[7]....
        /*00fc*/ 	.word	0x00000d50


	//   ....[8]....
        /*0100*/ 	.word	0x00000d80


	//   ....[9]....
        /*0104*/ 	.word	0x00000d90


	//   ....[10]....
        /*0108*/ 	.word	0x00000dc0


	//   ....[11]....
        /*010c*/ 	.word	0x00000dd0


	//----- nvinfo : EIATTR_VRC_CTA_INIT_COUNT
	.align		4
.L_2403:
        /*0110*/ 	.byte	0x02, 0x4a
	.zero		1
	.zero		1


	//----- nvinfo : EIATTR_EXIT_INSTR_OFFSETS
	.align		4
        /*0114*/ 	.byte	0x04, 0x1c
        /*0116*/ 	.short	(.L_2405 - .L_2404)


	//   ....[0]....
.L_2404:
        /*0118*/ 	.word	0x00000050


	//   ....[1]....
        /*011c*/ 	.word	0x000015b0


	//----- nvinfo : EIATTR_MAX_THREADS
	.align		4
.L_2405:
        /*0120*/ 	.byte	0x04, 0x05
        /*0122*/ 	.short	(.L_2407 - .L_2406)
.L_2406:
        /*0124*/ 	.word	0x00000140
        /*0128*/ 	.word	0x00000001
        /*012c*/ 	.word	0x00000001


	//----- nvinfo : EIATTR_CRS_STACK_SIZE
	.align		4
.L_2407:
        /*0130*/ 	.byte	0x04, 0x1e
        /*0132*/ 	.short	(.L_2409 - .L_2408)
.L_2408:
        /*0134*/ 	.word	0x00000000


	//----- nvinfo : EIATTR_CBANK_PARAM_SIZE
	.align		4
.L_2409:
        /*0138*/ 	.byte	0x03, 0x19
        /*013a*/ 	.short	0x0048


	//----- nvinfo : EIATTR_PARAM_CBANK
	.align		4
        /*013c*/ 	.byte	0x04, 0x0a
        /*013e*/ 	.short	(.L_2411 - .L_2410)
	.align		4
.L_2410:
        /*0140*/ 	.word	index@(.nv.constant0._ZN13group_norm_v214gn_cuda_kernelI6__halfLi320ELi3ELi16ELi20ELi1024ELb1ELi8ELi320ELi320ELi4ELb1ELi2ELb0ELb0ENS_16CompileConditionILi1000EEEEEvPT_PKS4_S7_S7_flPfS8_Pj)
        /*0144*/ 	.short	0x0380
        /*0146*/ 	.short	0x0048


	//----- nvinfo : EIATTR_SW_WAR
	.align		4
.L_2411:
        /*0148*/ 	.byte	0x04, 0x36
        /*014a*/ 	.short	(.L_2413 - .L_2412)
.L_2412:
        /*014c*/ 	.word	0x00000008
.L_2413:


//--------------------- .nv.info._ZN13group_norm_v214gn_cuda_kernelI6__halfLi320ELi1ELi16ELi20ELi1024ELb1ELi16ELi320ELi320ELi4ELb1ELi2ELb0ELb0ENS_16CompileConditionILi1000EEEEEvPT_PKS4_S7_S7_flPfS8_Pj --------------------------
	.section	.nv.info._ZN13group_norm_v214gn_cuda_kernelI6__halfLi320ELi1ELi16ELi20ELi1024ELb1ELi16ELi320ELi320ELi4ELb1ELi2ELb0ELb0ENS_16CompileConditionILi1000EEEEEvPT_PKS4_S7_S7_flPfS8_Pj,"",@"SHT_CUDA_INFO"
	.sectionflags	@""
	.align	4


	//----- nvinfo : EIATTR_CUDA_API_VERSION
	.align		4
        /*0000*/ 	.byte	0x04, 0x37
        /*0002*/ 	.short	(.L_2415 - .L_2414)
.L_2414:
        /*0004*/ 	.word	0x00000082


	//----- nvinfo : EIATTR_KPARAM_INFO
	.align		4
.L_2415:
        /*0008*/ 	.byte	0x04, 0x17
        /*000a*/ 	.short	(.L_2417 - .L_2416)
.L_2416:
        /*000c*/ 	.word	0x00000000
        /*0010*/ 	.short	0x0008
        /*0012*/ 	.short	0x0040
        /*0014*/ 	.byte	0x00, 0xf5, 0x21, 0x00


	//----- nvinfo : EIATTR_KPARAM_INFO
	.align		4
.L_2417:
        /*0018*/ 	.byte	0x04, 0x17
        /*001a*/ 	.short	(.L_2419 - .L_2418)
.L_2418:
        /*001c*/ 	.word	0x00000000
        /*0020*/ 	.short	0x0007
        /*0022*/ 	.short	0x0038
        /*0024*/ 	.byte	0x00, 0xf5, 0x21, 0x00


	//----- nvinfo : EIATTR_KPARAM_INFO
	.align		4
.L_2419:
        /*0028*/ 	.byte	0x04, 0x17
        /*002a*/ 	.short	(.L_2421 - .L_2420)
.L_2420:
        /*002c*/ 	.word	0x00000000
        /*0030*/ 	.short	0x0006
        /*0032*/ 	.short	0x0030
        /*0034*/ 	.byte	0x00, 0xf5, 0x21, 0x00


	//----- nvinfo : EIATTR_KPARAM_INFO
	.align		4
.L_2421:
        /*0038*/ 	.byte	0x04, 0x17
        /*003a*/ 	.short	(.L_2423 - .L_2422)
.L_2422:
        /*003c*/ 	.word	0x00000000
        /*0040*/ 	.short	0x0005
        /*0042*/ 	.short	0x0028
        /*0044*/ 	.byte	0x00, 0xf0, 0x21, 0x00


	//----- nvinfo : EIATTR_KPARAM_INFO
	.align		4
.L_2423:
        /*0048*/ 	.byte	0x04, 0x17
        /*004a*/ 	.short	(.L_2425 - .L_2424)
.L_2424:
        /*004c*/ 	.word	0x00000000
        /*0050*/ 	.short	0x0004
        /*0052*/ 	.short	0x0020
        /*0054*/ 	.byte	0x00, 0xf0, 0x11, 0x00


	//----- nvinfo : EIATTR_KPARAM_INFO
	.align		4
.L_2425:
        /*0058*/ 	.byte	0x04, 0x17
        /*005a*/ 	.short	(.L_2427 - .L_2426)
.L_2426:
        /*005c*/ 	.word	0x00000000
        /*0060*/ 	.short	0x0003
        /*0062*/ 	.short	0x0018
        /*0064*/ 	.byte	0x00, 0xf5, 0x21, 0x00


	//----- nvinfo : EIATTR_KPARAM_INFO
	.align		4
.L_2427:
        /*0068*/ 	.byte	0x04, 0x17
        /*006a*/ 	.short	(.L_2429 - .L_2428)
.L_2428:
        /*006c*/ 	.word	0x00000000
        /*0070*/ 	.short	0x0002
        /*0072*/ 	.short	0x0010
        /*0074*/ 	.byte	0x00, 0xf5, 0x21, 0x00


	//----- nvinfo : EIATTR_KPARAM_INFO
	.align		4
.L_2429:
        /*0078*/ 	.byte	0x04, 0x17
        /*007a*/ 	.short	(.L_2431 - .L_2430)
.L_2430:
        /*007c*/ 	.word	0x00000000
        /*0080*/ 	.short	0x0001
        /*0082*/ 	.short	0x0008
        /*0084*/ 	.byte	0x00, 0xf5, 0x21, 0x00


	//----- nvinfo : EIATTR_KPARAM_INFO
	.align		4
.L_2431:
        /*0088*/ 	.byte	0x04, 0x17
        /*008a*/ 	.short	(.L_2433 - .L_2432)
.L_2432:
        /*008c*/ 	.word	0x00000000
        /*0090*/ 	.short	0x0000
        /*0092*/ 	.short	0x0000
        /*0094*/ 	.byte	0x00, 0xf5, 0x21, 0x00


	//----- nvinfo : EIATTR_SPARSE_MMA_MASK
	.align		4
.L_2433:
        /*0098*/ 	.byte	0x03, 0x50
        /*009a*/ 	.short	0x0000


	//----- nvinfo : EIATTR_MAXREG_COUNT
	.align		4
        /*009c*/ 	.byte	0x03, 0x1b
        /*009e*/ 	.short	0x00a8


	//----- nvinfo : EIATTR_NUM_BARRIERS
	.align		4
        /*00a0*/ 	.byte	0x02, 0x4c
        /*00a2*/ 	.byte	0x01
	.zero		1


	//----- nvinfo : EIATTR_MERCURY_ISA_VERSION
	.align		4
        /*00a4*/ 	.byte	0x03, 0x5f
        /*00a6*/ 	.short	0x0101


	//----- nvinfo : EIATTR_COOP_GROUP_MASK_REGIDS
	.align		4
        /*00a8*/ 	.byte	0x04, 0x29
        /*00aa*/ 	.short	(.L_2435 - .L_2434)


	//   ....[0]....
.L_2434:
        /*00ac*/ 	.word	0xffffffff


	//   ....[1]....
        /*00b0*/ 	.word	0xffffffff


	//   ....[2]....
        /*00b4*/ 	.word	0xffffffff


	//   ....[3]....
        /*00b8*/ 	.word	0xffffffff


	//   ....[4]....
        /*00bc*/ 	.word	0xffffffff


	//   ....[5]....
        /*00c0*/ 	.word	0xffffffff


	//   ....[6]....
        /*00c4*/ 	.word	0xffffffff


	//   ....[7]....
        /*00c8*/ 	.word	0xffffffff


	//   ....[8]....
        /*00cc*/ 	.word	0xffffffff


	//   ....[9]....
        /*00d0*/ 	.word	0xffffffff


	//   ....[10]....
        /*00d4*/ 	.word	0xffffffff


	//   ....[11]....
        /*00d8*/ 	.word	0xffffffff


	//----- nvinfo : EIATTR_COOP_GROUP_INSTR_OFFSETS
	.align		4
.L_2435:
        /*00dc*/ 	.byte	0x04, 0x28
        /*00de*/ 	.short	(.L_2437 - .L_2436)


	//   ....[0]....
.L_2436:
        /*00e0*/ 	.word	0x000009d0


	//   ....[1]....
        /*00e4*/ 	.word	0x00000a00


	//   ....[2]....
        /*00e8*/ 	.word	0x00000a60


	//   ....[3]....
        /*00ec*/ 	.word	0x00000a70


	//   ....[4]....
        /*00f0*/ 	.word	0x00000da0


	//   ....[5]....
        /*00f4*/ 	.word	0x00000de0


	//   ....[6]....
        /*00f8*/ 	.word	0x00000e40


	//   ....[7]....
        /*00fc*/ 	.word	0x00000e50


	//   ....[8]....
        /*0100*/ 	.word	0x00000e80


	//   ....[9]....
        /*0104*/ 	.word	0x00000e90


	//   ....[10]....
        /*0108*/ 	.word	0x00000ed0


	//   ....[11]....
        /*010c*/ 	.word	0x00000ee0


	//----- nvinfo : EIATTR_VRC_CTA_INIT_COUNT
	.align		4
.L_2437:
        /*0110*/ 	.byte	0x02, 0x4a
	.zero		1
	.zero		1


	//----- nvinfo : EIATTR_EXIT_INSTR_OFFSETS
	.align		4
        /*0114*/ 	.byte	0x04, 0x1c
        /*0116*/ 	.short	(.L_2439 - .L_2438)


	//   ....[0]....
.L_2438:
        /*0118*/ 	.word	0x00000050


	//   ....[1]....
        /*011c*/ 	.word	0x000019a0


	//----- nvinfo : EIATTR_MAX_THREADS
	.align		4
.L_2439:
        /*0120*/ 	.byte	0x04, 0x05
        /*0122*/ 	.short	(.L_2441 - .L_2440)
.L_2440:
        /*0124*/ 	.word	0x00000140
        /*0128*/ 	.word	0x00000001
        /*012c*/ 	.word	0x00000001


	//----- nvinfo : EIATTR_CRS_STACK_SIZE
	.align		4
.L_2441:
        /*0130*/ 	.byte	0x04, 0x1e
        /*0132*/ 	.short	(.L_2443 - .L_2442)
.L_2442:
        /*0134*/ 	.word	0x00000000


	//----- nvinfo : EIATTR_CBANK_PARAM_SIZE
	.align		4
.L_2443:
        /*0138*/ 	.byte	0x03, 0x19
        /*013a*/ 	.short	0x0048


	//----- nvinfo : EIATTR_PARAM_CBANK
	.align		4
        /*013c*/ 	.byte	0x04, 0x0a
        /*013e*/ 	.short	(.L_2445 - .L_2444)
	.align		4
.L_2444:
        /*0140*/ 	.word	index@(.nv.constant0._ZN13group_norm_v214gn_cuda_kernelI6__halfLi320ELi1ELi16ELi20ELi1024ELb1ELi16ELi320ELi320ELi4ELb1ELi2ELb0ELb0ENS_16CompileConditionILi1000EEEEEvPT_PKS4_S7_S7_flPfS8_Pj)
        /*0144*/ 	.short	0x0380
        /*0146*/ 	.short	0x0048


	//----- nvinfo : EIATTR_SW_WAR
	.align		4
.L_2445:
        /*0148*/ 	.byte	0x04, 0x36
        /*014a*/ 	.short	(.L_2447 - .L_2446)
.L_2446:
        /*014c*/ 	.word	0x00000008
.L_2447:


//--------------------- .nv.info._ZN13group_norm_v214gn_cuda_kernelI6__halfLi320ELi3ELi16ELi20ELi1024ELb1ELi16ELi320ELi320ELi4ELb1ELi5ELb0ELb0ENS_16CompileConditionILi1000EEEEEvPT_PKS4_S7_S7_flPfS8_Pj --------------------------
	.section	.nv.info._ZN13group_norm_v214gn_cuda_kernelI6__halfLi320ELi3ELi16ELi20ELi1024ELb1ELi16ELi320ELi320ELi4ELb1ELi5ELb0ELb0ENS_16CompileConditionILi1000EEEEEvPT_PKS4_S7_S7_flPfS8_Pj,"",@"SHT_CUDA_INFO"
	.sectionflags	@""
	.align	4


	//----- nvinfo : EIATTR_CUDA_API_VERSION
	.align		4
        /*0000*/ 	.byte	0x04, 0x37
        /*0002*/ 	.short	(.L_2449 - .L_2448)
.L_2448:
        /*0004*/ 	.word	0x00000082


	//----- nvinfo : EIATTR_KPARAM_INFO
	.align		4
.L_2449:
        /*0008*/ 	.byte	0x04, 0x17
        /*000a*/ 	.short	(.L_2451 - .L_2450)
.L_2450:
        /*000c*/ 	.word	0x00000000
        /*0010*/ 	.short	0x0008
        /*0012*/ 	.short	0x0040
        /*0014*/ 	.byte	0x00, 0xf5, 0x21, 0x00


	//----- nvinfo : EIATTR_KPARAM_INFO
	.align		4
.L_2451:
        /*0018*/ 	.byte	0x04, 0x17
        /*001a*/ 	.short	(.L_2453 - .L_2452)
.L_2452:
        /*001c*/ 	.word	0x00000000
        /*0020*/ 	.short	0x0007
        /*0022*/ 	.short	0x0038
        /*0024*/ 	.byte	0x00, 0xf5, 0x21, 0x00


	//----- nvinfo : EIATTR_KPARAM_INFO
	.align		4
.L_2453:
        /*0028*/ 	.byte	0x04, 0x17
        /*002a*/ 	.short	(.L_2455 - .L_2454)
.L_2454:
        /*002c*/ 	.word	0x00000000
        /*0030*/ 	.short	0x0006
        /*0032*/ 	.short	0x0030
        /*0034*/ 	.byte	0x00, 0xf5, 0x21, 0x00


	//----- nvinfo : EIATTR_KPARAM_INFO
	.align		4
.L_2455:
        /*0038*/ 	.byte	0x04, 0x17
        /*003a*/ 	.short	(.L_2457 - .L_2456)
.L_2456:
        /*003c*/ 	.word	0x00000000
        /*0040*/ 	.short	0x0005
        /*0042*/ 	.short	0x0028
        /*0044*/ 	.byte	0x00, 0xf0, 0x21, 0x00


	//----- nvinfo : EIATTR_KPARAM_INFO
	.align		4
.L_2457:
        /*0048*/ 	.byte	0x04, 0x17
        /*004a*/ 	.short	(.L_2459 - .L_2458)
.L_2458:
        /*004c*/ 	.word	0x00000000
        /*0050*/ 	.short	0x0004
        /*0052*/ 	.short	0x0020
        /*0054*/ 	.byte	0x00, 0xf0, 0x11, 0x00


	//----- nvinfo : EIATTR_KPARAM_INFO
	.align		4
.L_2459:
        /*0058*/ 	.byte	0x04, 0x17
        /*005a*/ 	.short	(.L_2461 - .L_2460)
.L_2460:
        /*005c*/ 	.word	0x00000000
        /*0060*/ 	.short	0x0003
        /*0062*/ 	.short	0x0018
        /*0064*/ 	.byte	0x00, 0xf5, 0x21, 0x00


	//----- nvinfo : EIATTR_KPARAM_INFO
	.align		4
.L_2461:
        /*0068*/ 	.byte	0x04, 0x17
        /*006a*/ 	.short	(.L_2463 - .L_2462)
.L_2462:
        /*006c*/ 	.word	0x00000000
        /*0070*/ 	.short	0x0002
        /*0072*/ 	.short	0x0010
        /*0074*/ 	.byte	0x00, 0xf5, 0x21, 0x00


	//----- nvinfo : EIATTR_KPARAM_INFO
	.align		4
.L_2463:
        /*0078*/ 	.byte	0x04, 0x17
        /*007a*/ 	.short	(.L_2465 - .L_2464)
.L_2464:
        /*007c*/ 	.word	0x00000000
        /*0080*/ 	.short	0x0001
        /*0082*/ 	.short	0x0008
        /*0084*/ 	.byte	0x00, 0xf5, 0x21, 0x00


	//----- nvinfo : EIATTR_KPARAM_INFO
	.align		4
.L_2465:
        /*0088*/ 	.byte	0x04, 0x17
        /*008a*/ 	.short	(.L_2467 - .L_2466)
.L_2466:
        /*008c*/ 	.word	0x00000000
        /*0090*/ 	.short	0x0000
        /*0092*/ 	.short	0x0000
        /*0094*/ 	.byte	0x00, 0xf5, 0x21, 0x00


	//----- nvinfo : EIATTR_SPARSE_MMA_MASK
	.align		4
.L_2467:
        /*0098*/ 	.byte	0x03, 0x50
        /*009a*/ 	.short	0x0000


	//----- nvinfo : EIATTR_MAXREG_COUNT
	.align		4
        /*009c*/ 	.byte	0x03, 0x1b
        /*009e*/ 	.short	0x0040


	//----- nvinfo : EIATTR_NUM_BARRIERS
	.align		4
        /*00a0*/ 	.byte	0x02, 0x4c
        /*00a2*/ 	.byte	0x01
	.zero		1


	//----- nvinfo : EIATTR_MERCURY_ISA_VERSION
	.align		4
        /*00a4*/ 	.byte	0x03, 0x5f
        /*00a6*/ 	.short	0x0101


	//----- nvinfo : EIATTR_COOP_GROUP_MASK_REGIDS
	.align		4
        /*00a8*/ 	.byte	0x04, 0x29
        /*00aa*/ 	.short	(.L_2469 - .L_2468)


	//   ....[0]....
.L_2468:
        /*00ac*/ 	.word	0xffffffff


	//   ....[1]....
        /*00b0*/ 	.word	0xffffffff


	//   ....[2]....
        /*00b4*/ 	.word	0xffffffff


	//   ....[3]....
        /*00b8*/ 	.word	0xffffffff


	//   ....[4]....
        /*00bc*/ 	.word	0xffffffff


	//   ....[5]....
        /*00c0*/ 	.word	0xffffffff


	//   ....[6]....
        /*00c4*/ 	.word	0xffffffff


	//   ....[7]....
        /*00c8*/ 	.word	0xffffffff


	//   ....[8]....
        /*00cc*/ 	.word	0xffffffff


	//   ....[9]....
        /*00d0*/ 	.word	0xffffffff


	//   ....[10]....
        /*00d4*/ 	.word	0xffffffff


	//   ....[11]....
        /*00d8*/ 	.word	0xffffffff


	//----- nvinfo : EIATTR_COOP_GROUP_INSTR_OFFSETS
	.align		4
.L_2469:
        /*00dc*/ 	.byte	0x04, 0x28
        /*00de*/ 	.short	(.L_2471 - .L_2470)


	//   ....[0]....
.L_2470:
        /*00e0*/ 	.word	0x00000970


	//   ....[1]....
        /*00e4*/ 	.word	0x000009a0


	//   ....[2]....
        /*00e8*/ 	.word	0x00000a30


	//   ....[3]....
        /*00ec*/ 	.word	0x00000a40


	//   ....[4]....
        /*00f0*/ 	.word	0x00000d50


	//   ....[5]....
        /*00f4*/ 	.word	0x00000d80


	//   ....[6]....
        /*00f8*/ 	.word	0x00000db0


	//   ....[7]....
        /*00fc*/ 	.word	0x00000dc0


	//   ....[8]....
        /*0100*/ 	.word	0x00000df0


	//   ....[9]....
        /*0104*/ 	.word	0x00000e00


	//   ....[10]....
        /*0108*/ 	.word	0x00000e30


	//   ....[11]....
        /*010c*/ 	.word	0x00000e40


	//----- nvinfo : EIATTR_VRC_CTA_INIT_COUNT
	.align		4
.L_2471:
        /*0110*/ 	.byte	0x02, 0x4a
	.zero		1
	.zero		1


	//----- nvinfo : EIATTR_EXIT_INSTR_OFFSETS
	.align		4
        /*0114*/ 	.byte	0x04, 0x1c
        /*0116*/ 	.short	(.L_2473 - .L_2472)


	//   ....[0]....
.L_2472:
        /*0118*/ 	.word	0x00000050


	//   ....[1]....
        /*011c*/ 	.word	0x00001a80


	//----- nvinfo : EIATTR_MAX_THREADS
	.align		4
.L_2473:
        /*0120*/ 	.byte	0x04, 0x05
        /*0122*/ 	.short	(.L_2475 - .L_2474)
.L_2474:
        /*0124*/ 	.word	0x00000140
        /*0128*/ 	.word	0x00000001
        /*012c*/ 	.word	0x00000001


	//----- nvinfo : EIATTR_CRS_STACK_SIZE
	.align		4
.L_2475:
        /*0130*/ 	.byte	0x04, 0x1e
        /*0132*/ 	.short	(.L_2477 - .L_2476)
.L_2476:
        /*0134*/ 	.word	0x00000000


	//----- nvinfo : EIATTR_CBANK_PARAM_SIZE
	.align		4
.L_2477:
        /*0138*/ 	.byte	0x03, 0x19
        /*013a*/ 	.short	0x0048


	//----- nvinfo : EIATTR_PARAM_CBANK
	.align		4
        /*013c*/ 	.byte	0x04, 0x0a
        /*013e*/ 	.short	(.L_2479 - .L_2478)
	.align		4
.L_2478:
        /*0140*/ 	.word	index@(.nv.constant0._ZN13group_norm_v214gn_cuda_kernelI6__halfLi320ELi3ELi16ELi20ELi1024ELb1ELi16ELi320ELi320ELi4ELb1ELi5ELb0ELb0ENS_16CompileConditionILi1000EEEEEvPT_PKS4_S7_S7_flPfS8_Pj)
        /*0144*/ 	.short	0x0380
        /*0146*/ 	.short	0x0048


	//----- nvinfo : EIATTR_SW_WAR
	.align		4
.L_2479:
        /*0148*/ 	.byte	0x04, 0x36
        /*014a*/ 	.short	(.L_2481 - .L_2480)
.L_2480:
        /*014c*/ 	.word	0x00000008
.L_2481:


//--------------------- .nv.info._ZN13group_norm_v214gn_cuda_kernelI6__halfLi320ELi1ELi16ELi20ELi1024ELb1ELi32ELi320ELi320ELi4ELb1ELi4ELb0ELb0ENS_16CompileConditionILi1000EEEEEvPT_PKS4_S7_S7_flPfS8_Pj --------------------------
	.section	.nv.info._ZN13group_norm_v214gn_cuda_kernelI6__halfLi320ELi1ELi16ELi20ELi1024ELb1ELi32ELi320ELi320ELi4ELb1ELi4ELb0ELb0ENS_16CompileConditionILi1000EEEEEvPT_PKS4_S7_S7_flPfS8_Pj,"",@"SHT_CUDA_INFO"
	.sectionflags	@""
	.align	4


	//----- nvinfo : EIATTR_CUDA_API_VERSION
	.align		4
        /*0000*/ 	.byte	0x04, 0x37
        /*0002*/ 	.short	(.L_2483 - .L_2482)
.L_2482:
        /*0004*/ 	.word	0x00000082


	//----- nvinfo : EIATTR_KPARAM_INFO
	.align		4
.L_2483:
        /*0008*/ 	.byte	0x04, 0x17
        /*000a*/ 	.short	(.L_2485 - .L_2484)
.L_2484:
        /*000c*/ 	.word	0x00000000
        /*0010*/ 	.short	0x0008
        /*0012*/ 	.short	0x0040
        /*0014*/ 	.byte	0x00, 0xf5, 0x21, 0x00


	//----- nvinfo : EIATTR_KPARAM_INFO
	.align		4
.L_2485:
        /*0018*/ 	.byte	0x04, 0x17
        /*001a*/ 	.short	(.L_2487 - .L_2486)
.L_2486:
        /*001c*/ 	.word	0x00000000
        /*0020*/ 	.short	0x0007
        /*0022*/ 	.short	0x0038
        /*0024*/ 	.byte	0x00, 0xf5, 0x21, 0x00


	//----- nvinfo : EIATTR_KPARAM_INFO
	.align		4
.L_2487:
        /*0028*/ 	.byte	0x04, 0x17
        /*002a*/ 	.short	(.L_2489 - .L_2488)
.L_2488:
        /*002c*/ 	.word	0x00000000
        /*0030*/ 	.short	0x0006
        /*0032*/ 	.short	0x0030
        /*0034*/ 	.byte	0x00, 0xf5, 0x21, 0x00


	//----- nvinfo : EIATTR_KPARAM_INFO
	.align		4
.L_2489:
        /*0038*/ 	.byte	0x04, 0x17
        /*003a*/ 	.short	(.L_2491 - .L_2490)
.L_2490:
        /*003c*/ 	.word	0x00000000
        /*0040*/ 	.short	0x0005
        /*0042*/ 	.short	0x0028
        /*0044*/ 	.byte	0x00, 0xf0, 0x21, 0x00


	//----- nvinfo : EIATTR_KPARAM_INFO
	.align		4
.L_2491:
        /*0048*/ 	.byte	0x04, 0x17
        /*004a*/ 	.short	(.L_2493 - .L_2492)
.L_2492:
        /*004c*/ 	.word	0x00000000
        /*0050*/ 	.short	0x0004
        /*0052*/ 	.short	0x0020
        /*0054*/ 	.byte	0x00, 0xf0, 0x11, 0x00


	//----- nvinfo : EIATTR_KPARAM_INFO
	.align		4
.L_2493:
        /*0058*/ 	.byte	0x04, 0x17
        /*005a*/ 	.short	(.L_2495 - .L_2494)
.L_2494:
        /*005c*/ 	.word	0x00000000
        /*0060*/ 	.short	0x0003
        /*0062*/ 	.short	0x0018
        /*0064*/ 	.byte	0x00, 0xf5, 0x21, 0x00


	//----- nvinfo : EIATTR_KPARAM_INFO
	.align		4
.L_2495:
        /*0068*/ 	.byte	0x04, 0x17
        /*006a*/ 	.short	(.L_2497 - .L_2496)
.L_2496:
        /*006c*/ 	.word	0x00000000
        /*0070*/ 	.short	0x0002
        /*0072*/ 	.short	0x0010
        /*0074*/ 	.byte	0x00, 0xf5, 0x21, 0x00


	//----- nvinfo : EIATTR_KPARAM_INFO
	.align		4
.L_2497:
        /*0078*/ 	.byte	0x04, 0x17
        /*007a*/ 	.short	(.L_2499 - .L_2498)
.L_2498:
        /*007c*/ 	.word	0x00000000
        /*0080*/ 	.short	0x0001
        /*0082*/ 	.short	0x0008
        /*0084*/ 	.byte	0x00, 0xf5, 0x21, 0x00


	//----- nvinfo : EIATTR_KPARAM_INFO
	.align		4
.L_2499:
        /*0088*/ 	.byte	0x04, 0x17
        /*008a*/ 	.short	(.L_2501 - .L_2500)
.L_2500:
        /*008c*/ 	.word	0x00000000
        /*0090*/ 	.short	0x0000
        /*0092*/ 	.short	0x0000
        /*0094*/ 	.byte	0x00, 0xf5, 0x21, 0x00


	//----- nvinfo : EIATTR_SPARSE_MMA_MASK
	.align		4
.L_2501:
        /*0098*/ 	.byte	0x03, 0x50
        /*009a*/ 	.short	0x0000


	//----- nvinfo : EIATTR_MAXREG_COUNT
	.align		4
        /*009c*/ 	.byte	0x03, 0x1b
        /*009e*/ 	.short	0x00a8


	//----- nvinfo : EIATTR_NUM_BARRIERS
	.align		4
        /*00a0*/ 	.byte	0x02, 0x4c
        /*00a2*/ 	.byte	0x01
	.zero		1


	//----- nvinfo : EIATTR_MERCURY_ISA_VERSION
	.align		4
        /*00a4*/ 	.byte	0x03, 0x5f
        /*00a6*/ 	.short	0x0101


	//----- nvinfo : EIATTR_COOP_GROUP_MASK_REGIDS
	.align		4
        /*00a8*/ 	.byte	0x04, 0x29
        /*00aa*/ 	.short	(.L_2503 - .L_2502)


	//   ....[0]....
.L_2502:
        /*00ac*/ 	.word	0xffffffff


	//   ....[1]....
        /*00b0*/ 	.word	0xffffffff


	//   ....[2]....
        /*00b4*/ 	.word	0xffffffff


	//   ....[3]....
        /*00b8*/ 	.word	0xffffffff


	//   ....[4]....
        /*00bc*/ 	.word	0xffffffff


	//   ....[5]....
        /*00c0*/ 	.word	0xffffffff


	//   ....[6]....
        /*00c4*/ 	.word	0xffffffff


	//   ....[7]....
        /*00c8*/ 	.word	0xffffffff


	//   ....[8]....
        /*00cc*/ 	.word	0xffffffff


	//   ....[9]....
        /*00d0*/ 	.word	0xffffffff


	//   ....[10]....
        /*00d4*/ 	.word	0xffffffff


	//   ....[11]....
        /*00d8*/ 	.word	0xffffffff


	//----- nvinfo : EIATTR_COOP_GROUP_INSTR_OFFSETS
	.align		4
.L_2503:
        /*00dc*/ 	.byte	0x04, 0x28
        /*00de*/ 	.short	(.L_2505 - .L_2504)


	//   ....[0]....
.L_2504:
        /*00e0*/ 	.word	0x00000d20


	//   ....[1]....
        /*00e4*/ 	.word	0x00000d50


	//   ....[2]....
        /*00e8*/ 	.word	0x00000db0


	//   ....[3]....
        /*00ec*/ 	.word	0x00000dc0


	//   ....[4]....
        /*00f0*/ 	.word	0x00001050


	//   ....[5]....
        /*00f4*/ 	.word	0x00001090


	//   ....[6]....
        /*00f8*/ 	.word	0x00001110


	//   ....[7]....
        /*00fc*/ 	.word	0x00001120


	//   ....[8]....
        /*0100*/ 	.word	0x00001150


	//   ....[9]....
        /*0104*/ 	.word	0x00001170


	//   ....[10]....
        /*0108*/ 	.word	0x000011a0


	//   ....[11]....
        /*010c*/ 	.word	0x000011b0


	//----- nvinfo : EIATTR_VRC_CTA_INIT_COUNT
	.align		4
.L_2505:
        /*0110*/ 	.byte	0x02, 0x4a
	.zero		1
	.zero		1


	//----- nvinfo : EIATTR_EXIT_INSTR_OFFSETS
	.align		4
        /*0114*/ 	.byte	0x04, 0x1c
        /*0116*/ 	.short	(.L_2507 - .L_2506)


	//   ....[0]....
.L_2506:
        /*0118*/ 	.word	0x00000050


	//   ....[1]....
        /*011c*/ 	.word	0x00002510


	//----- nvinfo : EIATTR_MAX_THREADS
	.align		4
.L_2507:
        /*0120*/ 	.byte	0x04, 0x05
        /*0122*/ 	.short	(.L_2509 - .L_2508)
.L_2508:
        /*0124*/ 	.word	0x00000140
        /*0128*/ 	.word	0x00000001
        /*012c*/ 	.word	0x00000001


	//----- nvinfo : EIATTR_CRS_STACK_SIZE
	.align		4
.L_2509:
        /*0130*/ 	.byte	0x04, 0x1e
        /*0132*/ 	.short	(.L_2511 - .L_2510)
.L_2510:
        /*0134*/ 	.word	0x00000000


	//----- nvinfo : EIATTR_CBANK_PARAM_SIZE
	.align		4
.L_2511:
        /*0138*/ 	.byte	0x03, 0x19
        /*013a*/ 	.short	0x0048


	//----- nvinfo : EIATTR_PARAM_CBANK
	.align		4
        /*013c*/ 	.byte	0x04, 0x0a
        /*013e*/ 	.short	(.L_2513 - .L_2512)
	.align		4
.L_2512:
        /*0140*/ 	.word	index@(.nv.constant0._ZN13group_norm_v214gn_cuda_kernelI6__halfLi320ELi1ELi16ELi20ELi1024ELb1ELi32ELi320ELi320ELi4ELb1ELi4ELb0ELb0ENS_16CompileConditionILi1000EEEEEvPT_PKS4_S7_S7_flPfS8_Pj)
        /*0144*/ 	.short	0x0380
        /*0146*/ 	.short	0x0048


	//----- nvinfo : EIATTR_SW_WAR
	.align		4
.L_2513:
        /*0148*/ 	.byte	0x04, 0x36
        /*014a*/ 	.short	(.L_2515 - .L_2514)
.L_2514:
        /*014c*/ 	.word	0x00000008
.L_2515:


//--------------------- .nv.info._ZN13group_norm_v214gn_cuda_kernelI6__halfLi320ELi3ELi16ELi20ELi1024ELb1ELi32ELi320ELi320ELi4ELb1ELi10ELb0ELb0ENS_16CompileConditionILi1000EEEEEvPT_PKS4_S7_S7_flPfS8_Pj --------------------------
	.section	.nv.info._ZN13group_norm_v214gn_cuda_kernelI6__halfLi320ELi3ELi16ELi20ELi1024ELb1ELi32ELi320ELi320ELi4ELb1ELi10ELb0ELb0ENS_16CompileConditionILi1000EEEEEvPT_PKS4_S7_S7_flPfS8_Pj,"",@"SHT_CUDA_INFO"
	.sectionflags	@""
	.align	4


	//----- nvinfo : EIATTR_CUDA_API_VERSION
	.align		4
        /*0000*/ 	.byte	0x04, 0x37
        /*0002*/ 	.short	(.L_2517 - .L_2516)
.L_2516:
        /*0004*/ 	.word	0x00000082


	//----- nvinfo : EIATTR_KPARAM_INFO
	.align		4
.L_2517:
        /*0008*/ 	.byte	0x04, 0x17
        /*000a*/ 	.short	(.L_2519 - .L_2518)
.L_2518:
        /*000c*/ 	.word	0x00000000
        /*0010*/ 	.short	0x0008
        /*0012*/ 	.short	0x0040
        /*0014*/ 	.byte	0x00, 0xf5, 0x21, 0x00


	//----- nvinfo : EIATTR_KPARAM_INFO
	.align		4
.L_2519:
        /*0018*/ 	.byte	0x04, 0x17
        /*001a*/ 	.short	(.L_2521 - .L_2520)
.L_2520:
        /*001c*/ 	.word	0x00000000
        /*0020*/ 	.short	0x0007
        /*0022*/ 	.short	0x0038
        /*0024*/ 	.byte	0x00, 0xf5, 0x21, 0x00


	//----- nvinfo : EIATTR_KPARAM_INFO
	.align		4
.L_2521:
        /*0028*/ 	.byte	0x04, 0x17
        /*002a*/ 	.short	(.L_2523 - .L_2522)
.L_2522:
        /*002c*/ 	.word	0x00000000
        /*0030*/ 	.short	0x0006
        /*0032*/ 	.short	0x0030
        /*0034*/ 	.byte	0x00, 0xf5, 0x21, 0x00


	//----- nvinfo : EIATTR_KPARAM_INFO
	.align		4
.L_2523:
        /*0038*/ 	.byte	0x04, 0x17
        /*003a*/ 	.short	(.L_2525 - .L_2524)
.L_2524:
        /*003c*/ 	.word	0x00000000
        /*0040*/ 	.short	0x0005
        /*0042*/ 	.short	0x0028
        /*0044*/ 	.byte	0x00, 0xf0, 0x21, 0x00


	//----- nvinfo : EIATTR_KPARAM_INFO
	.align		4
.L_2525:
        /*0048*/ 	.byte	0x04, 0x17
        /*004a*/ 	.short	(.L_2527 - .L_2526)
.L_2526:
        /*004c*/ 	.word	0x00000000
        /*0050*/ 	.short	0x0004
        /*0052*/ 	.short	0x0020
        /*0054*/ 	.byte	0x00, 0xf0, 0x11, 0x00


	//----- nvinfo : EIATTR_KPARAM_INFO
	.align		4
.L_2527:
        /*0058*/ 	.byte	0x04, 0x17
        /*005a*/ 	.short	(.L_2529 - .L_2528)
.L_2528:
        /*005c*/ 	.word	0x00000000
        /*0060*/ 	.short	0x0003
        /*0062*/ 	.short	0x0018
        /*0064*/ 	.byte	0x00, 0xf5, 0x21, 0x00


	//----- nvinfo : EIATTR_KPARAM_INFO
	.align		4
.L_2529:
        /*0068*/ 	.byte	0x04, 0x17
        /*006a*/ 	.short	(.L_2531 - .L_2530)
.L_2530:
        /*006c*/ 	.word	0x00000000
        /*0070*/ 	.short	0x0002
        /*0072*/ 	.short	0x0010
        /*0074*/ 	.byte	0x00, 0xf5, 0x21, 0x00


	//----- nvinfo : EIATTR_KPARAM_INFO
	.align		4
.L_2531:
        /*0078*/ 	.byte	0x04, 0x17
        /*007a*/ 	.short	(.L_2533 - .L_2532)
.L_2532:
        /*007c*/ 	.word	0x00000000
        /*0080*/ 	.short	0x0001
        /*0082*/ 	.short	0x0008
        /*0084*/ 	.byte	0x00, 0xf5, 0x21, 0x00


	//----- nvinfo : EIATTR_KPARAM_INFO
	.align		4
.L_2533:
        /*0088*/ 	.byte	0x04, 0x17
        /*008a*/ 	.short	(.L_2535 - .L_2534)
.L_2534:
        /*008c*/ 	.word	0x00000000
        /*0090*/ 	.short	0x0000
        /*0092*/ 	.short	0x0000
        /*0094*/ 	.byte	0x00, 0xf5, 0x21, 0x00


	//----- nvinfo : EIATTR_SPARSE_MMA_MASK
	.align		4
.L_2535:
        /*0098*/ 	.byte	0x03, 0x50
        /*009a*/ 	.short	0x0000


	//----- nvinfo : EIATTR_MAXREG_COUNT
	.align		4
        /*009c*/ 	.byte	0x03, 0x1b
        /*009e*/ 	.short	0x0040


	//----- nvinfo : EIATTR_NUM_BARRIERS
	.align		4
        /*00a0*/ 	.byte	0x02, 0x4c
        /*00a2*/ 	.byte	0x01
	.zero		1


	//----- nvinfo : EIATTR_MERCURY_ISA_VERSION
	.align		4
        /*00a4*/ 	.byte	0x03, 0x5f
        /*00a6*/ 	.short	0x0101


	//----- nvinfo : EIATTR_COOP_GROUP_MASK_REGIDS
	.align		4
        /*00a8*/ 	.byte	0x04, 0x29
        /*00aa*/ 	.short	(.L_2537 - .L_2536)


	//   ....[0]....
.L_2536:
        /*00ac*/ 	.word	0xffffffff


	//   ....[1]....
        /*00b0*/ 	.word	0xffffffff


	//   ....[2]....
        /*00b4*/ 	.word	0xffffffff


	//   ....[3]....
        /*00b8*/ 	.word	0xffffffff


	//   ....[4]....
        /*00bc*/ 	.word	0xffffffff


	//   ....[5]....
        /*00c0*/ 	.word	0xffffffff


	//   ....[6]....
        /*00c4*/ 	.word	0xffffffff


	//   ....[7]....
        /*00c8*/ 	.word	0xffffffff


	//   ....[8]....
        /*00cc*/ 	.word	0xffffffff


	//   ....[9]....
        /*00d0*/ 	.word	0xffffffff


	//   ....[10]....
        /*00d4*/ 	.word	0xffffffff


	//   ....[11]....
        /*00d8*/ 	.word	0xffffffff


	//----- nvinfo : EIATTR_COOP_GROUP_INSTR_OFFSETS
	.align		4
.L_2537:
        /*00dc*/ 	.byte	0x04, 0x28
        /*00de*/ 	.short	(.L_2539 - .L_2538)


	//   ....[0]....
.L_2538:
        /*00e0*/ 	.word	0x00000c10


	//   ....[1]....
        /*00e4*/ 	.word	0x00000c50


	//   ....[2]....
        /*00e8*/ 	.word	0x00000c90


	//   ....[3]....
        /*00ec*/ 	.word	0x00000ca0


	//   ....[4]....
        /*00f0*/ 	.word	0x00001070


	//   ....[5]....
        /*00f4*/ 	.word	0x00001080


	//   ....[6]....
        /*00f8*/ 	.word	0x000010b0


	//   ....[7]....
        /*00fc*/ 	.word	0x000010c0


	//   ....[8]....
        /*0100*/ 	.word	0x00001100


	//   ....[9]....
        /*0104*/ 	.word	0x00001110


	//   ....[10]....
        /*0108*/ 	.word	0x00001140


	//   ....[11]....
        /*010c*/ 	.word	0x00001150


	//----- nvinfo : EIATTR_VRC_CTA_INIT_COUNT
	.align		4
.L_2539:
        /*0110*/ 	.byte	0x02, 0x4a
	.zero		1
	.zero		1


	//----- nvinfo : EIATTR_EXIT_INSTR_OFFSETS
	.align		4
        /*0114*/ 	.byte	0x04, 0x1c
        /*0116*/ 	.short	(.L_2541 - .L_2540)


	//   ....[0]....
.L_2540:
        /*0118*/ 	.word	0x00000050


	//   ....[1]....
        /*011c*/ 	.word	0x00002620


	//----- nvinfo : EIATTR_MAX_THREADS
	.align		4
.L_2541:
        /*0120*/ 	.byte	0x04, 0x05
        /*0122*/ 	.short	(.L_2543 - .L_2542)
.L_2542:
        /*0124*/ 	.word	0x00000140
        /*0128*/ 	.word	0x00000001
        /*012c*/ 	.word	0x00000001


	//----- nvinfo : EIATTR_CRS_STACK_SIZE
	.align		4
.L_2543:
        /*0130*/ 	.byte	0x04, 0x1e
        /*0132*/ 	.short	(.L_2545 - .L_2544)
.L_2544:
        /*0134*/ 	.word	0x00000000


	//----- nvinfo : EIATTR_CBANK_PARAM_SIZE
	.align		4
.L_2545:
        /*0138*/ 	.byte	0x03, 0x19
        /*013a*/ 	.short	0x0048


	//----- nvinfo : EIATTR_PARAM_CBANK
	.align		4
        /*013c*/ 	.byte	0x04, 0x0a
        /*013e*/ 	.short	(.L_2547 - .L_2546)
	.align		4
.L_2546:
        /*0140*/ 	.word	index@(.nv.constant0._ZN13group_norm_v214gn_cuda_kernelI6__halfLi320ELi3ELi16ELi20ELi1024ELb1ELi32ELi320ELi320ELi4ELb1ELi10ELb0ELb0ENS_16CompileConditionILi1000EEEEEvPT_PKS4_S7_S7_flPfS8_Pj)
        /*0144*/ 	.short	0x0380
        /*0146*/ 	.short	0x0048


	//----- nvinfo : EIATTR_SW_WAR
	.align		4
.L_2547:
        /*0148*/ 	.byte	0x04, 0x36
        /*014a*/ 	.short	(.L_2549 - .L_2548)
.L_2548:
        /*014c*/ 	.word	0x00000008
.L_2549:


//--------------------- .nv.info._ZN13group_norm_v214gn_cuda_kernelI6__halfLi320ELi1ELi16ELi20ELi1024ELb1ELi64ELi320ELi320ELi4ELb1ELi9ELb0ELb0ENS_16CompileConditionILi1000EEEEEvPT_PKS4_S7_S7_flPfS8_Pj --------------------------
	.section	.nv.info._ZN13group_norm_v214gn_cuda_kernelI6__halfLi320ELi1ELi16ELi20ELi1024ELb1ELi64ELi320ELi320ELi4ELb1ELi9ELb0ELb0ENS_16CompileConditionILi1000EEEEEvPT_PKS4_S7_S7_flPfS8_Pj,"",@"SHT_CUDA_INFO"
	.sectionflags	@""
	.align	4


	//----- nvinfo : EIATTR_CUDA_API_VERSION
	.align		4
        /*0000*/ 	.byte	0x04, 0x37
        /*0002*/ 	.short	(.L_2551 - .L_2550)
.L_2550:
        /*0004*/ 	.word	0x00000082


	//----- nvinfo : EIATTR_KPARAM_INFO
	.align		4
.L_2551:
        /*0008*/ 	.byte	0x04, 0x17
        /*000a*/ 	.short	(.L_2553 - .L_2552)
.L_2552:
        /*000c*/ 	.word	0x00000000
        /*0010*/ 	.short	0x0008
        /*0012*/ 	.short	0x0040
        /*0014*/ 	.byte	0x00, 0xf5, 0x21, 0x00


	//----- nvinfo : EIATTR_KPARAM_INFO
	.align		4
.L_2553:
        /*0018*/ 	.byte	0x04, 0x17
        /*001a*/ 	.short	(.L_2555 - .L_2554)
.L_2554:
        /*001c*/ 	.word	0x00000000
        /*0020*/ 	.short	0x0007
        /*0022*/ 	.short	0x0038
        /*0024*/ 	.byte	0x00, 0xf5, 0x21, 0x00


	//----- nvinfo : EIATTR_KPARAM_INFO
	.align		4
.L_2555:
        /*0028*/ 	.byte	0x04, 0x17
        /*002a*/ 	.short	(.L_2557 - .L_2556)
.L_2556:
        /*002c*/ 	.word	0x00000000
        /*0030*/ 	.short	0x0006
        /*0032*/ 	.short	0x0030
        /*0034*/ 	.byte	0x00, 0xf5, 0x21, 0x00


	//----- nvinfo : EIATTR_KPARAM_INFO
	.align		4
.L_2557:
        /*0038*/ 	.byte	0x04, 0x17
        /*003a*/ 	.short	(.L_2559 - .L_2558)
.L_2558:
        /*003c*/ 	.word	0x00000000
        /*0040*/ 	.short	0x0005
        /*0042*/ 	.short	0x0028
        /*0044*/ 	.byte	0x00, 0xf0, 0x21, 0x00


	//----- nvinfo : EIATTR_KPARAM_INFO
	.align		4
.L_2559:
        /*0048*/ 	.byte	0x04, 0x17
        /*004a*/ 	.short	(.L_2561 - .L_2560)
.L_2560:
        /*004c*/ 	.word	0x00000000
        /*0050*/ 	.short	0x0004
        /*0052*/ 	.short	0x0020
        /*0054*/ 	.byte	0x00, 0xf0, 0x11, 0x00


	//----- nvinfo : EIATTR_KPARAM_INFO
	.align		4
.L_2561:
        /*0058*/ 	.byte	0x04, 0x17
        /*005a*/ 	.short	(.L_2563 - .L_2562)
.L_2562:
        /*005c*/ 	.word	0x00000000
        /*0060*/ 	.short	0x0003
        /*0062*/ 	.short	0x0018
        /*0064*/ 	.byte	0x00, 0xf5, 0x21, 0x00


	//----- nvinfo : EIATTR_KPARAM_INFO
	.align		4
.L_2563:
        /*0068*/ 	.byte	0x04, 0x17
        /*006a*/ 	.short	(.L_2565 - .L_2564)
.L_2564:
        /*006c*/ 	.word	0x00000000
        /*0070*/ 	.short	0x0002
        /*0072*/ 	.short	0x0010
        /*0074*/ 	.byte	0x00, 0xf5, 0x21, 0x00


	//----- nvinfo : EIATTR_KPARAM_INFO
	.align		4
.L_2565:
        /*0078*/ 	.byte	0x04, 0x17
        /*007a*/ 	.short	(.L_2567 - .L_2566)
.L_2566:
        /*007c*/ 	.word	0x00000000
        /*0080*/ 	.short	0x0001
        /*0082*/ 	.short	0x0008
        /*0084*/ 	.byte	0x00, 0xf5, 0x21, 0x00


	//----- nvinfo : EIATTR_KPARAM_INFO
	.align		4
.L_2567:
        /*0088*/ 	.byte	0x04, 0x17
        /*008a*/ 	.short	(.L_2569 - .L_2568)
.L_2568:
        /*008c*/ 	.word	0x00000000
        /*0090*/ 	.short	0x0000
        /*0092*/ 	.short	0x0000
        /*0094*/ 	.byte	0x00, 0xf5, 0x21, 0x00


	//----- nvinfo : EIATTR_SPARSE_MMA_MASK
	.align		4
.L_2569:
        /*0098*/ 	.byte	0x03, 0x50
        /*009a*/ 	.short	0x0000


	//----- nvinfo : EIATTR_MAXREG_COUNT
	.align		4
        /*009c*/ 	.byte	0x03, 0x1b
        /*009e*/ 	.short	0x00a8


	//----- nvinfo : EIATTR_NUM_BARRIERS
	.align		4
        /*00a0*/ 	.byte	0x02, 0x4c
        /*00a2*/ 	.byte	0x01
	.zero		1


	//----- nvinfo : EIATTR_MERCURY_ISA_VERSION
	.align		4
        /*00a4*/ 	.byte	0x03, 0x5f
        /*00a6*/ 	.short	0x0101


	//----- nvinfo : EIATTR_COOP_GROUP_MASK_REGIDS
	.align		4
        /*00a8*/ 	.byte	0x04, 0x29
        /*00aa*/ 	.short	(.L_2571 - .L_2570)


	//   ....[0]....
.L_2570:
        /*00ac*/ 	.word	0xffffffff


	//   ....[1]....
        /*00b0*/ 	.word	0xffffffff


	//   ....[2]....
        /*00b4*/ 	.word	0xffffffff


	//   ....[3]....
        /*00b8*/ 	.word	0xffffffff


	//   ....[4]....
        /*00bc*/ 	.word	0xffffffff


	//   ....[5]....
        /*00c0*/ 	.word	0xffffffff


	//   ....[6]....
        /*00c4*/ 	.word	0xffffffff


	//   ....[7]....
        /*00c8*/ 	.word	0xffffffff


	//   ....[8]....
        /*00cc*/ 	.word	0xffffffff


	//   ....[9]....
        /*00d0*/ 	.word	0xffffffff


	//   ....[10]....
        /*00d4*/ 	.word	0xffffffff


	//   ....[11]....
        /*00d8*/ 	.word	0xffffffff


	//----- nvinfo : EIATTR_COOP_GROUP_INSTR_OFFSETS
	.align		4
.L_2571:
        /*00dc*/ 	.byte	0x04, 0x28
        /*00de*/ 	.short	(.L_2573 - .L_2572)


	//   ....[0]....
.L_2572:
        /*00e0*/ 	.word	0x00001370


	//   ....[1]....
        /*00e4*/ 	.word	0x000013a0


	//   ....[2]....
        /*00e8*/ 	.word	0x000013f0


	//   ....[3]....
        /*00ec*/ 	.word	0x00001410


	//   ....[4]....
        /*00f0*/ 	.word	0x00001630


	//   ....[5]....
        /*00f4*/ 	.word	0x00001670


	//   ....[6]....
        /*00f8*/ 	.word	0x00001700


	//   ....[7]....
        /*00fc*/ 	.word	0x00001710


	//   ....[8]....
        /*0100*/ 	.word	0x00001740


	//   ....[9]....
        /*0104*/ 	.word	0x00001750


	//   ....[10]....
        /*0108*/ 	.word	0x00001780


	//   ....[11]....
        /*010c*/ 	.word	0x00001790


	//----- nvinfo : EIATTR_VRC_CTA_INIT_COUNT
	.align		4
.L_2573:
        /*0110*/ 	.byte	0x02, 0x4a
	.zero		1
	.zero		1


	//----- nvinfo : EIATTR_EXIT_INSTR_OFFSETS
	.align		4
        /*0114*/ 	.byte	0x04, 0x1c
        /*0116*/ 	.short	(.L_2575 - .L_2574)


	//   ....[0]....
.L_2574:
        /*0118*/ 	.word	0x00000050


	//   ....[1]....
        /*011c*/ 	.word	0x00003c70


	//----- nvinfo : EIATTR_MAX_THREADS
	.align		4
.L_2575:
        /*0120*/ 	.byte	0x04, 0x05
        /*0122*/ 	.short	(.L_2577 - .L_2576)
.L_2576:
        /*0124*/ 	.word	0x00000140
        /*0128*/ 	.word	0x00000001
        /*012c*/ 	.word	0x00000001


	//----- nvinfo : EIATTR_CRS_STACK_SIZE
	.align		4
.L_2577:
        /*0130*/ 	.byte	0x04, 0x1e
        /*0132*/ 	.short	(.L_2579 - .L_2578)
.L_2578:
        /*0134*/ 	.word	0x00000000


	//----- nvinfo : EIATTR_CBANK_PARAM_SIZE
	.align		4
.L_2579:
        /*0138*/ 	.byte	0x03, 0x19
        /*013a*/ 	.short	0x0048


	//----- nvinfo : EIATTR_PARAM_CBANK
	.align		4
        /*013c*/ 	.byte	0x04, 0x0a
        /*013e*/ 	.short	(.L_2581 - .L_2580)
	.align		4
.L_2580:
        /*0140*/ 	.word	index@(.nv.constant0._ZN13group_norm_v214gn_cuda_kernelI6__halfLi320ELi1ELi16ELi20ELi1024ELb1ELi64ELi320ELi320ELi4ELb1ELi9ELb0ELb0ENS_16CompileConditionILi1000EEEEEvPT_PKS4_S7_S7_flPfS8_Pj)
        /*0144*/ 	.short	0x0380
        /*0146*/ 	.short	0x0048


	//----- nvinfo : EIATTR_SW_WAR
	.align		4
.L_2581:
        /*0148*/ 	.byte	0x04, 0x36
        /*014a*/ 	.short	(.L_2583 - .L_2582)
.L_2582:
        /*014c*/ 	.word	0x00000008
.L_2583:


//--------------------- .nv.info._ZN13group_norm_v214gn_cuda_kernelI6__halfLi320ELi3ELi16ELi20ELi1024ELb1ELi64ELi320ELi320ELi4ELb1ELi21ELb0ELb0ENS_16CompileConditionILi1000EEEEEvPT_PKS4_S7_S7_flPfS8_Pj --------------------------
	.section	.nv.info._ZN13group_norm_v214gn_cuda_kernelI6__halfLi320ELi3ELi16ELi20ELi1024ELb1ELi64ELi320ELi320ELi4ELb1ELi21ELb0ELb0ENS_16CompileConditionILi1000EEEEEvPT_PKS4_S7_S7_flPfS8_Pj,"",@"SHT_CUDA_INFO"
	.sectionflags	@""
	.align	4


	//----- nvinfo : EIATTR_CUDA_API_VERSION
	.align		4
        /*0000*/ 	.byte	0x04, 0x37
        /*0002*/ 	.short	(.L_2585 - .L_2584)
.L_2584:
        /*0004*/ 	.word	0x00000082


	//----- nvinfo : EIATTR_KPARAM_INFO
	.align		4
.L_2585:
        /*0008*/ 	.byte	0x04, 0x17
        /*000a*/ 	.short	(.L_2587 - .L_2586)
.L_2586:
        /*000c*/ 	.word	0x00000000
        /*0010*/ 	.short	0x0008
        /*0012*/ 	.short	0x0040
        /*0014*/ 	.byte	0x00, 0xf5, 0x21, 0x00


	//----- nvinfo : EIATTR_KPARAM_INFO
	.align		4
.L_2587:
        /*0018*/ 	.byte	0x04, 0x17
        /*001a*/ 	.short	(.L_2589 - .L_2588)
.L_2588:
        /*001c*/ 	.word	0x00000000
        /*0020*/ 	.short	0x0007
        /*0022*/ 	.short	0x0038
        /*0024*/ 	.byte	0x00, 0xf5, 0x21, 0x00


	//----- nvinfo : EIATTR_KPARAM_INFO
	.align		4
.L_2589:
        /*0028*/ 	.byte	0x04, 0x17
        /*002a*/ 	.short	(.L_2591 - .L_2590)
.L_2590:
        /*002c*/ 	.word	0x00000000
        /*0030*/ 	.short	0x0006
        /*0032*/ 	.short	0x0030
        /*0034*/ 	.byte	0x00, 0xf5, 0x21, 0x00


	//----- nvinfo : EIATTR_KPARAM_INFO
	.align		4
.L_2591:
        /*0038*/ 	.byte	0x04, 0x17
        /*003a*/ 	.short	(.L_2593 - .L_2592)
.L_2592:
        /*003c*/ 	.word	0x00000000
        /*0040*/ 	.short	0x0005
        /*0042*/ 	.short	0x0028
        /*0044*/ 	.byte	0x00, 0xf0, 0x21, 0x00


	//----- nvinfo : EIATTR_KPARAM_INFO
	.align		4
.L_2593:
        /*0048*/ 	.byte	0x04, 0x17
        /*004a*/ 	.short	(.L_2595 - .L_2594)
.L_2594:
        /*004c*/ 	.word	0x00000000
        /*0050*/ 	.short	0x0004
        /*0052*/ 	.short	0x0020
        /*0054*/ 	.byte	0x00, 0xf0, 0x11, 0x00


	//----- nvinfo : EIATTR_KPARAM_INFO
	.align		4
.L_2595:
        /*0058*/ 	.byte	0x04, 0x17
        /*005a*/ 	.short	(.L_2597 - .L_2596)
.L_2596:
        /*005c*/ 	.word	0x00000000
        /*0060*/ 	.short	0x0003
        /*0062*/ 	.short	0x0018
        /*0064*/ 	.byte	0x00, 0xf5, 0x21, 0x00


	//----- nvinfo : EIATTR_KPARAM_INFO
	.align		4
.L_2597:
        /*0068*/ 	.byte	0x04, 0x17
        /*006a*/ 	.short	(.L_2599 - .L_2598)
.L_2598:
        /*006c*/ 	.word	0x00000000
        /*0070*/ 	.short	0x0002
        /*0072*/ 	.short	0x0010
        /*0074*/ 	.byte	0x00, 0xf5, 0x21, 0x00


	//----- nvinfo : EIATTR_KPARAM_INFO
	.align		4
.L_2599:
        /*0078*/ 	.byte	0x04, 0x17
        /*007a*/ 	.short	(.L_2601 - .L_2600)
.L_2600:
        /*007c*/ 	.word	0x00000000
        /*0080*/ 	.short	0x0001
        /*0082*/ 	.short	0x0008
        /*0084*/ 	.byte	0x00, 0xf5, 0x21, 0x00


	//----- nvinfo : EIATTR_KPARAM_INFO
	.align		4
.L_2601:
        /*0088*/ 	.byte	0x04, 0x17
        /*008a*/ 	.short	(.L_2603 - .L_2602)
.L_2602:
        /*008c*/ 	.word	0x00000000
        /*0090*/ 	.short	0x0000
        /*0092*/ 	.short	0x0000
        /*0094*/ 	.byte	0x00, 0xf5, 0x21, 0x00


	//----- nvinfo : EIATTR_SPARSE_MMA_MASK
	.align		4
.L_2603:
        /*0098*/ 	.byte	0x03, 0x50
        /*009a*/ 	.short	0x0000


	//----- nvinfo : EIATTR_MAXREG_COUNT
	.align		4
        /*009c*/ 	.byte	0x03, 0x1b
        /*009e*/ 	.short	0x0040


	//----- nvinfo : EIATTR_NUM_BARRIERS
	.align		4
        /*00a0*/ 	.byte	0x02, 0x4c
        /*00a2*/ 	.byte	0x01
	.zero		1


	//----- nvinfo : EIATTR_ANNOTATIONS
	.align		4
        /*00a4*/ 	.byte	0x04, 0x55
        /*00a6*/ 	.short	(.L_2605 - .L_2604)


	//   ....[0]....
.L_2604:
        /* <DEDUP_REMOVED lines=48> */


	//----- nvinfo : EIATTR_MERCURY_ISA_VERSION
	.align		4
.L_2605:
        /*0390*/ 	.byte	0x03, 0x5f
        /*0392*/ 	.short	0x0101


	//----- nvinfo : EIATTR_COOP_GROUP_MASK_REGIDS
	.align		4
        /*0394*/ 	.byte	0x04, 0x29
        /*0396*/ 	.short	(.L_2607 - .L_2606)


	//   ....[0]....
.L_2606:
        /*0398*/ 	.word	0xffffffff


	//   ....[1]....
        /*039c*/ 	.word	0xffffffff


	//   ....[2]....
        /*03a0*/ 	.word	0xffffffff


	//   ....[3]....
        /*03a4*/ 	.word	0xffffffff


	//   ....[4]....
        /*03a8*/ 	.word	0xffffffff


	//   ....[5]....
        /*03ac*/ 	.word	0xffffffff


	//   ....[6]....
        /*03b0*/ 	.word	0xffffffff


	//   ....[7]....
        /*03b4*/ 	.word	0xffffffff


	//   ....[8]....
        /*03b8*/ 	.word	0xffffffff


	//   ....[9]....
        /*03bc*/ 	.word	0xffffffff


	//   ....[10]....
        /*03c0*/ 	.word	0xffffffff


	//   ....[11]....
        /*03c4*/ 	.word	0xffffffff


	//----- nvinfo : EIATTR_COOP_GROUP_INSTR_OFFSETS
	.align		4
.L_2607:
        /*03c8*/ 	.byte	0x04, 0x28
        /*03ca*/ 	.short	(.L_2609 - .L_2608)


	//   ....[0]....
.L_2608:
        /*03cc*/ 	.word	0x00001410


	//   ....[1]....
        /*03d0*/ 	.word	0x00001430


	//   ....[2]....
        /*03d4*/ 	.word	0x00001470


	//   ....[3]....
        /*03d8*/ 	.word	0x00001480


	//   ....[4]....
        /*03dc*/ 	.word	0x00001850


	//   ....[5]....
        /*03e0*/ 	.word	0x00001860


	//   ....[6]....
        /*03e4*/ 	.word	0x00001890


	//   ....[7]....
        /*03e8*/ 	.word	0x000018a0


	//   ....[8]....
        /*03ec*/ 	.word	0x000018d0


	//   ....[9]....
        /*03f0*/ 	.word	0x000018e0


	//   ....[10]....
        /*03f4*/ 	.word	0x00001930


	//   ....[11]....
        /*03f8*/ 	.word	0x00001950


	//----- nvinfo : EIATTR_VRC_CTA_INIT_COUNT
	.align		4
.L_2609:
        /*03fc*/ 	.byte	0x02, 0x4a
	.zero		1
	.zero		1


	//----- nvinfo : EIATTR_EXIT_INSTR_OFFSETS
	.align		4
        /*0400*/ 	.byte	0x04, 0x1c
        /*0402*/ 	.short	(.L_2611 - .L_2610)


	//   ....[0]....
.L_2610:
        /*0404*/ 	.word	0x00000060


	//   ....[1]....
        /*0408*/ 	.word	0x00004450


	//----- nvinfo : EIATTR_MAX_THREADS
	.align		4
.L_2611:
        /*040c*/ 	.byte	0x04, 0x05
        /*040e*/ 	.short	(.L_2613 - .L_2612)
.L_2612:
        /*0410*/ 	.word	0x00000140
        /*0414*/ 	.word	0x00000001
        /*0418*/ 	.word	0x00000001


	//----- nvinfo : EIATTR_CRS_STACK_SIZE
	.align		4
.L_2613:
        /*041c*/ 	.byte	0x04, 0x1e
        /*041e*/ 	.short	(.L_2615 - .L_2614)
.L_2614:
        /*0420*/ 	.word	0x00000000


	//----- nvinfo : EIATTR_CBANK_PARAM_SIZE
	.align		4
.L_2615:
        /*0424*/ 	.byte	0x03, 0x19
        /*0426*/ 	.short	0x0048


	//----- nvinfo : EIATTR_PARAM_CBANK
	.align		4
        /*0428*/ 	.byte	0x04, 0x0a
        /*042a*/ 	.short	(.L_2617 - .L_2616)
	.align		4
.L_2616:
        /*042c*/ 	.word	index@(.nv.constant0._ZN13group_norm_v214gn_cuda_kernelI6__halfLi320ELi3ELi16ELi20ELi1024ELb1ELi64ELi320ELi320ELi4ELb1ELi21ELb0ELb0ENS_16CompileConditionILi1000EEEEEvPT_PKS4_S7_S7_flPfS8_Pj)
        /*0430*/ 	.short	0x0380
        /*0432*/ 	.short	0x0048


	//----- nvinfo : EIATTR_SW_WAR
	.align		4
.L_2617:
        /*0434*/ 	.byte	0x04, 0x36
        /*0436*/ 	.short	(.L_2619 - .L_2618)
.L_2618:
        /*0438*/ 	.word	0x00000008
.L_2619:


//--------------------- .nv.info._ZN13group_norm_v214gn_cuda_kernelI6__halfLi320ELi1ELi16ELi20ELi1024ELb1ELi128ELi320ELi320ELi4ELb1ELi18ELb0ELb0ENS_16CompileConditionILi1000EEEEEvPT_PKS4_S7_S7_flPfS8_Pj --------------------------
	.section	.nv.info._ZN13group_norm_v214gn_cuda_kernelI6__halfLi320ELi1ELi16ELi20ELi1024ELb1ELi128ELi320ELi320ELi4ELb1ELi18ELb0ELb0ENS_16CompileConditionILi1000EEEEEvPT_PKS4_S7_S7_flPfS8_Pj,"",@"SHT_CUDA_INFO"
	.sectionflags	@""
	.align	4


	//----- nvinfo : EIATTR_CUDA_API_VERSION
	.align		4
        /*0000*/ 	.byte	0x04, 0x37
        /*0002*/ 	.short	(.L_2621 - .L_2620)
.L_2620:
        /*0004*/ 	.word	0x00000082


	//----- nvinfo : EIATTR_KPARAM_INFO
	.align		4
.L_2621:
        /*0008*/ 	.byte	0x04, 0x17
        /*000a*/ 	.short	(.L_2623 - .L_2622)
.L_2622:
        /*000c*/ 	.word	0x00000000
        /*0010*/ 	.short	0x0008
        /*0012*/ 	.short	0x0040
        /*0014*/ 	.byte	0x00, 0xf5, 0x21, 0x00


	//----- nvinfo : EIATTR_KPARAM_INFO
	.align		4
.L_2623:
        /*0018*/ 	.byte	0x04, 0x17
        /*001a*/ 	.short	(.L_2625 - .L_2624)
.L_2624:
        /*001c*/ 	.word	0x00000000
        /*0020*/ 	.short	0x0007
        /*0022*/ 	.short	0x0038
        /*0024*/ 	.byte	0x00, 0xf5, 0x21, 0x00


	//----- nvinfo : EIATTR_KPARAM_INFO
	.align		4
.L_2625:
        /*0028*/ 	.byte	0x04, 0x17
        /*002a*/ 	.short	(.L_2627 - .L_2626)
.L_2626:
        /*002c*/ 	.word	0x00000000
        /*0030*/ 	.short	0x0006
        /*0032*/ 	.short	0x0030
        /*0034*/ 	.byte	0x00, 0xf5, 0x21, 0x00


	//----- nvinfo : EIATTR_KPARAM_INFO
	.align		4
.L_2627:
        /*0038*/ 	.byte	0x04, 0x17
        /*003a*/ 	.short	(.L_2629 - .L_2628)
.L_2628:
        /*003c*/ 	.word	0x00000000
        /*0040*/ 	.short	0x0005
        /*0042*/ 	.short	0x0028
        /*0044*/ 	.byte	0x00, 0xf0, 0x21, 0x00


	//----- nvinfo : EIATTR_KPARAM_INFO
	.align		4
.L_2629:
        /*0048*/ 	.byte	0x04, 0x17
        /*004a*/ 	.short	(.L_2631 - .L_2630)
.L_2630:
        /*004c*/ 	.word	0x00000000
        /*0050*/ 	.short	0x0004
        /*0052*/ 	.short	0x0020
        /*0054*/ 	.byte	0x00, 0xf0, 0x11, 0x00


	//----- nvinfo : EIATTR_KPARAM_INFO
	.align		4
.L_2631:
        /*0058*/ 	.byte	0x04, 0x17
        /*005a*/ 	.short	(.L_2633 - .L_2632)
.L_2632:
        /*005c*/ 	.word	0x00000000
        /*0060*/ 	.short	0x0003
        /*0062*/ 	.short	0x0018
        /*0064*/ 	.byte	0x00, 0xf5, 0x21, 0x00


	//----- nvinfo : EIATTR_KPARAM_INFO
	.align		4
.L_2633:
        /*0068*/ 	.byte	0x04, 0x17
        /*006a*/ 	.short	(.L_2635 - .L_2634)
.L_2634:
        /*006c*/ 	.word	0x00000000
        /*0070*/ 	.short	0x0002
        /*0072*/ 	.short	0x0010
        /*0074*/ 	.byte	0x00, 0xf5, 0x21, 0x00


	//----- nvinfo : EIATTR_KPARAM_INFO
	.align		4
.L_2635:
        /*0078*/ 	.byte	0x04, 0x17
        /*007a*/ 	.short	(.L_2637 - .L_2636)
.L_2636:
        /*007c*/ 	.word	0x00000000
        /*0080*/ 	.short	0x0001
        /*0082*/ 	.short	0x0008
        /*0084*/ 	.byte	0x00, 0xf5, 0x21, 0x00


	//----- nvinfo : EIATTR_KPARAM_INFO
	.align		4
.L_2637:
        /*0088*/ 	.byte	0x04, 0x17
        /*008a*/ 	.short	(.L_2639 - .L_2638)
.L_2638:
        /*008c*/ 	.word	0x00000000
        /*0090*/ 	.short	0x0000
        /*0092*/ 	.short	0x0000
        /*0094*/ 	.byte	0x00, 0xf5, 0x21, 0x00


	//----- nvinfo : EIATTR_SPARSE_MMA_MASK
	.align		4
.L_2639:
        /*0098*/ 	.byte	0x03, 0x50
        /*009a*/ 	.short	0x0000


	//----- nvinfo : EIATTR_MAXREG_COUNT
	.align		4
        /*009c*/ 	.byte	0x03, 0x1b
        /*009e*/ 	.short	0x00a8


	//----- nvinfo : EIATTR_NUM_BARRIERS
	.align		4
        /*00a0*/ 	.byte	0x02, 0x4c
        /*00a2*/ 	.byte	0x01
	.zero		1


	//----- nvinfo : EIATTR_MERCURY_ISA_VERSION
	.align		4
        /*00a4*/ 	.byte	0x03, 0x5f
        /*00a6*/ 	.short	0x0101


	//----- nvinfo : EIATTR_INT_WARP_WIDE_INSTR_OFFSETS
	.align		4
        /*00a8*/ 	.byte	0x04, 0x31
        /*00aa*/ 	.short	(.L_2641 - .L_2640)


	//   ....[0]....
.L_2640:
        /*00ac*/ 	.word	0x000020f0


	//----- nvinfo : EIATTR_COOP_GROUP_MASK_REGIDS
	.align		4
.L_2641:
        /*00b0*/ 	.byte	0x04, 0x29
        /*00b2*/ 	.short	(.L_2643 - .L_2642)


	//   ....[0]....
.L_2642:
        /*00b4*/ 	.word	0xffffffff


	//   ....[1]....
        /*00b8*/ 	.word	0xffffffff


	//   ....[2]....
        /*00bc*/ 	.word	0xffffffff


	//   ....[3]....
        /*00c0*/ 	.word	0xffffffff


	//   ....[4]....
        /*00c4*/ 	.word	0xffffffff


	//   ....[5]....
        /*00c8*/ 	.word	0xffffffff


	//   ....[6]....
        /*00cc*/ 	.word	0xffffffff


	//   ....[7]....
        /*00d0*/ 	.word	0xffffffff


	//   ....[8]....
        /*00d4*/ 	.word	0xffffffff


	//   ....[9]....
        /*00d8*/ 	.word	0xffffffff


	//----- nvinfo : EIATTR_COOP_GROUP_INSTR_OFFSETS
	.align		4
.L_2643:
        /*00dc*/ 	.byte	0x04, 0x28
        /*00de*/ 	.short	(.L_2645 - .L_2644)


	//   ....[0]....
.L_2644:
        /*00e0*/ 	.word	0x000020a0


	//   ....[1]....
        /*00e4*/ 	.word	0x000020d0


	//   ....[2]....
        /*00e8*/ 	.word	0x00002140


	//   ....[3]....
        /*00ec*/ 	.word	0x00002160


	//   ....[4]....
        /*00f0*/ 	.word	0x000023b0


	//   ....[5]....
        /*00f4*/ 	.word	0x000023f0


	//   ....[6]....
        /*00f8*/ 	.word	0x00002470


	//   ....[7]....
        /*00fc*/ 	.word	0x00002480


	//   ....[8]....
        /*0100*/ 	.word	0x000024b0


	//   ....[9]....
        /*0104*/ 	.word	0x000024c0


	//----- nvinfo : EIATTR_VRC_CTA_INIT_COUNT
	.align		4
.L_2645:
        /*0108*/ 	.byte	0x02, 0x4a
	.zero		1
	.zero		1


	//----- nvinfo : EIATTR_EXIT_INSTR_OFFSETS
	.align		4
        /*010c*/ 	.byte	0x04, 0x1c
        /*010e*/ 	.short	(.L_2647 - .L_2646)


	//   ....[0]....
.L_2646:
        /*0110*/ 	.word	0x00000050


	//   ....[1]....
        /*0114*/ 	.word	0x00006cd0


	//----- nvinfo : EIATTR_MAX_THREADS
	.align		4
.L_2647:
        /*0118*/ 	.byte	0x04, 0x05
        /*011a*/ 	.short	(.L_2649 - .L_2648)
.L_2648:
        /*011c*/ 	.word	0x00000140
        /*0120*/ 	.word	0x00000001
        /*0124*/ 	.word	0x00000001


	//----- nvinfo : EIATTR_CRS_STACK_SIZE
	.align		4
.L_2649:
        /*0128*/ 	.byte	0x04, 0x1e
        /*012a*/ 	.short	(.L_2651 - .L_2650)
.L_2650:
        /*012c*/ 	.word	0x00000000


	//----- nvinfo : EIATTR_CBANK_PARAM_SIZE
	.align		4
.L_2651:
        /*0130*/ 	.byte	0x03, 0x19
        /*0132*/ 	.short	0x0048


	//----- nvinfo : EIATTR_PARAM_CBANK
	.align		4
        /*0134*/ 	.byte	0x04, 0x0a
        /*0136*/ 	.short	(.L_2653 - .L_2652)
	.align		4
.L_2652:
        /*0138*/ 	.word	index@(.nv.constant0._ZN13group_norm_v214gn_cuda_kernelI6__halfLi320ELi1ELi16ELi20ELi1024ELb1ELi128ELi320ELi320ELi4ELb1ELi18ELb0ELb0ENS_16CompileConditionILi1000EEEEEvPT_PKS4_S7_S7_flPfS8_Pj)
        /*013c*/ 	.short	0x0380
        /*013e*/ 	.short	0x0048


	//----- nvinfo : EIATTR_SW_WAR
	.align		4
.L_2653:
        /*0140*/ 	.byte	0x04, 0x36
        /*0142*/ 	.short	(.L_2655 - .L_2654)
.L_2654:
        /*0144*/ 	.word	0x00000008
.L_2655:


//--------------------- .nv.callgraph             --------------------------
	.section	.nv.callgraph,"",@"SHT_CUDA_CALLGRAPH"
	.align	4
	.sectionentsize	8
	.align		4
        /*0000*/ 	.word	0x00000000
	.align		4
        /*0004*/ 	.word	0xffffffff
	.align		4
        /*0008*/ 	.word	0x00000000
	.align		4
        /*000c*/ 	.word	0xfffffffe
	.align		4
        /*0010*/ 	.word	0x00000000
	.align		4
        /*0014*/ 	.word	0xfffffffd
	.align		4
        /*0018*/ 	.word	0x00000000
	.align		4
        /*001c*/ 	.word	0xfffffffc


//--------------------- .text._ZN13group_norm_v218gn_bwd_cuda_kernelI13__nv_bfloat16Li320ELi3ELi32ELi10ELi1024ELb0ELb1ELi4ELi320ELi320ELi4ELb1ELi1ELb0ELb0ELNS_15WgradSyncMethodE3ENS_16CompileConditionILi1000EEEEEvPT_S6_S6_PKS5_S8_S8_S8_PKfflPfPj --------------------------
	.section	.text._ZN13group_norm_v218gn_bwd_cuda_kernelI13__nv_bfloat16Li320ELi3ELi32ELi10ELi1024ELb0ELb1ELi4ELi320ELi320ELi4ELb1ELi1ELb0ELb0ELNS_15WgradSyncMethodE3ENS_16CompileConditionILi1000EEEEEvPT_S6_S6_PKS5_S8_S8_S8_PKfflPfPj,"ax",@progbits
	.align	128
        .global         _ZN13group_norm_v218gn_bwd_cuda_kernelI13__nv_bfloat16Li320ELi3ELi32ELi10ELi1024ELb0ELb1ELi4ELi320ELi320ELi4ELb1ELi1ELb0ELb0ELNS_15WgradSyncMethodE3ENS_16CompileConditionILi1000EEEEEvPT_S6_S6_PKS5_S8_S8_S8_PKfflPfPj
        .type           _ZN13group_norm_v218gn_bwd_cuda_kernelI13__nv_bfloat16Li320ELi3ELi32ELi10ELi1024ELb0ELb1ELi4ELi320ELi320ELi4ELb1ELi1ELb0ELb0ELNS_15WgradSyncMethodE3ENS_16CompileConditionILi1000EEEEEvPT_S6_S6_PKS5_S8_S8_S8_PKfflPfPj,@function
        .size           _ZN13group_norm_v218gn_bwd_cuda_kernelI13__nv_bfloat16Li320ELi3ELi32ELi10ELi1024ELb0ELb1ELi4ELi320ELi320ELi4ELb1ELi1ELb0ELb0ELNS_15WgradSyncMethodE3ENS_16CompileConditionILi1000EEEEEvPT_S6_S6_PKS5_S8_S8_S8_PKfflPfPj,(.L_x_1654 - _ZN13group_norm_v218gn_bwd_cuda_kernelI13__nv_bfloat16Li320ELi3ELi32ELi10ELi1024ELb0ELb1ELi4ELi320ELi320ELi4ELb1ELi1ELb0ELb0ELNS_15WgradSyncMethodE3ENS_16CompileConditionILi1000EEEEEvPT_S6_S6_PKS5_S8_S8_S8_PKfflPfPj)
        .other          _ZN13group_norm_v218gn_bwd_cuda_kernelI13__nv_bfloat16Li320ELi3ELi32ELi10ELi1024ELb0ELb1ELi4ELi320ELi320ELi4ELb1ELi1ELb0ELb0ELNS_15WgradSyncMethodE3ENS_16CompileConditionILi1000EEEEEvPT_S6_S6_PKS5_S8_S8_S8_PKfflPfPj,@"STO_CUDA_ENTRY STV_DEFAULT"
_ZN13group_norm_v218gn_bwd_cuda_kernelI13__nv_bfloat16Li320ELi3ELi32ELi10ELi1024ELb0ELb1ELi4ELi320ELi320ELi4ELb1ELi1ELb0ELb0ELNS_15WgradSyncMethodE3ENS_16CompileConditionILi1000EEEEEvPT_S6_S6_PKS5_S8_S8_S8_PKfflPfPj:
.text._ZN13group_norm_v218gn_bwd_cuda_kernelI13__nv_bfloat16Li320ELi3ELi32ELi10ELi1024ELb0ELb1ELi4ELi320ELi320ELi4ELb1ELi1ELb0ELb0ELNS_15WgradSyncMethodE3ENS_16CompileConditionILi1000EEEEEvPT_S6_S6_PKS5_S8_S8_S8_PKfflPfPj:
[----:B------:R-:W0:Y:S01]  /*0000*/  LDC R1, c[0x0][0x37c] ;  /* 0x0000df00ff017b82 */ /* 0x000e220000000800 */
[----:B------:R-:W1:Y:S01]  /*0010*/  S2R R32, SR_CTAID.Y ;  /* 0x0000000000207919 */ /* 0x000e620000002600 */
[----:B------:R-:W1:Y:S06]  /*0020*/  LDCU.64 UR12, c[0x0][0x3c8] ;  /* 0x00007900ff0c77ac */ /* 0x000e6c0008000a00 */
[----:B------:R-:W2:Y:S01]  /*0030*/  LDC.64 R52, c[0x0][0x3d8] ;  /* 0x0000f600ff347b82 */ /* 0x000ea20000000a00 */
[----:B0-----:R-:W-:Y:S01]  /*0040*/  IADD3 R1, PT, PT, R1, -0x100, RZ ;  /* 0xffffff0001017810 */ /* 0x001fe20007ffe0ff */
[----:B------:R-:W0:Y:S01]  /*0050*/  S2R R33, SR_CTAID.X ;  /* 0x0000000000217919 */ /* 0x000e220000002500 */
[----:B------:R-:W3:Y:S01]  /*0060*/  LDCU.64 UR10, c[0x0][0x358] ;  /* 0x00006b00ff0a77ac */ /* 0x000ee20008000a00 */
[----:B--2---:R-:W-:-:S05]  /*0070*/  IADD3 R56, P1, PT, R52, 0x4, RZ ;  /* 0x0000000434387810 */ /* 0x004fca0007f3e0ff */
[----:B------:R-:W-:Y:S01]  /*0080*/  IMAD.X R57, RZ, RZ, R53, P1 ;  /* 0x000000ffff397224 */ /* 0x000fe200008e0635 */
[----:B-1----:R-:W-:-:S04]  /*0090*/  ISETP.GE.U32.AND P0, PT, R32, UR12, PT ;  /* 0x0000000c20007c0c */ /* 0x002fc8000bf06070 */
[----:B------:R-:W-:-:S13]  /*00a0*/  ISETP.GE.AND.EX P0, PT, RZ, UR13, PT, P0 ;  /* 0x0000000dff007c0c */ /* 0x000fda000bf06300 */
[----:B---3--:R-:W-:Y:S05]  /*00b0*/  @!P0 BRA `(.L_x_0) ;  /* 0x0000000000508947 */ /* 0x008fea0003800000 */
[----:B------:R-:W1:Y:S01]  /*00c0*/  S2R R0, SR_TID.X ;  /* 0x0000000000007919 */ /* 0x000e620000002100 */
[----:B------:R-:W-:Y:S01]  /*00d0*/  BAR.SYNC.DEFER_BLOCKING 0x0 ;  /* 0x0000000000007b1d */ /* 0x000fe20000010000 */
[----:B-1----:R-:W-:-:S13]  /*00e0*/  ISETP.NE.AND P0, PT, R0, RZ, PT ;  /* 0x000000ff0000720c */ /* 0x002fda0003f05270 */
[----:B------:R-:W-:Y:S05]  /*00f0*/  @P0 BRA `(.L_x_1) ;  /* 0x0000000000340947 */ /* 0x000fea0003800000 */
[----:B0-----:R-:W-:Y:S02]  /*0100*/  LOP3.LUT P0, RZ, R33, R32, RZ, 0xfc, !PT ;  /* 0x0000002021ff7212 */ /* 0x001fe4000780fcff */
[----:B------:R-:W-:-:S04]  /*0110*/  MOV R3, 0x7fffff01 ;  /* 0x7fffff0100037802 */ /* 0x000fc80000000f00 */
[----:B------:R-:W-:Y:S01]  /*0120*/  SEL R3, R3, 0x1, !P0 ;  /* 0x0000000103037807 */ /* 0x000fe20004000000 */
[----:B------:R-:W-:Y:S06]  /*0130*/  MEMBAR.ALL.GPU ;  /* 0x0000000000007992 */ /* 0x000fec000000a000 */
[----:B------:R-:W-:-:S00]  /*0140*/  ERRBAR ;  /* 0x00000000000079ab */ /* 0x000fc00000000000 */
[----:B------:R-:W-:Y:S06]  /*0150*/  CGAERRBAR ;  /* 0x00000000000075ab */ /* 0x000fec0000000000 */
[----:B------:R0:W5:Y:S02]  /*0160*/  ATOM.E.ADD.STRONG.GPU PT, R3, desc[UR10][R56.64], R3 ;  /* 0x800000033803798a */ /* 0x00016400081ef10a */
.L_x_2:
[----:B------:R-:W2:Y:S04]  /*0170*/  LD.E.STRONG.GPU R0, desc[UR10][R56.64] ;  /* 0x0000000a38007980 */ /* 0x000ea8000c10f900 */
[----:B--2---:R-:W-:Y:S01]  /*0180*/  CCTL.IVALL ;  /* 0x00000000ff00798f */ /* 0x004fe20002000000 */
[----:B------:R-:W-:Y:S05]  /*0190*/  YIELD ;  /* 0x0000000000007946 */ /* 0x000fea0003800000 */
[----:B-----5:R-:W-:-:S04]  /*01a0*/  LOP3.LUT R0, R0, R3, RZ, 0x3c, !PT ;  /* 0x0000000300007212 */ /* 0x020fc800078e3cff */
[----:B------:R-:W-:-:S13]  /*01b0*/  ISETP.GT.AND P0, PT, R0, -0x1, PT ;  /* 0xffffffff0000780c */ /* 0x000fda0003f04270 */
[----:B------:R-:W-:Y:S05]  /*01c0*/  @P0 BRA `(.L_x_2) ;  /* 0xfffffffc00e80947 */ /* 0x000fea000383ffff */
.L_x_1:
[----:B------:R-:W-:Y:S05]  /*01d0*/  WARPSYNC.ALL ;  /* 0x0000000000007948 */ /* 0x000fea0003800000 */
[----:B------:R-:W-:Y:S06]  /*01e0*/  BAR.SYNC.DEFER_BLOCKING 0x0 ;  /* 0x0000000000007b1d */ /* 0x000fec0000010000 */
[----:B------:R-:W-:Y:S05]  /*01f0*/  BRA `(.L_x_3) ;  /* 0x0000002000ac7947 */ /* 0x000fea0003800000 */
.L_x_0:
[----:B------:R-:W1:Y:S01]  /*0200*/  S2R R0, SR_TID.X ;  /* 0x0000000000007919 */ /* 0x000e620000002100 */
[----:B------:R-:W2:Y:S01]  /*0210*/  S2R R10, SR_CgaCtaId ;  /* 0x00000000000a7919 */ /* 0x000ea20000008800 */
[----:B------:R-:W-:Y:S01]  /*0220*/  MOV R6, 0x400 ;  /* 0x0000040000067802 */ /* 0x000fe20000000f00 */
[----:B------:R-:W3:Y:S01]  /*0230*/  LDC.64 R54, c[0x0][0x3d0] ;  /* 0x0000f400ff367b82 */ /* 0x000ee20000000a00 */
[----:B-1----:R-:W-:-:S05]  /*0240*/  LOP3.LUT R2, R0, 0xffff, RZ, 0xc0, !PT ;  /* 0x0000ffff00027812 */ /* 0x002fca00078ec0ff */
[----:B------:R-:W-:-:S05]  /*0250*/  IMAD R2, R2, 0x334, RZ ;  /* 0x0000033402027824 */ /* 0x000fca00078e02ff */
[----:B------:R-:W-:Y:S02]  /*0260*/  SHF.R.U32.HI R5, RZ, 0x10, R2 ;  /* 0x00000010ff057819 */ /* 0x000fe40000011602 */
[----:B------:R-:W1:Y:S02]  /*0270*/  LDC.64 R2, c[0x0][0x3a8] ;  /* 0x0000ea00ff027b82 */ /* 0x000e640000000a00 */
[----:B------:R-:W-:-:S05]  /*0280*/  PRMT R4, R5, 0x9910, RZ ;  /* 0x0000991005047816 */ /* 0x000fca00000000ff */
[----:B------:R-:W-:-:S04]  /*0290*/  IMAD R4, R4, 0x50, RZ ;  /* 0x0000005004047824 */ /* 0x000fc800078e02ff */
[----:B------:R-:W-:-:S05]  /*02a0*/  IMAD.MOV R4, RZ, RZ, -R4 ;  /* 0x000000ffff047224 */ /* 0x000fca00078e0a04 */
[----:B------:R-:W-:-:S04]  /*02b0*/  PRMT R45, R4, 0x7710, RZ ;  /* 0x00007710042d7816 */ /* 0x000fc800000000ff */
[----:B------:R-:W-:-:S04]  /*02c0*/  IADD3 R45, PT, PT, R45, R0, RZ ;  /* 0x000000002d2d7210 */ /* 0x000fc80007ffe0ff */
[----:B------:R-:W-:-:S05]  /*02d0*/  LOP3.LUT R45, R45, 0xffff, RZ, 0xc0, !PT ;  /* 0x0000ffff2d2d7812 */ /* 0x000fca00078ec0ff */
[----:B------:R-:W-:-:S04]  /*02e0*/  IMAD.SHL.U32 R4, R45, 0x4, RZ ;  /* 0x000000042d047824 */ /* 0x000fc800078e00ff */
[----:B-1----:R-:W-:-:S06]  /*02f0*/  IMAD.WIDE.U32 R2, R4, 0x2, R2 ;  /* 0x0000000204027825 */ /* 0x002fcc00078e0002 */
[----:B------:R-:W4:Y:S01]  /*0300*/  LDG.E.64.CONSTANT R2, desc[UR10][R2.64] ;  /* 0x0000000a02027981 */ /* 0x000f22000c1e9b00 */
[--C-:B------:R-:W-:Y:S01]  /*0310*/  SHF.R.U32.HI R11, RZ, 0x4, R0.reuse ;  /* 0x00000004ff0b7819 */ /* 0x100fe20000011600 */
[----:B------:R-:W-:Y:S01]  /*0320*/  IMAD.SHL.U32 R8, R0, 0x2, RZ ;  /* 0x0000000200087824 */ /* 0x000fe200078e00ff */
[----:B------:R-:W-:Y:S01]  /*0330*/  SHF.R.U32.HI R41, RZ, 0x2, R0 ;  /* 0x00000002ff297819 */ /* 0x000fe20000011600 */
[----:B------:R-:W-:Y:S01]  /*0340*/  HFMA2 R35, -RZ, RZ, 0, 0 ;  /* 0x00000000ff237431 */ /* 0x000fe200000001ff */
[----:B------:R-:W-:Y:S01]  /*0350*/  LOP3.LUT R11, R11, R0, RZ, 0x3c, !PT ;  /* 0x000000000b0b7212 */ /* 0x000fe200078e3cff */
[----:B------:R-:W-:Y:S01]  /*0360*/  IMAD.MOV.U32 R28, RZ, RZ, R32 ;  /* 0x000000ffff1c7224 */ /* 0x000fe200078e0020 */
[----:B------:R-:W-:Y:S01]  /*0370*/  LOP3.LUT R8, R8, 0x18, RZ, 0xc0, !PT ;  /* 0x0000001808087812 */ /* 0x000fe200078ec0ff */
[----:B------:R-:W-:Y:S01]  /*0380*/  IMAD R12, R41, 0xa, RZ ;  /* 0x0000000a290c7824 */ /* 0x000fe200078e02ff */
[----:B------:R-:W-:Y:S01]  /*0390*/  IADD3 R7, PT, PT, R6, 0x2800, RZ ;  /* 0x0000280006077810 */ /* 0x000fe20007ffe0ff */
[----:B------:R-:W-:Y:S01]  /*03a0*/  IMAD.SHL.U32 R11, R11, 0x8, RZ ;  /* 0x000000080b0b7824 */ /* 0x000fe200078e00ff */
[----:B--2---:R-:W-:Y:S01]  /*03b0*/  LEA R9, R10, R6, 0x18 ;  /* 0x000000060a097211 */ /* 0x004fe200078ec0ff */
[----:B------:R-:W-:Y:S01]  /*03c0*/  IMAD R14, R41, -0x80000000, RZ ;  /* 0x80000000290e7824 */ /* 0x000fe200078e02ff */
[----:B------:R-:W-:Y:S01]  /*03d0*/  LOP3.LUT P0, RZ, R12, 0x2, RZ, 0xc0, !PT ;  /* 0x000000020cff7812 */ /* 0x000fe2000780c0ff */
[----:B------:R-:W1:Y:S01]  /*03e0*/  LDCU UR6, c[0x0][0x374] ;  /* 0x00006e80ff0677ac */ /* 0x000e620008000800 */
[----:B------:R-:W-:-:S02]  /*03f0*/  LOP3.LUT R13, R8, 0x8, RZ, 0x3c, !PT ;  /* 0x00000008080d7812 */ /* 0x000fc400078e3cff */
[----:B------:R-:W-:Y:S02]  /*0400*/  LOP3.LUT R6, R11, 0x18, RZ, 0xc0, !PT ;  /* 0x000000180b067812 */ /* 0x000fe400078ec0ff */
[----:B------:R-:W-:Y:S02]  /*0410*/  LEA R8, R10, R7, 0x18 ;  /* 0x000000070a087211 */ /* 0x000fe400078ec0ff */
[----:B------:R-:W-:Y:S02]  /*0420*/  IADD3 R7, PT, PT, R12, 0x2, RZ ;  /* 0x000000020c077810 */ /* 0x000fe40007ffe0ff */
[----:B------:R-:W-:Y:S02]  /*0430*/  LEA R42, R0, R9, 0x5 ;  /* 0x00000009002a7211 */ /* 0x000fe400078e28ff */
[----:B------:R-:W-:Y:S01]  /*0440*/  IADD3 R10, PT, PT, R9, R6, RZ ;  /* 0x00000006090a7210 */ /* 0x000fe20007ffe0ff */
[----:B------:R-:W-:Y:S01]  /*0450*/  VIADD R6, R12, 0x4 ;  /* 0x000000040c067836 */ /* 0x000fe20000000000 */
[----:B------:R-:W-:Y:S01]  /*0460*/  SHF.R.U32.HI R9, RZ, 0x2, R7 ;  /* 0x00000002ff097819 */ /* 0x000fe20000011607 */
[----:B------:R-:W-:Y:S01]  /*0470*/  IMAD.IADD R42, R42, 0x1, R13 ;  /* 0x000000012a2a7824 */ /* 0x000fe200078e020d */
[----:B------:R-:W-:Y:S01]  /*0480*/  IADD3 R16, PT, PT, R12, 0x6, RZ ;  /* 0x000000060c107810 */ /* 0x000fe20007ffe0ff */
[----:B------:R-:W-:Y:S01]  /*0490*/  IMAD R41, R41, 0x20, R10 ;  /* 0x0000002029297824 */ /* 0x000fe200078e020a */
[----:B------:R-:W-:-:S02]  /*04a0*/  SHF.R.S32.HI R14, RZ, 0x1f, R14 ;  /* 0x0000001fff0e7819 */ /* 0x000fc4000001140e */
[----:B------:R-:W-:Y:S01]  /*04b0*/  LEA.HI R13, R7, 0x50, RZ, 0x1e ;  /* 0x00000050070d7811 */ /* 0x000fe200078ff0ff */
[----:B------:R-:W-:Y:S01]  /*04c0*/  @P0 IMAD.MOV R13, RZ, RZ, R9 ;  /* 0x000000ffff0d0224 */ /* 0x000fe200078e0209 */
[----:B------:R-:W-:Y:S01]  /*04d0*/  LOP3.LUT R7, R14, 0x50, RZ, 0xc0, !PT ;  /* 0x000000500e077812 */ /* 0x000fe200078ec0ff */
[----:B------:R-:W-:Y:S01]  /*04e0*/  IMAD.SHL.U32 R9, R16, 0x40000000, RZ ;  /* 0x4000000010097824 */ /* 0x000fe200078e00ff */
[----:B------:R-:W-:Y:S01]  /*04f0*/  IADD3 R14, PT, PT, R12, 0x8, RZ ;  /* 0x000000080c0e7810 */ /* 0x000fe20007ffe0ff */
[--C-:B------:R-:W-:Y:S01]  /*0500*/  IMAD R13, R13, 0x28, R8.reuse ;  /* 0x000000280d0d7824 */ /* 0x100fe200078e0208 */
[-C--:B------:R-:W-:Y:S02]  /*0510*/  LEA.HI R15, R6, R7.reuse, RZ, 0x1e ;  /* 0x00000007060f7211 */ /* 0x080fe400078ff0ff */
[-C--:B------:R-:W-:Y:S02]  /*0520*/  LEA.HI R11, R12, R7.reuse, RZ, 0x1e ;  /* 0x000000070c0b7211 */ /* 0x080fe400078ff0ff */
[----:B------:R-:W-:Y:S01]  /*0530*/  LEA.HI R19, R14, R7, RZ, 0x1e ;  /* 0x000000070e137211 */ /* 0x000fe200078ff0ff */
[--C-:B------:R-:W-:Y:S01]  /*0540*/  IMAD R15, R15, 0x28, R8.reuse ;  /* 0x000000280f0f7824 */ /* 0x100fe200078e0208 */
[----:B------:R-:W-:Y:S01]  /*0550*/  SHF.R.S32.HI R9, RZ, 0x1f, R9 ;  /* 0x0000001fff097819 */ /* 0x000fe20000011409 */
[--C-:B------:R-:W-:Y:S01]  /*0560*/  IMAD R11, R11, 0x28, R8.reuse ;  /* 0x000000280b0b7824 */ /* 0x100fe200078e0208 */
[----:B0-----:R-:W-:Y:S01]  /*0570*/  LOP3.LUT R7, R33, 0xff, RZ, 0xc0, !PT ;  /* 0x000000ff21077812 */ /* 0x001fe200078ec0ff */
[----:B------:R-:W-:Y:S01]  /*0580*/  IMAD R19, R19, 0x28, R8 ;  /* 0x0000002813137824 */ /* 0x000fe200078e0208 */
[----:B------:R-:W-:-:S02]  /*0590*/  SHF.L.U32 R6, R33, 0x2, RZ ;  /* 0x0000000221067819 */ /* 0x000fc400000006ff */
[----:B------:R-:W-:Y:S01]  /*05a0*/  LOP3.LUT R17, R9, 0x50, RZ, 0xc0, !PT ;  /* 0x0000005009117812 */ /* 0x000fe200078ec0ff */
[----:B------:R-:W-:Y:S01]  /*05b0*/  IMAD R7, R32, 0x100, R7 ;  /* 0x0000010020077824 */ /* 0x000fe200078e0207 */
[----:B------:R-:W-:Y:S02]  /*05c0*/  SHF.L.U32 R9, R0, 0x3, RZ ;  /* 0x0000000300097819 */ /* 0x000fe400000006ff */
[----:B------:R-:W-:Y:S02]  /*05d0*/  LOP3.LUT R6, R6, 0x3fc, RZ, 0xc0, !PT ;  /* 0x000003fc06067812 */ /* 0x000fe400078ec0ff */
[----:B------:R-:W-:Y:S01]  /*05e0*/  LOP3.LUT R36, R9, 0x18, RZ, 0xc0, !PT ;  /* 0x0000001809247812 */ /* 0x000fe200078ec0ff */
[----:B------:R-:W-:Y:S01]  /*05f0*/  IMAD R9, R7, 0x140, R0 ;  /* 0x0000014007097824 */ /* 0x000fe200078e0200 */
[C---:B------:R-:W-:Y:S01]  /*0600*/  IADD3 R7, PT, PT, R5.reuse, R6, RZ ;  /* 0x0000000605077210 */ /* 0x040fe20007ffe0ff */
[----:B------:R-:W-:Y:S01]  /*0610*/  IMAD R6, R5, 0x8, R8 ;  /* 0x0000000805067824 */ /* 0x000fe200078e0208 */
[----:B------:R-:W-:Y:S01]  /*0620*/  LEA.HI R17, R16, R17, RZ, 0x1e ;  /* 0x0000001110117211 */ /* 0x000fe200078ff0ff */
[----:B------:R-:W-:Y:S01]  /*0630*/  IMAD.IADD R40, R11, 0x1, R36 ;  /* 0x000000010b287824 */ /* 0x000fe200078e0224 */
[----:B------:R-:W-:Y:S01]  /*0640*/  SHF.L.U32 R9, R9, 0x1, RZ ;  /* 0x0000000109097819 */ /* 0x000fe200000006ff */
[----:B------:R-:W-:Y:S01]  /*0650*/  IMAD R50, R7, 0x140, R4 ;  /* 0x0000014007327824 */ /* 0x000fe200078e0204 */
[----:B------:R-:W-:Y:S01]  /*0660*/  LEA R52, P0, R32, R52, 0x2 ;  /* 0x0000003420347211 */ /* 0x000fe200078010ff */
[----:B------:R-:W-:Y:S01]  /*0670*/  IMAD R17, R17, 0x28, R8 ;  /* 0x0000002811117824 */ /* 0x000fe200078e0208 */
[C---:B------:R-:W-:Y:S01]  /*0680*/  IADD3 R30, PT, PT, R36.reuse, R13, RZ ;  /* 0x0000000d241e7210 */ /* 0x040fe20007ffe0ff */
[C---:B------:R-:W-:Y:S01]  /*0690*/  IMAD.IADD R37, R36.reuse, 0x1, R15 ;  /* 0x0000000124257824 */ /* 0x040fe200078e020f */
[C---:B------:R-:W-:Y:S01]  /*06a0*/  IADD3 R34, PT, PT, R36.reuse, R19, RZ ;  /* 0x0000001324227210 */ /* 0x040fe20007ffe0ff */
[----:B------:R-:W-:Y:S01]  /*06b0*/  IMAD.IADD R36, R36, 0x1, R17 ;  /* 0x0000000124247824 */ /* 0x000fe200078e0211 */
[----:B------:R-:W-:Y:S01]  /*06c0*/  LEA.HI.X R53, R32, R53, RZ, 0x2, P0 ;  /* 0x0000003520357211 */ /* 0x000fe200000f14ff */
[----:B------:R-:W-:Y:S01]  /*06d0*/  IMAD R45, R45, 0x28, R6 ;  /* 0x000000282d2d7824 */ /* 0x000fe200078e0206 */
[----:B------:R-:W-:Y:S01]  /*06e0*/  MOV R51, RZ ;  /* 0x000000ff00337202 */ /* 0x000fe20000000f00 */
[----:B---3--:R-:W-:Y:S01]  /*06f0*/  IMAD.WIDE.U32 R54, R9, 0x4, R54 ;  /* 0x0000000409367825 */ /* 0x008fe200078e0036 */
[----:B------:R-:W-:-:S02]  /*0700*/  CS2R R18, SRZ ;  /* 0x0000000000127805 */ /* 0x000fc4000001ff00 */
[----:B------:R-:W-:Y:S02]  /*0710*/  CS2R R16, SRZ ;  /* 0x0000000000107805 */ /* 0x000fe4000001ff00 */
[----:B------:R-:W-:Y:S02]  /*0720*/  CS2R R14, SRZ ;  /* 0x00000000000e7805 */ /* 0x000fe4000001ff00 */
[----:B------:R-:W-:Y:S02]  /*0730*/  CS2R R12, SRZ ;  /* 0x00000000000c7805 */ /* 0x000fe4000001ff00 */
[C---:B----4-:R-:W-:Y:S01]  /*0740*/  PRMT R46, R2.reuse, 0x7632, R46 ;  /* 0x00007632022e7816 */ /* 0x050fe2000000002e */
[----:B------:R-:W-:Y:S01]  /*0750*/  IMAD.U32 R44, R3, 0x10000, RZ ;  /* 0x00010000032c7824 */ /* 0x000fe200078e00ff */
[----:B------:R-:W-:Y:S01]  /*0760*/  SHF.L.U32 R47, R2, 0x10, RZ ;  /* 0x00000010022f7819 */ /* 0x000fe200000006ff */
[C---:B------:R-:W-:Y:S01]  /*0770*/  VIADD R2, R4.reuse, 0x2 ;  /* 0x0000000204027836 */ /* 0x040fe20000000000 */
[----:B------:R-:W-:-:S02]  /*0780*/  LOP3.LUT R4, R4, 0xffff, RZ, 0xc0, !PT ;  /* 0x0000ffff04047812 */ /* 0x000fc400078ec0ff */
[----:B------:R-:W-:Y:S02]  /*0790*/  PRMT R43, R3, 0x7632, R43 ;  /* 0x00007632032b7816 */ /* 0x000fe4000000002b */
[----:B------:R-:W-:Y:S01]  /*07a0*/  LOP3.LUT R2, R2, 0xffff, RZ, 0xc0, !PT ;  /* 0x0000ffff02027812 */ /* 0x000fe200078ec0ff */
[----:B------:R-:W-:Y:S01]  /*07b0*/  IMAD R4, R4, 0x199a, RZ ;  /* 0x0000199a04047824 */ /* 0x000fe200078e02ff */
[----:B------:R-:W-:Y:S01]  /*07c0*/  SHF.L.U32 R46, R46, 0x10, RZ ;  /* 0x000000102e2e7819 */ /* 0x000fe200000006ff */
[----:B------:R-:W-:Y:S02]  /*07d0*/  IMAD.U32 R43, R43, 0x10000, RZ ;  /* 0x000100002b2b7824 */ /* 0x000fe400078e00ff */
[----:B------:R-:W-:Y:S01]  /*07e0*/  IMAD R2, R2, 0x199a, RZ ;  /* 0x0000199a02027824 */ /* 0x000fe200078e02ff */
[----:B------:R-:W-:-:S04]  /*07f0*/  SHF.R.U32.HI R49, RZ, 0x10, R4 ;  /* 0x00000010ff317819 */ /* 0x000fc80000011604 */
[----:B-1----:R-:W-:-:S07]  /*0800*/  SHF.R.U32.HI R48, RZ, 0x10, R2 ;  /* 0x00000010ff307819 */ /* 0x002fce0000011602 */
.L_x_16:
[----:B------:R-:W0:Y:S01]  /*0810*/  LDCU.64 UR8, c[0x0][0x3a0] ;  /* 0x00007400ff0877ac */ /* 0x000e220008000a00 */
[----:B------:R-:W-:Y:S01]  /*0820*/  MOV R3, RZ ;  /* 0x000000ff00037202 */ /* 0x000fe20000000f00 */
[----:B------:R-:W-:Y:S01]  /*0830*/  IMAD.MOV.U32 R2, RZ, RZ, R50 ;  /* 0x000000ffff027224 */ /* 0x000fe200078e0032 */
[C---:B------:R-:W-:Y:S01]  /*0840*/  SHF.L.U64.HI R7, R28.reuse, 0x6, R51 ;  /* 0x000000061c077819 */ /* 0x040fe20000010233 */
[----:B------:R-:W1:Y:S01]  /*0850*/  LDCU.64 UR4, c[0x0][0x3b8] ;  /* 0x00007700ff0477ac */ /* 0x000e620008000a00 */
[C---:B------:R-:W-:Y:S01]  /*0860*/  SHF.L.U32 R6, R28.reuse, 0x6, RZ ;  /* 0x000000061c067819 */ /* 0x040fe200000006ff */
[----:B------:R-:W-:Y:S02]  /*0870*/  IMAD R9, R51, 0x50000, RZ ;  /* 0x0005000033097824 */ /* 0x000fe400078e02ff */
[----:B------:R-:W-:Y:S01]  /*0880*/  IMAD.WIDE.U32 R26, R28, 0x50000, R2 ;  /* 0x000500001c1a7825 */ /* 0x000fe200078e0002 */
[----:B------:R-:W2:Y:S03]  /*0890*/  LDCU.64 UR12, c[0x0][0x398] ;  /* 0x00007300ff0c77ac */ /* 0x000ea60008000a00 */
[----:B------:R-:W-:Y:S01]  /*08a0*/  IMAD.IADD R3, R27, 0x1, R9 ;  /* 0x000000011b037824 */ /* 0x000fe200078e0209 */
[----:B------:R-:W-:Y:S01]  /*08b0*/  SHF.L.U32 R24, R26, 0x1, RZ ;  /* 0x000000011a187819 */ /* 0x000fe200000006ff */
[----:B------:R-:W-:-:S03]  /*08c0*/  IMAD.WIDE.U32 R4, R49, 0x2, R6 ;  /* 0x0000000231047825 */ /* 0x000fc600078e0006 */
[----:B------:R-:W-:Y:S01]  /*08d0*/  SHF.L.U64.HI R26, R26, 0x1, R3 ;  /* 0x000000011a1a7819 */ /* 0x000fe20000010203 */
[----:B------:R-:W-:Y:S01]  /*08e0*/  IMAD.WIDE.U32 R6, R48, 0x2, R6 ;  /* 0x0000000230067825 */ /* 0x000fe200078e0006 */
[----:B0-----:R-:W-:Y:S02]  /*08f0*/  IADD3 R8, P1, PT, R24, UR8, RZ ;  /* 0x0000000818087c10 */ /* 0x001fe4000ff3e0ff */
[----:B-1----:R-:W-:Y:S02]  /*0900*/  LEA R2, P0, R4, UR4, 0x2 ;  /* 0x0000000404027c11 */ /* 0x002fe4000f8010ff */
[----:B------:R-:W-:Y:S02]  /*0910*/  IADD3.X R9, PT, PT, R26, UR9, RZ, P1, !PT ;  /* 0x000000091a097c10 */ /* 0x000fe40008ffe4ff */
[----:B------:R-:W-:Y:S02]  /*0920*/  LEA.HI.X R3, R4, UR5, R5, 0x2, P0 ;  /* 0x0000000504037c11 */ /* 0x000fe400080f1405 */
[C---:B------:R-:W-:Y:S01]  /*0930*/  LEA R4, P0, R6.reuse, UR4, 0x2 ;  /* 0x0000000406047c11 */ /* 0x040fe2000f8010ff */
[----:B------:R-:W0:Y:S01]  /*0940*/  LDCU UR4, c[0x0][0x3c0] ;  /* 0x00007800ff0477ac */ /* 0x000e220008000800 */
[----:B------:R-:W3:Y:S02]  /*0950*/  LDG.E.64.CONSTANT R8, desc[UR10][R8.64] ;  /* 0x0000000a08087981 */ /* 0x000ee4000c1e9b00 */
[----:B------:R-:W-:-:S02]  /*0960*/  LEA.HI.X R5, R6, UR5, R7, 0x2, P0 ;  /* 0x0000000506057c11 */ /* 0x000fc400080f1407 */
[----:B------:R-:W0:Y:S04]  /*0970*/  LDG.E.64.CONSTANT R2, desc[UR10][R2.64] ;  /* 0x0000000a02027981 */ /* 0x000e28000c1e9b00 */
[----:B------:R-:W4:Y:S01]  /*0980*/  LDG.E.64.CONSTANT R4, desc[UR10][R4.64] ;  /* 0x0000000a04047981 */ /* 0x000f22000c1e9b00 */
[----:B--2---:R-:W-:-:S04]  /*0990*/  IADD3 R6, P0, PT, R24, UR12, RZ ;  /* 0x0000000c18067c10 */ /* 0x004fc8000ff1e0ff */
[----:B------:R-:W-:Y:S01]  /*09a0*/  IADD3.X R7, PT, PT, R26, UR13, RZ, P0, !PT ;  /* 0x0000000d1a077c10 */ /* 0x000fe200087fe4ff */
[----:B------:R-:W1:Y:S05]  /*09b0*/  LDCU.64 UR12, c[0x0][0x3c8] ;  /* 0x00007900ff0c77ac */ /* 0x000e6a0008000a00 */
[----:B------:R-:W2:Y:S01]  /*09c0*/  LDG.E.64.CONSTANT R6, desc[UR10][R6.64] ;  /* 0x0000000a06067981 */ /* 0x000ea2000c1e9b00 */
[----:B------:R-:W-:-:S05]  /*09d0*/  IADD3 R28, P1, PT, R28, 0x1, RZ ;  /* 0x000000011c1c7810 */ /* 0x000fca0007f3e0ff */
[----:B------:R-:W-:Y:S01]  /*09e0*/  IMAD.X R51, RZ, RZ, R51, P1 ;  /* 0x000000ffff337224 */ /* 0x000fe200008e0633 */
[----:B-1----:R-:W-:-:S04]  /*09f0*/  ISETP.GE.U32.AND P0, PT, R28, UR12, PT ;  /* 0x0000000c1c007c0c */ /* 0x002fc8000bf06070 */
[----:B------:R-:W-:Y:S02]  /*0a00*/  ISETP.GE.AND.EX P0, PT, R51, UR13, PT, P0 ;  /* 0x0000000d33007c0c */ /* 0x000fe4000bf06300 */
[----:B------:R-:W-:Y:S02]  /*0a10*/  ISETP.GT.U32.AND P1, PT, R0, 0x7f, PT ;  /* 0x0000007f0000780c */ /* 0x000fe40003f24070 */
[C---:B---3--:R-:W-:Y:S01]  /*0a20*/  PRMT R10, R8.reuse, 0x7632, R10 ;  /* 0x00007632080a7816 */ /* 0x048fe2000000000a */
[----:B------:R-:W-:Y:S02]  /*0a30*/  IMAD.U32 R11, R8, 0x10000, RZ ;  /* 0x00010000080b7824 */ /* 0x000fe400078e00ff */
[----:B0-----:R-:W-:Y:S01]  /*0a40*/  FADD.FTZ R22, R3, UR4 ;  /* 0x0000000403167e21 */ /* 0x001fe20008010000 */
[----:B------:R-:W-:Y:S01]  /*0a50*/  SHF.L.U32 R27, R10, 0x10, RZ ;  /* 0x000000100a1b7819 */ /* 0x000fe200000006ff */
[----:B----4-:R-:W-:Y:S01]  /*0a60*/  FADD.FTZ R5, R5, UR4 ;  /* 0x0000000405057e21 */ /* 0x010fe20008010000 */
[----:B------:R-:W-:-:S03]  /*0a70*/  FADD.FTZ R11, -R2, R11 ;  /* 0x0000000b020b7221 */ /* 0x000fc60000010100 */
[----:B------:R-:W0:Y:S01]  /*0a80*/  MUFU.RSQ R22, R22 ;  /* 0x0000001600167308 */ /* 0x000e220000001400 */
[----:B------:R-:W-:Y:S01]  /*0a90*/  FADD.FTZ R27, -R2, R27 ;  /* 0x0000001b021b7221 */ /* 0x000fe20000010100 */
[----:B------:R-:W-:-:S06]  /*0aa0*/  PRMT R3, R9, 0x7632, R3 ;  /* 0x0000763209037816 */ /* 0x000fcc0000000003 */
[----:B------:R-:W1:Y:S01]  /*0ab0*/  MUFU.RSQ R2, R5 ;  /* 0x0000000500027308 */ /* 0x000e620000001400 */
[----:B------:R-:W-:Y:S01]  /*0ac0*/  IMAD.U32 R9, R9, 0x10000, RZ ;  /* 0x0001000009097824 */ /* 0x000fe200078e00ff */
[----:B------:R-:W-:Y:S01]  /*0ad0*/  SHF.L.U32 R21, R3, 0x10, RZ ;  /* 0x0000001003157819 */ /* 0x000fe200000006ff */
[C---:B--2---:R-:W-:Y:S01]  /*0ae0*/  IMAD.U32 R8, R6.reuse, 0x10000, RZ ;  /* 0x0001000006087824 */ /* 0x044fe200078e00ff */
[----:B------:R-:W-:Y:S01]  /*0af0*/  PRMT R10, R6, 0x7632, R10 ;  /* 0x00007632060a7816 */ /* 0x000fe2000000000a */
[C---:B------:R-:W-:Y:S01]  /*0b00*/  FADD.FTZ R3, -R4.reuse, R9 ;  /* 0x0000000904037221 */ /* 0x040fe20000010100 */
[C---:B------:R-:W-:Y:S02]  /*0b10*/  PRMT R38, R7.reuse, 0x7632, R38 ;  /* 0x0000763207267816 */ /* 0x040fe40000000026 */
[----:B------:R-:W-:Y:S01]  /*0b20*/  SHF.L.U32 R9, R7, 0x10, RZ ;  /* 0x0000001007097819 */ /* 0x000fe200000006ff */
[----:B------:R-:W-:Y:S01]  /*0b30*/  FADD.FTZ R29, -R4, R21 ;  /* 0x00000015041d7221 */ /* 0x000fe20000010100 */
[----:B------:R-:W-:Y:S01]  /*0b40*/  IMAD.U32 R10, R10, 0x10000, RZ ;  /* 0x000100000a0a7824 */ /* 0x000fe200078e00ff */
[----:B------:R-:W-:Y:S01]  /*0b50*/  SHF.L.U32 R38, R38, 0x10, RZ ;  /* 0x0000001026267819 */ /* 0x000fe200000006ff */
[----:B------:R-:W-:Y:S01]  /*0b60*/  FMUL.FTZ R21, R47, R8 ;  /* 0x000000082f157220 */ /* 0x000fe20000410000 */
[----:B0-----:R-:W-:Y:S01]  /*0b70*/  FMUL.FTZ R31, R22, R11 ;  /* 0x0000000b161f7220 */ /* 0x001fe20000410000 */
[----:B------:R-:W-:Y:S01]  /*0b80*/  FMUL.FTZ R20, R44, R9 ;  /* 0x000000092c147220 */ /* 0x000fe20000410000 */
[----:B-1----:R-:W-:Y:S01]  /*0b90*/  FMUL.FTZ R3, R2, R3 ;  /* 0x0000000302037220 */ /* 0x002fe20000410000 */
[----:B------:R-:W-:Y:S01]  /*0ba0*/  FMUL.FTZ R23, R46, R10 ;  /* 0x0000000a2e177220 */ /* 0x000fe20000410000 */
[----:B------:R-:W-:Y:S01]  /*0bb0*/  FMUL.FTZ R27, R22, R27 ;  /* 0x0000001b161b7220 */ /* 0x000fe20000410000 */
[----:B------:R-:W-:Y:S01]  /*0bc0*/  FFMA.FTZ R6, R31, R21, RZ ;  /* 0x000000151f067223 */ /* 0x000fe200000100ff */
[----:B------:R-:W-:Y:S01]  /*0bd0*/  FADD.FTZ R4, RZ, R21 ;  /* 0x00000015ff047221 */ /* 0x000fe20000010000 */
[----:B------:R-:W-:Y:S01]  /*0be0*/  FMUL.FTZ R25, R43, R38 ;  /* 0x000000262b197220 */ /* 0x000fe20000410000 */
[----:B------:R-:W-:Y:S01]  /*0bf0*/  FADD.FTZ R58, RZ, R20 ;  /* 0x00000014ff3a7221 */ /* 0x000fe20000010000 */
[----:B------:R-:W-:Y:S01]  /*0c00*/  FMUL.FTZ R29, R2, R29 ;  /* 0x0000001d021d7220 */ /* 0x000fe20000410000 */
[----:B------:R-:W-:Y:S01]  /*0c10*/  FFMA.FTZ R60, R3, R20, RZ ;  /* 0x00000014033c7223 */ /* 0x000fe200000100ff */
[----:B------:R-:W-:Y:S01]  /*0c20*/  FFMA.FTZ R5, R27, R23, R6 ;  /* 0x000000171b057223 */ /* 0x000fe20000010006 */
[----:B------:R-:W-:Y:S01]  /*0c30*/  FADD.FTZ R4, R4, R23 ;  /* 0x0000001704047221 */ /* 0x000fe20000010000 */
[----:B------:R-:W-:Y:S01]  /*0c40*/  FADD.FTZ R6, R58, R25 ;  /* 0x000000193a067221 */ /* 0x000fe20000010000 */
[----:B------:R-:W-:-:S03]  /*0c50*/  FFMA.FTZ R7, R29, R25, R60 ;  /* 0x000000191d077223 */ /* 0x000fc6000001003c */
[----:B------:R0:W-:Y:S04]  /*0c60*/  STS.64 [R45], R4 ;  /* 0x000000042d007388 */ /* 0x0001e80000000a00 */
[----:B------:R0:W-:Y:S01]  /*0c70*/  STS.64 [R45+0xc80], R6 ;  /* 0x000c80062d007388 */ /* 0x0001e20000000a00 */
[----:B------:R-:W-:Y:S01]  /*0c80*/  FADD.FTZ R19, R8, R19 ;  /* 0x0000001308137221 */ /* 0x000fe20000010000 */
[----:B------:R-:W-:Y:S01]  /*0c90*/  FFMA.FTZ R18, R31, R8, R18 ;  /* 0x000000081f127223 */ /* 0x000fe20000010012 */
[----:B------:R-:W-:Y:S01]  /*0ca0*/  FADD.FTZ R17, R10, R17 ;  /* 0x000000110a117221 */ /* 0x000fe20000010000 */
[----:B------:R-:W-:Y:S01]  /*0cb0*/  FFMA.FTZ R16, R27, R10, R16 ;  /* 0x0000000a1b107223 */ /* 0x000fe20000010010 */
[----:B------:R-:W-:Y:S01]  /*0cc0*/  FADD.FTZ R15, R9, R15 ;  /* 0x0000000f090f7221 */ /* 0x000fe20000010000 */
[----:B------:R-:W-:Y:S01]  /*0cd0*/  FFMA.FTZ R14, R3, R9, R14 ;  /* 0x00000009030e7223 */ /* 0x000fe2000001000e */
[----:B------:R-:W-:Y:S01]  /*0ce0*/  FADD.FTZ R13, R38, R13 ;  /* 0x0000000d260d7221 */ /* 0x000fe20000010000 */
[----:B------:R-:W-:Y:S01]  /*0cf0*/  FFMA.FTZ R12, R29, R38, R12 ;  /* 0x000000261d0c7223 */ /* 0x000fe2000001000c */
[----:B------:R-:W-:Y:S06]  /*0d00*/  BAR.SYNC.DEFER_BLOCKING 0x0 ;  /* 0x0000000000007b1d */ /* 0x000fec0000010000 */
[----:B------:R-:W-:Y:S05]  /*0d10*/  @!P0 BRA `(.L_x_4) ;  /* 0x0000000000748947 */ /* 0x000fea0003800000 */
[----:B------:R-:W1:Y:S01]  /*0d20*/  S2UR UR5, SR_CgaCtaId ;  /* 0x00000000000579c3 */ /* 0x000e620000008800 */
[----:B------:R-:W-:Y:S01]  /*0d30*/  UMOV UR4, 0x400 ;  /* 0x0000040000047882 */ /* 0x000fe20000000000 */
[----:B0-----:R-:W-:-:S04]  /*0d40*/  SHF.L.U32 R4, R0, 0x1, RZ ;  /* 0x0000000100047819 */ /* 0x001fc800000006ff */
[----:B------:R-:W-:-:S04]  /*0d50*/  LOP3.LUT R7, R4, 0x18, RZ, 0xc0, !PT ;  /* 0x0000001804077812 */ /* 0x000fc800078ec0ff */
[C---:B------:R-:W-:Y:S02]  /*0d60*/  LOP3.LUT R4, R7.reuse, 0x10, RZ, 0x3c, !PT ;  /* 0x0000001007047812 */ /* 0x040fe400078e3cff */
[----:B------:R-:W-:Y:S01]  /*0d70*/  LOP3.LUT R5, R7, 0x18, RZ, 0x3c, !PT ;  /* 0x0000001807057812 */ /* 0x000fe200078e3cff */
[----:B-1----:R-:W-:-:S06]  /*0d80*/  ULEA UR4, UR5, UR4, 0x18 ;  /* 0x0000000405047291 */ /* 0x002fcc000f8ec0ff */
[----:B------:R-:W-:-:S04]  /*0d90*/  LEA R58, R0, UR4, 0x5 ;  /* 0x00000004003a7c11 */ /* 0x000fc8000f8e28ff */
[C---:B------:R-:W-:Y:S01]  /*0da0*/  IADD3 R39, PT, PT, R58.reuse, R4, RZ ;  /* 0x000000043a277210 */ /* 0x040fe20007ffe0ff */
[C---:B------:R-:W-:Y:S02]  /*0db0*/  IMAD.IADD R38, R58.reuse, 0x1, R7 ;  /* 0x000000013a267824 */ /* 0x040fe400078e0207 */
[----:B------:R-:W-:-:S03]  /*0dc0*/  IMAD.IADD R58, R58, 0x1, R5 ;  /* 0x000000013a3a7824 */ /* 0x000fc600078e0205 */
[----:B------:R-:W-:Y:S04]  /*0dd0*/  STS.64 [R38], R18 ;  /* 0x0000001226007388 */ /* 0x000fe80000000a00 */
[----:B------:R-:W-:Y:S04]  /*0de0*/  STS.64 [R42], R16 ;  /* 0x000000102a007388 */ /* 0x000fe80000000a00 */
[----:B------:R-:W-:Y:S04]  /*0df0*/  STS.64 [R39], R14 ;  /* 0x0000000e27007388 */ /* 0x000fe80000000a00 */
[----:B------:R-:W-:Y:S01]  /*0e00*/  STS.64 [R58], R12 ;  /* 0x0000000c3a007388 */ /* 0x000fe20000000a00 */
[----:B------:R-:W-:Y:S06]  /*0e10*/  BAR.SYNC.DEFER_BLOCKING 0x0 ;  /* 0x0000000000007b1d */ /* 0x000fec0000010000 */
[----:B------:R-:W0:Y:S04]  /*0e20*/  LDS.64 R4, [R41] ;  /* 0x0000000029047984 */ /* 0x000e280000000a00 */
[----:B------:R-:W1:Y:S04]  /*0e30*/  LDS.64 R6, [R41+0xa00] ;  /* 0x000a000029067984 */ /* 0x000e680000000a00 */
[----:B------:R-:W2:Y:S04]  /*0e40*/  LDS.64 R8, [R41+0x1400] ;  /* 0x0014000029087984 */ /* 0x000ea80000000a00 */
[----:B------:R-:W3:Y:S01]  /*0e50*/  LDS.64 R10, [R41+0x1e00] ;  /* 0x001e0000290a7984 */ /* 0x000ee20000000a00 */
[----:B0-----:R-:W-:Y:S01]  /*0e60*/  FADD.FTZ R59, RZ, R4 ;  /* 0x00000004ff3b7221 */ /* 0x001fe20000010000 */
[----:B------:R-:W-:-:S03]  /*0e70*/  FADD.FTZ R4, RZ, R5 ;  /* 0x00000005ff047221 */ /* 0x000fc60000010000 */
[----:B-1----:R-:W-:Y:S01]  /*0e80*/  FADD.FTZ R59, R59, R6 ;  /* 0x000000063b3b7221 */ /* 0x002fe20000010000 */
[----:B------:R-:W-:-:S03]  /*0e90*/  FADD.FTZ R4, R4, R7 ;  /* 0x0000000704047221 */ /* 0x000fc60000010000 */
[----:B--2---:R-:W-:Y:S01]  /*0ea0*/  FADD.FTZ R59, R59, R8 ;  /* 0x000000083b3b7221 */ /* 0x004fe20000010000 */
[----:B------:R-:W-:-:S03]  /*0eb0*/  FADD.FTZ R4, R4, R9 ;  /* 0x0000000904047221 */ /* 0x000fc60000010000 */
[----:B---3--:R-:W-:Y:S01]  /*0ec0*/  FADD.FTZ R10, R59, R10 ;  /* 0x0000000a3b0a7221 */ /* 0x008fe20000010000 */
[----:B------:R-:W-:-:S05]  /*0ed0*/  FADD.FTZ R11, R4, R11 ;  /* 0x0000000b040b7221 */ /* 0x000fca0000010000 */
[----:B------:R1:W-:Y:S02]  /*0ee0*/  STG.E.64 desc[UR10][R54.64+0x20000], R10 ;  /* 0x0200000a36007986 */ /* 0x0003e4000c101b0a */
.L_x_4:
[----:B------:R-:W-:Y:S01]  /*0ef0*/  BSSY.RECONVERGENT B0, `(.L_x_5) ;  /* 0x0000012000007945 */ /* 0x000fe20003800200 */
[----:B------:R-:W-:-:S03]  /*0f00*/  CS2R R38, SRZ ;  /* 0x0000000000267805 */ /* 0x000fc6000001ff00 */
[----:B------:R-:W-:Y:S05]  /*0f10*/  @P1 BRA `(.L_x_6) ;  /* 0x00000000003c1947 */ /* 0x000fea0003800000 */
[----:B0-----:R-:W0:Y:S04]  /*0f20*/  LDS.64 R4, [R40] ;  /* 0x0000000028047984 */ /* 0x001e280000000a00 */
[----:B------:R-:W2:Y:S04]  /*0f30*/  LDS.64 R6, [R30] ;  /* 0x000000001e067984 */ /* 0x000ea80000000a00 */
[----:B------:R-:W3:Y:S04]  /*0f40*/  LDS.64 R8, [R37] ;  /* 0x0000000025087984 */ /* 0x000ee80000000a00 */
[----:B-1----:R-:W1:Y:S04]  /*0f50*/  LDS.64 R10, [R36] ;  /* 0x00000000240a7984 */ /* 0x002e680000000a00 */
[----:B------:R-:W4:Y:S01]  /*0f60*/  LDS.64 R38, [R34] ;  /* 0x0000000022267984 */ /* 0x000f220000000a00 */
[----:B0-----:R-:W-:Y:S01]  /*0f70*/  FADD.FTZ R59, RZ, R4 ;  /* 0x00000004ff3b7221 */ /* 0x001fe20000010000 */
[----:B------:R-:W-:-:S03]  /*0f80*/  FADD.FTZ R4, RZ, R5 ;  /* 0x00000005ff047221 */ /* 0x000fc60000010000 */
[----:B--2---:R-:W-:Y:S01]  /*0f90*/  FADD.FTZ R59, R59, R6 ;  /* 0x000000063b3b7221 */ /* 0x004fe20000010000 */
[----:B------:R-:W-:-:S03]  /*0fa0*/  FADD.FTZ R4, R4, R7 ;  /* 0x0000000704047221 */ /* 0x000fc60000010000 */
[----:B---3--:R-:W-:Y:S01]  /*0fb0*/  FADD.FTZ R59, R59, R8 ;  /* 0x000000083b3b7221 */ /* 0x008fe20000010000 */
[----:B------:R-:W-:-:S03]  /*0fc0*/  FADD.FTZ R4, R4, R9 ;  /* 0x0000000904047221 */ /* 0x000fc60000010000 */
[----:B-1----:R-:W-:Y:S01]  /*0fd0*/  FADD.FTZ R59, R59, R10 ;  /* 0x0000000a3b3b7221 */ /* 0x002fe20000010000 */
[----:B------:R-:W-:-:S03]  /*0fe0*/  FADD.FTZ R4, R4, R11 ;  /* 0x0000000b04047221 */ /* 0x000fc60000010000 */
[----:B----4-:R-:W-:Y:S01]  /*0ff0*/  FADD.FTZ R38, R59, R38 ;  /* 0x000000263b267221 */ /* 0x010fe20000010000 */
[----:B------:R-:W-:-:S07]  /*1000*/  FADD.FTZ R39, R4, R39 ;  /* 0x0000002704277221 */ /* 0x000fce0000010000 */
.L_x_6:
[----:B------:R-:W-:Y:S05]  /*1010*/  BSYNC.RECONVERGENT B0 ;  /* 0x0000000000007941 */ /* 0x000fea0003800200 */
.L_x_5:
[----:B0-----:R-:W0:Y:S01]  /*1020*/  SHFL.BFLY PT, R5, R38, 0x2, 0x1f ;  /* 0x0c401f0026057f89 */ /* 0x001e2200000e0000 */
[----:B------:R-:W-:-:S03]  /*1030*/  LOP3.LUT P1, RZ, R0, 0x383, RZ, 0xc0, !PT ;  /* 0x0000038300ff7812 */ /* 0x000fc6000782c0ff */
[----:B------:R-:W2:Y:S10]  /*1040*/  SHFL.BFLY PT, R4, R39, 0x2, 0x1f ;  /* 0x0c401f0027047f89 */ /* 0x000eb400000e0000 */
[----:B------:R-:W3:Y:S01]  /*1050*/  @!P1 LDC.64 R6, c[0x0][0x3d0] ;  /* 0x0000f400ff069b82 */ /* 0x000ee20000000a00 */
[----:B0-----:R-:W-:Y:S01]  /*1060*/  FADD.FTZ R8, R5, R38 ;  /* 0x0000002605087221 */ /* 0x001fe20000010000 */
[----:B--2---:R-:W-:-:S04]  /*1070*/  FADD.FTZ R9, R4, R39 ;  /* 0x0000002704097221 */ /* 0x004fc80000010000 */
[----:B------:R-:W0:Y:S01]  /*1080*/  SHFL.BFLY PT, R5, R8, 0x1, 0x1f ;  /* 0x0c201f0008057f89 */ /* 0x000e2200000e0000 */
[----:B------:R-:W-:-:S03]  /*1090*/  @!P1 SHF.L.U32 R4, R33, 0x1, RZ ;  /* 0x0000000121049819 */ /* 0x000fc600000006ff */
[----:B-1----:R-:W1:Y:S01]  /*10a0*/  SHFL.BFLY PT, R10, R9, 0x1, 0x1f ;  /* 0x0c201f00090a7f89 */ /* 0x002e6200000e0000 */
[----:B------:R-:W-:Y:S01]  /*10b0*/  @!P1 LOP3.LUT R11, R4, 0x1fe, RZ, 0xc0, !PT ;  /* 0x000001fe040b9812 */ /* 0x000fe200078ec0ff */
[----:B------:R-:W-:-:S04]  /*10c0*/  @!P1 IMAD R4, R35, UR6, R32 ;  /* 0x0000000623049c24 */ /* 0x000fc8000f8e0220 */
[----:B------:R-:W-:-:S05]  /*10d0*/  @!P1 IMAD R11, R0, 0x80, R11 ;  /* 0x00000080000b9824 */ /* 0x000fca00078e020b */
[----:B------:R-:W-:-:S05]  /*10e0*/  @!P1 LEA R11, R4, R11, 0xe ;  /* 0x0000000b040b9211 */ /* 0x000fca00078e70ff */
[----:B---3--:R-:W-:-:S04]  /*10f0*/  @!P1 IMAD.WIDE.U32 R6, R11, 0x4, R6 ;  /* 0x000000040b069825 */ /* 0x008fc800078e0006 */
[----:B0-----:R-:W-:Y:S01]  /*1100*/  FADD.FTZ R4, R8, R5 ;  /* 0x0000000508047221 */ /* 0x001fe20000010000 */
[----:B-1----:R-:W-:-:S05]  /*1110*/  FADD.FTZ R5, R9, R10 ;  /* 0x0000000a09057221 */ /* 0x002fca0000010000 */
[----:B------:R0:W-:Y:S01]  /*1120*/  @!P1 STG.E.64 desc[UR10][R6.64], R4 ;  /* 0x0000000406009986 */ /* 0x0001e2000c101b0a */
[----:B------:R-:W-:Y:S05]  /*1130*/  @!P0 BRA `(.L_x_7) ;  /* 0x00000000004c8947 */ /* 0x000fea0003800000 */
[----:B------:R-:W-:Y:S01]  /*1140*/  BAR.SYNC.DEFER_BLOCKING 0x0 ;  /* 0x0000000000007b1d */ /* 0x000fe20000010000 */
[----:B------:R-:W-:-:S13]  /*1150*/  ISETP.NE.AND P0, PT, R0, RZ, PT ;  /* 0x000000ff0000720c */ /* 0x000fda0003f05270 */
[----:B------:R-:W-:Y:S05]  /*1160*/  @P0 BRA `(.L_x_8) ;  /* 0x0000000000340947 */ /* 0x000fea0003800000 */
[----:B0-----:R-:W-:Y:S01]  /*1170*/  IMAD.MOV.U32 R4, RZ, RZ, 0x7fffff01 ;  /* 0x7fffff01ff047424 */ /* 0x001fe200078e00ff */
[----:B------:R-:W-:-:S04]  /*1180*/  LOP3.LUT P0, RZ, R33, R32, RZ, 0xfc, !PT ;  /* 0x0000002021ff7212 */ /* 0x000fc8000780fcff */
[----:B------:R-:W-:Y:S01]  /*1190*/  SEL R5, R4, 0x1, !P0 ;  /* 0x0000000104057807 */ /* 0x000fe20004000000 */
[----:B------:R-:W-:Y:S06]  /*11a0*/  MEMBAR.ALL.GPU ;  /* 0x0000000000007992 */ /* 0x000fec000000a000 */
[----:B------:R-:W-:-:S00]  /*11b0*/  ERRBAR ;  /* 0x00000000000079ab */ /* 0x000fc00000000000 */
[----:B------:R-:W-:Y:S06]  /*11c0*/  CGAERRBAR ;  /* 0x00000000000075ab */ /* 0x000fec0000000000 */
[----:B------:R0:W5:Y:S02]  /*11d0*/  ATOM.E.ADD.STRONG.GPU PT, R4, desc[UR10][R56.64], R5 ;  /* 0x800000053804798a */ /* 0x00016400081ef10a */
.L_x_9:
[----:B0-----:R-:W2:Y:S04]  /*11e0*/  LD.E.STRONG.GPU R5, desc[UR10][R56.64] ;  /* 0x0000000a38057980 */ /* 0x001ea8000c10f900 */
[----:B--2---:R-:W-:Y:S01]  /*11f0*/  CCTL.IVALL ;  /* 0x00000000ff00798f */ /* 0x004fe20002000000 */
[----:B------:R-:W-:Y:S05]  /*1200*/  YIELD ;  /* 0x0000000000007946 */ /* 0x000fea0003800000 */
[----:B-----5:R-:W-:-:S04]  /*1210*/  LOP3.LUT R5, R5, R4, RZ, 0x3c, !PT ;  /* 0x0000000405057212 */ /* 0x020fc800078e3cff */
[----:B------:R-:W-:-:S13]  /*1220*/  ISETP.GT.AND P0, PT, R5, -0x1, PT ;  /* 0xffffffff0500780c */ /* 0x000fda0003f04270 */
[----:B------:R-:W-:Y:S05]  /*1230*/  @P0 BRA `(.L_x_9) ;  /* 0xfffffffc00e80947 */ /* 0x000fea000383ffff */
.L_x_8:
[----:B------:R-:W-:Y:S05]  /*1240*/  WARPSYNC.ALL ;  /* 0x0000000000007948 */ /* 0x000fea0003800000 */
[----:B------:R-:W-:Y:S06]  /*1250*/  BAR.SYNC.DEFER_BLOCKING 0x0 ;  /* 0x0000000000007b1d */ /* 0x000fec0000010000 */
[----:B------:R-:W-:Y:S05]  /*1260*/  BRA `(.L_x_10) ;  /* 0x0000000000487947 */ /* 0x000fea0003800000 */
.L_x_7:
[----:B------:R-:W-:Y:S01]  /*1270*/  BAR.SYNC.DEFER_BLOCKING 0x0 ;  /* 0x0000000000007b1d */ /* 0x000fe20000010000 */
[----:B------:R-:W-:-:S13]  /*1280*/  ISETP.NE.AND P0, PT, R0, RZ, PT ;  /* 0x000000ff0000720c */ /* 0x000fda0003f05270 */
[----:B------:R-:W-:Y:S05]  /*1290*/  @P0 BRA `(.L_x_11) ;  /* 0x0000000000340947 */ /* 0x000fea0003800000 */
[----:B------:R-:W-:Y:S02]  /*12a0*/  ISETP.NE.AND P0, PT, R33, RZ, PT ;  /* 0x000000ff2100720c */ /* 0x000fe40003f05270 */
[----:B0-----:R-:W-:-:S04]  /*12b0*/  MOV R5, 0x7fffff01 ;  /* 0x7fffff0100057802 */ /* 0x001fc80000000f00 */
[----:B------:R-:W-:Y:S01]  /*12c0*/  SEL R5, R5, 0x1, !P0 ;  /* 0x0000000105057807 */ /* 0x000fe20004000000 */
[----:B------:R-:W-:Y:S06]  /*12d0*/  MEMBAR.ALL.GPU ;  /* 0x0000000000007992 */ /* 0x000fec000000a000 */
[----:B------:R-:W-:-:S00]  /*12e0*/  ERRBAR ;  /* 0x00000000000079ab */ /* 0x000fc00000000000 */
[----:B------:R-:W-:Y:S06]  /*12f0*/  CGAERRBAR ;  /* 0x00000000000075ab */ /* 0x000fec0000000000 */
[----:B------:R0:W5:Y:S02]  /*1300*/  ATOM.E.ADD.STRONG.GPU PT, R5, desc[UR10][R52.64], R5 ;  /* 0x800000053405798a */ /* 0x00016400081ef10a */
.L_x_12:
[----:B------:R-:W2:Y:S04]  /*1310*/  LD.E.STRONG.GPU R4, desc[UR10][R52.64] ;  /* 0x0000000a34047980 */ /* 0x000ea8000c10f900 */
[----:B--2---:R-:W-:Y:S01]  /*1320*/  CCTL.IVALL ;  /* 0x00000000ff00798f */ /* 0x004fe20002000000 */
[----:B------:R-:W-:Y:S05]  /*1330*/  YIELD ;  /* 0x0000000000007946 */ /* 0x000fea0003800000 */
[----:B-----5:R-:W-:-:S04]  /*1340*/  LOP3.LUT R4, R4, R5, RZ, 0x3c, !PT ;  /* 0x0000000504047212 */ /* 0x020fc800078e3cff */
[----:B------:R-:W-:-:S13]  /*1350*/  ISETP.GT.AND P0, PT, R4, -0x1, PT ;  /* 0xffffffff0400780c */ /* 0x000fda0003f04270 */
[----:B------:R-:W-:Y:S05]  /*1360*/  @P0 BRA `(.L_x_12) ;  /* 0xfffffffc00e80947 */ /* 0x000fea000383ffff */
.L_x_11:
[----:B------:R-:W-:Y:S05]  /*1370*/  WARPSYNC.ALL ;  /* 0x0000000000007948 */ /* 0x000fea0003800000 */
[----:B------:R-:W-:Y:S06]  /*1380*/  BAR.SYNC.DEFER_BLOCKING 0x0 ;  /* 0x0000000000007b1d */ /* 0x000fec0000010000 */
.L_x_10:
[----:B------:R-:W-:Y:S01]  /*1390*/  ISETP.GT.U32.AND P0, PT, R0, 0xff, PT ;  /* 0x000000ff0000780c */ /* 0x000fe20003f04070 */
[----:B------:R-:W-:Y:S01]  /*13a0*/  BSSY.RECONVERGENT B0, `(.L_x_13) ;  /* 0x00000e1000007945 */ /* 0x000fe20003800200 */
[----:B------:R-:W-:Y:S02]  /*13b0*/  HFMA2 R58, -RZ, RZ, 0, 0 ;  /* 0x00000000ff3a7431 */ /* 0x000fe400000001ff */
[----:B------:R-:W-:-:S09]  /*13c0*/  IMAD.MOV.U32 R39, RZ, RZ, RZ ;  /* 0x000000ffff277224 */ /* 0x000fd200078e00ff */
[----:B------:R-:W-:Y:S05]  /*13d0*/  @P0 BRA `(.L_x_14) ;  /* 0x0000000c00740947 */ /* 0x000fea0003800000 */
[C---:B0-----:R-:W-:Y:S01]  /*13e0*/  SHF.L.U32 R4, R0.reuse, 0x5, RZ ;  /* 0x0000000500047819 */ /* 0x041fe200000006ff */
[----:B------:R-:W0:Y:S01]  /*13f0*/  LDC.64 R58, c[0x0][0x3d0] ;  /* 0x0000f400ff3a7b82 */ /* 0x000e220000000a00 */
[----:B------:R-:W-:Y:S01]  /*1400*/  IMAD R5, R35, UR6, R32 ;  /* 0x0000000623057c24 */ /* 0x000fe2000f8e0220 */
[----:B------:R-:W-:Y:S02]  /*1410*/  LOP3.LUT R38, R0, 0x7, RZ, 0xc0, !PT ;  /* 0x0000000700267812 */ /* 0x000fe400078ec0ff */
[----:B------:R-:W-:-:S04]  /*1420*/  LOP3.LUT R4, R4, 0x1f00, RZ, 0xc0, !PT ;  /* 0x00001f0004047812 */ /* 0x000fc800078ec0ff */
[----:B------:R-:W-:-:S05]  /*1430*/  LEA R5, R5, R4, 0xd ;  /* 0x0000000405057211 */ /* 0x000fca00078e68ff */
[----:B------:R-:W-:-:S05]  /*1440*/  IMAD.IADD R5, R5, 0x1, R38 ;  /* 0x0000000105057824 */ /* 0x000fca00078e0226 */
[----:B------:R-:W-:-:S04]  /*1450*/  SHF.L.U32 R39, R5, 0x1, RZ ;  /* 0x0000000105277819 */ /* 0x000fc800000006ff */
[C---:B------:R-:W-:Y:S01]  /*1460*/  IADD3 R7, PT, PT, R39.reuse, 0x10, RZ ;  /* 0x0000001027077810 */ /* 0x040fe20007ffe0ff */
[----:B0-----:R-:W-:-:S04]  /*1470*/  IMAD.WIDE.U32 R4, R39, 0x4, R58 ;  /* 0x0000000427047825 */ /* 0x001fc800078e003a */
[----:B------:R-:W-:Y:S02]  /*1480*/  IMAD.WIDE.U32 R6, R7, 0x4, R58 ;  /* 0x0000000407067825 */ /* 0x000fe400078e003a */
[----:B------:R-:W2:Y:S04]  /*1490*/  LDG.E.64 R4, desc[UR10][R4.64] ;  /* 0x0000000a04047981 */ /* 0x000ea8000c1e1b00 */
[----:B------:R-:W2:Y:S01]  /*14a0*/  LDG.E.64 R6, desc[UR10][R6.64] ;  /* 0x0000000a06067981 */ /* 0x000ea2000c1e1b00 */
[C---:B------:R-:W-:Y:S01]  /*14b0*/  IADD3 R61, PT, PT, R39.reuse, 0x40, RZ ;  /* 0x00000040273d7810 */ /* 0x040fe20007ffe0ff */
[C---:B------:R-:W-:Y:S01]  /*14c0*/  VIADD R9, R39.reuse, 0x20 ;  /* 0x0000002027097836 */ /* 0x040fe20000000000 */
[----:B------:R-:W-:-:S03]  /*14d0*/  IADD3 R11, PT, PT, R39, 0x30, RZ ;  /* 0x00000030270b7810 */ /* 0x000fc60007ffe0ff */
[----:B------:R-:W-:-:S04]  /*14e0*/  IMAD.WIDE.U32 R60, R61, 0x4, R58 ;  /* 0x000000043d3c7825 */ /* 0x000fc800078e003a */
[----:B------:R-:W-:-:S04]  /*14f0*/  IMAD.WIDE.U32 R8, R9, 0x4, R58 ;  /* 0x0000000409087825 */ /* 0x000fc800078e003a */
[----:B------:R-:W-:Y:S02]  /*1500*/  IMAD.WIDE.U32 R10, R11, 0x4, R58 ;  /* 0x000000040b0a7825 */ /* 0x000fe400078e003a */
[----:B------:R-:W3:Y:S04]  /*1510*/  LDG.E.64 R8, desc[UR10][R8.64] ;  /* 0x0000000a08087981 */ /* 0x000ee8000c1e1b00 */
[----:B------:R-:W3:Y:S04]  /*1520*/  LDG.E.64 R10, desc[UR10][R10.64] ;  /* 0x0000000a0a0a7981 */ /* 0x000ee8000c1e1b00 */
[----:B--2---:R0:W-:Y:S02]  /*1530*/  STL.128 [R1], R4 ;  /* 0x0000000401007387 */ /* 0x0041e40000100c00 */
[----:B0-----:R-:W-:-:S04]  /*1540*/  VIADD R5, R39, 0x50 ;  /* 0x0000005027057836 */ /* 0x001fc80000000000 */
[----:B------:R-:W-:Y:S02]  /*1550*/  IMAD.WIDE.U32 R6, R5, 0x4, R58 ;  /* 0x0000000405067825 */ /* 0x000fe400078e003a */
[----:B------:R0:W2:Y:S04]  /*1560*/  LDG.E.64 R4, desc[UR10][R60.64] ;  /* 0x0000000a3c047981 */ /* 0x0000a8000c1e1b00 */
[----:B------:R-:W2:Y:S01]  /*1570*/  LDG.E.64 R6, desc[UR10][R6.64] ;  /* 0x0000000a06067981 */ /* 0x000ea2000c1e1b00 */
[----:B0-----:R-:W-:-:S03]  /*1580*/  IADD3 R61, PT, PT, R39, 0x60, RZ ;  /* 0x00000060273d7810 */ /* 0x001fc60007ffe0ff */
[----:B---3--:R0:W-:Y:S02]  /*1590*/  STL.128 [R1+0x10], R8 ;  /* 0x0000100801007387 */ /* 0x0081e40000100c00 */
[----:B------:R-:W-:-:S05]  /*15a0*/  IMAD.WIDE.U32 R60, R61, 0x4, R58 ;  /* 0x000000043d3c7825 */ /* 0x000fca00078e003a */
[----:B0-----:R0:W3:Y:S04]  /*15b0*/  LDG.E.64 R8, desc[UR10][R60.64] ;  /* 0x0000000a3c087981 */ /* 0x0010e8000c1e1b00 */
[----:B--2---:R1:W-:Y:S02]  /*15c0*/  STL.128 [R1+0x20], R4 ;  /* 0x0000200401007387 */ /* 0x0043e40000100c00 */
[----:B-1----:R-:W-:-:S05]  /*15d0*/  IADD3 R5, PT, PT, R39, 0x70, RZ ;  /* 0x0000007027057810 */ /* 0x002fca0007ffe0ff */
[----:B------:R-:W-:-:S06]  /*15e0*/  IMAD.WIDE.U32 R10, R5, 0x4, R58 ;  /* 0x00000004050a7825 */ /* 0x000fcc00078e003a */
[----:B------:R-:W3:Y:S01]  /*15f0*/  LDG.E.64 R10, desc[UR10][R10.64] ;  /* 0x0000000a0a0a7981 */ /* 0x000ee2000c1e1b00 */
[----:B------:R-:W-:-:S04]  /*1600*/  VIADD R5, R39, 0x80 ;  /* 0x0000008027057836 */ /* 0x000fc80000000000 */
[----:B0-----:R-:W-:-:S05]  /*1610*/  IMAD.WIDE.U32 R60, R5, 0x4, R58 ;  /* 0x00000004053c7825 */ /* 0x001fca00078e003a */
[----:B------:R-:W2:Y:S04]  /*1620*/  LDG.E.64 R4, desc[UR10][R60.64] ;  /* 0x0000000a3c047981 */ /* 0x000ea8000c1e1b00 */
[----:B---3--:R0:W-:Y:S02]  /*1630*/  STL.128 [R1+0x30], R8 ;  /* 0x0000300801007387 */ /* 0x0081e40000100c00 */
[----:B0-----:R-:W-:-:S05]  /*1640*/  IADD3 R9, PT, PT, R39, 0x90, RZ ;  /* 0x0000009027097810 */ /* 0x001fca0007ffe0ff */
[----:B------:R-:W-:-:S06]  /*1650*/  IMAD.WIDE.U32 R6, R9, 0x4, R58 ;  /* 0x0000000409067825 */ /* 0x000fcc00078e003a */
[----:B------:R-:W2:Y:S01]  /*1660*/  LDG.E.64 R6, desc[UR10][R6.64] ;  /* 0x0000000a06067981 */ /* 0x000ea2000c1e1b00 */
[----:B------:R-:W-:-:S04]  /*1670*/  VIADD R9, R39, 0xb0 ;  /* 0x000000b027097836 */ /* 0x000fc80000000000 */
[----:B------:R-:W-:-:S06]  /*1680*/  IMAD.WIDE.U32 R10, R9, 0x4, R58 ;  /* 0x00000004090a7825 */ /* 0x000fcc00078e003a */
[----:B------:R-:W3:Y:S04]  /*1690*/  LDG.E.64 R10, desc[UR10][R10.64] ;  /* 0x0000000a0a0a7981 */ /* 0x000ee8000c1e1b00 */
[----:B--2---:R0:W-:Y:S02]  /*16a0*/  STL.128 [R1+0x40], R4 ;  /* 0x0000400401007387 */ /* 0x0041e40000100c00 */
[----:B0-----:R-:W-:-:S05]  /*16b0*/  IADD3 R5, PT, PT, R39, 0xa0, RZ ;  /* 0x000000a027057810 */ /* 0x001fca0007ffe0ff */
[----:B------:R-:W-:-:S05]  /*16c0*/  IMAD.WIDE.U32 R60, R5, 0x4, R58 ;  /* 0x00000004053c7825 */ /* 0x000fca00078e003a */
[----:B------:R0:W3:Y:S01]  /*16d0*/  LDG.E.64 R8, desc[UR10][R60.64] ;  /* 0x0000000a3c087981 */ /* 0x0000e2000c1e1b00 */
[----:B------:R-:W-:-:S05]  /*16e0*/  IADD3 R5, PT, PT, R39, 0xc0, RZ ;  /* 0x000000c027057810 */ /* 0x000fca0007ffe0ff */
[----:B0-----:R-:W-:-:S05]  /*16f0*/  IMAD.WIDE.U32 R60, R5, 0x4, R58 ;  /* 0x00000004053c7825 */ /* 0x001fca00078e003a */
[----:B------:R-:W2:Y:S04]  /*1700*/  LDG.E.64 R4, desc[UR10][R60.64] ;  /* 0x0000000a3c047981 */ /* 0x000ea8000c1e1b00 */
[----:B---3--:R0:W-:Y:S02]  /*1710*/  STL.128 [R1+0x50], R8 ;  /* 0x0000500801007387 */ /* 0x0081e40000100c00 */
[----:B0-----:R-:W-:-:S05]  /*1720*/  IADD3 R9, PT, PT, R39, 0xd0, RZ ;  /* 0x000000d027097810 */ /* 0x001fca0007ffe0ff */
[----:B------:R-:W-:-:S06]  /*1730*/  IMAD.WIDE.U32 R6, R9, 0x4, R58 ;  /* 0x0000000409067825 */ /* 0x000fcc00078e003a */
[----:B------:R-:W2:Y:S01]  /*1740*/  LDG.E.64 R6, desc[UR10][R6.64] ;  /* 0x0000000a06067981 */ /* 0x000ea2000c1e1b00 */
[----:B------:R-:W-:-:S05]  /*1750*/  IADD3 R9, PT, PT, R39, 0xf0, RZ ;  /* 0x000000f027097810 */ /* 0x000fca0007ffe0ff */
[----:B------:R-:W-:-:S06]  /*1760*/  IMAD.WIDE.U32 R10, R9, 0x4, R58 ;  /* 0x00000004090a7825 */ /* 0x000fcc00078e003a */
[----:B------:R-:W3:Y:S04]  /*1770*/  LDG.E.64 R10, desc[UR10][R10.64] ;  /* 0x0000000a0a0a7981 */ /* 0x000ee8000c1e1b00 */
[----:B--2---:R0:W-:Y:S02]  /*1780*/  STL.128 [R1+0x60], R4 ;  /* 0x0000600401007387 */ /* 0x0041e40000100c00 */
[----:B0-----:R-:W-:-:S04]  /*1790*/  VIADD R5, R39, 0xe0 ;  /* 0x000000e027057836 */ /* 0x001fc80000000000 */
[----:B------:R-:W-:-:S05]  /*17a0*/  IMAD.WIDE.U32 R60, R5, 0x4, R58 ;  /* 0x00000004053c7825 */ /* 0x000fca00078e003a */
[----:B------:R0:W3:Y:S01]  /*17b0*/  LDG.E.64 R8, desc[UR10][R60.64] ;  /* 0x0000000a3c087981 */ /* 0x0000e2000c1e1b00 */
[----:B------:R-:W-:-:S05]  /*17c0*/  IADD3 R5, PT, PT, R39, 0x100, RZ ;  /* 0x0000010027057810 */ /* 0x000fca0007ffe0ff */
[----:B0-----:R-:W-:-:S05]  /*17d0*/  IMAD.WIDE.U32 R60, R5, 0x4, R58 ;  /* 0x00000004053c7825 */ /* 0x001fca00078e003a */
[----:B------:R-:W2:Y:S04]  /*17e0*/  LDG.E.64 R4, desc[UR10][R60.64] ;  /* 0x0000000a3c047981 */ /* 0x000ea8000c1e1b00 */
[----:B---3--:R0:W-:Y:S02]  /*17f0*/  STL.128 [R1+0x70], R8 ;  /* 0x0000700801007387 */ /* 0x0081e40000100c00 */
[----:B0-----:R-:W-:-:S04]  /*1800*/  VIADD R9, R39, 0x110 ;  /* 0x0000011027097836 */ /* 0x001fc80000000000 */
[----:B------:R-:W-:-:S06]  /*1810*/  IMAD.WIDE.U32 R6, R9, 0x4, R58 ;  /* 0x0000000409067825 */ /* 0x000fcc00078e003a */
[----:B------:R-:W2:Y:S01]  /*1820*/  LDG.E.64 R6, desc[UR10][R6.64] ;  /* 0x0000000a06067981 */ /* 0x000ea2000c1e1b00 */
[----:B------:R-:W-:-:S05]  /*1830*/  IADD3 R9, PT, PT, R39, 0x130, RZ ;  /* 0x0000013027097810 */ /* 0x000fca0007ffe0ff */
[----:B------:R-:W-:-:S06]  /*1840*/  IMAD.WIDE.U32 R10, R9, 0x4, R58 ;  /* 0x00000004090a7825 */ /* 0x000fcc00078e003a */
[----:B------:R-:W3:Y:S04]  /*1850*/  LDG.E.64 R10, desc[UR10][R10.64] ;  /* 0x0000000a0a0a7981 */ /* 0x000ee8000c1e1b00 */
[----:B--2---:R0:W-:Y:S02]  /*1860*/  STL.128 [R1+0x80], R4 ;  /* 0x0000800401007387 */ /* 0x0041e40000100c00 */
[----:B0-----:R-:W-:-:S05]  /*1870*/  IADD3 R5, PT, PT, R39, 0x120, RZ ;  /* 0x0000012027057810 */ /* 0x001fca0007ffe0ff */
[----:B------:R-:W-:-:S05]  /*1880*/  IMAD.WIDE.U32 R60, R5, 0x4, R58 ;  /* 0x00000004053c7825 */ /* 0x000fca00078e003a */
[----:B------:R0:W3:Y:S01]  /*1890*/  LDG.E.64 R8, desc[UR10][R60.64] ;  /* 0x0000000a3c087981 */ /* 0x0000e2000c1e1b00 */
        /* <DEDUP_REMOVED lines=28> */
[C---:B------:R-:W-:Y:S01]  /*1a60*/  IADD3 R5, PT, PT, R39.reuse, 0x1c0, RZ ;  /* 0x000001c027057810 */ /* 0x040fe20007ffe0ff */
[C---:B0-----:R-:W-:Y:S01]  /*1a70*/  VIADD R61, R39.reuse, 0x1d0 ;  /* 0x000001d0273d7836 */ /* 0x041fe20000000000 */
[C---:B------:R-:W-:Y:S02]  /*1a80*/  IADD3 R60, PT, PT, R39.reuse, 0x1e0, RZ ;  /* 0x000001e0273c7810 */ /* 0x040fe40007ffe0ff */
[----:B------:R-:W-:Y:S01]  /*1a90*/  IADD3 R39, PT, PT, R39, 0x1f0, RZ ;  /* 0x000001f027277810 */ /* 0x000fe20007ffe0ff */
[----:B------:R-:W-:-:S04]  /*1aa0*/  IMAD.WIDE.U32 R6, R61, 0x4, R58 ;  /* 0x000000043d067825 */ /* 0x000fc800078e003a */
[--C-:B------:R-:W-:Y:S02]  /*1ab0*/  IMAD.WIDE.U32 R4, R5, 0x4, R58.reuse ;  /* 0x0000000405047825 */ /* 0x100fe400078e003a */
[----:B------:R-:W2:Y:S02]  /*1ac0*/  LDG.E.64 R6, desc[UR10][R6.64] ;  /* 0x0000000a06067981 */ /* 0x000ea4000c1e1b00 */
[--C-:B------:R-:W-:Y:S02]  /*1ad0*/  IMAD.WIDE.U32 R60, R60, 0x4, R58.reuse ;  /* 0x000000043c3c7825 */ /* 0x100fe400078e003a */
[----:B------:R-:W2:Y:S02]  /*1ae0*/  LDG.E.64 R4, desc[UR10][R4.64] ;  /* 0x0000000a04047981 */ /* 0x000ea4000c1e1b00 */
[----:B------:R-:W-:Y:S02]  /*1af0*/  IMAD.WIDE.U32 R58, R39, 0x4, R58 ;  /* 0x00000004273a7825 */ /* 0x000fe400078e003a */
[----:B---3--:R0:W-:Y:S04]  /*1b00*/  STL.128 [R1+0xd0], R8 ;  /* 0x0000d00801007387 */ /* 0x0081e80000100c00 */
[----:B0-----:R-:W3:Y:S04]  /*1b10*/  LDG.E.64 R8, desc[UR10][R60.64] ;  /* 0x0000000a3c087981 */ /* 0x001ee8000c1e1b00 */
[----:B------:R0:W3:Y:S04]  /*1b20*/  LDG.E.64 R10, desc[UR10][R58.64] ;  /* 0x0000000a3a0a7981 */ /* 0x0000e8000c1e1b00 */
[----:B--2---:R1:W-:Y:S01]  /*1b30*/  STL.128 [R1+0xe0], R4 ;  /* 0x0000e00401007387 */ /* 0x0043e20000100c00 */
[----:B------:R-:W-:Y:S01]  /*1b40*/  IMAD.MOV.U32 R39, RZ, RZ, RZ ;  /* 0x000000ffff277224 */ /* 0x000fe200078e00ff */
[----:B------:R-:W-:Y:S01]  /*1b50*/  UMOV UR4, URZ ;  /* 0x000000ff00047c82 */ /* 0x000fe20008000000 */
[----:B0-----:R-:W-:Y:S01]  /*1b60*/  MOV R58, RZ ;  /* 0x000000ff003a7202 */ /* 0x001fe20000000f00 */
[----:B---3--:R1:W-:Y:S06]  /*1b70*/  STL.128 [R1+0xf0], R8 ;  /* 0x0000f00801007387 */ /* 0x0083ec0000100c00 */
.L_x_15:
[C---:B-1----:R-:W-:Y:S01]  /*1b80*/  LOP3.LUT R4, R38.reuse, 0xfffffff8, RZ, 0xc0, !PT ;  /* 0xfffffff826047812 */ /* 0x042fe200078ec0ff */
[C---:B------:R-:W-:Y:S01]  /*1b90*/  VIADD R6, R38.reuse, 0x10 ;  /* 0x0000001026067836 */ /* 0x040fe20000000000 */
[C---:B------:R-:W-:Y:S02]  /*1ba0*/  IADD3 R5, PT, PT, R38.reuse, 0x8, RZ ;  /* 0x0000000826057810 */ /* 0x040fe40007ffe0ff */
[----:B------:R-:W-:Y:S02]  /*1bb0*/  IADD3 R59, PT, PT, R1, R4, RZ ;  /* 0x00000004013b7210 */ /* 0x000fe40007ffe0ff */
[----:B------:R-:W-:Y:S02]  /*1bc0*/  LOP3.LUT R4, R5, 0xfffffff8, RZ, 0xc0, !PT ;  /* 0xfffffff805047812 */ /* 0x000fe400078ec0ff */
[----:B------:R-:W-:Y:S02]  /*1bd0*/  IADD3 R8, PT, PT, R38, 0x18, RZ ;  /* 0x0000001826087810 */ /* 0x000fe40007ffe0ff */
[----:B------:R-:W-:Y:S01]  /*1be0*/  LOP3.LUT R6, R6, 0xfffffff8, RZ, 0xc0, !PT ;  /* 0xfffffff806067812 */ /* 0x000fe200078ec0ff */
[----:B------:R-:W-:-:S02]  /*1bf0*/  IMAD.IADD R7, R1, 0x1, R4 ;  /* 0x0000000101077824 */ /* 0x000fc400078e0204 */
[----:B------:R-:W2:Y:S01]  /*1c00*/  LDL.64 R4, [R59] ;  /* 0x000000003b047983 */ /* 0x000ea20000100a00 */
[----:B------:R-:W-:Y:S02]  /*1c10*/  LOP3.LUT R8, R8, 0xfffffff8, RZ, 0xc0, !PT ;  /* 0xfffffff808087812 */ /* 0x000fe400078ec0ff */
[C---:B------:R-:W-:Y:S02]  /*1c20*/  IADD3 R9, PT, PT, R1.reuse, R6, RZ ;  /* 0x0000000601097210 */ /* 0x040fe40007ffe0ff */
[----:B------:R-:W3:Y:S01]  /*1c30*/  LDL.64 R6, [R7] ;  /* 0x0000000007067983 */ /* 0x000ee20000100a00 */
[----:B------:R-:W-:-:S03]  /*1c40*/  IADD3 R10, PT, PT, R1, R8, RZ ;  /* 0x00000008010a7210 */ /* 0x000fc60007ffe0ff */
[----:B------:R-:W4:Y:S04]  /*1c50*/  LDL.64 R8, [R9] ;  /* 0x0000000009087983 */ /* 0x000f280000100a00 */
[----:B------:R-:W5:Y:S01]  /*1c60*/  LDL.64 R10, [R10] ;  /* 0x000000000a0a7983 */ /* 0x000f620000100a00 */
[----:B--2---:R-:W-:Y:S01]  /*1c70*/  FADD.FTZ R39, R4, R39 ;  /* 0x0000002704277221 */ /* 0x004fe20000010000 */
[----:B------:R-:W-:Y:S02]  /*1c80*/  VIADD R4, R38, 0x20 ;  /* 0x0000002026047836 */ /* 0x000fe40000000000 */
[----:B------:R-:W-:Y:S01]  /*1c90*/  FADD.FTZ R58, R5, R58 ;  /* 0x0000003a053a7221 */ /* 0x000fe20000010000 */
[----:B---3--:R-:W-:Y:S02]  /*1ca0*/  FADD.FTZ R39, R39, R6 ;  /* 0x0000000627277221 */ /* 0x008fe40000010000 */
[----:B------:R-:W-:Y:S01]  /*1cb0*/  LOP3.LUT R4, R4, 0xfffffff8, RZ, 0xc0, !PT ;  /* 0xfffffff804047812 */ /* 0x000fe200078ec0ff */
[----:B------:R-:W-:Y:S01]  /*1cc0*/  FADD.FTZ R58, R58, R7 ;  /* 0x000000073a3a7221 */ /* 0x000fe20000010000 */
[C---:B------:R-:W-:Y:S01]  /*1cd0*/  IADD3 R6, PT, PT, R38.reuse, 0x28, RZ ;  /* 0x0000002826067810 */ /* 0x040fe20007ffe0ff */
[----:B----4-:R-:W-:Y:S01]  /*1ce0*/  FADD.FTZ R39, R39, R8 ;  /* 0x0000000827277221 */ /* 0x010fe20000010000 */
[----:B------:R-:W-:Y:S01]  /*1cf0*/  IADD3 R8, PT, PT, R38, 0x30, RZ ;  /* 0x0000003026087810 */ /* 0x000fe20007ffe0ff */
[----:B------:R-:W-:Y:S01]  /*1d00*/  IMAD.IADD R4, R1, 0x1, R4 ;  /* 0x0000000101047824 */ /* 0x000fe200078e0204 */
[----:B------:R-:W-:Y:S01]  /*1d10*/  LOP3.LUT R6, R6, 0xfffffff8, RZ, 0xc0, !PT ;  /* 0xfffffff806067812 */ /* 0x000fe200078ec0ff */
[----:B-----5:R-:W-:Y:S01]  /*1d20*/  FADD.FTZ R39, R39, R10 ;  /* 0x0000000a27277221 */ /* 0x020fe20000010000 */
[----:B------:R-:W-:Y:S01]  /*1d30*/  LOP3.LUT R8, R8, 0xfffffff8, RZ, 0xc0, !PT ;  /* 0xfffffff808087812 */ /* 0x000fe200078ec0ff */
[----:B------:R-:W-:Y:S01]  /*1d40*/  FADD.FTZ R58, R58, R9 ;  /* 0x000000093a3a7221 */ /* 0x000fe20000010000 */
[----:B------:R-:W-:Y:S01]  /*1d50*/  IADD3 R10, PT, PT, R38, 0x38, RZ ;  /* 0x00000038260a7810 */ /* 0x000fe20007ffe0ff */
[----:B------:R-:W2:Y:S01]  /*1d60*/  LDL.64 R4, [R4] ;  /* 0x0000000004047983 */ /* 0x000ea20000100a00 */
[C---:B------:R-:W-:Y:S01]  /*1d70*/  IADD3 R6, PT, PT, R1.reuse, R6, RZ ;  /* 0x0000000601067210 */ /* 0x040fe20007ffe0ff */
[----:B------:R-:W-:Y:S01]  /*1d80*/  IMAD.IADD R8, R1, 0x1, R8 ;  /* 0x0000000101087824 */ /* 0x000fe200078e0208 */
[----:B------:R-:W-:Y:S01]  /*1d90*/  LOP3.LUT R10, R10, 0xfffffff8, RZ, 0xc0, !PT ;  /* 0xfffffff80a0a7812 */ /* 0x000fe200078ec0ff */
[----:B------:R-:W-:-:S03]  /*1da0*/  FADD.FTZ R58, R58, R11 ;  /* 0x0000000b3a3a7221 */ /* 0x000fc60000010000 */
[----:B------:R-:W3:Y:S01]  /*1db0*/  LDL.64 R6, [R6] ;  /* 0x0000000006067983 */ /* 0x000ee20000100a00 */
[----:B------:R-:W-:-:S03]  /*1dc0*/  IADD3 R10, PT, PT, R1, R10, RZ ;  /* 0x0000000a010a7210 */ /* 0x000fc60007ffe0ff */
[----:B------:R-:W4:Y:S04]  /*1dd0*/  LDL.64 R8, [R8] ;  /* 0x0000000008087983 */ /* 0x000f280000100a00 */
[----:B------:R-:W5:Y:S01]  /*1de0*/  LDL.64 R10, [R10] ;  /* 0x000000000a0a7983 */ /* 0x000f620000100a00 */
[----:B--2---:R-:W-:Y:S01]  /*1df0*/  FADD.FTZ R39, R39, R4 ;  /* 0x0000000427277221 */ /* 0x004fe20000010000 */
[----:B------:R-:W-:-:S04]  /*1e00*/  IADD3 R4, PT, PT, R38, 0x40, RZ ;  /* 0x0000004026047810 */ /* 0x000fc80007ffe0ff */
[----:B------:R-:W-:Y:S01]  /*1e10*/  LOP3.LUT R4, R4, 0xfffffff8, RZ, 0xc0, !PT ;  /* 0xfffffff804047812 */ /* 0x000fe200078ec0ff */
[----:B---3--:R-:W-:Y:S01]  /*1e20*/  FADD.FTZ R39, R39, R6 ;  /* 0x0000000627277221 */ /* 0x008fe20000010000 */
[C---:B------:R-:W-:Y:S02]  /*1e30*/  VIADD R6, R38.reuse, 0x48 ;  /* 0x0000004826067836 */ /* 0x040fe40000000000 */
[----:B------:R-:W-:Y:S01]  /*1e40*/  IADD3 R4, PT, PT, R1, R4, RZ ;  /* 0x0000000401047210 */ /* 0x000fe20007ffe0ff */
[----:B----4-:R-:W-:Y:S01]  /*1e50*/  FADD.FTZ R39, R39, R8 ;  /* 0x0000000827277221 */ /* 0x010fe20000010000 */
[----:B------:R-:W-:Y:S02]  /*1e60*/  IADD3 R8, PT, PT, R38, 0x50, RZ ;  /* 0x0000005026087810 */ /* 0x000fe40007ffe0ff */
[----:B------:R-:W-:Y:S01]  /*1e70*/  LOP3.LUT R6, R6, 0xfffffff8, RZ, 0xc0, !PT ;  /* 0xfffffff806067812 */ /* 0x000fe200078ec0ff */
[----:B-----5:R-:W-:Y:S01]  /*1e80*/  FADD.FTZ R39, R39, R10 ;  /* 0x0000000a27277221 */ /* 0x020fe20000010000 */
[----:B------:R-:W-:Y:S01]  /*1e90*/  VIADD R10, R38, 0x58 ;  /* 0x00000058260a7836 */ /* 0x000fe20000000000 */
[----:B------:R-:W-:Y:S01]  /*1ea0*/  LOP3.LUT R8, R8, 0xfffffff8, RZ, 0xc0, !PT ;  /* 0xfffffff808087812 */ /* 0x000fe200078ec0ff */
[----:B------:R-:W-:Y:S01]  /*1eb0*/  FADD.FTZ R58, R58, R5 ;  /* 0x000000053a3a7221 */ /* 0x000fe20000010000 */
[C---:B------:R-:W-:Y:S01]  /*1ec0*/  IADD3 R6, PT, PT, R1.reuse, R6, RZ ;  /* 0x0000000601067210 */ /* 0x040fe20007ffe0ff */
[----:B------:R-:W2:Y:S01]  /*1ed0*/  LDL.64 R4, [R4] ;  /* 0x0000000004047983 */ /* 0x000ea20000100a00 */
[----:B------:R-:W-:Y:S01]  /*1ee0*/  LOP3.LUT R10, R10, 0xfffffff8, RZ, 0xc0, !PT ;  /* 0xfffffff80a0a7812 */ /* 0x000fe200078ec0ff */
[----:B------:R-:W-:Y:S01]  /*1ef0*/  FADD.FTZ R58, R58, R7 ;  /* 0x000000073a3a7221 */ /* 0x000fe20000010000 */
[----:B------:R-:W-:-:S02]  /*1f00*/  IADD3 R8, PT, PT, R1, R8, RZ ;  /* 0x0000000801087210 */ /* 0x000fc40007ffe0ff */
[----:B------:R-:W3:Y:S01]  /*1f10*/  LDL.64 R6, [R6] ;  /* 0x0000000006067983 */ /* 0x000ee20000100a00 */
[----:B------:R-:W-:Y:S01]  /*1f20*/  FADD.FTZ R58, R58, R9 ;  /* 0x000000093a3a7221 */ /* 0x000fe20000010000 */
[----:B------:R-:W-:Y:S02]  /*1f30*/  IMAD.IADD R10, R1, 0x1, R10 ;  /* 0x00000001010a7824 */ /* 0x000fe400078e020a */
[----:B------:R-:W4:Y:S01]  /*1f40*/  LDL.64 R8, [R8] ;  /* 0x0000000008087983 */ /* 0x000f220000100a00 */
[----:B------:R-:W-:-:S03]  /*1f50*/  FADD.FTZ R58, R58, R11 ;  /* 0x0000000b3a3a7221 */ /* 0x000fc60000010000 */
[----:B------:R-:W5:Y:S01]  /*1f60*/  LDL.64 R10, [R10] ;  /* 0x000000000a0a7983 */ /* 0x000f620000100a00 */
[----:B--2---:R-:W-:Y:S01]  /*1f70*/  FADD.FTZ R39, R39, R4 ;  /* 0x0000000427277221 */ /* 0x004fe20000010000 */
[----:B------:R-:W-:-:S03]  /*1f80*/  IADD3 R4, PT, PT, R38, 0x60, RZ ;  /* 0x0000006026047810 */ /* 0x000fc60007ffe0ff */
[----:B---3--:R-:W-:Y:S01]  /*1f90*/  FADD.FTZ R39, R39, R6 ;  /* 0x0000000627277221 */ /* 0x008fe20000010000 */
[----:B------:R-:W-:Y:S02]  /*1fa0*/  IADD3 R6, PT, PT, R38, 0x68, RZ ;  /* 0x0000006826067810 */ /* 0x000fe40007ffe0ff */
[----:B------:R-:W-:Y:S01]  /*1fb0*/  LOP3.LUT R4, R4, 0xfffffff8, RZ, 0xc0, !PT ;  /* 0xfffffff804047812 */ /* 0x000fe200078ec0ff */
[----:B----4-:R-:W-:Y:S01]  /*1fc0*/  FADD.FTZ R39, R39, R8 ;  /* 0x0000000827277221 */ /* 0x010fe20000010000 */
[----:B------:R-:W-:Y:S01]  /*1fd0*/  VIADD R8, R38, 0x70 ;  /* 0x0000007026087836 */ /* 0x000fe20000000000 */
[----:B------:R-:W-:Y:S02]  /*1fe0*/  LOP3.LUT R6, R6, 0xfffffff8, RZ, 0xc0, !PT ;  /* 0xfffffff806067812 */ /* 0x000fe400078ec0ff */
[----:B------:R-:W-:Y:S01]  /*1ff0*/  IADD3 R4, PT, PT, R1, R4, RZ ;  /* 0x0000000401047210 */ /* 0x000fe20007ffe0ff */
[----:B-----5:R-:W-:Y:S01]  /*2000*/  FADD.FTZ R39, R39, R10 ;  /* 0x0000000a27277221 */ /* 0x020fe20000010000 */
[----:B------:R-:W-:Y:S01]  /*2010*/  IADD3 R10, PT, PT, R38, 0x78, RZ ;  /* 0x00000078260a7810 */ /* 0x000fe20007ffe0ff */
[----:B------:R-:W-:Y:S01]  /*2020*/  IMAD.IADD R6, R1, 0x1, R6 ;  /* 0x0000000101067824 */ /* 0x000fe200078e0206 */
[----:B------:R-:W-:Y:S01]  /*2030*/  LOP3.LUT R8, R8, 0xfffffff8, RZ, 0xc0, !PT ;  /* 0xfffffff808087812 */ /* 0x000fe200078ec0ff */
[----:B------:R-:W-:-:S02]  /*2040*/  FADD.FTZ R58, R58, R5 ;  /* 0x000000053a3a7221 */ /* 0x000fc40000010000 */
[----:B------:R-:W2:Y:S01]  /*2050*/  LDL.64 R4, [R4] ;  /* 0x0000000004047983 */ /* 0x000ea20000100a00 */
[----:B------:R-:W-:Y:S01]  /*2060*/  LOP3.LUT R10, R10, 0xfffffff8, RZ, 0xc0, !PT ;  /* 0xfffffff80a0a7812 */ /* 0x000fe200078ec0ff */
[----:B------:R-:W-:Y:S01]  /*2070*/  FADD.FTZ R58, R58, R7 ;  /* 0x000000073a3a7221 */ /* 0x000fe20000010000 */
[C---:B------:R-:W-:Y:S01]  /*2080*/  IADD3 R8, PT, PT, R1.reuse, R8, RZ ;  /* 0x0000000801087210 */ /* 0x040fe20007ffe0ff */
[----:B------:R-:W3:Y:S01]  /*2090*/  LDL.64 R6, [R6] ;  /* 0x0000000006067983 */ /* 0x000ee20000100a00 */
[----:B------:R-:W-:Y:S01]  /*20a0*/  IADD3 R10, PT, PT, R1, R10, RZ ;  /* 0x0000000a010a7210 */ /* 0x000fe20007ffe0ff */
[----:B------:R-:W-:-:S03]  /*20b0*/  FADD.FTZ R58, R58, R9 ;  /* 0x000000093a3a7221 */ /* 0x000fc60000010000 */
[----:B------:R-:W4:Y:S01]  /*20c0*/  LDL.64 R8, [R8] ;  /* 0x0000000008087983 */ /* 0x000f220000100a00 */
[----:B------:R-:W-:-:S03]  /*20d0*/  FADD.FTZ R58, R58, R11 ;  /* 0x0000000b3a3a7221 */ /* 0x000fc60000010000 */
[----:B------:R-:W5:Y:S01]  /*20e0*/  LDL.64 R10, [R10] ;  /* 0x000000000a0a7983 */ /* 0x000f620000100a00 */
[----:B------:R-:W-:-:S04]  /*20f0*/  UIADD3 UR4, UPT, UPT, UR4, 0x10, URZ ;  /* 0x0000001004047890 */ /* 0x000fc8000fffe0ff */
[----:B------:R-:W-:Y:S01]  /*2100*/  UISETP.NE.AND UP0, UPT, UR4, 0x20, UPT ;  /* 0x000000200400788c */ /* 0x000fe2000bf05270 */
[----:B------:R-:W-:Y:S02]  /*2110*/  VIADD R38, R38, 0x80 ;  /* 0x0000008026267836 */ /* 0x000fe40000000000 */
[----:B--2---:R-:W-:Y:S01]  /*2120*/  FADD.FTZ R39, R39, R4 ;  /* 0x0000000427277221 */ /* 0x004fe20000010000 */
[----:B------:R-:W-:-:S03]  /*2130*/  FADD.FTZ R58, R58, R5 ;  /* 0x000000053a3a7221 */ /* 0x000fc60000010000 */
[----:B---3--:R-:W-:Y:S01]  /*2140*/  FADD.FTZ R39, R39, R6 ;  /* 0x0000000627277221 */ /* 0x008fe20000010000 */
[----:B------:R-:W-:-:S03]  /*2150*/  FADD.FTZ R58, R58, R7 ;  /* 0x000000073a3a7221 */ /* 0x000fc60000010000 */
[----:B----4-:R-:W-:Y:S01]  /*2160*/  FADD.FTZ R39, R39, R8 ;  /* 0x0000000827277221 */ /* 0x010fe20000010000 */
[----:B------:R-:W-:-:S03]  /*2170*/  FADD.FTZ R58, R58, R9 ;  /* 0x000000093a3a7221 */ /* 0x000fc60000010000 */
[----:B-----5:R-:W-:Y:S01]  /*2180*/  FADD.FTZ R39, R39, R10 ;  /* 0x0000000a27277221 */ /* 0x020fe20000010000 */
[----:B------:R-:W-:Y:S01]  /*2190*/  FADD.FTZ R58, R58, R11 ;  /* 0x0000000b3a3a7221 */ /* 0x000fe20000010000 */
[----:B------:R-:W-:Y:S06]  /*21a0*/  BRA.U UP0, `(.L_x_15) ;  /* 0xfffffff900747547 */ /* 0x000fec000b83ffff */
.L_x_14:
[----:B------:R-:W-:Y:S05]  /*21b0*/  BSYNC.RECONVERGENT B0 ;  /* 0x0000000000007941 */ /* 0x000fea0003800200 */
.L_x_13:
[----:B0-----:R-:W0:Y:S01]  /*21c0*/  SHFL.BFLY PT, R4, R39, 0x4, 0x1f ;  /* 0x0c801f0027047f89 */ /* 0x001e2200000e0000 */
[----:B------:R-:W1:Y:S01]  /*21d0*/  S2UR UR5, SR_CgaCtaId ;  /* 0x00000000000579c3 */ /* 0x000e620000008800 */
[----:B------:R-:W-:Y:S01]  /*21e0*/  LOP3.LUT P0, RZ, R0, 0x307, RZ, 0xc0, !PT ;  /* 0x0000030700ff7812 */ /* 0x000fe2000780c0ff */
[----:B------:R-:W-:Y:S01]  /*21f0*/  UMOV UR4, 0x400 ;  /* 0x0000040000047882 */ /* 0x000fe20000000000 */
[----:B------:R-:W2:Y:S01]  /*2200*/  SHFL.BFLY PT, R5, R58, 0x4, 0x1f ;  /* 0x0c801f003a057f89 */ /* 0x000ea200000e0000 */
[----:B------:R-:W-:Y:S01]  /*2210*/  UIADD3 UR4, UPT, UPT, UR4, 0x4100, URZ ;  /* 0x0000410004047890 */ /* 0x000fe2000fffe0ff */
[----:B------:R-:W-:Y:S01]  /*2220*/  LOP3.LUT R35, R35, 0x1, RZ, 0x3c, !PT ;  /* 0x0000000123237812 */ /* 0x000fe200078e3cff */
[----:B0-----:R-:W-:Y:S02]  /*2230*/  FADD.FTZ R4, R4, R39 ;  /* 0x0000002704047221 */ /* 0x001fe40000010000 */
[----:B-1----:R-:W-:Y:S01]  /*2240*/  ULEA UR4, UR5, UR4, 0x18 ;  /* 0x0000000405047291 */ /* 0x002fe2000f8ec0ff */
[----:B--2---:R-:W-:-:S02]  /*2250*/  FADD.FTZ R5, R5, R58 ;  /* 0x0000003a05057221 */ /* 0x004fc40000010000 */
[----:B------:R-:W0:Y:S04]  /*2260*/  SHFL.BFLY PT, R7, R4, 0x2, 0x1f ;  /* 0x0c401f0004077f89 */ /* 0x000e2800000e0000 */
[----:B------:R-:W1:Y:S01]  /*2270*/  SHFL.BFLY PT, R6, R5, 0x2, 0x1f ;  /* 0x0c401f0005067f89 */ /* 0x000e6200000e0000 */
[----:B0-----:R-:W-:Y:S01]  /*2280*/  FADD.FTZ R7, R4, R7 ;  /* 0x0000000704077221 */ /* 0x001fe20000010000 */
[----:B------:R-:W-:Y:S01]  /*2290*/  LEA R4, R49, UR4, 0x3 ;  /* 0x0000000431047c11 */ /* 0x000fe2000f8e18ff */
[----:B-1----:R-:W-:-:S03]  /*22a0*/  FADD.FTZ R6, R5, R6 ;  /* 0x0000000605067221 */ /* 0x002fc60000010000 */
[----:B------:R-:W0:Y:S04]  /*22b0*/  SHFL.BFLY PT, R8, R7, 0x1, 0x1f ;  /* 0x0c201f0007087f89 */ /* 0x000e2800000e0000 */
[----:B------:R-:W1:Y:S01]  /*22c0*/  SHFL.BFLY PT, R9, R6, 0x1, 0x1f ;  /* 0x0c201f0006097f89 */ /* 0x000e6200000e0000 */
[----:B0-----:R-:W-:Y:S01]  /*22d0*/  FADD.FTZ R8, R7, R8 ;  /* 0x0000000807087221 */ /* 0x001fe20000010000 */
[----:B-1----:R-:W-:-:S03]  /*22e0*/  FADD.FTZ R9, R6, R9 ;  /* 0x0000000906097221 */ /* 0x002fc60000010000 */
[----:B------:R-:W-:Y:S01]  /*22f0*/  @!P0 FMUL.FTZ R8, R8, 9.7656251455191522837e-05 ;  /* 0x38cccccd08088820 */ /* 0x000fe20000410000 */
[----:B------:R-:W-:Y:S01]  /*2300*/  LEA R6, R48, UR4, 0x3 ;  /* 0x0000000430067c11 */ /* 0x000fe2000f8e18ff */
[----:B------:R-:W-:-:S05]  /*2310*/  @!P0 FMUL.FTZ R9, R9, 9.7656251455191522837e-05 ;  /* 0x38cccccd09098820 */ /* 0x000fca0000410000 */
[----:B------:R-:W-:Y:S01]  /*2320*/  @!P0 STS.64 [R0+UR4], R8 ;  /* 0x0000000800008988 */ /* 0x000fe20008000a04 */
[----:B------:R-:W0:Y:S01]  /*2330*/  LDCU.64 UR4, c[0x0][0x380] ;  /* 0x00007000ff0477ac */ /* 0x000e220008000a00 */
[----:B------:R-:W-:Y:S01]  /*2340*/  BAR.SYNC.DEFER_BLOCKING 0x0 ;  /* 0x0000000000007b1d */ /* 0x000fe20000010000 */
[----:B0-----:R-:W-:-:S05]  /*2350*/  IADD3 R24, P0, PT, R24, UR4, RZ ;  /* 0x0000000418187c10 */ /* 0x001fca000ff1e0ff */
[----:B------:R-:W0:Y:S04]  /*2360*/  LDS.64 R4, [R4] ;  /* 0x0000000004047984 */ /* 0x000e280000000a00 */
[----:B------:R-:W1:Y:S01]  /*2370*/  LDS.64 R6, [R6] ;  /* 0x0000000006067984 */ /* 0x000e620000000a00 */
[--C-:B0-----:R-:W-:Y:S01]  /*2380*/  FADD.FTZ R10, R21, -R4.reuse ;  /* 0x80000004150a7221 */ /* 0x101fe20000010000 */
[----:B------:R-:W-:Y:S01]  /*2390*/  FADD.FTZ R38, R23, -R4 ;  /* 0x8000000417267221 */ /* 0x000fe20000010000 */
[--C-:B-1----:R-:W-:Y:S01]  /*23a0*/  FADD.FTZ R20, R20, -R6.reuse ;  /* 0x8000000614147221 */ /* 0x102fe20000010000 */
[----:B------:R-:W-:Y:S01]  /*23b0*/  FADD.FTZ R58, R25, -R6 ;  /* 0x80000006193a7221 */ /* 0x000fe20000010000 */
[-C--:B------:R-:W-:Y:S01]  /*23c0*/  FFMA.FTZ R31, -R31, R5.reuse, R10 ;  /* 0x000000051f1f7223 */ /* 0x080fe2000001010a */
[----:B------:R-:W-:Y:S01]  /*23d0*/  FFMA.FTZ R5, -R27, R5, R38 ;  /* 0x000000051b057223 */ /* 0x000fe20000010126 */
[-C--:B------:R-:W-:Y:S01]  /*23e0*/  FFMA.FTZ R3, -R3, R7.reuse, R20 ;  /* 0x0000000703037223 */ /* 0x080fe20000010114 */
[----:B------:R-:W-:Y:S01]  /*23f0*/  FFMA.FTZ R7, -R29, R7, R58 ;  /* 0x000000071d077223 */ /* 0x000fe2000001013a */
[C---:B------:R-:W-:Y:S01]  /*2400*/  FMUL.FTZ R31, R22.reuse, R31 ;  /* 0x0000001f161f7220 */ /* 0x040fe20000410000 */
[----:B------:R-:W-:Y:S01]  /*2410*/  FMUL.FTZ R22, R22, R5 ;  /* 0x0000000516167220 */ /* 0x000fe20000410000 */
[C---:B------:R-:W-:Y:S01]  /*2420*/  FMUL.FTZ R3, R2.reuse, R3 ;  /* 0x0000000302037220 */ /* 0x040fe20000410000 */
[----:B------:R-:W-:Y:S01]  /*2430*/  FMUL.FTZ R4, R2, R7 ;  /* 0x0000000702047220 */ /* 0x000fe20000410000 */
[----:B------:R-:W-:-:S02]  /*2440*/  IADD3.X R25, PT, PT, R26, UR5, RZ, P0, !PT ;  /* 0x000000051a197c10 */ /* 0x000fc400087fe4ff */
[----:B------:R-:W-:Y:S02]  /*2450*/  F2FP.BF16.F32.PACK_AB R2, R22, R31 ;  /* 0x0000001f1602723e */ /* 0x000fe400000010ff */
[----:B------:R-:W-:Y:S02]  /*2460*/  F2FP.BF16.F32.PACK_AB R3, R4, R3 ;  /* 0x000000030403723e */ /* 0x000fe400000010ff */
[----:B------:R-:W-:-:S03]  /*2470*/  ISETP.GE.U32.AND P0, PT, R28, UR12, PT ;  /* 0x0000000c1c007c0c */ /* 0x000fc6000bf06070 */
[----:B------:R1:W-:Y:S01]  /*2480*/  STG.E.64 desc[UR10][R24.64], R2 ;  /* 0x0000000218007986 */ /* 0x0003e2000c101b0a */
[----:B------:R-:W-:-:S13]  /*2490*/  ISETP.GE.AND.EX P0, PT, R51, UR13, PT, P0 ;  /* 0x0000000d33007c0c */ /* 0x000fda000bf06300 */
[----:B-1----:R-:W-:Y:S05]  /*24a0*/  @!P0 BRA `(.L_x_16) ;  /* 0xffffffe000d88947 */ /* 0x002fea000383ffff */
.L_x_3:
[----:B0-----:R-:W-:-:S04]  /*24b0*/  LEA R8, R32, R33, 0x8 ;  /* 0x0000002120087211 */ /* 0x001fc800078e40ff */
[----:B------:R-:W-:-:S04]  /*24c0*/  SHF.L.U32 R8, R8, 0x5, RZ ;  /* 0x0000000508087819 */ /* 0x000fc800000006ff */
[----:B------:R-:W-:-:S13]  /*24d0*/  ISETP.GT.AND P0, PT, R8, 0x13f, PT ;  /* 0x0000013f0800780c */ /* 0x000fda0003f04270 */
[----:B------:R-:W-:Y:S05]  /*24e0*/  @P0 EXIT ;  /* 0x000000000000094d */ /* 0x000fea0003800000 */
[----:B------:R-:W0:Y:S01]  /*24f0*/  S2R R13, SR_TID.X ;  /* 0x00000000000d7919 */ /* 0x000e220000002100 */
[----:B------:R-:W-:Y:S01]  /*2500*/  UISETP.LT.U32.AND UP0, UPT, UR12, 0x1, UPT ;  /* 0x000000010c00788c */ /* 0x000fe2000bf01070 */
[----:B------:R-:W1:Y:S01]  /*2510*/  S2UR UR8, SR_CgaCtaId ;  /* 0x00000000000879c3 */ /* 0x000e620000008800 */
[----:B------:R-:W-:Y:S02]  /*2520*/  UMOV UR7, 0x400 ;  /* 0x0000040000077882 */ /* 0x000fe40000000000 */
[----:B------:R-:W-:-:S04]  /*2530*/  UISETP.LT.AND.EX UP0, UPT, UR13, URZ, UPT, UP0 ;  /* 0x000000ff0d00728c */ /* 0x000fc8000bf01300 */
[----:B------:R-:W-:Y:S02]  /*2540*/  USEL UR6, UR12, 0x1, UP0 ;  /* 0x000000010c067887 */ /* 0x000fe40008000000 */
[----:B------:R-:W-:Y:S02]  /*2550*/  USEL UR4, UR13, URZ, UP0 ;  /* 0x000000ff0d047287 */ /* 0x000fe40008000000 */
[----:B------:R-:W-:Y:S02]  /*2560*/  USHF.L.U32 UR9, UR6, 0x8, URZ ;  /* 0x0000000806097899 */ /* 0x000fe400080006ff */
[----:B------:R-:W-:-:S06]  /*2570*/  USHF.L.U64.HI UR6, UR6, 0x8, UR4 ;  /* 0x0000000806067899 */ /* 0x000fcc0008010204 */
[----:B------:R-:W-:Y:S01]  /*2580*/  IMAD.U32 R9, RZ, RZ, UR6 ;  /* 0x00000006ff097e24 */ /* 0x000fe2000f8e00ff */
[----:B------:R-:W2:Y:S01]  /*2590*/  LDCU.64 UR4, c[0x0][0x3d0] ;  /* 0x00007a00ff0477ac */ /* 0x000ea20008000a00 */
[----:B-1----:R-:W-:Y:S01]  /*25a0*/  ULEA UR7, UR8, UR7, 0x18 ;  /* 0x0000000708077291 */ /* 0x002fe2000f8ec0ff */
[----:B0-----:R-:W-:Y:S02]  /*25b0*/  SHF.R.U32.HI R0, RZ, 0x5, R13 ;  /* 0x00000005ff007819 */ /* 0x001fe4000001160d */
[C---:B------:R-:W-:Y:S02]  /*25c0*/  LOP3.LUT R11, R13.reuse, 0x1f, RZ, 0xc0, !PT ;  /* 0x0000001f0d0b7812 */ /* 0x040fe400078ec0ff */
[----:B------:R-:W-:Y:S02]  /*25d0*/  LOP3.LUT R7, RZ, R0, RZ, 0x33, !PT ;  /* 0x00000000ff077212 */ /* 0x000fe400078e33ff */
[----:B------:R-:W-:Y:S02]  /*25e0*/  LOP3.LUT R40, R13, 0xf, RZ, 0xc0, !PT ;  /* 0x0000000f0d287812 */ /* 0x000fe400078ec0ff */
[----:B------:R-:W-:Y:S01]  /*25f0*/  IADD3 R7, P0, PT, R7, UR9, RZ ;  /* 0x0000000907077c10 */ /* 0x000fe2000ff1e0ff */
[----:B--2---:R-:W-:-:S03]  /*2600*/  UIADD3 UR4, UP0, UPT, UR4, 0x26400, URZ ;  /* 0x0002640004047890 */ /* 0x004fc6000ff1e0ff */
[----:B------:R-:W-:Y:S01]  /*2610*/  IADD3.X R9, PT, PT, R9, -0x1, RZ, P0, !PT ;  /* 0xffffffff09097810 */ /* 0x000fe200007fe4ff */
[----:B------:R-:W-:-:S04]  /*2620*/  UIADD3.X UR5, UPT, UPT, URZ, UR5, URZ, UP0, !UPT ;  /* 0x00000005ff057290 */ /* 0x000fc800087fe4ff */
[----:B------:R-:W-:-:S04]  /*2630*/  IMAD.WIDE.U32 R2, R9, -0x33333333, RZ ;  /* 0xcccccccd09027825 */ /* 0x000fc800078e00ff */
[----:B------:R-:W-:-:S04]  /*2640*/  IMAD.WIDE.U32 R4, P0, R7, -0x33333334, R2 ;  /* 0xcccccccc07047825 */ /* 0x000fc80007800002 */
[----:B------:R-:W-:Y:S01]  /*2650*/  IMAD.WIDE.U32 R2, R7, -0x33333333, RZ ;  /* 0xcccccccd07027825 */ /* 0x000fe200078e00ff */
[----:B------:R-:W-:Y:S02]  /*2660*/  IADD3.X R7, PT, PT, RZ, RZ, RZ, P0, !PT ;  /* 0x000000ffff077210 */ /* 0x000fe400007fe4ff */
[----:B------:R-:W-:Y:S02]  /*2670*/  MOV R6, R5 ;  /* 0x0000000500067202 */ /* 0x000fe40000000f00 */
[----:B------:R-:W-:-:S05]  /*2680*/  IADD3 RZ, P0, PT, R3, R4, RZ ;  /* 0x0000000403ff7210 */ /* 0x000fca0007f1e0ff */
[----:B------:R-:W-:Y:S01]  /*2690*/  IMAD.WIDE.U32.X R2, R9, -0x33333334, R6, P0 ;  /* 0xcccccccc09027825 */ /* 0x000fe200000e0406 */
[----:B------:R-:W-:Y:S02]  /*26a0*/  SHF.R.U32.HI R6, RZ, 0x4, R13 ;  /* 0x00000004ff067819 */ /* 0x000fe4000001160d */
[----:B------:R-:W-:Y:S01]  /*26b0*/  LEA R7, R0, UR7, 0x7 ;  /* 0x0000000700077c11 */ /* 0x000fe2000f8e38ff */
[----:B------:R-:W-:Y:S01]  /*26c0*/  IMAD.SHL.U32 R9, R13, 0x2, RZ ;  /* 0x000000020d097824 */ /* 0x000fe200078e00ff */
[----:B------:R-:W-:Y:S02]  /*26d0*/  SHF.R.U64 R34, R2, 0x3, R3 ;  /* 0x0000000302227819 */ /* 0x000fe40000001203 */
[----:B------:R-:W-:Y:S02]  /*26e0*/  LOP3.LUT R2, R6, 0x1e, RZ, 0xc0, !PT ;  /* 0x0000001e06027812 */ /* 0x000fe400078ec0ff */
[----:B------:R-:W-:Y:S02]  /*26f0*/  IADD3 R38, P1, PT, R34, 0x1, RZ ;  /* 0x0000000122267810 */ /* 0x000fe40007f3e0ff */
[----:B------:R-:W-:-:S02]  /*2700*/  LOP3.LUT R2, R2, 0x1f, R13, 0x78, !PT ;  /* 0x0000001f02027812 */ /* 0x000fc400078e780d */
[----:B------:R-:W-:Y:S02]  /*2710*/  LOP3.LUT R39, R38, 0x7, RZ, 0xc0, !PT ;  /* 0x0000000726277812 */ /* 0x000fe400078ec0ff */
[----:B------:R-:W-:Y:S01]  /*2720*/  LEA.HI.X R14, R3, RZ, RZ, 0x1d, P1 ;  /* 0x000000ff030e7211 */ /* 0x000fe200008fecff */
[----:B------:R-:W-:Y:S01]  /*2730*/  IMAD R7, R2, 0x4, R7 ;  /* 0x0000000402077824 */ /* 0x000fe200078e0207 */
[----:B------:R-:W-:Y:S02]  /*2740*/  SHF.L.U32 R2, R13, 0x7, RZ ;  /* 0x000000070d027819 */ /* 0x000fe400000006ff */
[----:B------:R-:W-:Y:S02]  /*2750*/  IADD3 R4, P2, PT, R39, -0x1, RZ ;  /* 0xffffffff27047810 */ /* 0x000fe40007f5e0ff */
[----:B------:R-:W-:Y:S01]  /*2760*/  LOP3.LUT R10, R2, 0x780, RZ, 0xc0, !PT ;  /* 0x00000780020a7812 */ /* 0x000fe200078ec0ff */
[----:B------:R-:W-:Y:S01]  /*2770*/  IMAD.WIDE.U32 R2, R0, 0x140, RZ ;  /* 0x0000014000027825 */ /* 0x000fe200078e00ff */
[----:B------:R-:W-:-:S02]  /*2780*/  ISETP.GE.U32.AND P0, PT, R4, 0x3, PT ;  /* 0x000000030400780c */ /* 0x000fc40003f06070 */
[----:B------:R-:W-:Y:S02]  /*2790*/  IADD3.X R4, PT, PT, RZ, -0x1, RZ, P2, !PT ;  /* 0xffffffffff047810 */ /* 0x000fe400017fe4ff */
[----:B------:R-:W-:Y:S02]  /*27a0*/  IADD3 R10, PT, PT, R10, UR7, RZ ;  /* 0x000000070a0a7c10 */ /* 0x000fe4000fffe0ff */
[----:B------:R-:W-:Y:S02]  /*27b0*/  ISETP.GE.U32.AND.EX P0, PT, R4, RZ, PT, P0 ;  /* 0x000000ff0400720c */ /* 0x000fe40003f06100 */
[----:B------:R-:W-:Y:S02]  /*27c0*/  LOP3.LUT R13, R2, 0x1f, R13, 0xf8, !PT ;  /* 0x0000001f020d7812 */ /* 0x000fe400078ef80d */
[----:B------:R-:W-:Y:S02]  /*27d0*/  LOP3.LUT R12, R38, 0xfffffff8, RZ, 0xc0, !PT ;  /* 0xfffffff8260c7812 */ /* 0x000fe400078ec0ff */
[----:B------:R-:W-:-:S07]  /*27e0*/  LOP3.LUT R14, R14, 0x3fffffff, RZ, 0xc0, !PT ;  /* 0x3fffffff0e0e7812 */ /* 0x000fce00078ec0ff */
.L_x_27:
[----:B------:R-:W-:Y:S01]  /*27f0*/  ISETP.LT.U32.AND P1, PT, R0, UR9, PT ;  /* 0x0000000900007c0c */ /* 0x000fe2000bf21070 */
[----:B------:R-:W-:Y:S01]  /*2800*/  BSSY.RECONVERGENT B0, `(.L_x_17) ;  /* 0x0000065000007945 */ /* 0x000fe20003800200 */
[----:B--2---:R-:W-:Y:S01]  /*2810*/  MOV R4, UR6 ;  /* 0x0000000600047c02 */ /* 0x004fe20008000f00 */
[----:B------:R-:W-:Y:S02]  /*2820*/  HFMA2 R32, -RZ, RZ, 0, 0 ;  /* 0x00000000ff207431 */ /* 0x000fe400000001ff */
[----:B------:R-:W-:Y:S01]  /*2830*/  IMAD.MOV.U32 R35, RZ, RZ, RZ ;  /* 0x000000ffff237224 */ /* 0x000fe200078e00ff */
[----:B------:R-:W-:-:S13]  /*2840*/  ISETP.GT.AND.EX P1, PT, R4, RZ, PT, P1 ;  /* 0x000000ff0400720c */ /* 0x000fda0003f24310 */
[----:B01----:R-:W-:Y:S05]  /*2850*/  @!P1 BRA `(.L_x_18) ;  /* 0x00000004007c9947 */ /* 0x003fea0003800000 */
[----:B------:R-:W-:Y:S01]  /*2860*/  SHF.R.S32.HI R5, RZ, 0x1f, R8 ;  /* 0x0000001fff057819 */ /* 0x000fe20000011408 */
[----:B------:R-:W-:Y:S01]  /*2870*/  BSSY.RECONVERGENT B1, `(.L_x_19) ;  /* 0x000002e000017945 */ /* 0x000fe20003800200 */
[----:B------:R-:W-:Y:S01]  /*2880*/  IADD3 R15, P1, PT, R8, R13, RZ ;  /* 0x0000000d080f7210 */ /* 0x000fe20007f3e0ff */
[----:B------:R-:W-:Y:S01]  /*2890*/  IMAD.MOV.U32 R32, RZ, RZ, RZ ;  /* 0x000000ffff207224 */ /* 0x000fe200078e00ff */
[----:B------:R-:W-:Y:S01]  /*28a0*/  MOV R41, R12 ;  /* 0x0000000c00297202 */ /* 0x000fe20000000f00 */
[----:B------:R-:W-:Y:S01]  /*28b0*/  IMAD.MOV.U32 R33, RZ, RZ, R0 ;  /* 0x000000ffff217224 */ /* 0x000fe200078e0000 */
[----:B------:R-:W-:Y:S02]  /*28c0*/  IADD3.X R16, PT, PT, R3, R5, RZ, P1, !PT ;  /* 0x0000000503107210 */ /* 0x000fe40000ffe4ff */
[----:B------:R-:W-:Y:S02]  /*28d0*/  LEA R20, P2, R15, UR4, 0x3 ;  /* 0x000000040f147c11 */ /* 0x000fe4000f8418ff */
[----:B------:R-:W-:-:S02]  /*28e0*/  IADD3 R4, P1, PT, R11, R8, RZ ;  /* 0x000000080b047210 */ /* 0x000fc40007f3e0ff */
[----:B------:R-:W-:Y:S02]  /*28f0*/  LEA.HI.X R21, R15, UR5, R16, 0x3, P2 ;  /* 0x000000050f157c11 */ /* 0x000fe400090f1c10 */
[----:B------:R-:W-:Y:S01]  /*2900*/  MOV R42, R14 ;  /* 0x0000000e002a7202 */ /* 0x000fe20000000f00 */
[----:B------:R-:W-:Y:S01]  /*2910*/  IMAD.X R5, RZ, RZ, R5, P1 ;  /* 0x000000ffff057224 */ /* 0x000fe200008e0605 */
[----:B------:R-:W-:Y:S02]  /*2920*/  MOV R15, RZ ;  /* 0x000000ff000f7202 */ /* 0x000fe40000000f00 */
[----:B------:R-:W-:-:S07]  /*2930*/  MOV R35, RZ ;  /* 0x000000ff00237202 */ /* 0x000fce0000000f00 */
.L_x_20:
[----:B------:R-:W2:Y:S04]  /*2940*/  LDG.E.64 R36, desc[UR10][R20.64+-0x6400] ;  /* 0xff9c000a14247981 */ /* 0x000ea8000c1e1b00 */
[----:B------:R-:W3:Y:S04]  /*2950*/  LDG.E.64 R30, desc[UR10][R20.64] ;  /* 0x0000000a141e7981 */ /* 0x000ee8000c1e1b00 */
[----:B------:R-:W4:Y:S04]  /*2960*/  LDG.E.64 R28, desc[UR10][R20.64+0x6400] ;  /* 0x0064000a141c7981 */ /* 0x000f28000c1e1b00 */
[----:B------:R-:W5:Y:S04]  /*2970*/  LDG.E.64 R26, desc[UR10][R20.64+0xc800] ;  /* 0x00c8000a141a7981 */ /* 0x000f68000c1e1b00 */
[----:B------:R-:W5:Y:S04]  /*2980*/  LDG.E.64 R24, desc[UR10][R20.64+0x12c00] ;  /* 0x012c000a14187981 */ /* 0x000f68000c1e1b00 */
[----:B------:R-:W5:Y:S04]  /*2990*/  LDG.E.64 R22, desc[UR10][R20.64+0x19000] ;  /* 0x0190000a14167981 */ /* 0x000f68000c1e1b00 */
[----:B------:R-:W5:Y:S04]  /*29a0*/  LDG.E.64 R18, desc[UR10][R20.64+0x1f400] ;  /* 0x01f4000a14127981 */ /* 0x000f68000c1e1b00 */
[----:B------:R0:W5:Y:S01]  /*29b0*/  LDG.E.64 R16, desc[UR10][R20.64+0x25800] ;  /* 0x0258000a14107981 */ /* 0x000162000c1e1b00 */
[----:B------:R-:W-:-:S02]  /*29c0*/  IADD3 R41, P1, PT, R41, -0x8, RZ ;  /* 0xfffffff829297810 */ /* 0x000fc40007f3e0ff */
[----:B------:R-:W-:Y:S02]  /*29d0*/  IADD3 R33, P2, PT, R33, 0x50, RZ ;  /* 0x0000005021217810 */ /* 0x000fe40007f5e0ff */
[----:B------:R-:W-:Y:S02]  /*29e0*/  IADD3.X R42, PT, PT, R42, -0x1, RZ, P1, !PT ;  /* 0xffffffff2a2a7810 */ /* 0x000fe40000ffe4ff */
[----:B------:R-:W-:Y:S02]  /*29f0*/  ISETP.NE.U32.AND P1, PT, R41, RZ, PT ;  /* 0x000000ff2900720c */ /* 0x000fe40003f25070 */
[----:B------:R-:W-:Y:S02]  /*2a00*/  IADD3.X R15, PT, PT, RZ, R15, RZ, P2, !PT ;  /* 0x0000000fff0f7210 */ /* 0x000fe400017fe4ff */
[----:B------:R-:W-:Y:S02]  /*2a10*/  ISETP.NE.AND.EX P1, PT, R42, RZ, PT, P1 ;  /* 0x000000ff2a00720c */ /* 0x000fe40003f25310 */
[----:B0-----:R-:W-:-:S04]  /*2a20*/  IADD3 R20, P3, PT, R20, 0x32000, RZ ;  /* 0x0003200014147810 */ /* 0x001fc80007f7e0ff */
[----:B------:R-:W-:Y:S01]  /*2a30*/  IADD3.X R21, PT, PT, RZ, R21, RZ, P3, !PT ;  /* 0x00000015ff157210 */ /* 0x000fe20001ffe4ff */
[----:B--2---:R-:W-:Y:S01]  /*2a40*/  FADD.FTZ R35, R36, R35 ;  /* 0x0000002324237221 */ /* 0x004fe20000010000 */
[----:B------:R-:W-:-:S03]  /*2a50*/  FADD.FTZ R32, R37, R32 ;  /* 0x0000002025207221 */ /* 0x000fc60000010000 */
[----:B---3--:R-:W-:Y:S01]  /*2a60*/  FADD.FTZ R35, R35, R30 ;  /* 0x0000001e23237221 */ /* 0x008fe20000010000 */
[----:B------:R-:W-:-:S03]  /*2a70*/  FADD.FTZ R32, R32, R31 ;  /* 0x0000001f20207221 */ /* 0x000fc60000010000 */
[----:B----4-:R-:W-:Y:S01]  /*2a80*/  FADD.FTZ R35, R35, R28 ;  /* 0x0000001c23237221 */ /* 0x010fe20000010000 */
[----:B------:R-:W-:-:S03]  /*2a90*/  FADD.FTZ R32, R32, R29 ;  /* 0x0000001d20207221 */ /* 0x000fc60000010000 */
[----:B-----5:R-:W-:Y:S01]  /*2aa0*/  FADD.FTZ R35, R35, R26 ;  /* 0x0000001a23237221 */ /* 0x020fe20000010000 */
[----:B------:R-:W-:-:S03]  /*2ab0*/  FADD.FTZ R32, R32, R27 ;  /* 0x0000001b20207221 */ /* 0x000fc60000010000 */
[----:B------:R-:W-:Y:S01]  /*2ac0*/  FADD.FTZ R35, R35, R24 ;  /* 0x0000001823237221 */ /* 0x000fe20000010000 */
[----:B------:R-:W-:-:S03]  /*2ad0*/  FADD.FTZ R32, R32, R25 ;  /* 0x0000001920207221 */ /* 0x000fc60000010000 */
[----:B------:R-:W-:Y:S01]  /*2ae0*/  FADD.FTZ R35, R35, R22 ;  /* 0x0000001623237221 */ /* 0x000fe20000010000 */
[----:B------:R-:W-:-:S03]  /*2af0*/  FADD.FTZ R32, R32, R23 ;  /* 0x0000001720207221 */ /* 0x000fc60000010000 */
[----:B------:R-:W-:Y:S01]  /*2b00*/  FADD.FTZ R35, R35, R18 ;  /* 0x0000001223237221 */ /* 0x000fe20000010000 */
[----:B------:R-:W-:-:S03]  /*2b10*/  FADD.FTZ R32, R32, R19 ;  /* 0x0000001320207221 */ /* 0x000fc60000010000 */
[----:B------:R-:W-:Y:S01]  /*2b20*/  FADD.FTZ R35, R35, R16 ;  /* 0x0000001023237221 */ /* 0x000fe20000010000 */
[----:B------:R-:W-:Y:S01]  /*2b30*/  FADD.FTZ R32, R32, R17 ;  /* 0x0000001120207221 */ /* 0x000fe20000010000 */
[----:B------:R-:W-:Y:S06]  /*2b40*/  @P1 BRA `(.L_x_20) ;  /* 0xfffffffc007c1947 */ /* 0x000fec000383ffff */
[----:B------:R-:W-:Y:S05]  /*2b50*/  BSYNC.RECONVERGENT B1 ;  /* 0x0000000000017941 */ /* 0x000fea0003800200 */
.L_x_19:
[----:B------:R-:W-:-:S04]  /*2b60*/  ISETP.NE.U32.AND P1, PT, R39, RZ, PT ;  /* 0x000000ff2700720c */ /* 0x000fc80003f25070 */
[----:B------:R-:W-:-:S13]  /*2b70*/  ISETP.NE.AND.EX P1, PT, RZ, RZ, PT, P1 ;  /* 0x000000ffff00720c */ /* 0x000fda0003f25310 */
[----:B------:R-:W-:Y:S05]  /*2b80*/  @!P1 BRA `(.L_x_18) ;  /* 0x0000000000b09947 */ /* 0x000fea0003800000 */
[----:B------:R-:W-:Y:S01]  /*2b90*/  BSSY.RECONVERGENT B1, `(.L_x_21) ;  /* 0x0000011000017945 */ /* 0x000fe20003800200 */
[----:B------:R-:W-:-:S03]  /*2ba0*/  LOP3.LUT P1, RZ, R38, 0x3, RZ, 0xc0, !PT ;  /* 0x0000000326ff7812 */ /* 0x000fc6000782c0ff */
[----:B------:R-:W-:Y:S10]  /*2bb0*/  @!P0 BRA `(.L_x_22) ;  /* 0x0000000000388947 */ /* 0x000ff40003800000 */
[----:B------:R-:W2:Y:S04]  /*2bc0*/  LDG.E.64 R16, desc[UR10][R20.64+-0x6400] ;  /* 0xff9c000a14107981 */ /* 0x000ea8000c1e1b00 */
[----:B------:R-:W3:Y:S04]  /*2bd0*/  LDG.E.64 R18, desc[UR10][R20.64] ;  /* 0x0000000a14127981 */ /* 0x000ee8000c1e1b00 */
[----:B------:R-:W4:Y:S04]  /*2be0*/  LDG.E.64 R22, desc[UR10][R20.64+0x6400] ;  /* 0x0064000a14167981 */ /* 0x000f28000c1e1b00 */
[----:B------:R-:W5:Y:S01]  /*2bf0*/  LDG.E.64 R24, desc[UR10][R20.64+0xc800] ;  /* 0x00c8000a14187981 */ /* 0x000f62000c1e1b00 */
[----:B------:R-:W-:-:S05]  /*2c00*/  IADD3 R33, P2, PT, R33, 0x28, RZ ;  /* 0x0000002821217810 */ /* 0x000fca0007f5e0ff */
[----:B------:R-:W-:Y:S02]  /*2c10*/  IMAD.X R15, RZ, RZ, R15, P2 ;  /* 0x000000ffff0f7224 */ /* 0x000fe400010e060f */
[----:B--2---:R-:W-:Y:S01]  /*2c20*/  FADD.FTZ R35, R35, R16 ;  /* 0x0000001023237221 */ /* 0x004fe20000010000 */
[----:B------:R-:W-:-:S03]  /*2c30*/  FADD.FTZ R32, R32, R17 ;  /* 0x0000001120207221 */ /* 0x000fc60000010000 */
[----:B---3--:R-:W-:Y:S01]  /*2c40*/  FADD.FTZ R35, R35, R18 ;  /* 0x0000001223237221 */ /* 0x008fe20000010000 */
[----:B------:R-:W-:-:S03]  /*2c50*/  FADD.FTZ R32, R32, R19 ;  /* 0x0000001320207221 */ /* 0x000fc60000010000 */
[----:B----4-:R-:W-:Y:S01]  /*2c60*/  FADD.FTZ R35, R35, R22 ;  /* 0x0000001623237221 */ /* 0x010fe20000010000 */
[----:B------:R-:W-:-:S03]  /*2c70*/  FADD.FTZ R32, R32, R23 ;  /* 0x0000001720207221 */ /* 0x000fc60000010000 */
[----:B-----5:R-:W-:Y:S01]  /*2c80*/  FADD.FTZ R35, R35, R24 ;  /* 0x0000001823237221 */ /* 0x020fe20000010000 */
[----:B------:R-:W-:-:S07]  /*2c90*/  FADD.FTZ R32, R32, R25 ;  /* 0x0000001920207221 */ /* 0x000fce0000010000 */
.L_x_22:
[----:B------:R-:W-:Y:S05]  /*2ca0*/  BSYNC.RECONVERGENT B1 ;  /* 0x0000000000017941 */ /* 0x000fea0003800200 */
.L_x_21:
[----:B------:R-:W-:Y:S05]  /*2cb0*/  @!P1 BRA `(.L_x_18) ;  /* 0x0000000000649947 */ /* 0x000fea0003800000 */
[C---:B------:R-:W-:Y:S02]  /*2cc0*/  LOP3.LUT P2, RZ, R34.reuse, 0x3, RZ, 0xc0, !PT ;  /* 0x0000000322ff7812 */ /* 0x040fe4000784c0ff */
[----:B------:R-:W-:-:S11]  /*2cd0*/  LOP3.LUT P1, RZ, R34, 0x1, RZ, 0xc0, !PT ;  /* 0x0000000122ff7812 */ /* 0x000fd6000782c0ff */
[----:B------:R-:W0:Y:S01]  /*2ce0*/  @P2 LDC.64 R22, c[0x0][0x3d0] ;  /* 0x0000f400ff162b82 */ /* 0x000e220000000a00 */
[C---:B------:R-:W-:Y:S01]  /*2cf0*/  @P2 IMAD.WIDE.U32 R20, R33.reuse, 0x140, R4 ;  /* 0x0000014021142825 */ /* 0x040fe200078e0004 */
[----:B------:R-:W-:-:S03]  /*2d00*/  @P2 IADD3 R33, P3, PT, R33, 0x14, RZ ;  /* 0x0000001421212810 */ /* 0x000fc60007f7e0ff */
[----:B------:R-:W-:Y:S01]  /*2d10*/  @P2 IMAD R19, R15, 0x140, RZ ;  /* 0x000001400f132824 */ /* 0x000fe200078e02ff */
[----:B------:R-:W-:Y:S01]  /*2d20*/  @P2 IADD3.X R15, PT, PT, RZ, R15, RZ, P3, !PT ;  /* 0x0000000fff0f2210 */ /* 0x000fe20001ffe4ff */
[----:B------:R-:W-:Y:S01]  /*2d30*/  @!P1 IMAD.WIDE.U32 R4, R33, 0x140, R4 ;  /* 0x0000014021049825 */ /* 0x000fe200078e0004 */
[----:B------:R-:W1:Y:S02]  /*2d40*/  @!P1 LDC.64 R16, c[0x0][0x3d0] ;  /* 0x0000f400ff109b82 */ /* 0x000e640000000a00 */
[----:B------:R-:W-:Y:S01]  /*2d50*/  @P2 IADD3 R19, PT, PT, R21, R19, RZ ;  /* 0x0000001315132210 */ /* 0x000fe20007ffe0ff */
[----:B------:R-:W-:-:S04]  /*2d60*/  @!P1 IMAD R15, R15, 0x140, RZ ;  /* 0x000001400f0f9824 */ /* 0x000fc800078e02ff */
[----:B------:R-:W-:Y:S01]  /*2d70*/  @!P1 IMAD.IADD R5, R5, 0x1, R15 ;  /* 0x0000000105059824 */ /* 0x000fe200078e020f */
[----:B0-----:R-:W-:-:S04]  /*2d80*/  @P2 LEA R18, P3, R20, R22, 0x3 ;  /* 0x0000001614122211 */ /* 0x001fc800078618ff */
[----:B------:R-:W-:Y:S02]  /*2d90*/  @P2 LEA.HI.X R19, R20, R23, R19, 0x3, P3 ;  /* 0x0000001714132211 */ /* 0x000fe400018f1c13 */
[----:B-1----:R-:W-:-:S03]  /*2da0*/  @!P1 LEA R16, P3, R4, R16, 0x3 ;  /* 0x0000001004109211 */ /* 0x002fc600078618ff */
[----:B------:R-:W2:Y:S01]  /*2db0*/  @P2 LDG.E.64 R20, desc[UR10][R18.64+0x20000] ;  /* 0x0200000a12142981 */ /* 0x000ea2000c1e1b00 */
[----:B------:R-:W-:-:S03]  /*2dc0*/  @!P1 LEA.HI.X R17, R4, R17, R5, 0x3, P3 ;  /* 0x0000001104119211 */ /* 0x000fc600018f1c05 */
[----:B------:R-:W3:Y:S04]  /*2dd0*/  @P2 LDG.E.64 R22, desc[UR10][R18.64+0x26400] ;  /* 0x0264000a12162981 */ /* 0x000ee8000c1e1b00 */
[----:B------:R-:W4:Y:S01]  /*2de0*/  @!P1 LDG.E.64 R16, desc[UR10][R16.64+0x20000] ;  /* 0x0200000a10109981 */ /* 0x000f22000c1e1b00 */
[----:B--2---:R-:W-:Y:S01]  /*2df0*/  @P2 FADD.FTZ R5, R35, R20 ;  /* 0x0000001423052221 */ /* 0x004fe20000010000 */
[----:B------:R-:W-:-:S03]  /*2e00*/  @P2 FADD.FTZ R4, R32, R21 ;  /* 0x0000001520042221 */ /* 0x000fc60000010000 */
[----:B---3--:R-:W-:Y:S01]  /*2e10*/  @P2 FADD.FTZ R35, R5, R22 ;  /* 0x0000001605232221 */ /* 0x008fe20000010000 */
[----:B------:R-:W-:-:S03]  /*2e20*/  @P2 FADD.FTZ R32, R4, R23 ;  /* 0x0000001704202221 */ /* 0x000fc60000010000 */
[----:B----4-:R-:W-:Y:S01]  /*2e30*/  @!P1 FADD.FTZ R35, R35, R16 ;  /* 0x0000001023239221 */ /* 0x010fe20000010000 */
[----:B------:R-:W-:-:S07]  /*2e40*/  @!P1 FADD.FTZ R32, R32, R17 ;  /* 0x0000001120209221 */ /* 0x000fce0000010000 */
.L_x_18:
[----:B------:R-:W-:Y:S05]  /*2e50*/  BSYNC.RECONVERGENT B0 ;  /* 0x0000000000007941 */ /* 0x000fea0003800200 */
.L_x_17:
[----:B------:R0:W-:Y:S01]  /*2e60*/  STS [R7], R35 ;  /* 0x0000002307007388 */ /* 0x0001e20000000800 */
[----:B------:R-:W1:Y:S01]  /*2e70*/  LDC.64 R16, c[0x0][0x388] ;  /* 0x0000e200ff107b82 */ /* 0x000e620000000a00 */
[----:B------:R-:W-:Y:S02]  /*2e80*/  ISETP.GT.U32.AND P1, PT, R40, 0x9, PT ;  /* 0x000000092800780c */ /* 0x000fe40003f24070 */
[----:B------:R0:W-:Y:S01]  /*2e90*/  STS [R7+0x500], R32 ;  /* 0x0005002007007388 */ /* 0x0001e20000000800 */
[----:B------:R-:W-:-:S04]  /*2ea0*/  MOV R15, R6 ;  /* 0x00000006000f7202 */ /* 0x000fc80000000f00 */
[----:B------:R-:W2:Y:S08]  /*2eb0*/  LDC.64 R4, c[0x0][0x390] ;  /* 0x0000e400ff047b82 */ /* 0x000eb00000000a00 */
[----:B0-----:R-:W-:Y:S06]  /*2ec0*/  BAR.SYNC.DEFER_BLOCKING 0x0 ;  /* 0x0000000000007b1d */ /* 0x001fec0000010000 */
.L_x_26:
[----:B0-----:R-:W-:Y:S01]  /*2ed0*/  @!P1 LOP3.LUT R19, R15, 0x1e, R9, 0x78, !PT ;  /* 0x0000001e0f139812 */ /* 0x001fe200078e7809 */
[----:B------:R-:W-:Y:S01]  /*2ee0*/  UMOV UR7, 0xffff ;  /* 0x0000ffff00077882 */ /* 0x000fe20000000000 */
[----:B------:R-:W-:Y:S02]  /*2ef0*/  ISETP.NE.AND P2, PT, R40, RZ, PT ;  /* 0x000000ff2800720c */ /* 0x000fe40003f45270 */
[----:B------:R-:W-:Y:S02]  /*2f00*/  @!P1 LEA R20, R19, R10, 0x2 ;  /* 0x0000000a13149211 */ /* 0x000fe400078e10ff */
[----:B------:R-:W-:-:S06]  /*2f10*/  CS2R R18, SRZ ;  /* 0x0000000000127805 */ /* 0x000fcc000001ff00 */
[----:B------:R0:W3:Y:S04]  /*2f20*/  @!P1 LDS R18, [R20] ;  /* 0x0000000014129984 */ /* 0x0000e80000000800 */
[----:B------:R0:W4:Y:S01]  /*2f30*/  @!P1 LDS R19, [R20+0x500] ;  /* 0x0005000014139984 */ /* 0x0001220000000800 */
[----:B------:R-:W-:Y:S05]  /*2f40*/  BRA.DIV UR7, `(.L_x_23) ;  /* 0x0000000207b07947 */ /* 0x000fea000b800000 */
[----:B------:R-:W-:Y:S01]  /*2f50*/  IMAD.MOV.U32 R25, RZ, RZ, 0xffff ;  /* 0x0000ffffff197424 */ /* 0x000fe200078e00ff */
[----:B------:R-:W-:Y:S01]  /*2f60*/  MOV R24, 0xffff ;  /* 0x0000ffff00187802 */ /* 0x000fe20000000f00 */
[----:B------:R-:W-:Y:S01]  /*2f70*/  IMAD.MOV.U32 R27, RZ, RZ, 0xffff ;  /* 0x0000ffffff1b7424 */ /* 0x000fe200078e00ff */
[----:B------:R-:W-:Y:S01]  /*2f80*/  MOV R26, 0xffff ;  /* 0x0000ffff001a7802 */ /* 0x000fe20000000f00 */
[----:B------:R-:W-:Y:S01]  /*2f90*/  IMAD.MOV.U32 R30, RZ, RZ, 0xffff ;  /* 0x0000ffffff1e7424 */ /* 0x000fe200078e00ff */
[----:B---3--:R-:W3:Y:S01]  /*2fa0*/  SHFL.BFLY PT, R21, R18, 0x8, 0x101f ;  /* 0x0d101f0012157f89 */ /* 0x008ee200000e0000 */
[----:B------:R-:W-:Y:S02]  /*2fb0*/  MOV R29, 0xffff ;  /* 0x0000ffff001d7802 */ /* 0x000fe40000000f00 */
[----:B------:R-:W-:Y:S01]  /*2fc0*/  MOV R28, 0xffff ;  /* 0x0000ffff001c7802 */ /* 0x000fe20000000f00 */
[----:B0---4-:R-:W0:Y:S01]  /*2fd0*/  SHFL.BFLY PT, R20, R19, 0x8, 0x101f ;  /* 0x0d101f0013147f89 */ /* 0x011e2200000e0000 */
[----:B---3--:R-:W-:Y:S01]  /*2fe0*/  FADD.FTZ R21, R21, R18 ;  /* 0x0000001215157221 */ /* 0x008fe20000010000 */
[----:B0-----:R-:W-:-:S04]  /*2ff0*/  FADD.FTZ R20, R20, R19 ;  /* 0x0000001314147221 */ /* 0x001fc80000010000 */
[----:B------:R-:W0:Y:S01]  /*3000*/  SHFL.BFLY PT, R22, R21, 0x4, 0x101f ;  /* 0x0c901f0015167f89 */ /* 0x000e2200000e0000 */
[----:B------:R-:W-:-:S03]  /*3010*/  MOV R19, 0xffff ;  /* 0x0000ffff00137802 */ /* 0x000fc60000000f00 */
[----:B------:R-:W3:Y:S01]  /*3020*/  SHFL.BFLY PT, R23, R20, 0x4, 0x101f ;  /* 0x0c901f0014177f89 */ /* 0x000ee200000e0000 */
[----:B0-----:R-:W-:Y:S01]  /*3030*/  FADD.FTZ R22, R21, R22 ;  /* 0x0000001615167221 */ /* 0x001fe20000010000 */
[----:B---3--:R-:W-:-:S04]  /*3040*/  FADD.FTZ R23, R20, R23 ;  /* 0x0000001714177221 */ /* 0x008fc80000010000 */
[----:B------:R-:W0:Y:S04]  /*3050*/  SHFL.BFLY PT, R25, R22, 0x2, 0x101f ;  /* 0x0c501f0016197f89 */ /* 0x000e2800000e0000 */
[----:B------:R-:W3:Y:S01]  /*3060*/  SHFL.BFLY PT, R18, R23, 0x2, 0x101f ;  /* 0x0c501f0017127f89 */ /* 0x000ee200000e0000 */
[----:B0-----:R-:W-:Y:S01]  /*3070*/  FADD.FTZ R25, R22, R25 ;  /* 0x0000001916197221 */ /* 0x001fe20000010000 */
[----:B---3--:R-:W-:-:S04]  /*3080*/  FADD.FTZ R18, R23, R18 ;  /* 0x0000001217127221 */ /* 0x008fc80000010000 */
[----:B------:R-:W0:Y:S04]  /*3090*/  SHFL.BFLY PT, R24, R25, 0x1, 0x101f ;  /* 0x0c301f0019187f89 */ /* 0x000e2800000e0000 */
[----:B------:R3:W4:Y:S02]  /*30a0*/  SHFL.BFLY PT, R19, R18, 0x1, 0x101f ;  /* 0x0c301f0012137f89 */ /* 0x00072400000e0000 */
[----:B0--3--:R-:W-:-:S07]  /*30b0*/  FADD.FTZ R24, R25, R24 ;  /* 0x0000001819187221 */ /* 0x009fce0000010000 */
.L_x_37:
[----:B------:R-:W-:Y:S01]  /*30c0*/  BSSY.RECONVERGENT B0, `(.L_x_24) ;  /* 0x000000b000007945 */ /* 0x000fe20003800200 */
[----:B----4-:R-:W-:-:S03]  /*30d0*/  FADD.FTZ R19, R18, R19 ;  /* 0x0000001312137221 */ /* 0x010fc60000010000 */
[----:B------:R-:W-:Y:S05]  /*30e0*/  @P2 BRA `(.L_x_25) ;  /* 0x0000000000202947 */ /* 0x000fea0003800000 */
[----:B------:R-:W-:Y:S02]  /*30f0*/  F2FP.BF16.F32.PACK_AB R18, R19, R24 ;  /* 0x000000181312723e */ /* 0x000fe400000010ff */
[----:B------:R-:W-:Y:S02]  /*3100*/  IADD3 R21, PT, PT, R15, R8, RZ ;  /* 0x000000080f157210 */ /* 0x000fe40007ffe0ff */
[C---:B------:R-:W-:Y:S02]  /*3110*/  PRMT R22, R18.reuse, 0x7610, R22 ;  /* 0x0000761012167816 */ /* 0x040fe40000000016 */
[----:B------:R-:W-:Y:S01]  /*3120*/  PRMT R23, R18, 0x7632, R23 ;  /* 0x0000763212177816 */ /* 0x000fe20000000017 */
[----:B-1----:R-:W-:-:S04]  /*3130*/  IMAD.WIDE R18, R21, 0x2, R16 ;  /* 0x0000000215127825 */ /* 0x002fc800078e0210 */
[----:B--2---:R-:W-:Y:S01]  /*3140*/  IMAD.WIDE R20, R21, 0x2, R4 ;  /* 0x0000000215147825 */ /* 0x004fe200078e0204 */
[----:B------:R0:W-:Y:S04]  /*3150*/  STG.E.U16 desc[UR10][R18.64], R22 ;  /* 0x0000001612007986 */ /* 0x0001e8000c10150a */
[----:B------:R0:W-:Y:S02]  /*3160*/  STG.E.U16 desc[UR10][R20.64], R23 ;  /* 0x0000001714007986 */ /* 0x0001e4000c10150a */
.L_x_25:
[----:B------:R-:W-:Y:S05]  /*3170*/  BSYNC.RECONVERGENT B0 ;  /* 0x0000000000007941 */ /* 0x000fea0003800200 */
.L_x_24:
[C---:B------:R-:W-:Y:S01]  /*3180*/  ISETP.GE.U32.AND P2, PT, R15.reuse, 0xc, PT ;  /* 0x0000000c0f00780c */ /* 0x040fe20003f46070 */
[----:B------:R-:W-:-:S12]  /*3190*/  VIADD R15, R15, 0x14 ;  /* 0x000000140f0f7836 */ /* 0x000fd80000000000 */
[----:B------:R-:W-:Y:S05]  /*31a0*/  @!P2 BRA `(.L_x_26) ;  /* 0xfffffffc0048a947 */ /* 0x000fea000383ffff */
[----:B------:R-:W-:Y:S05]  /*31b0*/  WARPSYNC.ALL ;  /* 0x0000000000007948 */ /* 0x000fea0003800000 */
[----:B------:R-:W-:Y:S01]  /*31c0*/  BAR.SYNC.DEFER_BLOCKING 0x0 ;  /* 0x0000000000007b1d */ /* 0x000fe20000010000 */
[C---:B------:R-:W-:Y:S02]  /*31d0*/  ISETP.GE.AND P1, PT, R8.reuse, -0x1ec0, PT ;  /* 0xffffe1400800780c */ /* 0x040fe40003f26270 */
[----:B------:R-:W-:-:S11]  /*31e0*/  IADD3 R8, PT, PT, R8, 0x2000, RZ ;  /* 0x0000200008087810 */ /* 0x000fd60007ffe0ff */
[----:B------:R-:W-:Y:S05]  /*31f0*/  @!P1 BRA `(.L_x_27) ;  /* 0xfffffff4007c9947 */ /* 0x000fea000383ffff */
[----:B------:R-:W-:Y:S05]  /*3200*/  EXIT ;  /* 0x000000000000794d */ /* 0x000fea0003800000 */
.L_x_23:
[----:B------:R-:W-:Y:S01]  /*3210*/  HFMA2 R31, -RZ, RZ, 0, 0.000503063201904296875 ;  /* 0x0000101fff1f7431 */ /* 0x000fe200000001ff */
[----:B------:R-:W-:Y:S01]  /*3220*/  BSSY B0, `(.L_x_28) ;  /* 0x0000007000007945 */ /* 0x000fe20003800000 */
[----:B---3--:R-:W-:Y:S01]  /*3230*/  MOV R29, R18 ;  /* 0x00000012001d7202 */ /* 0x008fe20000000f00 */
[----:B------:R-:W-:Y:S01]  /*3240*/  IMAD.MOV.U32 R28, RZ, RZ, 0x8 ;  /* 0x00000008ff1c7424 */ /* 0x000fe200078e00ff */
[----:B------:R-:W-:-:S07]  /*3250*/  MOV R26, 0xffff ;  /* 0x0000ffff001a7802 */ /* 0x000fce0000000f00 */
[----:B012-4-:R-:W-:Y:S05]  /*3260*/  WARPSYNC.COLLECTIVE R26, `(.L_x_29) ;  /* 0x000000001a087348 */ /* 0x017fea0003c00000 */
[----:B------:R3:W0:Y:S02]  /*3270*/  SHFL.BFLY P3, R27, R29, R28, R31 ;  /* 0x0c00001c1d1b7389 */ /* 0x000624000006001f */
[----:B01234-:R-:W-:Y:S05]  /*3280*/  ENDCOLLECTIVE ;  /* 0x000000000000791b */ /* 0x01ffea0003800000 */
.L_x_29:
[----:B------:R-:W-:Y:S05]  /*3290*/  BSYNC B0 ;  /* 0x0000000000007941 */ /* 0x000fea0003800000 */
.L_x_28:
[----:B------:R-:W-:Y:S01]  /*32a0*/  HFMA2 R28, -RZ, RZ, 0, 4.76837158203125e-07 ;  /* 0x00000008ff1c7431 */ /* 0x000fe200000001ff */
[----:B------:R-:W-:Y:S01]  /*32b0*/  MOV R29, R19 ;  /* 0x00000013001d7202 */ /* 0x000fe20000000f00 */
[----:B------:R-:W-:Y:S01]  /*32c0*/  IMAD.MOV.U32 R31, RZ, RZ, 0x101f ;  /* 0x0000101fff1f7424 */ /* 0x000fe200078e00ff */
[----:B------:R-:W-:Y:S01]  /*32d0*/  MOV R26, 0xffff ;  /* 0x0000ffff001a7802 */ /* 0x000fe20000000f00 */
[----:B------:R-:W-:-:S07]  /*32e0*/  IMAD.MOV.U32 R21, RZ, RZ, R27 ;  /* 0x000000ffff157224 */ /* 0x000fce00078e001b */
[----:B------:R-:W-:Y:S05]  /*32f0*/  WARPSYNC.COLLECTIVE R26, `(.L_x_30) ;  /* 0x000000001a087348 */ /* 0x000fea0003c00000 */
[----:B------:R0:W1:Y:S02]  /*3300*/  SHFL.BFLY P3, R27, R29, R28, R31 ;  /* 0x0c00001c1d1b7389 */ /* 0x000064000006001f */
[----:B01----:R-:W-:Y:S05]  /*3310*/  ENDCOLLECTIVE ;  /* 0x000000000000791b */ /* 0x003fea0003800000 */
.L_x_30:
[----:B------:R-:W-:Y:S01]  /*3320*/  FADD.FTZ R21, R21, R18 ;  /* 0x0000001215157221 */ /* 0x000fe20000010000 */
[----:B------:R-:W-:-:S03]  /*3330*/  HFMA2 R28, -RZ, RZ, 0, 2.384185791015625e-07 ;  /* 0x00000004ff1c7431 */ /* 0x000fc600000001ff */
[----:B------:R-:W-:Y:S01]  /*3340*/  IMAD.MOV.U32 R29, RZ, RZ, R21 ;  /* 0x000000ffff1d7224 */ /* 0x000fe200078e0015 */
[----:B------:R-:W-:-:S07]  /*3350*/  MOV R20, R27 ;  /* 0x0000001b00147202 */ /* 0x000fce0000000f00 */
[----:B------:R-:W-:Y:S05]  /*3360*/  WARPSYNC.COLLECTIVE R26, `(.L_x_31) ;  /* 0x000000001a087348 */ /* 0x000fea0003c00000 */
[----:B------:R0:W1:Y:S02]  /*3370*/  SHFL.BFLY P3, R27, R29, R28, R31 ;  /* 0x0c00001c1d1b7389 */ /* 0x000064000006001f */
[----:B01----:R-:W-:Y:S05]  /*3380*/  ENDCOLLECTIVE ;  /* 0x000000000000791b */ /* 0x003fea0003800000 */
.L_x_31:
[----:B------:R-:W-:-:S04]  /*3390*/  FADD.FTZ R20, R20, R19 ;  /* 0x0000001314147221 */ /* 0x000fc80000010000 */
[----:B------:R-:W-:Y:S01]  /*33a0*/  IMAD.MOV.U32 R29, RZ, RZ, R20 ;  /* 0x000000ffff1d7224 */ /* 0x000fe200078e0014 */
[----:B------:R-:W-:-:S07]  /*33b0*/  MOV R22, R27 ;  /* 0x0000001b00167202 */ /* 0x000fce0000000f00 */
[----:B------:R-:W-:Y:S05]  /*33c0*/  WARPSYNC.COLLECTIVE R26, `(.L_x_32) ;  /* 0x000000001a087348 */ /* 0x000fea0003c00000 */
[----:B------:R0:W1:Y:S02]  /*33d0*/  SHFL.BFLY P3, R27, R29, R28, R31 ;  /* 0x0c00001c1d1b7389 */ /* 0x000064000006001f */
[----:B01----:R-:W-:Y:S05]  /*33e0*/  ENDCOLLECTIVE ;  /* 0x000000000000791b */ /* 0x003fea0003800000 */
.L_x_32:
[----:B------:R-:W-:-:S05]  /*33f0*/  FADD.FTZ R22, R21, R22 ;  /* 0x0000001615167221 */ /* 0x000fca0000010000 */
[----:B------:R-:W-:Y:S01]  /*3400*/  MOV R29, R22 ;  /* 0x00000016001d7202 */ /* 0x000fe20000000f00 */
[----:B------:R-:W-:Y:S01]  /*3410*/  IMAD.MOV.U32 R28, RZ, RZ, 0x2 ;  /* 0x00000002ff1c7424 */ /* 0x000fe200078e00ff */
[----:B------:R-:W-:-:S07]  /*3420*/  MOV R23, R27 ;  /* 0x0000001b00177202 */ /* 0x000fce0000000f00 */
[----:B------:R-:W-:Y:S05]  /*3430*/  WARPSYNC.COLLECTIVE R26, `(.L_x_33) ;  /* 0x000000001a087348 */ /* 0x000fea0003c00000 */
[----:B------:R0:W1:Y:S02]  /*3440*/  SHFL.BFLY P3, R27, R29, R28, R31 ;  /* 0x0c00001c1d1b7389 */ /* 0x000064000006001f */
[----:B01----:R-:W-:Y:S05]  /*3450*/  ENDCOLLECTIVE ;  /* 0x000000000000791b */ /* 0x003fea0003800000 */
.L_x_33:
[----:B------:R-:W-:-:S05]  /*3460*/  FADD.FTZ R23, R20, R23 ;  /* 0x0000001714177221 */ /* 0x000fca0000010000 */
[----:B------:R-:W-:Y:S02]  /*3470*/  MOV R29, R23 ;  /* 0x00000017001d7202 */ /* 0x000fe40000000f00 */
[----:B------:R-:W-:-:S07]  /*3480*/  MOV R25, R27 ;  /* 0x0000001b00197202 */ /* 0x000fce0000000f00 */
[----:B------:R-:W-:Y:S05]  /*3490*/  WARPSYNC.COLLECTIVE R26, `(.L_x_34) ;  /* 0x000000001a087348 */ /* 0x000fea0003c00000 */
[----:B------:R0:W1:Y:S02]  /*34a0*/  SHFL.BFLY P3, R27, R29, R28, R31 ;  /* 0x0c00001c1d1b7389 */ /* 0x000064000006001f */
[----:B01----:R-:W-:Y:S05]  /*34b0*/  ENDCOLLECTIVE ;  /* 0x000000000000791b */ /* 0x003fea0003800000 */
.L_x_34:
[----:B------:R-:W-:Y:S01]  /*34c0*/  FADD.FTZ R25, R22, R25 ;  /* 0x0000001916197221 */ /* 0x000fe20000010000 */
[----:B------:R-:W-:-:S04]  /*34d0*/  HFMA2 R28, -RZ, RZ, 0, 5.9604644775390625e-08 ;  /* 0x00000001ff1c7431 */ /* 0x000fc800000001ff */
[----:B------:R-:W-:Y:S01]  /*34e0*/  MOV R29, R25 ;  /* 0x00000019001d7202 */ /* 0x000fe20000000f00 */
[----:B------:R-:W-:-:S07]  /*34f0*/  IMAD.MOV.U32 R18, RZ, RZ, R27 ;  /* 0x000000ffff127224 */ /* 0x000fce00078e001b */
[----:B------:R-:W-:Y:S05]  /*3500*/  WARPSYNC.COLLECTIVE R26, `(.L_x_35) ;  /* 0x000000001a087348 */ /* 0x000fea0003c00000 */
[----:B------:R0:W1:Y:S02]  /*3510*/  SHFL.BFLY P3, R27, R29, R28, R31 ;  /* 0x0c00001c1d1b7389 */ /* 0x000064000006001f */
[----:B01----:R-:W-:Y:S05]  /*3520*/  ENDCOLLECTIVE ;  /* 0x000000000000791b */ /* 0x003fea0003800000 */
.L_x_35:
[----:B------:R-:W-:-:S05]  /*3530*/  FADD.FTZ R18, R23, R18 ;  /* 0x0000001217127221 */ /* 0x000fca0000010000 */
[----:B------:R-:W-:Y:S01]  /*3540*/  MOV R29, R18 ;  /* 0x00000012001d7202 */ /* 0x000fe20000000f00 */
[----:B------:R-:W-:-:S07]  /*3550*/  IMAD.MOV.U32 R24, RZ, RZ, R27 ;  /* 0x000000ffff187224 */ /* 0x000fce00078e001b */
[----:B------:R-:W-:Y:S05]  /*3560*/  WARPSYNC.COLLECTIVE R26, `(.L_x_36) ;  /* 0x000000001a087348 */ /* 0x000fea0003c00000 */
[----:B------:R0:W1:Y:S02]  /*3570*/  SHFL.BFLY P3, R27, R29, R28, R31 ;  /* 0x0c00001c1d1b7389 */ /* 0x000064000006001f */
[----:B01----:R-:W-:Y:S05]  /*3580*/  ENDCOLLECTIVE ;  /* 0x000000000000791b */ /* 0x003fea0003800000 */
.L_x_36:
[----:B------:R-:W-:Y:S01]  /*3590*/  FADD.FTZ R24, R25, R24 ;  /* 0x0000001819187221 */ /* 0x000fe20000010000 */
[----:B------:R-:W-:Y:S01]  /*35a0*/  MOV R19, R27 ;  /* 0x0000001b00137202 */ /* 0x000fe20000000f00 */
[----:B------:R-:W-:Y:S06]  /*35b0*/  BRA `(.L_x_37) ;  /* 0xfffffff800c07947 */ /* 0x000fec000383ffff */
.L_x_38:
[----:B------:R-:W-:-:S00]  /*35c0*/  BRA `(.L_x_38) ;  /* 0xfffffffc00fc7947 */ /* 0x000fc0000383ffff */
[----:B------:R-:W-:-:S00]  /*35d0*/  NOP ;  /* 0x0000000000007918 */ /* 0x000fc00000000000 */
        /* <DEDUP_REMOVED lines=10> */
.L_x_1654:


//--------------------- .text._ZN13group_norm_v218gn_bwd_cuda_kernelI13__nv_bfloat16Li320ELi1ELi32ELi10ELi1024ELb0ELb1ELi8ELi320ELi320ELi4ELb1ELi1ELb0ELb0ELNS_15WgradSyncMethodE3ENS_16CompileConditionILi1000EEEEEvPT_S6_S6_PKS5_S8_S8_S8_PKfflPfPj --------------------------
	.section	.text._ZN13group_norm_v218gn_bwd_cuda_kernelI13__nv_bfloat16Li320ELi1ELi32ELi10ELi1024ELb0ELb1ELi8ELi320ELi320ELi4ELb1ELi1ELb0ELb0ELNS_15WgradSyncMethodE3ENS_16CompileConditionILi1000EEEEEvPT_S6_S6_PKS5_S8_S8_S8_PKfflPfPj,"ax",@progbits
	.align	128
        .global         _ZN13group_norm_v218gn_bwd_cuda_kernelI13__nv_bfloat16Li320ELi1ELi32ELi10ELi1024ELb0ELb1ELi8ELi320ELi320ELi4ELb1ELi1ELb0ELb0ELNS_15WgradSyncMethodE3ENS_16CompileConditionILi1000EEEEEvPT_S6_S6_PKS5_S8_S8_S8_PKfflPfPj
        .type           _ZN13group_norm_v218gn_bwd_cuda_kernelI13__nv_bfloat16Li320ELi1ELi32ELi10ELi1024ELb0ELb1ELi8ELi320ELi320ELi4ELb1ELi1ELb0ELb0ELNS_15WgradSyncMethodE3ENS_16CompileConditionILi1000EEEEEvPT_S6_S6_PKS5_S8_S8_S8_PKfflPfPj,@function
        .size           _ZN13group_norm_v218gn_bwd_cuda_kernelI13__nv_bfloat16Li320ELi1ELi32ELi10ELi1024ELb0ELb1ELi8ELi320ELi320ELi4ELb1ELi1ELb0ELb0ELNS_15WgradSyncMethodE3ENS_16CompileConditionILi1000EEEEEvPT_S6_S6_PKS5_S8_S8_S8_PKfflPfPj,(.L_x_1655 - _ZN13group_norm_v218gn_bwd_cuda_kernelI13__nv_bfloat16Li320ELi1ELi32ELi10ELi1024ELb0ELb1ELi8ELi320ELi320ELi4ELb1ELi1ELb0ELb0ELNS_15WgradSyncMethodE3ENS_16CompileConditionILi1000EEEEEvPT_S6_S6_PKS5_S8_S8_S8_PKfflPfPj)
        .other          _ZN13group_norm_v218gn_bwd_cuda_kernelI13__nv_bfloat16Li320ELi1ELi32ELi10ELi1024ELb0ELb1ELi8ELi320ELi320ELi4ELb1ELi1ELb0ELb0ELNS_15WgradSyncMethodE3ENS_16CompileConditionILi1000EEEEEvPT_S6_S6_PKS5_S8_S8_S8_PKfflPfPj,@"STO_CUDA_ENTRY STV_DEFAULT"
_ZN13group_norm_v218gn_bwd_cuda_kernelI13__nv_bfloat16Li320ELi1ELi32ELi10ELi1024ELb0ELb1ELi8ELi320ELi320ELi4ELb1ELi1ELb0ELb0ELNS_15WgradSyncMethodE3ENS_16CompileConditionILi1000EEEEEvPT_S6_S6_PKS5_S8_S8_S8_PKfflPfPj:
.text._ZN13group_norm_v218gn_bwd_cuda_kernelI13__nv_bfloat16Li320ELi1ELi32ELi10ELi1024ELb0ELb1ELi8ELi320ELi320ELi4ELb1ELi1ELb0ELb0ELNS_15WgradSyncMethodE3ENS_16CompileConditionILi1000EEEEEvPT_S6_S6_PKS5_S8_S8_S8_PKfflPfPj:
[----:B------:R-:W-:Y:S01]  /*0000*/  LDC R1, c[0x0][0x37c] ;  /* 0x0000df00ff017b82 */ /* 0x000fe20000000800 */
[----:B------:R-:W0:Y:S01]  /*0010*/  S2R R7, SR_CTAID.Y ;  /* 0x0000000000077919 */ /* 0x000e220000002600 */
[----:B------:R-:W1:Y:S06]  /*0020*/  LDCU.64 UR4, c[0x0][0x3c8] ;  /* 0x00007900ff0477ac */ /* 0x000e6c0008000a00 */
[----:B------:R-:W2:Y:S01]  /*0030*/  LDC.64 R44, c[0x0][0x3d8] ;  /* 0x0000f600ff2c7b82 */ /* 0x000ea20000000a00 */
[----:B------:R-:W3:Y:S07]  /*0040*/  LDCU.64 UR10, c[0x0][0x358] ;  /* 0x00006b00ff0a77ac */ /* 0x000eee0008000a00 */
[----:B------:R-:W4:Y:S01]  /*0050*/  S2UR UR9, SR_CTAID.X ;  /* 0x00000000000979c3 */ /* 0x000f220000002500 */
[----:B-1----:R-:W-:-:S02]  /*0060*/  MOV R40, UR4 ;  /* 0x0000000400287c02 */ /* 0x002fc40008000f00 */
[----:B------:R-:W-:Y:S02]  /*0070*/  MOV R41, UR5 ;  /* 0x0000000500297c02 */ /* 0x000fe40008000f00 */
[----:B--2---:R-:W-:-:S04]  /*0080*/  IADD3 R42, P1, PT, R44, 0x4, RZ ;  /* 0x000000042c2a7810 */ /* 0x004fc80007f3e0ff */
[----:B------:R-:W-:Y:S02]  /*0090*/  IADD3.X R43, PT, PT, RZ, R45, RZ, P1, !PT ;  /* 0x0000002dff2b7210 */ /* 0x000fe40000ffe4ff */
[----:B0-----:R-:W-:-:S04]  /*00a0*/  ISETP.GE.U32.AND P0, PT, R7, R40, PT ;  /* 0x000000280700720c */ /* 0x001fc80003f06070 */
[----:B------:R-:W-:-:S13]  /*00b0*/  ISETP.GE.AND.EX P0, PT, RZ, R41, PT, P0 ;  /* 0x00000029ff00720c */ /* 0x000fda0003f06300 */
[----:B---34-:R-:W-:Y:S05]  /*00c0*/  @!P0 BRA `(.L_x_39) ;  /* 0x0000000000508947 */ /* 0x018fea0003800000 */
[----:B------:R-:W0:Y:S01]  /*00d0*/  S2R R0, SR_TID.X ;  /* 0x0000000000007919 */ /* 0x000e220000002100 */
[----:B------:R-:W-:Y:S01]  /*00e0*/  BAR.SYNC.DEFER_BLOCKING 0x0 ;  /* 0x0000000000007b1d */ /* 0x000fe20000010000 */
[----:B0-----:R-:W-:-:S13]  /*00f0*/  ISETP.NE.AND P0, PT, R0, RZ, PT ;  /* 0x000000ff0000720c */ /* 0x001fda0003f05270 */
[----:B------:R-:W-:Y:S05]  /*0100*/  @P0 BRA `(.L_x_40) ;  /* 0x0000000000340947 */ /* 0x000fea0003800000 */
[----:B------:R-:W-:Y:S01]  /*0110*/  IMAD.MOV.U32 R3, RZ, RZ, 0x7fffff81 ;  /* 0x7fffff81ff037424 */ /* 0x000fe200078e00ff */
[----:B------:R-:W-:-:S04]  /*0120*/  LOP3.LUT P0, RZ, R7, UR9, RZ, 0xfc, !PT ;  /* 0x0000000907ff7c12 */ /* 0x000fc8000f80fcff */
[----:B------:R-:W-:Y:S01]  /*0130*/  SEL R3, R3, 0x1, !P0 ;  /* 0x0000000103037807 */ /* 0x000fe20004000000 */
[----:B------:R-:W-:Y:S06]  /*0140*/  MEMBAR.ALL.GPU ;  /* 0x0000000000007992 */ /* 0x000fec000000a000 */
[----:B------:R-:W-:-:S00]  /*0150*/  ERRBAR ;  /* 0x00000000000079ab */ /* 0x000fc00000000000 */
[----:B------:R-:W-:Y:S06]  /*0160*/  CGAERRBAR ;  /* 0x00000000000075ab */ /* 0x000fec0000000000 */
[----:B------:R0:W5:Y:S02]  /*0170*/  ATOM.E.ADD.STRONG.GPU PT, R3, desc[UR10][R42.64], R3 ;  /* 0x800000032a03798a */ /* 0x00016400081ef10a */
.L_x_41:
[----:B------:R-:W2:Y:S04]  /*0180*/  LD.E.STRONG.GPU R0, desc[UR10][R42.64] ;  /* 0x0000000a2a007980 */ /* 0x000ea8000c10f900 */
[----:B--2---:R-:W-:Y:S01]  /*0190*/  CCTL.IVALL ;  /* 0x00000000ff00798f */ /* 0x004fe20002000000 */
[----:B------:R-:W-:Y:S05]  /*01a0*/  YIELD ;  /* 0x0000000000007946 */ /* 0x000fea0003800000 */
[----:B-----5:R-:W-:-:S04]  /*01b0*/  LOP3.LUT R0, R0, R3, RZ, 0x3c, !PT ;  /* 0x0000000300007212 */ /* 0x020fc800078e3cff */
[----:B------:R-:W-:-:S13]  /*01c0*/  ISETP.GT.AND P0, PT, R0, -0x1, PT ;  /* 0xffffffff0000780c */ /* 0x000fda0003f04270 */
[----:B------:R-:W-:Y:S05]  /*01d0*/  @P0 BRA `(.L_x_41) ;  /* 0xfffffffc00e80947 */ /* 0x000fea000383ffff */
.L_x_40:
[----:B------:R-:W-:Y:S05]  /*01e0*/  WARPSYNC.ALL ;  /* 0x0000000000007948 */ /* 0x000fea0003800000 */
[----:B------:R-:W-:Y:S06]  /*01f0*/  BAR.SYNC.DEFER_BLOCKING 0x0 ;  /* 0x0000000000007b1d */ /* 0x000fec0000010000 */
[----:B------:R-:W-:Y:S05]  /*0200*/  BRA `(.L_x_42) ;  /* 0x0000001c00507947 */ /* 0x000fea0003800000 */
.L_x_39:
[----:B------:R-:W0:Y:S01]  /*0210*/  S2R R0, SR_TID.X ;  /* 0x0000000000007919 */ /* 0x000e220000002100 */
[----:B------:R-:W1:Y:S08]  /*0220*/  LDC.64 R18, c[0x0][0x3a8] ;  /* 0x0000ea00ff127b82 */ /* 0x000e700000000a00 */
[----:B------:R-:W2:Y:S01]  /*0230*/  S2UR UR7, SR_CgaCtaId ;  /* 0x00000000000779c3 */ /* 0x000ea20000008800 */
[----:B------:R-:W-:Y:S01]  /*0240*/  UMOV UR5, 0x400 ;  /* 0x0000040000057882 */ /* 0x000fe20000000000 */
[----:B------:R-:W-:-:S06]  /*0250*/  ULOP3.LUT UR6, UR9, 0x7f, URZ, 0xc0, !UPT ;  /* 0x0000007f09067892 */ /* 0x000fcc000f8ec0ff */
[----:B------:R-:W3:Y:S01]  /*0260*/  LDC.64 R46, c[0x0][0x3d0] ;  /* 0x0000f400ff2e7b82 */ /* 0x000ee20000000a00 */
[----:B0-----:R-:W-:-:S05]  /*0270*/  LOP3.LUT R2, R0, 0xffff, RZ, 0xc0, !PT ;  /* 0x0000ffff00027812 */ /* 0x001fca00078ec0ff */
[----:B------:R-:W-:-:S05]  /*0280*/  IMAD R2, R2, 0x334, RZ ;  /* 0x0000033402027824 */ /* 0x000fca00078e02ff */
[----:B------:R-:W-:-:S04]  /*0290*/  SHF.R.U32.HI R26, RZ, 0x10, R2 ;  /* 0x00000010ff1a7819 */ /* 0x000fc80000011602 */
[----:B------:R-:W-:-:S05]  /*02a0*/  PRMT R2, R26, 0x9910, RZ ;  /* 0x000099101a027816 */ /* 0x000fca00000000ff */
[----:B------:R-:W-:-:S05]  /*02b0*/  IMAD R2, R2, 0x50, RZ ;  /* 0x0000005002027824 */ /* 0x000fca00078e02ff */
[----:B------:R-:W-:-:S04]  /*02c0*/  IADD3 R2, PT, PT, RZ, -R2, RZ ;  /* 0x80000002ff027210 */ /* 0x000fc80007ffe0ff */
[----:B------:R-:W-:-:S04]  /*02d0*/  PRMT R3, R2, 0x7710, RZ ;  /* 0x0000771002037816 */ /* 0x000fc800000000ff */
[----:B------:R-:W-:-:S04]  /*02e0*/  IADD3 R2, PT, PT, R3, R0, RZ ;  /* 0x0000000003027210 */ /* 0x000fc80007ffe0ff */
[----:B------:R-:W-:-:S04]  /*02f0*/  LOP3.LUT R23, R2, 0xffff, RZ, 0xc0, !PT ;  /* 0x0000ffff02177812 */ /* 0x000fc800078ec0ff */
[----:B------:R-:W-:-:S05]  /*0300*/  SHF.L.U32 R2, R23, 0x2, RZ ;  /* 0x0000000217027819 */ /* 0x000fca00000006ff */
[----:B-1----:R-:W-:-:S06]  /*0310*/  IMAD.WIDE.U32 R18, R2, 0x2, R18 ;  /* 0x0000000202127825 */ /* 0x002fcc00078e0012 */
[----:B------:R-:W4:Y:S01]  /*0320*/  LDG.E.64.CONSTANT R18, desc[UR10][R18.64] ;  /* 0x0000000a12127981 */ /* 0x000f22000c1e9b00 */
[--C-:B------:R-:W-:Y:S01]  /*0330*/  SHF.R.U32.HI R10, RZ, 0x2, R0.reuse ;  /* 0x00000002ff0a7819 */ /* 0x100fe20000011600 */
[----:B------:R-:W-:Y:S01]  /*0340*/  IMAD.SHL.U32 R4, R0, 0x2, RZ ;  /* 0x0000000200047824 */ /* 0x000fe200078e00ff */
[----:B--2---:R-:W-:Y:S01]  /*0350*/  ULEA UR8, UR7, UR5, 0x18 ;  /* 0x0000000507087291 */ /* 0x004fe2000f8ec0ff */
[----:B------:R-:W-:Y:S01]  /*0360*/  SHF.R.U32.HI R3, RZ, 0x4, R0 ;  /* 0x00000004ff037819 */ /* 0x000fe20000011600 */
[----:B------:R-:W-:Y:S01]  /*0370*/  UIADD3 UR4, UPT, UPT, UR5, 0x2800, URZ ;  /* 0x0000280005047890 */ /* 0x000fe2000fffe0ff */
[----:B------:R-:W-:Y:S01]  /*0380*/  IMAD R5, R10, 0xa, RZ ;  /* 0x0000000a0a057824 */ /* 0x000fe200078e02ff */
[----:B------:R-:W-:Y:S01]  /*0390*/  LOP3.LUT R6, R4, 0x18, RZ, 0xc0, !PT ;  /* 0x0000001804067812 */ /* 0x000fe200078ec0ff */
[----:B------:R-:W-:Y:S01]  /*03a0*/  IMAD R11, R10, -0x80000000, RZ ;  /* 0x800000000a0b7824 */ /* 0x000fe200078e02ff */
[----:B------:R-:W-:Y:S01]  /*03b0*/  LEA R9, R0, UR8, 0x5 ;  /* 0x0000000800097c11 */ /* 0x000fe2000f8e28ff */
[----:B------:R-:W-:Y:S01]  /*03c0*/  ULEA UR4, UR7, UR4, 0x18 ;  /* 0x0000000407047291 */ /* 0x000fe2000f8ec0ff */
[----:B------:R-:W-:Y:S01]  /*03d0*/  LOP3.LUT P0, RZ, R5, 0x2, RZ, 0xc0, !PT ;  /* 0x0000000205ff7812 */ /* 0x000fe2000780c0ff */
[----:B------:R-:W-:Y:S01]  /*03e0*/  UIADD3 UR5, UPT, UPT, UR5, 0x4100, URZ ;  /* 0x0000410005057890 */ /* 0x000fe2000fffe0ff */
[C---:B------:R-:W-:Y:S01]  /*03f0*/  LOP3.LUT R8, R6.reuse, 0x8, RZ, 0x3c, !PT ;  /* 0x0000000806087812 */ /* 0x040fe200078e3cff */
[----:B------:R-:W-:Y:S01]  /*0400*/  HFMA2 R98, -RZ, RZ, 0, 0 ;  /* 0x00000000ff627431 */ /* 0x000fe200000001ff */
[C---:B------:R-:W-:Y:S01]  /*0410*/  LOP3.LUT R12, R6.reuse, 0x10, RZ, 0x3c, !PT ;  /* 0x00000010060c7812 */ /* 0x040fe200078e3cff */
[----:B------:R-:W-:Y:S01]  /*0420*/  ULEA UR5, UR7, UR5, 0x18 ;  /* 0x0000000507057291 */ /* 0x000fe2000f8ec0ff */
[----:B------:R-:W-:-:S02]  /*0430*/  LOP3.LUT R14, R6, 0x18, RZ, 0x3c, !PT ;  /* 0x00000018060e7812 */ /* 0x000fc400078e3cff */
[----:B------:R-:W-:Y:S02]  /*0440*/  CS2R R48, SRZ ;  /* 0x0000000000307805 */ /* 0x000fe4000001ff00 */
[----:B------:R-:W-:Y:S02]  /*0450*/  IADD3 R13, PT, PT, R5, 0x2, RZ ;  /* 0x00000002050d7810 */ /* 0x000fe40007ffe0ff */
[----:B------:R-:W-:Y:S02]  /*0460*/  CS2R R50, SRZ ;  /* 0x0000000000327805 */ /* 0x000fe4000001ff00 */
[C---:B------:R-:W-:Y:S02]  /*0470*/  IADD3 R4, PT, PT, R9.reuse, R6, RZ ;  /* 0x0000000609047210 */ /* 0x040fe40007ffe0ff */
[----:B------:R-:W-:Y:S02]  /*0480*/  CS2R R52, SRZ ;  /* 0x0000000000347805 */ /* 0x000fe4000001ff00 */
[C---:B------:R-:W-:Y:S01]  /*0490*/  IADD3 R6, PT, PT, R9.reuse, R8, RZ ;  /* 0x0000000809067210 */ /* 0x040fe20007ffe0ff */
[----:B------:R-:W-:Y:S01]  /*04a0*/  IMAD.IADD R8, R9, 0x1, R12 ;  /* 0x0000000109087824 */ /* 0x000fe200078e020c */
[----:B------:R-:W-:-:S02]  /*04b0*/  SHF.R.S32.HI R11, RZ, 0x1f, R11 ;  /* 0x0000001fff0b7819 */ /* 0x000fc4000001140b */
[----:B------:R-:W-:Y:S02]  /*04c0*/  CS2R R54, SRZ ;  /* 0x0000000000367805 */ /* 0x000fe4000001ff00 */
[----:B------:R-:W-:Y:S02]  /*04d0*/  LOP3.LUT R3, R3, R0, RZ, 0x3c, !PT ;  /* 0x0000000003037212 */ /* 0x000fe400078e3cff */
[----:B------:R-:W-:Y:S01]  /*04e0*/  IADD3 R9, PT, PT, R9, R14, RZ ;  /* 0x0000000e09097210 */ /* 0x000fe20007ffe0ff */
[----:B------:R-:W-:Y:S01]  /*04f0*/  VIADD R14, R5, 0x6 ;  /* 0x00000006050e7836 */ /* 0x000fe20000000000 */
[----:B------:R-:W-:Y:S02]  /*0500*/  SHF.R.U32.HI R15, RZ, 0x2, R13 ;  /* 0x00000002ff0f7819 */ /* 0x000fe4000001160d */
[----:B------:R-:W-:Y:S02]  /*0510*/  LOP3.LUT R12, R11, 0x50, RZ, 0xc0, !PT ;  /* 0x000000500b0c7812 */ /* 0x000fe400078ec0ff */
[----:B------:R-:W-:-:S02]  /*0520*/  SHF.L.U32 R3, R3, 0x3, RZ ;  /* 0x0000000303037819 */ /* 0x000fc400000006ff */
[----:B------:R-:W-:Y:S02]  /*0530*/  LEA.HI R13, R13, 0x50, RZ, 0x1e ;  /* 0x000000500d0d7811 */ /* 0x000fe400078ff0ff */
[----:B------:R-:W-:Y:S02]  /*0540*/  @P0 IADD3 R13, PT, PT, R15, RZ, RZ ;  /* 0x000000ff0f0d0210 */ /* 0x000fe40007ffe0ff */
[C---:B------:R-:W-:Y:S02]  /*0550*/  IADD3 R15, PT, PT, R5.reuse, 0x4, RZ ;  /* 0x00000004050f7810 */ /* 0x040fe40007ffe0ff */
[C---:B------:R-:W-:Y:S02]  /*0560*/  IADD3 R17, PT, PT, R5.reuse, 0x8, RZ ;  /* 0x0000000805117810 */ /* 0x040fe40007ffe0ff */
[----:B------:R-:W-:Y:S02]  /*0570*/  SHF.L.U32 R16, R14, 0x1e, RZ ;  /* 0x0000001e0e107819 */ /* 0x000fe400000006ff */
[----:B------:R-:W-:-:S02]  /*0580*/  LEA.HI R11, R5, R12, RZ, 0x1e ;  /* 0x0000000c050b7211 */ /* 0x000fc400078ff0ff */
[----:B------:R-:W-:Y:S02]  /*0590*/  LOP3.LUT R3, R3, 0x18, RZ, 0xc0, !PT ;  /* 0x0000001803037812 */ /* 0x000fe400078ec0ff */
[----:B------:R-:W-:Y:S01]  /*05a0*/  LEA R5, R7, UR6, 0x7 ;  /* 0x0000000607057c11 */ /* 0x000fe2000f8e38ff */
[----:B------:R-:W-:Y:S01]  /*05b0*/  USHF.L.U32 UR6, UR9, 0x1, URZ ;  /* 0x0000000109067899 */ /* 0x000fe200080006ff */
[----:B------:R-:W-:Y:S02]  /*05c0*/  SHF.R.S32.HI R16, RZ, 0x1f, R16 ;  /* 0x0000001fff107819 */ /* 0x000fe40000011410 */
[----:B------:R-:W-:Y:S01]  /*05d0*/  IADD3 R3, PT, PT, R3, UR8, RZ ;  /* 0x0000000803037c10 */ /* 0x000fe2000fffe0ff */
[----:B------:R-:W-:Y:S01]  /*05e0*/  IMAD R5, R5, 0x140, R0 ;  /* 0x0000014005057824 */ /* 0x000fe200078e0200 */
[-C--:B------:R-:W-:Y:S01]  /*05f0*/  LEA.HI R21, R17, R12.reuse, RZ, 0x1e ;  /* 0x0000000c11157211 */ /* 0x080fe200078ff0ff */
[----:B------:R-:W-:Y:S01]  /*0600*/  ULOP3.LUT UR6, UR6, 0xfe, URZ, 0xc0, !UPT ;  /* 0x000000fe06067892 */ /* 0x000fe2000f8ec0ff */
[----:B------:R-:W-:Y:S01]  /*0610*/  LOP3.LUT R17, R16, 0x50, RZ, 0xc0, !PT ;  /* 0x0000005010117812 */ /* 0x000fe200078ec0ff */
[----:B------:R-:W-:Y:S01]  /*0620*/  IMAD.SHL.U32 R5, R5, 0x2, RZ ;  /* 0x0000000205057824 */ /* 0x000fe200078e00ff */
[----:B------:R-:W-:Y:S01]  /*0630*/  LEA R10, R10, R3, 0x5 ;  /* 0x000000030a0a7211 */ /* 0x000fe200078e28ff */
[----:B------:R-:W-:Y:S01]  /*0640*/  VIADD R3, R2, 0x2 ;  /* 0x0000000202037836 */ /* 0x000fe20000000000 */
[----:B------:R-:W-:Y:S01]  /*0650*/  LEA.HI R15, R15, R12, RZ, 0x1e ;  /* 0x0000000c0f0f7211 */ /* 0x000fe200078ff0ff */
[----:B------:R-:W-:Y:S01]  /*0660*/  IMAD.SHL.U32 R12, R0, 0x8, RZ ;  /* 0x00000008000c7824 */ /* 0x000fe200078e00ff */
[----:B------:R-:W-:Y:S01]  /*0670*/  MOV R16, UR4 ;  /* 0x0000000400107c02 */ /* 0x000fe20008000f00 */
[----:B---3--:R-:W-:Y:S01]  /*0680*/  IMAD.WIDE.U32 R46, R5, 0x4, R46 ;  /* 0x00000004052e7825 */ /* 0x008fe200078e002e */
[----:B------:R-:W-:Y:S01]  /*0690*/  LEA.HI R17, R14, R17, RZ, 0x1e ;  /* 0x000000110e117211 */ /* 0x000fe200078ff0ff */
[----:B------:R-:W0:Y:S01]  /*06a0*/  LDCU UR8, c[0x0][0x374] ;  /* 0x00006e80ff0877ac */ /* 0x000e220008000800 */
[----:B------:R-:W-:Y:S01]  /*06b0*/  LOP3.LUT R5, R2, 0xffff, RZ, 0xc0, !PT ;  /* 0x0000ffff02057812 */ /* 0x000fe200078ec0ff */
[--C-:B------:R-:W-:Y:S01]  /*06c0*/  IMAD R13, R13, 0x28, R16.reuse ;  /* 0x000000280d0d7824 */ /* 0x100fe200078e0210 */
[----:B------:R-:W-:Y:S01]  /*06d0*/  LOP3.LUT R3, R3, 0xffff, RZ, 0xc0, !PT ;  /* 0x0000ffff03037812 */ /* 0x000fe200078ec0ff */
[--C-:B------:R-:W-:Y:S01]  /*06e0*/  IMAD R11, R11, 0x28, R16.reuse ;  /* 0x000000280b0b7824 */ /* 0x100fe200078e0210 */
[----:B------:R-:W-:Y:S01]  /*06f0*/  LOP3.LUT R20, R12, 0x18, RZ, 0xc0, !PT ;  /* 0x000000180c147812 */ /* 0x000fe200078ec0ff */
[--C-:B------:R-:W-:Y:S01]  /*0700*/  IMAD R15, R15, 0x28, R16.reuse ;  /* 0x000000280f0f7824 */ /* 0x100fe200078e0210 */
[----:B------:R-:W-:Y:S01]  /*0710*/  LEA R44, P0, R7, R44, 0x2 ;  /* 0x0000002c072c7211 */ /* 0x000fe200078010ff */
[--C-:B------:R-:W-:Y:S01]  /*0720*/  IMAD R21, R21, 0x28, R16.reuse ;  /* 0x0000002815157824 */ /* 0x100fe200078e0210 */
[----:B------:R-:W-:Y:S01]  /*0730*/  IADD3 R12, PT, PT, R20, R13, RZ ;  /* 0x0000000d140c7210 */ /* 0x000fe20007ffe0ff */
[----:B------:R-:W-:Y:S01]  /*0740*/  IMAD R17, R17, 0x28, R16 ;  /* 0x0000002811117824 */ /* 0x000fe200078e0210 */
[----:B------:R-:W-:Y:S01]  /*0750*/  LEA R16, R26, UR4, 0x3 ;  /* 0x000000041a107c11 */ /* 0x000fe2000f8e18ff */
[----:B------:R-:W-:Y:S01]  /*0760*/  USHF.L.U32 UR4, UR9, 0x3, URZ ;  /* 0x0000000309047899 */ /* 0x000fe200080006ff */
[----:B------:R-:W-:Y:S01]  /*0770*/  IMAD R5, R5, 0x199a, RZ ;  /* 0x0000199a05057824 */ /* 0x000fe200078e02ff */
[C---:B------:R-:W-:Y:S01]  /*0780*/  IADD3 R13, PT, PT, R20.reuse, R15, RZ ;  /* 0x0000000f140d7210 */ /* 0x040fe20007ffe0ff */
[----:B------:R-:W-:Y:S01]  /*0790*/  IMAD R3, R3, 0x199a, RZ ;  /* 0x0000199a03037824 */ /* 0x000fe200078e02ff */
[----:B------:R-:W-:Y:S01]  /*07a0*/  ULOP3.LUT UR4, UR4, 0x3f8, URZ, 0xc0, !UPT ;  /* 0x000003f804047892 */ /* 0x000fe2000f8ec0ff */
[C---:B------:R-:W-:Y:S01]  /*07b0*/  IMAD.IADD R14, R20.reuse, 0x1, R21 ;  /* 0x00000001140e7824 */ /* 0x040fe200078e0215 */
[C---:B------:R-:W-:Y:S01]  /*07c0*/  LEA.HI.X R45, R7.reuse, R45, RZ, 0x2, P0 ;  /* 0x0000002d072d7211 */ /* 0x040fe200000f14ff */
[----:B------:R-:W-:Y:S01]  /*07d0*/  IMAD.MOV.U32 R21, RZ, RZ, 0x7fffff81 ;  /* 0x7fffff81ff157424 */ /* 0x000fe200078e00ff */
[----:B------:R-:W-:Y:S01]  /*07e0*/  LOP3.LUT P1, RZ, R7, UR9, RZ, 0xfc, !PT ;  /* 0x0000000907ff7c12 */ /* 0x000fe2000f82fcff */
[----:B------:R-:W-:Y:S01]  /*07f0*/  IMAD R16, R23, 0x28, R16 ;  /* 0x0000002817107824 */ /* 0x000fe200078e0210 */
[----:B------:R-:W-:-:S02]  /*0800*/  IADD3 R15, PT, PT, R20, R17, RZ ;  /* 0x00000011140f7210 */ /* 0x000fc40007ffe0ff */
[----:B------:R-:W-:Y:S02]  /*0810*/  ISETP.NE.AND P0, PT, RZ, UR9, PT ;  /* 0x00000009ff007c0c */ /* 0x000fe4000bf05270 */
[----:B------:R-:W-:Y:S02]  /*0820*/  SHF.L.U32 R23, R0, 0x4, RZ ;  /* 0x0000000400177819 */ /* 0x000fe400000006ff */
[----:B------:R-:W-:Y:S02]  /*0830*/  SHF.R.U32.HI R24, RZ, 0x10, R5 ;  /* 0x00000010ff187819 */ /* 0x000fe40000011605 */
[----:B------:R-:W-:Y:S02]  /*0840*/  SHF.R.U32.HI R27, RZ, 0x10, R3 ;  /* 0x00000010ff1b7819 */ /* 0x000fe40000011603 */
[----:B------:R-:W-:Y:S01]  /*0850*/  IADD3 R11, PT, PT, R11, R20, RZ ;  /* 0x000000140b0b7210 */ /* 0x000fe20007ffe0ff */
[----:B------:R-:W-:Y:S01]  /*0860*/  HFMA2 R20, -RZ, RZ, 0, 0 ;  /* 0x00000000ff147431 */ /* 0x000fe200000001ff */
[----:B------:R-:W-:-:S02]  /*0870*/  MOV R99, R7 ;  /* 0x0000000700637202 */ /* 0x000fc40000000f00 */
[C---:B------:R-:W-:Y:S02]  /*0880*/  LOP3.LUT R22, R0.reuse, 0x7, RZ, 0xc0, !PT ;  /* 0x0000000700167812 */ /* 0x040fe400078ec0ff */
[----:B------:R-:W-:Y:S02]  /*0890*/  LOP3.LUT R23, R23, 0xf80, RZ, 0xc0, !PT ;  /* 0x00000f8017177812 */ /* 0x000fe400078ec0ff */
[----:B------:R-:W-:Y:S02]  /*08a0*/  LEA R25, R0, UR6, 0x6 ;  /* 0x0000000600197c11 */ /* 0x000fe4000f8e30ff */
[----:B------:R-:W-:Y:S02]  /*08b0*/  IADD3 R26, PT, PT, R26, UR4, RZ ;  /* 0x000000041a1a7c10 */ /* 0x000fe4000fffe0ff */
[----:B------:R-:W-:Y:S02]  /*08c0*/  LEA R28, R24, UR5, 0x3 ;  /* 0x00000005181c7c11 */ /* 0x000fe4000f8e18ff */
[----:B------:R-:W-:-:S02]  /*08d0*/  LEA R31, R27, UR5, 0x3 ;  /* 0x000000051b1f7c11 */ /* 0x000fc4000f8e18ff */
[C---:B----4-:R-:W-:Y:S02]  /*08e0*/  PRMT R30, R19.reuse, 0x7632, R30 ;  /* 0x00007632131e7816 */ /* 0x050fe4000000001e */
[C---:B------:R-:W-:Y:S02]  /*08f0*/  PRMT R29, R18.reuse, 0x7632, R29 ;  /* 0x00007632121d7816 */ /* 0x040fe4000000001d */
[----:B------:R-:W-:Y:S01]  /*0900*/  SHF.L.U32 R17, R18, 0x10, RZ ;  /* 0x0000001012117819 */ /* 0x000fe200000006ff */
[----:B------:R-:W-:Y:S01]  /*0910*/  IMAD.U32 R30, R30, 0x10000, RZ ;  /* 0x000100001e1e7824 */ /* 0x000fe200078e00ff */
[----:B------:R-:W-:Y:S02]  /*0920*/  SHF.L.U32 R18, R19, 0x10, RZ ;  /* 0x0000001013127819 */ /* 0x000fe400000006ff */
[C---:B------:R-:W-:Y:S02]  /*0930*/  SEL R19, R21.reuse, 0x1, !P1 ;  /* 0x0000000115137807 */ /* 0x040fe40004800000 */
[----:B------:R-:W-:-:S02]  /*0940*/  SEL R21, R21, 0x1, !P0 ;  /* 0x0000000115157807 */ /* 0x000fc40004000000 */
[----:B0-----:R-:W-:-:S07]  /*0950*/  SHF.L.U32 R29, R29, 0x10, RZ ;  /* 0x000000101d1d7819 */ /* 0x001fce00000006ff */
.L_x_54:
[----:B------:R-:W0:Y:S01]  /*0960*/  LDCU.64 UR6, c[0x0][0x3b8] ;  /* 0x00007700ff0677ac */ /* 0x000e220008000a00 */
[----:B------:R-:W-:Y:S01]  /*0970*/  MOV R3, RZ ;  /* 0x000000ff00037202 */ /* 0x000fe20000000f00 */
[----:B------:R-:W-:Y:S01]  /*0980*/  IMAD R37, R26, 0x140, RZ ;  /* 0x000001401a257824 */ /* 0x000fe200078e02ff */
[C---:B------:R-:W-:Y:S01]  /*0990*/  SHF.L.U64.HI R35, R99.reuse, 0x6, R98 ;  /* 0x0000000663237819 */ /* 0x040fe20000010262 */
[----:B-1----:R-:W1:Y:S01]  /*09a0*/  LDCU.64 UR12, c[0x0][0x3a0] ;  /* 0x00007400ff0c77ac */ /* 0x002e620008000a00 */
[C---:B------:R-:W-:Y:S01]  /*09b0*/  SHF.L.U32 R34, R99.reuse, 0x6, RZ ;  /* 0x0000000663227819 */ /* 0x040fe200000006ff */
[----:B------:R-:W-:Y:S01]  /*09c0*/  IMAD.WIDE.U32 R32, R99, 0x50000, R2 ;  /* 0x0005000063207825 */ /* 0x000fe200078e0002 */
[----:B------:R-:W2:Y:S03]  /*09d0*/  LDCU.64 UR14, c[0x0][0x398] ;  /* 0x00007300ff0e77ac */ /* 0x000ea60008000a00 */
[----:B------:R-:W-:Y:S01]  /*09e0*/  IMAD R5, R98, 0x50000, RZ ;  /* 0x0005000062057824 */ /* 0x000fe200078e02ff */
[----:B------:R-:W-:Y:S01]  /*09f0*/  IADD3 R3, P0, PT, R37, R32, RZ ;  /* 0x0000002025037210 */ /* 0x000fe20007f1e0ff */
[--C-:B------:R-:W-:Y:S01]  /*0a00*/  IMAD.WIDE.U32 R38, R24, 0x2, R34.reuse ;  /* 0x0000000218267825 */ /* 0x100fe200078e0022 */
[----:B------:R-:W3:Y:S02]  /*0a10*/  LDCU UR4, c[0x0][0x3c0] ;  /* 0x00007800ff0477ac */ /* 0x000ee40008000800 */
[----:B------:R-:W-:Y:S01]  /*0a20*/  IADD3.X R36, PT, PT, R33, R5, RZ, P0, !PT ;  /* 0x0000000521247210 */ /* 0x000fe200007fe4ff */
[----:B------:R-:W-:Y:S01]  /*0a30*/  IMAD.SHL.U32 R32, R3, 0x2, RZ ;  /* 0x0000000203207824 */ /* 0x000fe200078e00ff */
[----:B0-----:R-:W-:Y:S01]  /*0a40*/  LEA R56, P0, R38, UR6, 0x2 ;  /* 0x0000000626387c11 */ /* 0x001fe2000f8010ff */
[----:B------:R-:W-:Y:S01]  /*0a50*/  IMAD.WIDE.U32 R34, R27, 0x2, R34 ;  /* 0x000000021b227825 */ /* 0x000fe200078e0022 */
[----:B------:R-:W-:-:S02]  /*0a60*/  SHF.L.U64.HI R33, R3, 0x1, R36 ;  /* 0x0000000103217819 */ /* 0x000fc40000010224 */
[----:B------:R-:W-:Y:S02]  /*0a70*/  LEA.HI.X R57, R38, UR7, R39, 0x2, P0 ;  /* 0x0000000726397c11 */ /* 0x000fe400080f1427 */
[----:B-1----:R-:W-:-:S04]  /*0a80*/  IADD3 R58, P1, PT, R32, UR12, RZ ;  /* 0x0000000c203a7c10 */ /* 0x002fc8000ff3e0ff */
[----:B------:R-:W3:Y:S01]  /*0a90*/  LDG.E.64.CONSTANT R56, desc[UR10][R56.64] ;  /* 0x0000000a38387981 */ /* 0x000ee2000c1e9b00 */
[----:B------:R-:W-:Y:S02]  /*0aa0*/  IADD3.X R59, PT, PT, R33, UR13, RZ, P1, !PT ;  /* 0x0000000d213b7c10 */ /* 0x000fe40008ffe4ff */
[----:B------:R-:W-:-:S03]  /*0ab0*/  LEA R38, P0, R34, UR6, 0x2 ;  /* 0x0000000622267c11 */ /* 0x000fc6000f8010ff */
[----:B------:R-:W4:Y:S01]  /*0ac0*/  LDG.E.64.CONSTANT R64, desc[UR10][R58.64] ;  /* 0x0000000a3a407981 */ /* 0x000f22000c1e9b00 */
[----:B------:R-:W-:Y:S02]  /*0ad0*/  LEA.HI.X R39, R34, UR7, R35, 0x2, P0 ;  /* 0x0000000722277c11 */ /* 0x000fe400080f1423 */
[----:B--2---:R-:W-:Y:S01]  /*0ae0*/  IADD3 R34, P0, PT, R32, UR14, RZ ;  /* 0x0000000e20227c10 */ /* 0x004fe2000ff1e0ff */
[----:B------:R3:W2:Y:S03]  /*0af0*/  LDG.E.64.CONSTANT R66, desc[UR10][R58.64+0xa00] ;  /* 0x000a000a3a427981 */ /* 0x0006a6000c1e9b00 */
[----:B------:R-:W-:Y:S01]  /*0b00*/  IADD3.X R35, PT, PT, R33, UR15, RZ, P0, !PT ;  /* 0x0000000f21237c10 */ /* 0x000fe200087fe4ff */
[----:B------:R-:W5:Y:S04]  /*0b10*/  LDG.E.64.CONSTANT R38, desc[UR10][R38.64] ;  /* 0x0000000a26267981 */ /* 0x000f68000c1e9b00 */
[----:B------:R-:W5:Y:S04]  /*0b20*/  LDG.E.64.CONSTANT R40, desc[UR10][R34.64] ;  /* 0x0000000a22287981 */ /* 0x000f68000c1e9b00 */
[----:B------:R0:W5:Y:S01]  /*0b30*/  LDG.E.64.CONSTANT R36, desc[UR10][R34.64+0xa00] ;  /* 0x000a000a22247981 */ /* 0x000162000c1e9b00 */
[----:B------:R-:W-:-:S04]  /*0b40*/  IADD3 R99, P0, PT, R99, 0x1, RZ ;  /* 0x0000000163637810 */ /* 0x000fc80007f1e0ff */
[----:B------:R-:W-:Y:S02]  /*0b50*/  IADD3.X R98, PT, PT, RZ, R98, RZ, P0, !PT ;  /* 0x00000062ff627210 */ /* 0x000fe400007fe4ff */
[----:B------:R-:W-:Y:S01]  /*0b60*/  ISETP.GT.U32.AND P1, PT, R0, 0x7f, PT ;  /* 0x0000007f0000780c */ /* 0x000fe20003f24070 */
[----:B---3--:R-:W-:-:S04]  /*0b70*/  FADD.FTZ R59, R57, UR4 ;  /* 0x00000004393b7e21 */ /* 0x008fc80008010000 */
[----:B0-----:R-:W0:Y:S01]  /*0b80*/  MUFU.RSQ R34, R59 ;  /* 0x0000003b00227308 */ /* 0x001e220000001400 */
[C---:B----4-:R-:W-:Y:S02]  /*0b90*/  PRMT R3, R64.reuse, 0x7632, R3 ;  /* 0x0000763240037816 */ /* 0x050fe40000000003 */
[----:B------:R-:W-:Y:S02]  /*0ba0*/  SHF.L.U32 R61, R64, 0x10, RZ ;  /* 0x00000010403d7819 */ /* 0x000fe400000006ff */
[C---:B--2---:R-:W-:Y:S02]  /*0bb0*/  PRMT R57, R66.reuse, 0x7632, R57 ;  /* 0x0000763242397816 */ /* 0x044fe40000000039 */
[----:B------:R-:W-:Y:S02]  /*0bc0*/  PRMT R5, R65, 0x7632, R5 ;  /* 0x0000763241057816 */ /* 0x000fe40000000005 */
[----:B------:R-:W-:Y:S02]  /*0bd0*/  SHF.L.U32 R63, R66, 0x10, RZ ;  /* 0x00000010423f7819 */ /* 0x000fe400000006ff */
[----:B------:R-:W-:-:S02]  /*0be0*/  SHF.L.U32 R3, R3, 0x10, RZ ;  /* 0x0000001003037819 */ /* 0x000fc400000006ff */
[----:B------:R-:W-:Y:S01]  /*0bf0*/  SHF.L.U32 R57, R57, 0x10, RZ ;  /* 0x0000001039397819 */ /* 0x000fe200000006ff */
[C---:B------:R-:W-:Y:S01]  /*0c00*/  FADD.FTZ R61, -R56.reuse, R61 ;  /* 0x0000003d383d7221 */ /* 0x040fe20000010100 */
[----:B------:R-:W-:Y:S01]  /*0c10*/  PRMT R58, R67, 0x7632, R58 ;  /* 0x00007632433a7816 */ /* 0x000fe2000000003a */
[C---:B------:R-:W-:Y:S01]  /*0c20*/  FADD.FTZ R63, -R56.reuse, R63 ;  /* 0x0000003f383f7221 */ /* 0x040fe20000010100 */
[----:B------:R-:W-:Y:S01]  /*0c30*/  SHF.L.U32 R5, R5, 0x10, RZ ;  /* 0x0000001005057819 */ /* 0x000fe200000006ff */
[C---:B------:R-:W-:Y:S01]  /*0c40*/  FADD.FTZ R35, -R56.reuse, R3 ;  /* 0x0000000338237221 */ /* 0x040fe20000010100 */
[----:B------:R-:W-:Y:S01]  /*0c50*/  FADD.FTZ R57, -R56, R57 ;  /* 0x0000003938397221 */ /* 0x000fe20000010100 */
[----:B-----5:R-:W-:Y:S01]  /*0c60*/  SHF.L.U32 R56, R40, 0x10, RZ ;  /* 0x0000001028387819 */ /* 0x020fe200000006ff */
[----:B0-----:R-:W-:Y:S01]  /*0c70*/  FMUL.FTZ R3, R34, R61 ;  /* 0x0000003d22037220 */ /* 0x001fe20000410000 */
[----:B------:R-:W-:Y:S01]  /*0c80*/  SHF.L.U32 R65, R65, 0x10, RZ ;  /* 0x0000001041417819 */ /* 0x000fe200000006ff */
[----:B------:R-:W-:-:S02]  /*0c90*/  IMAD.U32 R67, R67, 0x10000, RZ ;  /* 0x0001000043437824 */ /* 0x000fc400078e00ff */
[--C-:B------:R-:W-:Y:S01]  /*0ca0*/  FADD.FTZ R95, -R38, R5.reuse ;  /* 0x00000005265f7221 */ /* 0x100fe20000010100 */
[----:B------:R-:W-:Y:S01]  /*0cb0*/  IMAD.U32 R71, R58, 0x10000, RZ ;  /* 0x000100003a477824 */ /* 0x000fe200078e00ff */
[----:B------:R-:W-:Y:S01]  /*0cc0*/  PRMT R5, R40, 0x7632, R5 ;  /* 0x0000763228057816 */ /* 0x000fe20000000005 */
[----:B------:R-:W-:Y:S01]  /*0cd0*/  FFMA.FTZ R59, R3, R56, R48 ;  /* 0x00000038033b7223 */ /* 0x000fe20000010030 */
[----:B------:R-:W-:Y:S01]  /*0ce0*/  FADD.FTZ R48, R39, UR4 ;  /* 0x0000000427307e21 */ /* 0x000fe20008010000 */
[C---:B------:R-:W-:Y:S01]  /*0cf0*/  FADD.FTZ R65, -R38.reuse, R65 ;  /* 0x0000004126417221 */ /* 0x040fe20000010100 */
[C---:B------:R-:W-:Y:S01]  /*0d00*/  FADD.FTZ R69, -R38.reuse, R67 ;  /* 0x0000004326457221 */ /* 0x040fe20000010100 */
[----:B------:R-:W-:Y:S01]  /*0d10*/  FADD.FTZ R71, -R38, R71 ;  /* 0x0000004726477221 */ /* 0x000fe20000010100 */
[C---:B------:R-:W-:Y:S01]  /*0d20*/  PRMT R38, R41.reuse, 0x7632, R38 ;  /* 0x0000763229267816 */ /* 0x040fe20000000026 */
[----:B------:R-:W-:Y:S01]  /*0d30*/  IMAD.U32 R60, R36, 0x10000, RZ ;  /* 0x00010000243c7824 */ /* 0x000fe200078e00ff */
[----:B------:R-:W-:-:S02]  /*0d40*/  SHF.L.U32 R64, R41, 0x10, RZ ;  /* 0x0000001029407819 */ /* 0x000fc400000006ff */
[----:B------:R-:W-:Y:S01]  /*0d50*/  SHF.L.U32 R90, R5, 0x10, RZ ;  /* 0x00000010055a7819 */ /* 0x000fe200000006ff */
[----:B------:R-:W0:Y:S01]  /*0d60*/  LDC.64 R40, c[0x0][0x3c8] ;  /* 0x0000f200ff287b82 */ /* 0x000e220000000a00 */
[----:B------:R-:W-:Y:S02]  /*0d70*/  PRMT R5, R36, 0x7632, R5 ;  /* 0x0000763224057816 */ /* 0x000fe40000000005 */
[----:B------:R-:W1:Y:S01]  /*0d80*/  MUFU.RSQ R36, R48 ;  /* 0x0000003000247308 */ /* 0x000e620000001400 */
[----:B------:R-:W-:Y:S01]  /*0d90*/  FMUL.FTZ R35, R34, R35 ;  /* 0x0000002322237220 */ /* 0x000fe20000410000 */
[C---:B------:R-:W-:Y:S02]  /*0da0*/  PRMT R39, R37.reuse, 0x7632, R39 ;  /* 0x0000763225277816 */ /* 0x040fe40000000027 */
[----:B------:R-:W-:Y:S01]  /*0db0*/  SHF.L.U32 R68, R37, 0x10, RZ ;  /* 0x0000001025447819 */ /* 0x000fe200000006ff */
[----:B------:R-:W-:Y:S01]  /*0dc0*/  FMUL.FTZ R37, R17, R56 ;  /* 0x0000003811257220 */ /* 0x000fe20000410000 */
[----:B------:R-:W-:Y:S01]  /*0dd0*/  SHF.L.U32 R67, R38, 0x10, RZ ;  /* 0x0000001026437819 */ /* 0x000fe200000006ff */
[----:B------:R-:W-:Y:S01]  /*0de0*/  FMUL.FTZ R38, R18, R64 ;  /* 0x0000004012267220 */ /* 0x000fe20000410000 */
[----:B------:R-:W-:Y:S01]  /*0df0*/  SHF.L.U32 R62, R5, 0x10, RZ ;  /* 0x00000010053e7819 */ /* 0x000fe200000006ff */
[----:B------:R-:W-:Y:S01]  /*0e00*/  FADD.FTZ R58, R56, R49 ;  /* 0x00000031383a7221 */ /* 0x000fe20000010000 */
[----:B------:R-:W-:Y:S01]  /*0e10*/  FADD.FTZ R51, R90, R51 ;  /* 0x000000335a337221 */ /* 0x000fe20000010000 */
[-C--:B------:R-:W-:Y:S01]  /*0e20*/  FFMA.FTZ R61, R35, R90.reuse, R50 ;  /* 0x0000005a233d7223 */ /* 0x080fe20000010032 */
[----:B------:R-:W-:Y:S01]  /*0e30*/  FMUL.FTZ R90, R29, R90 ;  /* 0x0000005a1d5a7220 */ /* 0x000fe20000410000 */
[----:B------:R-:W-:Y:S01]  /*0e40*/  FADD.FTZ R49, RZ, R37 ;  /* 0x00000025ff317221 */ /* 0x000fe20000010000 */
[----:B-1----:R-:W-:Y:S01]  /*0e50*/  FMUL.FTZ R5, R36, R65 ;  /* 0x0000004124057220 */ /* 0x002fe20000410000 */
[----:B------:R-:W-:Y:S01]  /*0e60*/  FMUL.FTZ R91, R30, R67 ;  /* 0x000000431e5b7220 */ /* 0x000fe20000410000 */
[----:B------:R-:W-:Y:S01]  /*0e70*/  FADD.FTZ R56, RZ, R38 ;  /* 0x00000026ff387221 */ /* 0x000fe20000010000 */
[----:B------:R-:W-:Y:S01]  /*0e80*/  FFMA.FTZ R48, R3, R37, RZ ;  /* 0x0000002503307223 */ /* 0x000fe200000100ff */
[----:B------:R-:W-:Y:S01]  /*0e90*/  FMUL.FTZ R95, R36, R95 ;  /* 0x0000005f245f7220 */ /* 0x000fe20000410000 */
[----:B------:R-:W-:Y:S01]  /*0ea0*/  FFMA.FTZ R66, R5, R38, RZ ;  /* 0x0000002605427223 */ /* 0x000fe200000100ff */
[----:B0-----:R-:W-:Y:S01]  /*0eb0*/  ISETP.GE.U32.AND P0, PT, R99, R40, PT ;  /* 0x000000286300720c */ /* 0x001fe20003f06070 */
[----:B------:R-:W-:-:S02]  /*0ec0*/  IMAD.U32 R70, R39, 0x10000, RZ ;  /* 0x0001000027467824 */ /* 0x000fc400078e00ff */
[----:B------:R-:W-:Y:S01]  /*0ed0*/  FMUL.FTZ R94, R34, R57 ;  /* 0x00000039225e7220 */ /* 0x000fe20000410000 */
[----:B------:R-:W-:Y:S01]  /*0ee0*/  FADD.FTZ R50, R49, R90 ;  /* 0x0000005a31327221 */ /* 0x000fe20000010000 */
[----:B------:R-:W-:Y:S01]  /*0ef0*/  FMUL.FTZ R39, R17, R60 ;  /* 0x0000003c11277220 */ /* 0x000fe20000410000 */
[----:B------:R-:W-:Y:S01]  /*0f00*/  FMUL.FTZ R89, R18, R68 ;  /* 0x0000004412597220 */ /* 0x000fe20000410000 */
[----:B------:R-:W-:Y:S01]  /*0f10*/  FMUL.FTZ R88, R34, R63 ;  /* 0x0000003f22587220 */ /* 0x000fe20000410000 */
[----:B------:R-:W-:Y:S01]  /*0f20*/  FMUL.FTZ R92, R36, R69 ;  /* 0x00000045245c7220 */ /* 0x000fe20000410000 */
[----:B------:R-:W-:Y:S01]  /*0f30*/  FFMA.FTZ R49, R35, R90, R48 ;  /* 0x0000005a23317223 */ /* 0x000fe20000010030 */
[----:B------:R-:W-:Y:S01]  /*0f40*/  FADD.FTZ R56, R56, R91 ;  /* 0x0000005b38387221 */ /* 0x000fe20000010000 */
[----:B------:R-:W-:Y:S01]  /*0f50*/  FFMA.FTZ R57, R95, R91, R66 ;  /* 0x0000005b5f397223 */ /* 0x000fe20000010042 */
[----:B------:R-:W-:Y:S01]  /*0f60*/  ISETP.GE.AND.EX P0, PT, R98, R41, PT, P0 ;  /* 0x000000296200720c */ /* 0x000fe20003f06300 */
[----:B------:R-:W-:Y:S01]  /*0f70*/  FMUL.FTZ R93, R29, R62 ;  /* 0x0000003e1d5d7220 */ /* 0x000fe20000410000 */
[----:B------:R-:W-:Y:S01]  /*0f80*/  FADD.FTZ R48, R50, R39 ;  /* 0x0000002732307221 */ /* 0x000fe20000010000 */
[----:B------:R-:W-:Y:S01]  /*0f90*/  FFMA.FTZ R49, R88, R39, R49 ;  /* 0x0000002758317223 */ /* 0x000fe20000010031 */
[----:B------:R-:W-:Y:S01]  /*0fa0*/  FMUL.FTZ R97, R30, R70 ;  /* 0x000000461e617220 */ /* 0x000fe20000410000 */
[----:B------:R-:W-:Y:S01]  /*0fb0*/  FMUL.FTZ R96, R36, R71 ;  /* 0x0000004724607220 */ /* 0x000fe20000410000 */
[----:B------:R-:W-:Y:S01]  /*0fc0*/  FADD.FTZ R56, R56, R89 ;  /* 0x0000005938387221 */ /* 0x000fe20000010000 */
[----:B------:R-:W-:Y:S01]  /*0fd0*/  FFMA.FTZ R57, R92, R89, R57 ;  /* 0x000000595c397223 */ /* 0x000fe20000010039 */
[----:B------:R-:W-:Y:S01]  /*0fe0*/  FADD.FTZ R48, R48, R93 ;  /* 0x0000005d30307221 */ /* 0x000fe20000010000 */
[----:B------:R-:W-:Y:S01]  /*0ff0*/  FFMA.FTZ R49, R94, R93, R49 ;  /* 0x0000005d5e317223 */ /* 0x000fe20000010031 */
[----:B------:R-:W-:Y:S01]  /*1000*/  FADD.FTZ R56, R56, R97 ;  /* 0x0000006138387221 */ /* 0x000fe20000010000 */
[----:B------:R-:W-:Y:S01]  /*1010*/  FFMA.FTZ R57, R96, R97, R57 ;  /* 0x0000006160397223 */ /* 0x000fe20000010039 */
[----:B------:R-:W-:Y:S01]  /*1020*/  FADD.FTZ R55, R67, R55 ;  /* 0x0000003743377221 */ /* 0x000fe20000010000 */
[----:B------:R-:W-:Y:S01]  /*1030*/  FADD.FTZ R53, R64, R53 ;  /* 0x0000003540357221 */ /* 0x000fe20000010000 */
[----:B------:R0:W-:Y:S01]  /*1040*/  STS.64 [R16], R48 ;  /* 0x0000003010007388 */ /* 0x0001e20000000a00 */
[----:B------:R-:W-:Y:S01]  /*1050*/  FFMA.FTZ R63, R5, R64, R52 ;  /* 0x00000040053f7223 */ /* 0x000fe20000010034 */
[----:B------:R-:W-:-:S02]  /*1060*/  FFMA.FTZ R67, R95, R67, R54 ;  /* 0x000000435f437223 */ /* 0x000fc40000010036 */
[----:B------:R1:W-:Y:S01]  /*1070*/  STS.64 [R16+0xc80], R56 ;  /* 0x000c803810007388 */ /* 0x0003e20000000a00 */
[----:B------:R-:W-:Y:S01]  /*1080*/  FADD.FTZ R51, R51, R62 ;  /* 0x0000003e33337221 */ /* 0x000fe20000010000 */
[----:B------:R-:W-:Y:S01]  /*1090*/  FFMA.FTZ R50, R94, R62, R61 ;  /* 0x0000003e5e327223 */ /* 0x000fe2000001003d */
[----:B------:R-:W-:Y:S01]  /*10a0*/  FADD.FTZ R53, R53, R68 ;  /* 0x0000004435357221 */ /* 0x000fe20000010000 */
[----:B------:R-:W-:Y:S01]  /*10b0*/  FFMA.FTZ R52, R92, R68, R63 ;  /* 0x000000445c347223 */ /* 0x000fe2000001003f */
[----:B------:R-:W-:Y:S01]  /*10c0*/  FADD.FTZ R55, R55, R70 ;  /* 0x0000004637377221 */ /* 0x000fe20000010000 */
[----:B------:R-:W-:Y:S01]  /*10d0*/  FFMA.FTZ R54, R96, R70, R67 ;  /* 0x0000004660367223 */ /* 0x000fe20000010043 */
[----:B------:R-:W-:Y:S01]  /*10e0*/  MOV R64, RZ ;  /* 0x000000ff00407202 */ /* 0x000fe20000000f00 */
[----:B0-----:R-:W-:Y:S01]  /*10f0*/  FADD.FTZ R49, R58, R60 ;  /* 0x0000003c3a317221 */ /* 0x001fe20000010000 */
[----:B------:R-:W-:Y:S01]  /*1100*/  FFMA.FTZ R48, R88, R60, R59 ;  /* 0x0000003c58307223 */ /* 0x000fe2000001003b */
[----:B------:R-:W-:Y:S01]  /*1110*/  MOV R66, RZ ;  /* 0x000000ff00427202 */ /* 0x000fe20000000f00 */
[----:B------:R-:W-:Y:S06]  /*1120*/  BAR.SYNC.DEFER_BLOCKING 0x0 ;  /* 0x0000000000007b1d */ /* 0x000fec0000010000 */
[----:B-1----:R-:W-:Y:S05]  /*1130*/  @!P0 BRA `(.L_x_43) ;  /* 0x0000000000488947 */ /* 0x002fea0003800000 */
        /* <DEDUP_REMOVED lines=18> */
.L_x_43:
[----:B------:R-:W-:Y:S04]  /*1260*/  BSSY.RECONVERGENT B0, `(.L_x_44) ;  /* 0x0000011000007945 */ /* 0x000fe80003800200 */
[----:B------:R-:W-:Y:S05]  /*1270*/  @P1 BRA `(.L_x_45) ;  /* 0x00000000003c1947 */ /* 0x000fea0003800000 */
[----:B------:R-:W1:Y:S04]  /*1280*/  LDS.64 R56, [R11] ;  /* 0x000000000b387984 */ /* 0x000e680000000a00 */
[----:B------:R-:W2:Y:S04]  /*1290*/  LDS.64 R58, [R12] ;  /* 0x000000000c3a7984 */ /* 0x000ea80000000a00 */
[----:B------:R-:W3:Y:S04]  /*12a0*/  LDS.64 R60, [R13] ;  /* 0x000000000d3c7984 */ /* 0x000ee80000000a00 */
[----:B0-----:R-:W0:Y:S04]  /*12b0*/  LDS.64 R62, [R15] ;  /* 0x000000000f3e7984 */ /* 0x001e280000000a00 */
[----:B------:R-:W4:Y:S01]  /*12c0*/  LDS.64 R64, [R14] ;  /* 0x000000000e407984 */ /* 0x000f220000000a00 */
[----:B-1----:R-:W-:Y:S01]  /*12d0*/  FADD.FTZ R67, RZ, R56 ;  /* 0x00000038ff437221 */ /* 0x002fe20000010000 */
[----:B------:R-:W-:-:S03]  /*12e0*/  FADD.FTZ R56, RZ, R57 ;  /* 0x00000039ff387221 */ /* 0x000fc60000010000 */
[----:B--2---:R-:W-:Y:S01]  /*12f0*/  FADD.FTZ R67, R67, R58 ;  /* 0x0000003a43437221 */ /* 0x004fe20000010000 */
[----:B------:R-:W-:-:S03]  /*1300*/  FADD.FTZ R56, R56, R59 ;  /* 0x0000003b38387221 */ /* 0x000fc60000010000 */
[----:B---3--:R-:W-:Y:S01]  /*1310*/  FADD.FTZ R67, R67, R60 ;  /* 0x0000003c43437221 */ /* 0x008fe20000010000 */
[----:B------:R-:W-:-:S03]  /*1320*/  FADD.FTZ R56, R56, R61 ;  /* 0x0000003d38387221 */ /* 0x000fc60000010000 */
[----:B0-----:R-:W-:Y:S01]  /*1330*/  FADD.FTZ R67, R67, R62 ;  /* 0x0000003e43437221 */ /* 0x001fe20000010000 */
[----:B------:R-:W-:-:S03]  /*1340*/  FADD.FTZ R56, R56, R63 ;  /* 0x0000003f38387221 */ /* 0x000fc60000010000 */
[----:B----4-:R-:W-:Y:S01]  /*1350*/  FADD.FTZ R66, R67, R64 ;  /* 0x0000004043427221 */ /* 0x010fe20000010000 */
[----:B------:R-:W-:-:S07]  /*1360*/  FADD.FTZ R64, R56, R65 ;  /* 0x0000004138407221 */ /* 0x000fce0000010000 */
.L_x_45:
[----:B------:R-:W-:Y:S05]  /*1370*/  BSYNC.RECONVERGENT B0 ;  /* 0x0000000000007941 */ /* 0x000fea0003800200 */
.L_x_44:
[----:B------:R-:W1:Y:S01]  /*1380*/  SHFL.BFLY PT, R57, R66, 0x2, 0x1f ;  /* 0x0c401f0042397f89 */ /* 0x000e6200000e0000 */
[----:B------:R-:W-:-:S03]  /*1390*/  LOP3.LUT P1, RZ, R0, 0x383, RZ, 0xc0, !PT ;  /* 0x0000038300ff7812 */ /* 0x000fc6000782c0ff */
[----:B------:R-:W2:Y:S10]  /*13a0*/  SHFL.BFLY PT, R59, R64, 0x2, 0x1f ;  /* 0x0c401f00403b7f89 */ /* 0x000eb400000e0000 */
[----:B------:R-:W-:-:S04]  /*13b0*/  @!P1 IMAD R58, R20, UR8, R7 ;  /* 0x00000008143a9c24 */ /* 0x000fc8000f8e0207 */
[----:B0-----:R-:W-:Y:S02]  /*13c0*/  @!P1 IMAD R63, R58, 0x2000, R25 ;  /* 0x000020003a3f9824 */ /* 0x001fe400078e0219 */
[----:B-1----:R-:W-:Y:S02]  /*13d0*/  FADD.FTZ R60, R57, R66 ;  /* 0x00000042393c7221 */ /* 0x002fe40000010000 */
[----:B------:R-:W0:Y:S01]  /*13e0*/  @!P1 LDC.64 R56, c[0x0][0x3d0] ;  /* 0x0000f400ff389b82 */ /* 0x000e220000000a00 */
[----:B--2---:R-:W-:Y:S02]  /*13f0*/  FADD.FTZ R61, R59, R64 ;  /* 0x000000403b3d7221 */ /* 0x004fe40000010000 */
[----:B------:R-:W1:Y:S04]  /*1400*/  SHFL.BFLY PT, R59, R60, 0x1, 0x1f ;  /* 0x0c201f003c3b7f89 */ /* 0x000e6800000e0000 */
[----:B------:R-:W2:Y:S01]  /*1410*/  SHFL.BFLY PT, R62, R61, 0x1, 0x1f ;  /* 0x0c201f003d3e7f89 */ /* 0x000ea200000e0000 */
[----:B0-----:R-:W-:-:S04]  /*1420*/  @!P1 IMAD.WIDE.U32 R56, R63, 0x4, R56 ;  /* 0x000000043f389825 */ /* 0x001fc800078e0038 */
[----:B-1----:R-:W-:Y:S01]  /*1430*/  FADD.FTZ R58, R60, R59 ;  /* 0x0000003b3c3a7221 */ /* 0x002fe20000010000 */
[----:B--2---:R-:W-:-:S05]  /*1440*/  FADD.FTZ R59, R61, R62 ;  /* 0x0000003e3d3b7221 */ /* 0x004fca0000010000 */
[----:B------:R0:W-:Y:S01]  /*1450*/  @!P1 STG.E.64 desc[UR10][R56.64], R58 ;  /* 0x0000003a38009986 */ /* 0x0001e2000c101b0a */
[----:B------:R-:W-:Y:S05]  /*1460*/  @!P0 BRA `(.L_x_46) ;  /* 0x0000000000408947 */ /* 0x000fea0003800000 */
[----:B------:R-:W-:Y:S01]  /*1470*/  BAR.SYNC.DEFER_BLOCKING 0x0 ;  /* 0x0000000000007b1d */ /* 0x000fe20000010000 */
[----:B------:R-:W-:-:S13]  /*1480*/  ISETP.NE.AND P1, PT, R0, RZ, PT ;  /* 0x000000ff0000720c */ /* 0x000fda0003f25270 */
[----:B------:R-:W-:Y:S05]  /*1490*/  @P1 BRA `(.L_x_47) ;  /* 0x0000000000281947 */ /* 0x000fea0003800000 */
[----:B------:R-:W-:Y:S06]  /*14a0*/  MEMBAR.ALL.GPU ;  /* 0x0000000000007992 */ /* 0x000fec000000a000 */
[----:B------:R-:W-:-:S00]  /*14b0*/  ERRBAR ;  /* 0x00000000000079ab */ /* 0x000fc00000000000 */
[----:B------:R-:W-:Y:S06]  /*14c0*/  CGAERRBAR ;  /* 0x00000000000075ab */ /* 0x000fec0000000000 */
[----:B0-----:R0:W5:Y:S02]  /*14d0*/  ATOM.E.ADD.STRONG.GPU PT, R56, desc[UR10][R42.64], R19 ;  /* 0x800000132a38798a */ /* 0x00116400081ef10a */
.L_x_48:
[----:B------:R-:W2:Y:S04]  /*14e0*/  LD.E.STRONG.GPU R57, desc[UR10][R42.64] ;  /* 0x0000000a2a397980 */ /* 0x000ea8000c10f900 */
[----:B--2---:R-:W-:Y:S01]  /*14f0*/  CCTL.IVALL ;  /* 0x00000000ff00798f */ /* 0x004fe20002000000 */
[----:B------:R-:W-:Y:S05]  /*1500*/  YIELD ;  /* 0x0000000000007946 */ /* 0x000fea0003800000 */
[----:B-----5:R-:W-:-:S04]  /*1510*/  LOP3.LUT R57, R57, R56, RZ, 0x3c, !PT ;  /* 0x0000003839397212 */ /* 0x020fc800078e3cff */
[----:B------:R-:W-:-:S13]  /*1520*/  ISETP.GT.AND P1, PT, R57, -0x1, PT ;  /* 0xffffffff3900780c */ /* 0x000fda0003f24270 */
[----:B------:R-:W-:Y:S05]  /*1530*/  @P1 BRA `(.L_x_48) ;  /* 0xfffffffc00e81947 */ /* 0x000fea000383ffff */
.L_x_47:
[----:B------:R-:W-:Y:S05]  /*1540*/  WARPSYNC.ALL ;  /* 0x0000000000007948 */ /* 0x000fea0003800000 */
[----:B------:R-:W-:Y:S06]  /*1550*/  BAR.SYNC.DEFER_BLOCKING 0x0 ;  /* 0x0000000000007b1d */ /* 0x000fec0000010000 */
[----:B------:R-:W-:Y:S05]  /*1560*/  BRA `(.L_x_49) ;  /* 0x00000000003c7947 */ /* 0x000fea0003800000 */
.L_x_46:
[----:B------:R-:W-:Y:S01]  /*1570*/  BAR.SYNC.DEFER_BLOCKING 0x0 ;  /* 0x0000000000007b1d */ /* 0x000fe20000010000 */
[----:B------:R-:W-:-:S13]  /*1580*/  ISETP.NE.AND P1, PT, R0, RZ, PT ;  /* 0x000000ff0000720c */ /* 0x000fda0003f25270 */
[----:B------:R-:W-:Y:S05]  /*1590*/  @P1 BRA `(.L_x_50) ;  /* 0x0000000000281947 */ /* 0x000fea0003800000 */
[----:B------:R-:W-:Y:S06]  /*15a0*/  MEMBAR.ALL.GPU ;  /* 0x0000000000007992 */ /* 0x000fec000000a000 */
[----:B------:R-:W-:-:S00]  /*15b0*/  ERRBAR ;  /* 0x00000000000079ab */ /* 0x000fc00000000000 */
[----:B------:R-:W-:Y:S06]  /*15c0*/  CGAERRBAR ;  /* 0x00000000000075ab */ /* 0x000fec0000000000 */
[----:B0-----:R0:W5:Y:S02]  /*15d0*/  ATOM.E.ADD.STRONG.GPU PT, R56, desc[UR10][R44.64], R21 ;  /* 0x800000152c38798a */ /* 0x00116400081ef10a */
.L_x_51:
[----:B------:R-:W2:Y:S04]  /*15e0*/  LD.E.STRONG.GPU R57, desc[UR10][R44.64] ;  /* 0x0000000a2c397980 */ /* 0x000ea8000c10f900 */
[----:B--2---:R-:W-:Y:S01]  /*15f0*/  CCTL.IVALL ;  /* 0x00000000ff00798f */ /* 0x004fe20002000000 */
[----:B------:R-:W-:Y:S05]  /*1600*/  YIELD ;  /* 0x0000000000007946 */ /* 0x000fea0003800000 */
[----:B-----5:R-:W-:-:S04]  /*1610*/  LOP3.LUT R57, R57, R56, RZ, 0x3c, !PT ;  /* 0x0000003839397212 */ /* 0x020fc800078e3cff */
[----:B------:R-:W-:-:S13]  /*1620*/  ISETP.GT.AND P1, PT, R57, -0x1, PT ;  /* 0xffffffff3900780c */ /* 0x000fda0003f24270 */
[----:B------:R-:W-:Y:S05]  /*1630*/  @P1 BRA `(.L_x_51) ;  /* 0xfffffffc00e81947 */ /* 0x000fea000383ffff */
.L_x_50:
[----:B------:R-:W-:Y:S05]  /*1640*/  WARPSYNC.ALL ;  /* 0x0000000000007948 */ /* 0x000fea0003800000 */
[----:B------:R-:W-:Y:S06]  /*1650*/  BAR.SYNC.DEFER_BLOCKING 0x0 ;  /* 0x0000000000007b1d */ /* 0x000fec0000010000 */
.L_x_49:
[----:B------:R-:W-:Y:S01]  /*1660*/  ISETP.GT.U32.AND P1, PT, R0, 0xff, PT ;  /* 0x000000ff0000780c */ /* 0x000fe20003f24070 */
[----:B------:R-:W-:Y:S01]  /*1670*/  BSSY.RECONVERGENT B0, `(.L_x_52) ;  /* 0x0000057000007945 */ /* 0x000fe20003800200 */
[----:B------:R-:W-:-:S11]  /*1680*/  CS2R R86, SRZ ;  /* 0x0000000000567805 */ /* 0x000fd6000001ff00 */
[----:B------:R-:W-:Y:S05]  /*1690*/  @P1 BRA `(.L_x_53) ;  /* 0x0000000400501947 */ /* 0x000fea0003800000 */
[----:B------:R-:W1:Y:S01]  /*16a0*/  LDC.64 R86, c[0x0][0x3d0] ;  /* 0x0000f400ff567b82 */ /* 0x000e620000000a00 */
[----:B0-----:R-:W-:-:S05]  /*16b0*/  IMAD R56, R20, UR8, R7 ;  /* 0x0000000814387c24 */ /* 0x001fca000f8e0207 */
[----:B------:R-:W-:-:S04]  /*16c0*/  LEA R57, R56, R23, 0xc ;  /* 0x0000001738397211 */ /* 0x000fc800078e60ff */
[----:B------:R-:W-:-:S04]  /*16d0*/  IADD3 R57, PT, PT, R22, R57, RZ ;  /* 0x0000003916397210 */ /* 0x000fc80007ffe0ff */
[----:B------:R-:W-:-:S04]  /*16e0*/  SHF.L.U32 R83, R57, 0x1, RZ ;  /* 0x0000000139537819 */ /* 0x000fc800000006ff */
[C---:B------:R-:W-:Y:S01]  /*16f0*/  IADD3 R61, PT, PT, R83.reuse, 0x20, RZ ;  /* 0x00000020533d7810 */ /* 0x040fe20007ffe0ff */
[C---:B------:R-:W-:Y:S02]  /*1700*/  VIADD R59, R83.reuse, 0x10 ;  /* 0x00000010533b7836 */ /* 0x040fe40000000000 */
[C---:B-1----:R-:W-:Y:S01]  /*1710*/  IMAD.WIDE.U32 R56, R83.reuse, 0x4, R86 ;  /* 0x0000000453387825 */ /* 0x042fe200078e0056 */
[----:B------:R-:W-:-:S03]  /*1720*/  IADD3 R63, PT, PT, R83, 0x30, RZ ;  /* 0x00000030533f7810 */ /* 0x000fc60007ffe0ff */
[--C-:B------:R-:W-:Y:S02]  /*1730*/  IMAD.WIDE.U32 R58, R59, 0x4, R86.reuse ;  /* 0x000000043b3a7825 */ /* 0x100fe400078e0056 */
[----:B------:R-:W2:Y:S02]  /*1740*/  LDG.E.64 R56, desc[UR10][R56.64] ;  /* 0x0000000a38387981 */ /* 0x000ea4000c1e1b00 */
[--C-:B------:R-:W-:Y:S01]  /*1750*/  IMAD.WIDE.U32 R60, R61, 0x4, R86.reuse ;  /* 0x000000043d3c7825 */ /* 0x100fe200078e0056 */
[----:B------:R-:W-:Y:S01]  /*1760*/  IADD3 R65, PT, PT, R83, 0x40, RZ ;  /* 0x0000004053417810 */ /* 0x000fe20007ffe0ff */
[----:B------:R-:W3:Y:S02]  /*1770*/  LDG.E.64 R58, desc[UR10][R58.64] ;  /* 0x0000000a3a3a7981 */ /* 0x000ee4000c1e1b00 */
[----:B------:R-:W-:Y:S02]  /*1780*/  IMAD.WIDE.U32 R62, R63, 0x4, R86 ;  /* 0x000000043f3e7825 */ /* 0x000fe400078e0056 */
[----:B------:R-:W4:Y:S02]  /*1790*/  LDG.E.64 R60, desc[UR10][R60.64] ;  /* 0x0000000a3c3c7981 */ /* 0x000f24000c1e1b00 */
[----:B------:R-:W-:-:S02]  /*17a0*/  VIADD R67, R83, 0x50 ;  /* 0x0000005053437836 */ /* 0x000fc40000000000 */
[--C-:B------:R-:W-:Y:S01]  /*17b0*/  IMAD.WIDE.U32 R64, R65, 0x4, R86.reuse ;  /* 0x0000000441407825 */ /* 0x100fe200078e0056 */
[----:B------:R-:W5:Y:S01]  /*17c0*/  LDG.E.64 R62, desc[UR10][R62.64] ;  /* 0x0000000a3e3e7981 */ /* 0x000f62000c1e1b00 */
[----:B------:R-:W-:Y:S02]  /*17d0*/  IADD3 R69, PT, PT, R83, 0x60, RZ ;  /* 0x0000006053457810 */ /* 0x000fe40007ffe0ff */
[--C-:B------:R-:W-:Y:S01]  /*17e0*/  IMAD.WIDE.U32 R66, R67, 0x4, R86.reuse ;  /* 0x0000000443427825 */ /* 0x100fe200078e0056 */
[----:B------:R-:W-:Y:S01]  /*17f0*/  IADD3 R71, PT, PT, R83, 0x70, RZ ;  /* 0x0000007053477810 */ /* 0x000fe20007ffe0ff */
[----:B------:R-:W5:Y:S02]  /*1800*/  LDG.E.64 R64, desc[UR10][R64.64] ;  /* 0x0000000a40407981 */ /* 0x000f64000c1e1b00 */
[--C-:B------:R-:W-:Y:S01]  /*1810*/  IMAD.WIDE.U32 R68, R69, 0x4, R86.reuse ;  /* 0x0000000445447825 */ /* 0x100fe200078e0056 */
[----:B------:R-:W-:Y:S01]  /*1820*/  IADD3 R73, PT, PT, R83, 0x80, RZ ;  /* 0x0000008053497810 */ /* 0x000fe20007ffe0ff */
[----:B------:R-:W5:Y:S02]  /*1830*/  LDG.E.64 R66, desc[UR10][R66.64] ;  /* 0x0000000a42427981 */ /* 0x000f64000c1e1b00 */
[----:B------:R-:W-:-:S02]  /*1840*/  IMAD.WIDE.U32 R70, R71, 0x4, R86 ;  /* 0x0000000447467825 */ /* 0x000fc400078e0056 */
[----:B------:R-:W5:Y:S02]  /*1850*/  LDG.E.64 R68, desc[UR10][R68.64] ;  /* 0x0000000a44447981 */ /* 0x000f64000c1e1b00 */
[----:B------:R-:W-:Y:S02]  /*1860*/  VIADD R75, R83, 0x90 ;  /* 0x00000090534b7836 */ /* 0x000fe40000000000 */
        /* <DEDUP_REMOVED lines=18> */
[--C-:B------:R-:W-:Y:S02]  /*1990*/  IMAD.WIDE.U32 R82, R101, 0x4, R86.reuse ;  /* 0x0000000465527825 */ /* 0x100fe400078e0056 */
[----:B------:R-:W5:Y:S02]  /*19a0*/  LDG.E.64 R84, desc[UR10][R84.64] ;  /* 0x0000000a54547981 */ /* 0x000f64000c1e1b00 */
[----:B------:R-:W-:-:S02]  /*19b0*/  IMAD.WIDE.U32 R86, R103, 0x4, R86 ;  /* 0x0000000467567825 */ /* 0x000fc400078e0056 */
[----:B------:R-:W5:Y:S04]  /*19c0*/  LDG.E.64 R82, desc[UR10][R82.64] ;  /* 0x0000000a52527981 */ /* 0x000f68000c1e1b00 */
[----:B------:R-:W5:Y:S01]  /*19d0*/  LDG.E.64 R86, desc[UR10][R86.64] ;  /* 0x0000000a56567981 */ /* 0x000f62000c1e1b00 */
[----:B--2---:R-:W-:Y:S01]  /*19e0*/  FADD.FTZ R101, RZ, R56 ;  /* 0x00000038ff657221 */ /* 0x004fe20000010000 */
[----:B------:R-:W-:-:S03]  /*19f0*/  FADD.FTZ R56, RZ, R57 ;  /* 0x00000039ff387221 */ /* 0x000fc60000010000 */
        /* <DEDUP_REMOVED lines=29> */
[----:B------:R-:W-:-:S07]  /*1bd0*/  FADD.FTZ R87, R87, R56 ;  /* 0x0000003857577221 */ /* 0x000fce0000010000 */
.L_x_53:
[----:B------:R-:W-:Y:S05]  /*1be0*/  BSYNC.RECONVERGENT B0 ;  /* 0x0000000000007941 */ /* 0x000fea0003800200 */
.L_x_52:
[----:B0-----:R-:W0:Y:S01]  /*1bf0*/  SHFL.BFLY PT, R57, R86, 0x4, 0x1f ;  /* 0x0c801f0056397f89 */ /* 0x001e2200000e0000 */
[----:B------:R-:W-:Y:S01]  /*1c00*/  LOP3.LUT P1, RZ, R0, 0x307, RZ, 0xc0, !PT ;  /* 0x0000030700ff7812 */ /* 0x000fe2000782c0ff */
[----:B------:R-:W1:Y:S01]  /*1c10*/  LDCU.64 UR6, c[0x0][0x380] ;  /* 0x00007000ff0677ac */ /* 0x000e620008000a00 */
[----:B------:R-:W-:Y:S01]  /*1c20*/  LOP3.LUT R20, R20, 0x1, RZ, 0x3c, !PT ;  /* 0x0000000114147812 */ /* 0x000fe200078e3cff */
[----:B------:R-:W2:Y:S01]  /*1c30*/  SHFL.BFLY PT, R56, R87, 0x4, 0x1f ;  /* 0x0c801f0057387f89 */ /* 0x000ea200000e0000 */
[----:B0-----:R-:W-:Y:S01]  /*1c40*/  FADD.FTZ R57, R57, R86 ;  /* 0x0000005639397221 */ /* 0x001fe20000010000 */
[----:B--2---:R-:W-:-:S04]  /*1c50*/  FADD.FTZ R56, R56, R87 ;  /* 0x0000005738387221 */ /* 0x004fc80000010000 */
[----:B------:R-:W0:Y:S04]  /*1c60*/  SHFL.BFLY PT, R58, R57, 0x2, 0x1f ;  /* 0x0c401f00393a7f89 */ /* 0x000e2800000e0000 */
[----:B------:R-:W2:Y:S01]  /*1c70*/  SHFL.BFLY PT, R59, R56, 0x2, 0x1f ;  /* 0x0c401f00383b7f89 */ /* 0x000ea200000e0000 */
[----:B0-----:R-:W-:Y:S01]  /*1c80*/  FADD.FTZ R60, R57, R58 ;  /* 0x0000003a393c7221 */ /* 0x001fe20000010000 */
[----:B--2---:R-:W-:-:S04]  /*1c90*/  FADD.FTZ R61, R56, R59 ;  /* 0x0000003b383d7221 */ /* 0x004fc80000010000 */
[----:B------:R-:W0:Y:S04]  /*1ca0*/  SHFL.BFLY PT, R59, R60, 0x1, 0x1f ;  /* 0x0c201f003c3b7f89 */ /* 0x000e2800000e0000 */
[----:B------:R-:W2:Y:S01]  /*1cb0*/  SHFL.BFLY PT, R58, R61, 0x1, 0x1f ;  /* 0x0c201f003d3a7f89 */ /* 0x000ea200000e0000 */
[----:B0-----:R-:W-:Y:S01]  /*1cc0*/  FADD.FTZ R59, R60, R59 ;  /* 0x0000003b3c3b7221 */ /* 0x001fe20000010000 */
[----:B--2---:R-:W-:-:S03]  /*1cd0*/  FADD.FTZ R58, R61, R58 ;  /* 0x0000003a3d3a7221 */ /* 0x004fc60000010000 */
[----:B------:R-:W-:Y:S01]  /*1ce0*/  @!P1 FMUL.FTZ R62, R59, 9.7656251455191522837e-05 ;  /* 0x38cccccd3b3e9820 */ /* 0x000fe20000410000 */
[----:B------:R-:W-:-:S05]  /*1cf0*/  @!P1 FMUL.FTZ R63, R58, 9.7656251455191522837e-05 ;  /* 0x38cccccd3a3f9820 */ /* 0x000fca0000410000 */
[----:B------:R-:W-:Y:S01]  /*1d00*/  @!P1 STS.64 [R0+UR5], R62 ;  /* 0x0000003e00009988 */ /* 0x000fe20008000a05 */
[----:B------:R-:W-:Y:S01]  /*1d10*/  BAR.SYNC.DEFER_BLOCKING 0x0 ;  /* 0x0000000000007b1d */ /* 0x000fe20000010000 */
[----:B-1----:R-:W-:-:S04]  /*1d20*/  IADD3 R32, P1, PT, R32, UR6, RZ ;  /* 0x0000000620207c10 */ /* 0x002fc8000ff3e0ff */
[----:B------:R-:W-:Y:S01]  /*1d30*/  IADD3.X R33, PT, PT, R33, UR7, RZ, P1, !PT ;  /* 0x0000000721217c10 */ /* 0x000fe20008ffe4ff */
[----:B------:R-:W0:Y:S04]  /*1d40*/  LDS.64 R58, [R28] ;  /* 0x000000001c3a7984 */ /* 0x000e280000000a00 */
[----:B------:R-:W1:Y:S01]  /*1d50*/  LDS.64 R56, [R31] ;  /* 0x000000001f387984 */ /* 0x000e620000000a00 */
[--C-:B0-----:R-:W-:Y:S01]  /*1d60*/  FADD.FTZ R60, R37, -R58.reuse ;  /* 0x8000003a253c7221 */ /* 0x101fe20000010000 */
[--C-:B------:R-:W-:Y:S01]  /*1d70*/  FADD.FTZ R90, R90, -R58.reuse ;  /* 0x8000003a5a5a7221 */ /* 0x100fe20000010000 */
[--C-:B------:R-:W-:Y:S01]  /*1d80*/  FADD.FTZ R39, R39, -R58.reuse ;  /* 0x8000003a27277221 */ /* 0x100fe20000010000 */
[----:B------:R-:W-:Y:S01]  /*1d90*/  FADD.FTZ R93, R93, -R58 ;  /* 0x8000003a5d5d7221 */ /* 0x000fe20000010000 */
[-C--:B------:R-:W-:Y:S01]  /*1da0*/  FFMA.FTZ R3, -R3, R59.reuse, R60 ;  /* 0x0000003b03037223 */ /* 0x080fe2000001013c */
[-C--:B------:R-:W-:Y:S01]  /*1db0*/  FFMA.FTZ R35, -R35, R59.reuse, R90 ;  /* 0x0000003b23237223 */ /* 0x080fe2000001015a */
[-C--:B------:R-:W-:Y:S01]  /*1dc0*/  FFMA.FTZ R39, -R88, R59.reuse, R39 ;  /* 0x0000003b58277223 */ /* 0x080fe20000010127 */
[----:B------:R-:W-:Y:S01]  /*1dd0*/  FFMA.FTZ R93, -R94, R59, R93 ;  /* 0x0000003b5e5d7223 */ /* 0x000fe2000001015d */
[C---:B------:R-:W-:Y:S01]  /*1de0*/  FMUL.FTZ R3, R34.reuse, R3 ;  /* 0x0000000322037220 */ /* 0x040fe20000410000 */
[C---:B------:R-:W-:Y:S01]  /*1df0*/  FMUL.FTZ R58, R34.reuse, R35 ;  /* 0x00000023223a7220 */ /* 0x040fe20000410000 */
[C---:B------:R-:W-:Y:S01]  /*1e00*/  FMUL.FTZ R39, R34.reuse, R39 ;  /* 0x0000002722277220 */ /* 0x040fe20000410000 */
[----:B------:R-:W-:Y:S01]  /*1e10*/  FMUL.FTZ R60, R34, R93 ;  /* 0x0000005d223c7220 */ /* 0x000fe20000410000 */
[--C-:B-1----:R-:W-:Y:S01]  /*1e20*/  FADD.FTZ R38, R38, -R56.reuse ;  /* 0x8000003826267221 */ /* 0x102fe20000010000 */
        /* <DEDUP_REMOVED lines=11> */
[----:B------:R-:W-:-:S02]  /*1ee0*/  F2FP.BF16.F32.PACK_AB R58, R58, R3 ;  /* 0x000000033a3a723e */ /* 0x000fc400000010ff */
[----:B------:R-:W-:Y:S02]  /*1ef0*/  F2FP.BF16.F32.PACK_AB R60, R60, R39 ;  /* 0x000000273c3c723e */ /* 0x000fe400000010ff */
[----:B------:R-:W-:Y:S02]  /*1f00*/  F2FP.BF16.F32.PACK_AB R59, R34, R5 ;  /* 0x00000005223b723e */ /* 0x000fe400000010ff */
[----:B------:R-:W-:-:S03]  /*1f10*/  F2FP.BF16.F32.PACK_AB R61, R36, R89 ;  /* 0x00000059243d723e */ /* 0x000fc600000010ff */
[----:B------:R1:W-:Y:S04]  /*1f20*/  STG.E.64 desc[UR10][R32.64], R58 ;  /* 0x0000003a20007986 */ /* 0x0003e8000c101b0a */
[----:B------:R1:W-:Y:S01]  /*1f30*/  STG.E.64 desc[UR10][R32.64+0xa00], R60 ;  /* 0x000a003c20007986 */ /* 0x0003e2000c101b0a */
[----:B------:R-:W-:Y:S05]  /*1f40*/  @!P0 BRA `(.L_x_54) ;  /* 0xffffffe800848947 */ /* 0x000fea000383ffff */
.L_x_42:
[----:B------:R-:W-:-:S04]  /*1f50*/  LEA R10, R7, UR9, 0x7 ;  /* 0x00000009070a7c11 */ /* 0x000fc8000f8e38ff */
[----:B------:R-:W-:-:S04]  /*1f60*/  SHF.L.U32 R10, R10, 0x5, RZ ;  /* 0x000000050a0a7819 */ /* 0x000fc800000006ff */
[----:B------:R-:W-:-:S13]  /*1f70*/  ISETP.GT.AND P0, PT, R10, 0x13f, PT ;  /* 0x0000013f0a00780c */ /* 0x000fda0003f04270 */
[----:B------:R-:W-:Y:S05]  /*1f80*/  @P0 EXIT ;  /* 0x000000000000094d */ /* 0x000fea0003800000 */
[----:B------:R-:W2:Y:S01]  /*1f90*/  S2R R15, SR_TID.X ;  /* 0x00000000000f7919 */ /* 0x000ea20000002100 */
[----:B------:R-:W-:Y:S01]  /*1fa0*/  ISETP.LT.U32.AND P0, PT, R40, 0x1, PT ;  /* 0x000000012800780c */ /* 0x000fe20003f01070 */
[----:B------:R-:W3:Y:S01]  /*1fb0*/  S2UR UR7, SR_CgaCtaId ;  /* 0x00000000000779c3 */ /* 0x000ee20000008800 */
[----:B------:R-:W-:Y:S01]  /*1fc0*/  UMOV UR6, 0x400 ;  /* 0x0000040000067882 */ /* 0x000fe20000000000 */
[----:B------:R-:W4:Y:S01]  /*1fd0*/  LDCU.64 UR4, c[0x0][0x3d0] ;  /* 0x00007a00ff0477ac */ /* 0x000f220008000a00 */
[----:B------:R-:W-:-:S04]  /*1fe0*/  ISETP.LT.AND.EX P0, PT, R41, RZ, PT, P0 ;  /* 0x000000ff2900720c */ /* 0x000fc80003f01300 */
[----:B------:R-:W-:Y:S02]  /*1ff0*/  SEL R4, R40, 0x1, P0 ;  /* 0x0000000128047807 */ /* 0x000fe40000000000 */
[----:B------:R-:W-:Y:S02]  /*2000*/  SEL R41, R41, RZ, P0 ;  /* 0x000000ff29297207 */ /* 0x000fe40000000000 */
[C---:B------:R-:W-:Y:S02]  /*2010*/  SHF.L.U32 R5, R4.reuse, 0x7, RZ ;  /* 0x0000000704057819 */ /* 0x040fe400000006ff */
[----:B------:R-:W-:Y:S01]  /*2020*/  SHF.L.U64.HI R4, R4, 0x7, R41 ;  /* 0x0000000704047819 */ /* 0x000fe20000010229 */
[----:B----4-:R-:W-:Y:S02]  /*2030*/  UIADD3 UR4, UP0, UPT, UR4, 0x22c00, URZ ;  /* 0x00022c0004047890 */ /* 0x010fe4000ff1e0ff */
[----:B---3--:R-:W-:Y:S02]  /*2040*/  ULEA UR6, UR7, UR6, 0x18 ;  /* 0x0000000607067291 */ /* 0x008fe4000f8ec0ff */
[----:B------:R-:W-:Y:S01]  /*2050*/  UIADD3.X UR5, UPT, UPT, URZ, UR5, URZ, UP0, !UPT ;  /* 0x00000005ff057290 */ /* 0x000fe200087fe4ff */
[----:B--2---:R-:W-:-:S02]  /*2060*/  SHF.R.U32.HI R0, RZ, 0x5, R15 ;  /* 0x00000005ff007819 */ /* 0x004fc4000001160f */
[----:B0-----:R-:W-:Y:S02]  /*2070*/  LOP3.LUT R42, R15, 0xf, RZ, 0xc0, !PT ;  /* 0x0000000f0f2a7812 */ /* 0x001fe400078ec0ff */
[----:B------:R-:W-:-:S04]  /*2080*/  LOP3.LUT R2, RZ, R0, RZ, 0x33, !PT ;  /* 0x00000000ff027212 */ /* 0x000fc800078e33ff */
[----:B------:R-:W-:-:S04]  /*2090*/  IADD3 R9, P0, PT, R2, R5, RZ ;  /* 0x0000000502097210 */ /* 0x000fc80007f1e0ff */
[----:B------:R-:W-:-:S05]  /*20a0*/  IADD3.X R11, PT, PT, R4, -0x1, RZ, P0, !PT ;  /* 0xffffffff040b7810 */ /* 0x000fca00007fe4ff */
[----:B------:R-:W-:-:S04]  /*20b0*/  IMAD.WIDE.U32 R2, R11, -0x33333333, RZ ;  /* 0xcccccccd0b027825 */ /* 0x000fc800078e00ff */
[----:B------:R-:W-:-:S04]  /*20c0*/  IMAD.WIDE.U32 R6, P0, R9, -0x33333334, R2 ;  /* 0xcccccccc09067825 */ /* 0x000fc80007800002 */
[----:B------:R-:W-:Y:S01]  /*20d0*/  IMAD.WIDE.U32 R2, R9, -0x33333333, RZ ;  /* 0xcccccccd09027825 */ /* 0x000fe200078e00ff */
[----:B------:R-:W-:-:S03]  /*20e0*/  IADD3.X R9, PT, PT, RZ, RZ, RZ, P0, !PT ;  /* 0x000000ffff097210 */ /* 0x000fc600007fe4ff */
[----:B------:R-:W-:Y:S01]  /*20f0*/  IMAD.MOV.U32 R8, RZ, RZ, R7 ;  /* 0x000000ffff087224 */ /* 0x000fe200078e0007 */
[----:B------:R-:W-:Y:S02]  /*2100*/  IADD3 RZ, P0, PT, R3, R6, RZ ;  /* 0x0000000603ff7210 */ /* 0x000fe40007f1e0ff */
[----:B------:R-:W-:Y:S02]  /*2110*/  SHF.R.U32.HI R6, RZ, 0x4, R15 ;  /* 0x00000004ff067819 */ /* 0x000fe4000001160f */
[----:B------:R-:W-:Y:S01]  /*2120*/  LEA R7, R0, UR6, 0x7 ;  /* 0x0000000600077c11 */ /* 0x000fe2000f8e38ff */
[----:B------:R-:W-:Y:S01]  /*2130*/  IMAD.WIDE.U32.X R2, R11, -0x33333334, R8, P0 ;  /* 0xcccccccc0b027825 */ /* 0x000fe200000e0408 */
[----:B------:R-:W-:-:S04]  /*2140*/  LOP3.LUT R9, R15, 0x1f, RZ, 0xc0, !PT ;  /* 0x0000001f0f097812 */ /* 0x000fc800078ec0ff */
[----:B------:R-:W-:Y:S02]  /*2150*/  SHF.R.U64 R38, R2, 0x3, R3 ;  /* 0x0000000302267819 */ /* 0x000fe40000001203 */
[----:B------:R-:W-:Y:S02]  /*2160*/  LOP3.LUT R2, R6, 0x1e, RZ, 0xc0, !PT ;  /* 0x0000001e06027812 */ /* 0x000fe400078ec0ff */
[----:B------:R-:W-:Y:S02]  /*2170*/  IADD3 R39, P1, PT, R38, 0x1, RZ ;  /* 0x0000000126277810 */ /* 0x000fe40007f3e0ff */
[----:B------:R-:W-:Y:S02]  /*2180*/  LOP3.LUT R2, R2, 0x1f, R15, 0x78, !PT ;  /* 0x0000001f02027812 */ /* 0x000fe400078e780f */
[----:B------:R-:W-:Y:S02]  /*2190*/  LOP3.LUT R40, R39, 0x7, RZ, 0xc0, !PT ;  /* 0x0000000727287812 */ /* 0x000fe400078ec0ff */
[----:B------:R-:W-:-:S02]  /*21a0*/  LEA R7, R2, R7, 0x2 ;  /* 0x0000000702077211 */ /* 0x000fc400078e10ff */
[----:B------:R-:W-:Y:S02]  /*21b0*/  IADD3 R8, P2, PT, R40, -0x1, RZ ;  /* 0xffffffff28087810 */ /* 0x000fe40007f5e0ff */
[----:B------:R-:W-:Y:S02]  /*21c0*/  SHF.L.U32 R2, R15, 0x7, RZ ;  /* 0x000000070f027819 */ /* 0x000fe400000006ff */
[----:B------:R-:W-:Y:S02]  /*21d0*/  ISETP.GE.U32.AND P0, PT, R8, 0x3, PT ;  /* 0x000000030800780c */ /* 0x000fe40003f06070 */
[----:B------:R-:W-:Y:S02]  /*21e0*/  IADD3.X R8, PT, PT, RZ, -0x1, RZ, P2, !PT ;  /* 0xffffffffff087810 */ /* 0x000fe400017fe4ff */
[----:B------:R-:W-:Y:S02]  /*21f0*/  LEA.HI.X R11, R3, RZ, RZ, 0x1d, P1 ;  /* 0x000000ff030b7211 */ /* 0x000fe400008fecff */
[----:B------:R-:W-:Y:S01]  /*2200*/  LOP3.LUT R16, R2, 0x780, RZ, 0xc0, !PT ;  /* 0x0000078002107812 */ /* 0x000fe200078ec0ff */
[----:B------:R-:W-:Y:S01]  /*2210*/  IMAD.WIDE.U32 R2, R0, 0x140, RZ ;  /* 0x0000014000027825 */ /* 0x000fe200078e00ff */
[----:B------:R-:W-:-:S02]  /*2220*/  ISETP.GE.U32.AND.EX P0, PT, R8, RZ, PT, P0 ;  /* 0x000000ff0800720c */ /* 0x000fc40003f06100 */
[----:B------:R-:W-:Y:S01]  /*2230*/  SHF.L.U32 R8, R15, 0x1, RZ ;  /* 0x000000010f087819 */ /* 0x000fe200000006ff */
[----:B------:R-:W-:Y:S01]  /*2240*/  VIADD R16, R16, UR6 ;  /* 0x0000000610107c36 */ /* 0x000fe20008000000 */
[----:B------:R-:W-:Y:S02]  /*2250*/  LOP3.LUT R15, R2, 0x1f, R15, 0xf8, !PT ;  /* 0x0000001f020f7812 */ /* 0x000fe400078ef80f */
[----:B------:R-:W-:Y:S02]  /*2260*/  LOP3.LUT R14, R39, 0xfffffff8, RZ, 0xc0, !PT ;  /* 0xfffffff8270e7812 */ /* 0x000fe400078ec0ff */
[----:B------:R-:W-:-:S07]  /*2270*/  LOP3.LUT R11, R11, 0x3fffffff, RZ, 0xc0, !PT ;  /* 0x3fffffff0b0b7812 */ /* 0x000fce00078ec0ff */
.L_x_65:
[----:B------:R-:W-:Y:S01]  /*2280*/  ISETP.GT.U32.AND P1, PT, R5, R0, PT ;  /* 0x000000000500720c */ /* 0x000fe20003f24070 */
[----:B------:R-:W-:Y:S01]  /*2290*/  BSSY.RECONVERGENT B0, `(.L_x_55) ;  /* 0x0000064000007945 */ /* 0x000fe20003800200 */
[----:B0-----:R-:W-:Y:S01]  /*22a0*/  HFMA2 R24, -RZ, RZ, 0, 0 ;  /* 0x00000000ff187431 */ /* 0x001fe200000001ff */
[----:B------:R-:W-:Y:S02]  /*22b0*/  MOV R17, RZ ;  /* 0x000000ff00117202 */ /* 0x000fe40000000f00 */
[----:B------:R-:W-:-:S13]  /*22c0*/  ISETP.GT.AND.EX P1, PT, R4, RZ, PT, P1 ;  /* 0x000000ff0400720c */ /* 0x000fda0003f24310 */
[----:B--23--:R-:W-:Y:S05]  /*22d0*/  @!P1 BRA `(.L_x_56) ;  /* 0x00000004007c9947 */ /* 0x00cfea0003800000 */
[----:B------:R-:W-:Y:S01]  /*22e0*/  SHF.R.S32.HI R13, RZ, 0x1f, R10 ;  /* 0x0000001fff0d7819 */ /* 0x000fe2000001140a */
[----:B------:R-:W-:Y:S01]  /*22f0*/  BSSY.RECONVERGENT B1, `(.L_x_57) ;  /* 0x000002e000017945 */ /* 0x000fe20003800200 */
[----:B------:R-:W-:Y:S01]  /*2300*/  IADD3 R17, P1, PT, R10, R15, RZ ;  /* 0x0000000f0a117210 */ /* 0x000fe20007f3e0ff */
[----:B------:R-:W-:Y:S01]  /*2310*/  IMAD.MOV.U32 R43, RZ, RZ, R14 ;  /* 0x000000ffff2b7224 */ /* 0x000fe200078e000e */
[----:B------:R-:W-:Y:S02]  /*2320*/  MOV R24, RZ ;  /* 0x000000ff00187202 */ /* 0x000fe40000000f00 */
[----:B------:R-:W-:Y:S02]  /*2330*/  IADD3.X R20, PT, PT, R3, R13, RZ, P1, !PT ;  /* 0x0000000d03147210 */ /* 0x000fe40000ffe4ff */
[----:B------:R-:W-:Y:S02]  /*2340*/  LEA R18, P2, R17, UR4, 0x3 ;  /* 0x0000000411127c11 */ /* 0x000fe4000f8418ff */
[----:B------:R-:W-:-:S02]  /*2350*/  IADD3 R12, P1, PT, R9, R10, RZ ;  /* 0x0000000a090c7210 */ /* 0x000fc40007f3e0ff */
[----:B------:R-:W-:Y:S02]  /*2360*/  LEA.HI.X R19, R17, UR5, R20, 0x3, P2 ;  /* 0x0000000511137c11 */ /* 0x000fe400090f1c14 */
[----:B------:R-:W-:Y:S01]  /*2370*/  MOV R44, R11 ;  /* 0x0000000b002c7202 */ /* 0x000fe20000000f00 */
[----:B------:R-:W-:Y:S01]  /*2380*/  IMAD.X R13, RZ, RZ, R13, P1 ;  /* 0x000000ffff0d7224 */ /* 0x000fe200008e060d */
[----:B------:R-:W-:Y:S02]  /*2390*/  MOV R25, R0 ;  /* 0x0000000000197202 */ /* 0x000fe40000000f00 */
[----:B------:R-:W-:Y:S02]  /*23a0*/  MOV R41, RZ ;  /* 0x000000ff00297202 */ /* 0x000fe40000000f00 */
[----:B------:R-:W-:-:S07]  /*23b0*/  MOV R17, RZ ;  /* 0x000000ff00117202 */ /* 0x000fce0000000f00 */
.L_x_58:
[----:B------:R-:W2:Y:S04]  /*23c0*/  LDG.E.64 R20, desc[UR10][R18.64+-0x12c00] ;  /* 0xfed4000a12147981 */ /* 0x000ea8000c1e1b00 */
[----:B------:R-:W3:Y:S04]  /*23d0*/  LDG.E.64 R22, desc[UR10][R18.64+-0xc800] ;  /* 0xff38000a12167981 */ /* 0x000ee8000c1e1b00 */
[----:B------:R-:W4:Y:S04]  /*23e0*/  LDG.E.64 R26, desc[UR10][R18.64+-0x6400] ;  /* 0xff9c000a121a7981 */ /* 0x000f28000c1e1b00 */
[----:B------:R-:W5:Y:S04]  /*23f0*/  LDG.E.64 R28, desc[UR10][R18.64] ;  /* 0x0000000a121c7981 */ /* 0x000f68000c1e1b00 */
[----:B------:R-:W5:Y:S04]  /*2400*/  LDG.E.64 R30, desc[UR10][R18.64+0x6400] ;  /* 0x0064000a121e7981 */ /* 0x000f68000c1e1b00 */
[----:B-1----:R-:W5:Y:S04]  /*2410*/  LDG.E.64 R32, desc[UR10][R18.64+0xc800] ;  /* 0x00c8000a12207981 */ /* 0x002f68000c1e1b00 */
        /* <DEDUP_REMOVED lines=28> */
.L_x_57:
        /* <DEDUP_REMOVED lines=10> */
[----:B------:R-:W-:-:S04]  /*2680*/  IADD3 R25, P2, PT, R25, 0x28, RZ ;  /* 0x0000002819197810 */ /* 0x000fc80007f5e0ff */
        /* <DEDUP_REMOVED lines=9> */
.L_x_60:
[----:B------:R-:W-:Y:S05]  /*2720*/  BSYNC.RECONVERGENT B1 ;  /* 0x0000000000017941 */ /* 0x000fea0003800200 */
.L_x_59:
        /* <DEDUP_REMOVED lines=9> */
[----:B------:R-:W1:Y:S03]  /*27c0*/  @!P1 LDC.64 R26, c[0x0][0x3d0] ;  /* 0x0000f400ff1a9b82 */ /* 0x000e660000000a00 */
[----:B------:R-:W-:Y:S02]  /*27d0*/  @P2 IMAD.IADD R19, R21, 0x1, R19 ;  /* 0x0000000115132824 */ /* 0x000fe400078e0213 */
[----:B------:R-:W-:-:S05]  /*27e0*/  @!P1 IMAD R41, R41, 0x140, RZ ;  /* 0x0000014029299824 */ /* 0x000fca00078e02ff */
[----:B------:R-:W-:Y:S02]  /*27f0*/  @!P1 IADD3 R13, PT, PT, R13, R41, RZ ;  /* 0x000000290d0d9210 */ /* 0x000fe40007ffe0ff */
        /* <DEDUP_REMOVED lines=13> */
.L_x_56:
[----:B------:R-:W-:Y:S05]  /*28d0*/  BSYNC.RECONVERGENT B0 ;  /* 0x0000000000007941 */ /* 0x000fea0003800200 */
.L_x_55:
[----:B------:R0:W-:Y:S01]  /*28e0*/  STS [R7], R17 ;  /* 0x0000001107007388 */ /* 0x0001e20000000800 */
[----:B------:R-:W2:Y:S01]  /*28f0*/  LDC.64 R20, c[0x0][0x388] ;  /* 0x0000e200ff147b82 */ /* 0x000ea20000000a00 */
[----:B------:R-:W-:Y:S02]  /*2900*/  ISETP.GT.U32.AND P1, PT, R42, 0x9, PT ;  /* 0x000000092a00780c */ /* 0x000fe40003f24070 */
[----:B------:R0:W-:Y:S01]  /*2910*/  STS [R7+0x500], R24 ;  /* 0x0005001807007388 */ /* 0x0001e20000000800 */
[----:B------:R-:W-:-:S04]  /*2920*/  MOV R25, R6 ;  /* 0x0000000600197202 */ /* 0x000fc80000000f00 */
[----:B------:R-:W3:Y:S08]  /*2930*/  LDC.64 R22, c[0x0][0x390] ;  /* 0x0000e400ff167b82 */ /* 0x000ef00000000a00 */
[----:B0-----:R-:W-:Y:S06]  /*2940*/  BAR.SYNC.DEFER_BLOCKING 0x0 ;  /* 0x0000000000007b1d */ /* 0x001fec0000010000 */
.L_x_64:
[----:B0-----:R-:W-:Y:S01]  /*2950*/  @!P1 LOP3.LUT R13, R25, 0x1e, R8, 0x78, !PT ;  /* 0x0000001e190d9812 */ /* 0x001fe200078e7808 */
[----:B------:R-:W-:Y:S01]  /*2960*/  UMOV UR6, 0xffff ;  /* 0x0000ffff00067882 */ /* 0x000fe20000000000 */
[----:B------:R-:W-:Y:S02]  /*2970*/  ISETP.NE.AND P2, PT, R42, RZ, PT ;  /* 0x000000ff2a00720c */ /* 0x000fe40003f45270 */
[----:B------:R-:W-:Y:S02]  /*2980*/  @!P1 LEA R17, R13, R16, 0x2 ;  /* 0x000000100d119211 */ /* 0x000fe400078e10ff */
[----:B------:R-:W-:-:S06]  /*2990*/  CS2R R12, SRZ ;  /* 0x00000000000c7805 */ /* 0x000fcc000001ff00 */
[----:B------:R0:W4:Y:S04]  /*29a0*/  @!P1 LDS R12, [R17] ;  /* 0x00000000110c9984 */ /* 0x0001280000000800 */
[----:B------:R0:W0:Y:S01]  /*29b0*/  @!P1 LDS R13, [R17+0x500] ;  /* 0x00050000110d9984 */ /* 0x0000220000000800 */
[----:B------:R-:W-:Y:S05]  /*29c0*/  BRA.DIV UR6, `(.L_x_61) ;  /* 0x0000000206b07947 */ /* 0x000fea000b800000 */
[----:B------:R-:W-:Y:S01]  /*29d0*/  MOV R27, 0xffff ;  /* 0x0000ffff001b7802 */ /* 0x000fe20000000f00 */
[----:B------:R-:W-:Y:S01]  /*29e0*/  IMAD.MOV.U32 R26, RZ, RZ, 0xffff ;  /* 0x0000ffffff1a7424 */ /* 0x000fe200078e00ff */
[----:B------:R-:W-:Y:S01]  /*29f0*/  MOV R28, 0xffff ;  /* 0x0000ffff001c7802 */ /* 0x000fe20000000f00 */
[----:B-1----:R-:W-:Y:S01]  /*2a00*/  IMAD.MOV.U32 R32, RZ, RZ, 0xffff ;  /* 0x0000ffffff207424 */ /* 0x002fe200078e00ff */
[----:B------:R-:W-:Y:S01]  /*2a10*/  MOV R29, 0xffff ;  /* 0x0000ffff001d7802 */ /* 0x000fe20000000f00 */
[----:B0---4-:R-:W0:Y:S01]  /*2a20*/  SHFL.BFLY PT, R17, R12, 0x8, 0x101f ;  /* 0x0d101f000c117f89 */ /* 0x011e2200000e0000 */
[----:B------:R-:W-:Y:S02]  /*2a30*/  MOV R31, 0xffff ;  /* 0x0000ffff001f7802 */ /* 0x000fe40000000f00 */
[----:B------:R-:W-:Y:S01]  /*2a40*/  MOV R30, 0xffff ;  /* 0x0000ffff001e7802 */ /* 0x000fe20000000f00 */
[----:B------:R-:W1:Y:S01]  /*2a50*/  SHFL.BFLY PT, R18, R13, 0x8, 0x101f ;  /* 0x0d101f000d127f89 */ /* 0x000e6200000e0000 */
[----:B0-----:R-:W-:Y:S01]  /*2a60*/  FADD.FTZ R17, R17, R12 ;  /* 0x0000000c11117221 */ /* 0x001fe20000010000 */
[----:B-1----:R-:W-:-:S04]  /*2a70*/  FADD.FTZ R18, R18, R13 ;  /* 0x0000000d12127221 */ /* 0x002fc80000010000 */
[----:B------:R-:W0:Y:S01]  /*2a80*/  SHFL.BFLY PT, R24, R17, 0x4, 0x101f ;  /* 0x0c901f0011187f89 */ /* 0x000e2200000e0000 */
[----:B------:R-:W-:-:S03]  /*2a90*/  MOV R13, 0xffff ;  /* 0x0000ffff000d7802 */ /* 0x000fc60000000f00 */
[----:B------:R-:W1:Y:S01]  /*2aa0*/  SHFL.BFLY PT, R19, R18, 0x4, 0x101f ;  /* 0x0c901f0012137f89 */ /* 0x000e6200000e0000 */
[----:B0-----:R-:W-:Y:S01]  /*2ab0*/  FADD.FTZ R24, R17, R24 ;  /* 0x0000001811187221 */ /* 0x001fe20000010000 */
[----:B-1----:R-:W-:-:S04]  /*2ac0*/  FADD.FTZ R19, R18, R19 ;  /* 0x0000001312137221 */ /* 0x002fc80000010000 */
[----:B------:R-:W0:Y:S04]  /*2ad0*/  SHFL.BFLY PT, R27, R24, 0x2, 0x101f ;  /* 0x0c501f00181b7f89 */ /* 0x000e2800000e0000 */
[----:B------:R-:W1:Y:S01]  /*2ae0*/  SHFL.BFLY PT, R12, R19, 0x2, 0x101f ;  /* 0x0c501f00130c7f89 */ /* 0x000e6200000e0000 */
[----:B0-----:R-:W-:Y:S01]  /*2af0*/  FADD.FTZ R27, R24, R27 ;  /* 0x0000001b181b7221 */ /* 0x001fe20000010000 */
[----:B-1----:R-:W-:-:S04]  /*2b00*/  FADD.FTZ R12, R19, R12 ;  /* 0x0000000c130c7221 */ /* 0x002fc80000010000 */
[----:B------:R-:W0:Y:S04]  /*2b10*/  SHFL.BFLY PT, R26, R27, 0x1, 0x101f ;  /* 0x0c301f001b1a7f89 */ /* 0x000e2800000e0000 */
[----:B------:R1:W4:Y:S02]  /*2b20*/  SHFL.BFLY PT, R13, R12, 0x1, 0x101f ;  /* 0x0c301f000c0d7f89 */ /* 0x00032400000e0000 */
[----:B01----:R-:W-:-:S07]  /*2b30*/  FADD.FTZ R26, R27, R26 ;  /* 0x0000001a1b1a7221 */ /* 0x003fce0000010000 */
.L_x_75:
[----:B------:R-:W-:Y:S01]  /*2b40*/  BSSY.RECONVERGENT B0, `(.L_x_62) ;  /* 0x000000b000007945 */ /* 0x000fe20003800200 */
[----:B----4-:R-:W-:-:S03]  /*2b50*/  FADD.FTZ R13, R12, R13 ;  /* 0x0000000d0c0d7221 */ /* 0x010fc60000010000 */
[----:B------:R-:W-:Y:S05]  /*2b60*/  @P2 BRA `(.L_x_63) ;  /* 0x0000000000202947 */ /* 0x000fea0003800000 */
[----:B------:R-:W-:Y:S02]  /*2b70*/  F2FP.BF16.F32.PACK_AB R12, R13, R26 ;  /* 0x0000001a0d0c723e */ /* 0x000fe400000010ff */
[----:B------:R-:W-:Y:S02]  /*2b80*/  IADD3 R19, PT, PT, R25, R10, RZ ;  /* 0x0000000a19137210 */ /* 0x000fe40007ffe0ff */
[C---:B------:R-:W-:Y:S02]  /*2b90*/  PRMT R17, R12.reuse, 0x7610, R17 ;  /* 0x000076100c117816 */ /* 0x040fe40000000011 */
[----:B------:R-:W-:Y:S01]  /*2ba0*/  PRMT R24, R12, 0x7632, R24 ;  /* 0x000076320c187816 */ /* 0x000fe20000000018 */
[----:B--2---:R-:W-:-:S04]  /*2bb0*/  IMAD.WIDE R12, R19, 0x2, R20 ;  /* 0x00000002130c7825 */ /* 0x004fc800078e0214 */
[----:B---3--:R-:W-:Y:S01]  /*2bc0*/  IMAD.WIDE R18, R19, 0x2, R22 ;  /* 0x0000000213127825 */ /* 0x008fe200078e0216 */
[----:B------:R0:W-:Y:S04]  /*2bd0*/  STG.E.U16 desc[UR10][R12.64], R17 ;  /* 0x000000110c007986 */ /* 0x0001e8000c10150a */
[----:B------:R0:W-:Y:S02]  /*2be0*/  STG.E.U16 desc[UR10][R18.64], R24 ;  /* 0x0000001812007986 */ /* 0x0001e4000c10150a */
.L_x_63:
[----:B------:R-:W-:Y:S05]  /*2bf0*/  BSYNC.RECONVERGENT B0 ;  /* 0x0000000000007941 */ /* 0x000fea0003800200 */
.L_x_62:
[C---:B------:R-:W-:Y:S02]  /*2c00*/  ISETP.GE.U32.AND P2, PT, R25.reuse, 0xc, PT ;  /* 0x0000000c1900780c */ /* 0x040fe40003f46070 */
[----:B------:R-:W-:-:S11]  /*2c10*/  IADD3 R25, PT, PT, R25, 0x14, RZ ;  /* 0x0000001419197810 */ /* 0x000fd60007ffe0ff */
[----:B------:R-:W-:Y:S05]  /*2c20*/  @!P2 BRA `(.L_x_64) ;  /* 0xfffffffc0048a947 */ /* 0x000fea000383ffff */
[----:B------:R-:W-:Y:S05]  /*2c30*/  WARPSYNC.ALL ;  /* 0x0000000000007948 */ /* 0x000fea0003800000 */
[----:B------:R-:W-:Y:S01]  /*2c40*/  BAR.SYNC.DEFER_BLOCKING 0x0 ;  /* 0x0000000000007b1d */ /* 0x000fe20000010000 */
[C---:B------:R-:W-:Y:S02]  /*2c50*/  ISETP.GE.AND P1, PT, R10.reuse, -0xec0, PT ;  /* 0xfffff1400a00780c */ /* 0x040fe40003f26270 */
[----:B------:R-:W-:-:S11]  /*2c60*/  IADD3 R10, PT, PT, R10, 0x1000, RZ ;  /* 0x000010000a0a7810 */ /* 0x000fd60007ffe0ff */
[----:B------:R-:W-:Y:S05]  /*2c70*/  @!P1 BRA `(.L_x_65) ;  /* 0xfffffff400809947 */ /* 0x000fea000383ffff */
[----:B------:R-:W-:Y:S05]  /*2c80*/  EXIT ;  /* 0x000000000000794d */ /* 0x000fea0003800000 */
.L_x_61:
[----:B------:R-:W-:Y:S01]  /*2c90*/  HFMA2 R30, -RZ, RZ, 0, 4.76837158203125e-07 ;  /* 0x00000008ff1e7431 */ /* 0x000fe200000001ff */
[----:B------:R-:W-:Y:S01]  /*2ca0*/  BSSY B0, `(.L_x_66) ;  /* 0x0000007000007945 */ /* 0x000fe20003800000 */
[----:B----4-:R-:W-:Y:S01]  /*2cb0*/  IMAD.MOV.U32 R31, RZ, RZ, R12 ;  /* 0x000000ffff1f7224 */ /* 0x010fe200078e000c */
[----:B-1----:R-:W-:Y:S02]  /*2cc0*/  MOV R33, 0x101f ;  /* 0x0000101f00217802 */ /* 0x002fe40000000f00 */
[----:B------:R-:W-:-:S07]  /*2cd0*/  MOV R28, 0xffff ;  /* 0x0000ffff001c7802 */ /* 0x000fce0000000f00 */
[----:B0-23--:R-:W-:Y:S05]  /*2ce0*/  WARPSYNC.COLLECTIVE R28, `(.L_x_67) ;  /* 0x000000001c087348 */ /* 0x00dfea0003c00000 */
[----:B------:R1:W4:Y:S02]  /*2cf0*/  SHFL.BFLY P3, R29, R31, R30, R33 ;  /* 0x0c00001e1f1d7389 */ /* 0x0003240000060021 */
[----:B01234-:R-:W-:Y:S05]  /*2d00*/  ENDCOLLECTIVE ;  /* 0x000000000000791b */ /* 0x01ffea0003800000 */
.L_x_67:
[----:B------:R-:W-:Y:S05]  /*2d10*/  BSYNC B0 ;  /* 0x0000000000007941 */ /* 0x000fea0003800000 */
.L_x_66:
[----:B------:R-:W-:Y:S02]  /*2d20*/  HFMA2 R30, -RZ, RZ, 0, 4.76837158203125e-07 ;  /* 0x00000008ff1e7431 */ /* 0x000fe400000001ff */
[----:B------:R-:W-:Y:S01]  /*2d30*/  IMAD.MOV.U32 R31, RZ, RZ, R13 ;  /* 0x000000ffff1f7224 */ /* 0x000fe200078e000d */
[----:B------:R-:W-:Y:S02]  /*2d40*/  MOV R33, 0x101f ;  /* 0x0000101f00217802 */ /* 0x000fe40000000f00 */
[----:B------:R-:W-:Y:S02]  /*2d50*/  MOV R28, 0xffff ;  /* 0x0000ffff001c7802 */ /* 0x000fe40000000f00 */
[----:B------:R-:W-:-:S07]  /*2d60*/  MOV R17, R29 ;  /* 0x0000001d00117202 */ /* 0x000fce0000000f00 */
[----:B------:R-:W-:Y:S05]  /*2d70*/  WARPSYNC.COLLECTIVE R28, `(.L_x_68) ;  /* 0x000000001c087348 */ /* 0x000fea0003c00000 */
[----:B------:R0:W1:Y:S02]  /*2d80*/  SHFL.BFLY P3, R29, R31, R30, R33 ;  /* 0x0c00001e1f1d7389 */ /* 0x0000640000060021 */
[----:B01----:R-:W-:Y:S05]  /*2d90*/  ENDCOLLECTIVE ;  /* 0x000000000000791b */ /* 0x003fea0003800000 */
.L_x_68:
[----:B------:R-:W-:Y:S01]  /*2da0*/  FADD.FTZ R17, R17, R12 ;  /* 0x0000000c11117221 */ /* 0x000fe20000010000 */
[----:B------:R-:W-:-:S03]  /*2db0*/  HFMA2 R30, -RZ, RZ, 0, 2.384185791015625e-07 ;  /* 0x00000004ff1e7431 */ /* 0x000fc600000001ff */
[----:B------:R-:W-:Y:S01]  /*2dc0*/  IMAD.MOV.U32 R31, RZ, RZ, R17 ;  /* 0x000000ffff1f7224 */ /* 0x000fe200078e0011 */
[----:B------:R-:W-:-:S07]  /*2dd0*/  MOV R18, R29 ;  /* 0x0000001d00127202 */ /* 0x000fce0000000f00 */
[----:B------:R-:W-:Y:S05]  /*2de0*/  WARPSYNC.COLLECTIVE R28, `(.L_x_69) ;  /* 0x000000001c087348 */ /* 0x000fea0003c00000 */
[----:B------:R0:W1:Y:S02]  /*2df0*/  SHFL.BFLY P3, R29, R31, R30, R33 ;  /* 0x0c00001e1f1d7389 */ /* 0x0000640000060021 */
[----:B01----:R-:W-:Y:S05]  /*2e00*/  ENDCOLLECTIVE ;  /* 0x000000000000791b */ /* 0x003fea0003800000 */
.L_x_69:
[----:B------:R-:W-:-:S05]  /*2e10*/  FADD.FTZ R18, R18, R13 ;  /* 0x0000000d12127221 */ /* 0x000fca0000010000 */
[----:B------:R-:W-:Y:S02]  /*2e20*/  MOV R31, R18 ;  /* 0x00000012001f7202 */ /* 0x000fe40000000f00 */
[----:B------:R-:W-:-:S07]  /*2e30*/  MOV R24, R29 ;  /* 0x0000001d00187202 */ /* 0x000fce0000000f00 */
[----:B------:R-:W-:Y:S05]  /*2e40*/  WARPSYNC.COLLECTIVE R28, `(.L_x_70) ;  /* 0x000000001c087348 */ /* 0x000fea0003c00000 */
[----:B------:R0:W1:Y:S02]  /*2e50*/  SHFL.BFLY P3, R29, R31, R30, R33 ;  /* 0x0c00001e1f1d7389 */ /* 0x0000640000060021 */
[----:B01----:R-:W-:Y:S05]  /*2e60*/  ENDCOLLECTIVE ;  /* 0x000000000000791b */ /* 0x003fea0003800000 */
.L_x_70:
[----:B------:R-:W-:Y:S01]  /*2e70*/  FADD.FTZ R24, R17, R24 ;  /* 0x0000001811187221 */ /* 0x000fe20000010000 */
[----:B------:R-:W-:-:S03]  /*2e80*/  HFMA2 R30, -RZ, RZ, 0, 1.1920928955078125e-07 ;  /* 0x00000002ff1e7431 */ /* 0x000fc600000001ff */
[----:B------:R-:W-:Y:S01]  /*2e90*/  IMAD.MOV.U32 R31, RZ, RZ, R24 ;  /* 0x000000ffff1f7224 */ /* 0x000fe200078e0018 */
[----:B------:R-:W-:-:S07]  /*2ea0*/  MOV R19, R29 ;  /* 0x0000001d00137202 */ /* 0x000fce0000000f00 */
[----:B------:R-:W-:Y:S05]  /*2eb0*/  WARPSYNC.COLLECTIVE R28, `(.L_x_71) ;  /* 0x000000001c087348 */ /* 0x000fea0003c00000 */
[----:B------:R0:W1:Y:S02]  /*2ec0*/  SHFL.BFLY P3, R29, R31, R30, R33 ;  /* 0x0c00001e1f1d7389 */ /* 0x0000640000060021 */
[----:B01----:R-:W-:Y:S05]  /*2ed0*/  ENDCOLLECTIVE ;  /* 0x000000000000791b */ /* 0x003fea0003800000 */
.L_x_71:
[----:B------:R-:W-:-:S05]  /*2ee0*/  FADD.FTZ R19, R18, R19 ;  /* 0x0000001312137221 */ /* 0x000fca0000010000 */
[----:B------:R-:W-:Y:S02]  /*2ef0*/  MOV R31, R19 ;  /* 0x00000013001f7202 */ /* 0x000fe40000000f00 */
[----:B------:R-:W-:-:S07]  /*2f00*/  MOV R27, R29 ;  /* 0x0000001d001b7202 */ /* 0x000fce0000000f00 */
[----:B------:R-:W-:Y:S05]  /*2f10*/  WARPSYNC.COLLECTIVE R28, `(.L_x_72) ;  /* 0x000000001c087348 */ /* 0x000fea0003c00000 */
[----:B------:R0:W1:Y:S02]  /*2f20*/  SHFL.BFLY P3, R29, R31, R30, R33 ;  /* 0x0c00001e1f1d7389 */ /* 0x0000640000060021 */
[----:B01----:R-:W-:Y:S05]  /*2f30*/  ENDCOLLECTIVE ;  /* 0x000000000000791b */ /* 0x003fea0003800000 */
.L_x_72:
[----:B------:R-:W-:Y:S01]  /*2f40*/  FADD.FTZ R27, R24, R27 ;  /* 0x0000001b181b7221 */ /* 0x000fe20000010000 */
[----:B------:R-:W-:-:S03]  /*2f50*/  HFMA2 R30, -RZ, RZ, 0, 5.9604644775390625e-08 ;  /* 0x00000001ff1e7431 */ /* 0x000fc600000001ff */
[----:B------:R-:W-:Y:S01]  /*2f60*/  IMAD.MOV.U32 R31, RZ, RZ, R27 ;  /* 0x000000ffff1f7224 */ /* 0x000fe200078e001b */
[----:B------:R-:W-:-:S07]  /*2f70*/  MOV R12, R29 ;  /* 0x0000001d000c7202 */ /* 0x000fce0000000f00 */
[----:B------:R-:W-:Y:S05]  /*2f80*/  WARPSYNC.COLLECTIVE R28, `(.L_x_73) ;  /* 0x000000001c087348 */ /* 0x000fea0003c00000 */
[----:B------:R0:W1:Y:S02]  /*2f90*/  SHFL.BFLY P3, R29, R31, R30, R33 ;  /* 0x0c00001e1f1d7389 */ /* 0x0000640000060021 */
[----:B01----:R-:W-:Y:S05]  /*2fa0*/  ENDCOLLECTIVE ;  /* 0x000000000000791b */ /* 0x003fea0003800000 */
.L_x_73:
[----:B------:R-:W-:-:S05]  /*2fb0*/  FADD.FTZ R12, R19, R12 ;  /* 0x0000000c130c7221 */ /* 0x000fca0000010000 */
[----:B------:R-:W-:Y:S02]  /*2fc0*/  MOV R31, R12 ;  /* 0x0000000c001f7202 */ /* 0x000fe40000000f00 */
[----:B------:R-:W-:-:S07]  /*2fd0*/  MOV R26, R29 ;  /* 0x0000001d001a7202 */ /* 0x000fce0000000f00 */
[----:B------:R-:W-:Y:S05]  /*2fe0*/  WARPSYNC.COLLECTIVE R28, `(.L_x_74) ;  /* 0x000000001c087348 */ /* 0x000fea0003c00000 */
[----:B------:R0:W1:Y:S02]  /*2ff0*/  SHFL.BFLY P3, R29, R31, R30, R33 ;  /* 0x0c00001e1f1d7389 */ /* 0x0000640000060021 */
[----:B01----:R-:W-:Y:S05]  /*3000*/  ENDCOLLECTIVE ;  /* 0x000000000000791b */ /* 0x003fea0003800000 */
.L_x_74:
[----:B------:R-:W-:Y:S01]  /*3010*/  FADD.FTZ R26, R27, R26 ;  /* 0x0000001a1b1a7221 */ /* 0x000fe20000010000 */
[----:B------:R-:W-:Y:S01]  /*3020*/  MOV R13, R29 ;  /* 0x0000001d000d7202 */ /* 0x000fe20000000f00 */
[----:B------:R-:W-:Y:S06]  /*3030*/  BRA `(.L_x_75) ;  /* 0xfffffff800c07947 */ /* 0x000fec000383ffff */
.L_x_76:
        /* <DEDUP_REMOVED lines=12> */
.L_x_1655:


//--------------------- .text._ZN13group_norm_v218gn_bwd_cuda_kernelI13__nv_bfloat16Li320ELi3ELi32ELi10ELi1024ELb0ELb1ELi8ELi320ELi320ELi4ELb1ELi2ELb0ELb0ELNS_15WgradSyncMethodE3ENS_16CompileConditionILi1000EEEEEvPT_S6_S6_PKS5_S8_S8_S8_PKfflPfPj --------------------------
	.section	.text._ZN13group_norm_v218gn_bwd_cuda_kernelI13__nv_bfloat16Li320ELi3ELi32ELi10ELi1024ELb0ELb1ELi8ELi320ELi320ELi4ELb1ELi2ELb0ELb0ELNS_15WgradSyncMethodE3ENS_16CompileConditionILi1000EEEEEvPT_S6_S6_PKS5_S8_S8_S8_PKfflPfPj,"ax",@progbits
	.align	128
        .global         _ZN13group_norm_v218gn_bwd_cuda_kernelI13__nv_bfloat16Li320ELi3ELi32ELi10ELi1024ELb0ELb1ELi8ELi320ELi320ELi4ELb1ELi2ELb0ELb0ELNS_15WgradSyncMethodE3ENS_16CompileConditionILi1000EEEEEvPT_S6_S6_PKS5_S8_S8_S8_PKfflPfPj
        .type           _ZN13group_norm_v218gn_bwd_cuda_kernelI13__nv_bfloat16Li320ELi3ELi32ELi10ELi1024ELb0ELb1ELi8ELi320ELi320ELi4ELb1ELi2ELb0ELb0ELNS_15WgradSyncMethodE3ENS_16CompileConditionILi1000EEEEEvPT_S6_S6_PKS5_S8_S8_S8_PKfflPfPj,@function
        .size           _ZN13group_norm_v218gn_bwd_cuda_kernelI13__nv_bfloat16Li320ELi3ELi32ELi10ELi1024ELb0ELb1ELi8ELi320ELi320ELi4ELb1ELi2ELb0ELb0ELNS_15WgradSyncMethodE3ENS_16CompileConditionILi1000EEEEEvPT_S6_S6_PKS5_S8_S8_S8_PKfflPfPj,(.L_x_1656 - _ZN13group_norm_v218gn_bwd_cuda_kernelI13__nv_bfloat16Li320ELi3ELi32ELi10ELi1024ELb0ELb1ELi8ELi320ELi320ELi4ELb1ELi2ELb0ELb0ELNS_15WgradSyncMethodE3ENS_16CompileConditionILi1000EEEEEvPT_S6_S6_PKS5_S8_S8_S8_PKfflPfPj)
        .other          _ZN13group_norm_v218gn_bwd_cuda_kernelI13__nv_bfloat16Li320ELi3ELi32ELi10ELi1024ELb0ELb1ELi8ELi320ELi320ELi4ELb1ELi2ELb0ELb0ELNS_15WgradSyncMethodE3ENS_16CompileConditionILi1000EEEEEvPT_S6_S6_PKS5_S8_S8_S8_PKfflPfPj,@"STO_CUDA_ENTRY STV_DEFAULT"
_ZN13group_norm_v218gn_bwd_cuda_kernelI13__nv_bfloat16Li320ELi3ELi32ELi10ELi1024ELb0ELb1ELi8ELi320ELi320ELi4ELb1ELi2ELb0ELb0ELNS_15WgradSyncMethodE3ENS_16CompileConditionILi1000EEEEEvPT_S6_S6_PKS5_S8_S8_S8_PKfflPfPj:
.text._ZN13group_norm_v218gn_bwd_cuda_kernelI13__nv_bfloat16Li320ELi3ELi32ELi10ELi1024ELb0ELb1ELi8ELi320ELi320ELi4ELb1ELi2ELb0ELb0ELNS_15WgradSyncMethodE3ENS_16CompileConditionILi1000EEEEEvPT_S6_S6_PKS5_S8_S8_S8_PKfflPfPj:
[----:B------:R-:W-:Y:S08]  /*0000*/  LDC R1, c[0x0][0x37c] ;  /* 0x0000df00ff017b82 */ /* 0x000ff00000000800 */
[----:B------:R-:W0:Y:S01]  /*0010*/  S2UR UR8, SR_CTAID.Y ;  /* 0x00000000000879c3 */ /* 0x000e220000002600 */
[----:B------:R-:W1:Y:S01]  /*0020*/  LDCU.64 UR14, c[0x0][0x3c8] ;  /* 0x00007900ff0e77ac */ /* 0x000e620008000a00 */
[----:B------:R-:W-:Y:S01]  /*0030*/  HFMA2 R44, -RZ, RZ, 0, 0 ;  /* 0x00000000ff2c7431 */ /* 0x000fe200000001ff */
[----:B------:R-:W2:Y:S05]  /*0040*/  LDCU.64 UR6, c[0x0][0x3d8] ;  /* 0x00007b00ff0677ac */ /* 0x000eaa0008000a00 */
[----:B------:R-:W3:Y:S01]  /*0050*/  S2UR UR12, SR_CTAID.X ;  /* 0x00000000000c79c3 */ /* 0x000ee20000002500 */
[----:B------:R-:W-:Y:S01]  /*0060*/  UMOV UR4, 0x8 ;  /* 0x0000000800047882 */ /* 0x000fe20000000000 */
[----:B------:R-:W-:Y:S01]  /*0070*/  UMOV UR5, 0x0 ;  /* 0x0000000000057882 */ /* 0x000fe20000000000 */
[----:B------:R-:W4:Y:S01]  /*0080*/  LDCU.64 UR10, c[0x0][0x358] ;  /* 0x00006b00ff0a77ac */ /* 0x000f220008000a00 */
[----:B-1----:R-:W-:-:S02]  /*0090*/  MOV R28, UR14 ;  /* 0x0000000e001c7c02 */ /* 0x002fc40008000f00 */
[----:B------:R-:W-:Y:S01]  /*00a0*/  MOV R29, UR15 ;  /* 0x0000000f001d7c02 */ /* 0x000fe20008000f00 */
[----:B--2---:R-:W-:Y:S01]  /*00b0*/  UIMAD.WIDE.U32 UR4, UR6, 0x1, UR4 ;  /* 0x00000001060478a5 */ /* 0x004fe2000f8e0004 */
[----:B0-----:R-:W-:-:S03]  /*00c0*/  MOV R49, UR8 ;  /* 0x0000000800317c02 */ /* 0x001fc60008000f00 */
[----:B------:R-:W-:Y:S01]  /*00d0*/  UIADD3 UR6, UPT, UPT, UR5, UR7, URZ ;  /* 0x0000000705067290 */ /* 0x000fe2000fffe0ff */
[----:B------:R-:W-:Y:S01]  /*00e0*/  ISETP.GE.U32.AND P0, PT, R49, R28, PT ;  /* 0x0000001c3100720c */ /* 0x000fe20003f06070 */
[----:B------:R-:W-:Y:S01]  /*00f0*/  IMAD.U32 R2, RZ, RZ, UR4 ;  /* 0x00000004ff027e24 */ /* 0x000fe2000f8e00ff */
[----:B------:R-:W-:Y:S01]  /*0100*/  MOV R3, UR5 ;  /* 0x0000000500037c02 */ /* 0x000fe20008000f00 */
[----:B------:R-:W-:Y:S01]  /*0110*/  IMAD.MOV.U32 R47, RZ, RZ, R49 ;  /* 0x000000ffff2f7224 */ /* 0x000fe200078e0031 */
[----:B------:R-:W-:Y:S02]  /*0120*/  ISETP.GE.AND.EX P0, PT, RZ, R29, PT, P0 ;  /* 0x0000001dff00720c */ /* 0x000fe40003f06300 */
[----:B------:R-:W-:-:S11]  /*0130*/  MOV R3, UR6 ;  /* 0x0000000600037c02 */ /* 0x000fd60008000f00 */
[----:B---34-:R-:W-:Y:S05]  /*0140*/  @!P0 BRA `(.L_x_77) ;  /* 0x0000000000508947 */ /* 0x018fea0003800000 */
[----:B------:R-:W0:Y:S01]  /*0150*/  S2R R40, SR_TID.X ;  /* 0x0000000000287919 */ /* 0x000e220000002100 */
[----:B------:R-:W-:Y:S01]  /*0160*/  BAR.SYNC.DEFER_BLOCKING 0x0 ;  /* 0x0000000000007b1d */ /* 0x000fe20000010000 */
[----:B0-----:R-:W-:-:S13]  /*0170*/  ISETP.NE.AND P0, PT, R40, RZ, PT ;  /* 0x000000ff2800720c */ /* 0x001fda0003f05270 */
[----:B------:R-:W-:Y:S05]  /*0180*/  @P0 BRA `(.L_x_78) ;  /* 0x0000000000340947 */ /* 0x000fea0003800000 */
[----:B------:R-:W-:Y:S02]  /*0190*/  LOP3.LUT P0, RZ, R47, UR12, RZ, 0xfc, !PT ;  /* 0x0000000c2fff7c12 */ /* 0x000fe4000f80fcff */
[----:B------:R-:W-:-:S04]  /*01a0*/  MOV R5, 0x7fffff01 ;  /* 0x7fffff0100057802 */ /* 0x000fc80000000f00 */
[----:B------:R-:W-:Y:S01]  /*01b0*/  SEL R5, R5, 0x1, !P0 ;  /* 0x0000000105057807 */ /* 0x000fe20004000000 */
[----:B------:R-:W-:Y:S06]  /*01c0*/  MEMBAR.ALL.GPU ;  /* 0x0000000000007992 */ /* 0x000fec000000a000 */
[----:B------:R-:W-:-:S00]  /*01d0*/  ERRBAR ;  /* 0x00000000000079ab */ /* 0x000fc00000000000 */
[----:B------:R-:W-:Y:S06]  /*01e0*/  CGAERRBAR ;  /* 0x00000000000075ab */ /* 0x000fec0000000000 */
[----:B------:R0:W5:Y:S02]  /*01f0*/  ATOM.E.ADD.STRONG.GPU PT, R5, desc[UR10][R2.64], R5 ;  /* 0x800000050205798a */ /* 0x00016400081ef10a */
.L_x_79:
[----:B------:R-:W2:Y:S04]  /*0200*/  LD.E.STRONG.GPU R0, desc[UR10][R2.64] ;  /* 0x0000000a02007980 */ /* 0x000ea8000c10f900 */
[----:B--2---:R-:W-:Y:S01]  /*0210*/  CCTL.IVALL ;  /* 0x00000000ff00798f */ /* 0x004fe20002000000 */
[----:B------:R-:W-:Y:S05]  /*0220*/  YIELD ;  /* 0x0000000000007946 */ /* 0x000fea0003800000 */
[----:B-----5:R-:W-:-:S04]  /*0230*/  LOP3.LUT R0, R0, R5, RZ, 0x3c, !PT ;  /* 0x0000000500007212 */ /* 0x020fc800078e3cff */
[----:B------:R-:W-:-:S13]  /*0240*/  ISETP.GT.AND P0, PT, R0, -0x1, PT ;  /* 0xffffffff0000780c */ /* 0x000fda0003f04270 */
[----:B------:R-:W-:Y:S05]  /*0250*/  @P0 BRA `(.L_x_79) ;  /* 0xfffffffc00e80947 */ /* 0x000fea000383ffff */
.L_x_78:
[----:B------:R-:W-:Y:S05]  /*0260*/  WARPSYNC.ALL ;  /* 0x0000000000007948 */ /* 0x000fea0003800000 */
[----:B------:R-:W-:Y:S06]  /*0270*/  BAR.SYNC.DEFER_BLOCKING 0x0 ;  /* 0x0000000000007b1d */ /* 0x000fec0000010000 */
[----:B------:R-:W-:Y:S05]  /*0280*/  BRA `(.L_x_80) ;  /* 0x0000001c00b07947 */ /* 0x000fea0003800000 */
.L_x_77:
[----:B------:R-:W0:Y:S01]  /*0290*/  S2R R40, SR_TID.X ;  /* 0x0000000000287919 */ /* 0x000e220000002100 */
[----:B------:R-:W1:Y:S01]  /*02a0*/  LDC.64 R2, c[0x0][0x3a8] ;  /* 0x0000ea00ff027b82 */ /* 0x000e620000000a00 */
        /* <DEDUP_REMOVED lines=8> */
[----:B------:R-:W-:-:S05]  /*0330*/  LOP3.LUT R7, R55, 0xffff, RZ, 0xc0, !PT ;  /* 0x0000ffff37077812 */ /* 0x000fca00078ec0ff */
[----:B------:R-:W-:-:S04]  /*0340*/  IMAD.SHL.U32 R5, R7, 0x4, RZ ;  /* 0x0000000407057824 */ /* 0x000fc800078e00ff */
[----:B-1----:R-:W-:-:S06]  /*0350*/  IMAD.WIDE.U32 R2, R5, 0x2, R2 ;  /* 0x0000000205027825 */ /* 0x002fcc00078e0002 */
[----:B------:R-:W2:Y:S01]  /*0360*/  LDG.E.64.CONSTANT R2, desc[UR10][R2.64] ;  /* 0x0000000a02027981 */ /* 0x000ea2000c1e9b00 */
[----:B------:R-:W0:Y:S01]  /*0370*/  S2UR UR5, SR_CgaCtaId ;  /* 0x00000000000579c3 */ /* 0x000e220000008800 */
[----:B------:R-:W-:Y:S01]  /*0380*/  UMOV UR4, 0x400 ;  /* 0x0000040000047882 */ /* 0x000fe20000000000 */
[C---:B------:R-:W-:Y:S01]  /*0390*/  IADD3 R0, PT, PT, R5.reuse, 0x2, RZ ;  /* 0x0000000205007810 */ /* 0x040fe20007ffe0ff */
[----:B------:R-:W-:Y:S01]  /*03a0*/  UIADD3 UR4, UPT, UPT, UR4, 0x2800, URZ ;  /* 0x0000280004047890 */ /* 0x000fe2000fffe0ff */
[----:B------:R-:W-:Y:S02]  /*03b0*/  LOP3.LUT R5, R5, 0xffff, RZ, 0xc0, !PT ;  /* 0x0000ffff05057812 */ /* 0x000fe400078ec0ff */
[----:B------:R-:W-:Y:S02]  /*03c0*/  CS2R R26, SRZ ;  /* 0x00000000001a7805 */ /* 0x000fe4000001ff00 */
[----:B------:R-:W-:Y:S02]  /*03d0*/  LOP3.LUT R0, R0, 0xffff, RZ, 0xc0, !PT ;  /* 0x0000ffff00007812 */ /* 0x000fe400078ec0ff */
[----:B------:R-:W-:-:S02]  /*03e0*/  CS2R R24, SRZ ;  /* 0x0000000000187805 */ /* 0x000fc4000001ff00 */
[----:B------:R-:W-:Y:S01]  /*03f0*/  CS2R R22, SRZ ;  /* 0x0000000000167805 */ /* 0x000fe2000001ff00 */
[----:B------:R-:W-:Y:S01]  /*0400*/  IMAD R5, R5, 0x199a, RZ ;  /* 0x0000199a05057824 */ /* 0x000fe200078e02ff */
[----:B------:R-:W-:Y:S01]  /*0410*/  CS2R R20, SRZ ;  /* 0x0000000000147805 */ /* 0x000fe2000001ff00 */
[----:B------:R-:W-:-:S03]  /*0420*/  IMAD R0, R0, 0x199a, RZ ;  /* 0x0000199a00007824 */ /* 0x000fc600078e02ff */
[----:B------:R-:W-:Y:S02]  /*0430*/  SHF.R.U32.HI R54, RZ, 0x10, R5 ;  /* 0x00000010ff367819 */ /* 0x000fe40000011605 */
[----:B------:R-:W-:Y:S01]  /*0440*/  SHF.R.U32.HI R53, RZ, 0x10, R0 ;  /* 0x00000010ff357819 */ /* 0x000fe20000011600 */
[----:B0-----:R-:W-:-:S06]  /*0450*/  ULEA UR4, UR5, UR4, 0x18 ;  /* 0x0000000405047291 */ /* 0x001fcc000f8ec0ff */
[----:B------:R-:W-:Y:S01]  /*0460*/  LEA R50, R56, UR4, 0x3 ;  /* 0x0000000438327c11 */ /* 0x000fe2000f8e18ff */
[----:B------:R-:W-:-:S04]  /*0470*/  UMOV UR4, URZ ;  /* 0x000000ff00047c82 */ /* 0x000fc80008000000 */
[----:B------:R-:W-:Y:S01]  /*0480*/  IMAD R50, R7, 0x28, R50 ;  /* 0x0000002807327824 */ /* 0x000fe200078e0232 */
[C---:B--2---:R-:W-:Y:S02]  /*0490*/  PRMT R51, R2.reuse, 0x7632, R51 ;  /* 0x0000763202337816 */ /* 0x044fe40000000033 */
[----:B------:R-:W-:Y:S02]  /*04a0*/  PRMT R46, R3, 0x7632, R46 ;  /* 0x00007632032e7816 */ /* 0x000fe4000000002e */
[----:B------:R-:W-:Y:S01]  /*04b0*/  SHF.L.U32 R52, R2, 0x10, RZ ;  /* 0x0000001002347819 */ /* 0x000fe200000006ff */
[----:B------:R-:W-:Y:S01]  /*04c0*/  IMAD.U32 R51, R51, 0x10000, RZ ;  /* 0x0001000033337824 */ /* 0x000fe200078e00ff */
[----:B------:R-:W-:Y:S02]  /*04d0*/  SHF.L.U32 R48, R3, 0x10, RZ ;  /* 0x0000001003307819 */ /* 0x000fe400000006ff */
[----:B------:R-:W-:-:S07]  /*04e0*/  SHF.L.U32 R46, R46, 0x10, RZ ;  /* 0x000000102e2e7819 */ /* 0x000fce00000006ff */
.L_x_94:
[----:B------:R-:W-:Y:S01]  /*04f0*/  USHF.L.U32 UR5, UR12, 0x3, URZ ;  /* 0x000000030c057899 */ /* 0x000fe200080006ff */
[----:B------:R-:W-:Y:S01]  /*0500*/  LOP3.LUT R2, R55, 0xffff, RZ, 0xc0, !PT ;  /* 0x0000ffff37027812 */ /* 0x000fe200078ec0ff */
[----:B------:R-:W0:Y:S01]  /*0510*/  LDCU.64 UR6, c[0x0][0x3b8] ;  /* 0x00007700ff0677ac */ /* 0x000e220008000a00 */
[C---:B-1----:R-:W-:Y:S01]  /*0520*/  SHF.L.U64.HI R5, R47.reuse, 0x6, R44 ;  /* 0x000000062f057819 */ /* 0x042fe2000001022c */
[----:B------:R-:W-:Y:S01]  /*0530*/  IMAD R7, R44, 0x50000, RZ ;  /* 0x000500002c077824 */ /* 0x000fe200078e02ff */
[C---:B------:R-:W-:Y:S01]  /*0540*/  SHF.L.U32 R4, R47.reuse, 0x6, RZ ;  /* 0x000000062f047819 */ /* 0x040fe200000006ff */
[----:B------:R-:W-:Y:S01]  /*0550*/  ULOP3.LUT UR5, UR5, 0x3f8, URZ, 0xc0, !UPT ;  /* 0x000003f805057892 */ /* 0x000fe2000f8ec0ff */
[----:B------:R-:W-:Y:S01]  /*0560*/  IMAD.WIDE.U32 R2, R2, 0x4, RZ ;  /* 0x0000000402027825 */ /* 0x000fe200078e00ff */
[----:B------:R-:W1:Y:S03]  /*0570*/  LDCU.64 UR8, c[0x0][0x3a0] ;  /* 0x00007400ff0877ac */ /* 0x000e660008000a00 */
[----:B------:R-:W-:Y:S01]  /*0580*/  IMAD.WIDE.U32 R10, R54, 0x2, R4 ;  /* 0x00000002360a7825 */ /* 0x000fe200078e0004 */
[----:B------:R-:W-:Y:S01]  /*0590*/  IADD3 R0, PT, PT, R56, UR5, RZ ;  /* 0x0000000538007c10 */ /* 0x000fe2000fffe0ff */
[----:B------:R-:W2:Y:S02]  /*05a0*/  LDCU.64 UR14, c[0x0][0x398] ;  /* 0x00007300ff0e77ac */ /* 0x000ea40008000a00 */
[----:B------:R-:W-:-:S02]  /*05b0*/  IMAD.WIDE.U32 R2, R47, 0x50000, R2 ;  /* 0x000500002f027825 */ /* 0x000fc400078e0002 */
[----:B------:R-:W3:Y:S02]  /*05c0*/  LDCU UR5, c[0x0][0x3c0] ;  /* 0x00007800ff0577ac */ /* 0x000ee40008000800 */
[----:B------:R-:W-:Y:S01]  /*05d0*/  IMAD R9, R0, 0x140, RZ ;  /* 0x0000014000097824 */ /* 0x000fe200078e02ff */
[----:B0-----:R-:W-:-:S04]  /*05e0*/  LEA R8, P0, R10, UR6, 0x2 ;  /* 0x000000060a087c11 */ /* 0x001fc8000f8010ff */
[----:B------:R-:W-:Y:S02]  /*05f0*/  IADD3 R2, P1, PT, R9, R2, RZ ;  /* 0x0000000209027210 */ /* 0x000fe40007f3e0ff */
[----:B------:R-:W-:Y:S02]  /*0600*/  LEA.HI.X R9, R10, UR7, R11, 0x2, P0 ;  /* 0x000000070a097c11 */ /* 0x000fe400080f140b */
[----:B------:R-:W-:Y:S01]  /*0610*/  SHF.L.U32 R0, R2, 0x1, RZ ;  /* 0x0000000102007819 */ /* 0x000fe200000006ff */
[----:B------:R-:W-:-:S03]  /*0620*/  IMAD.X R3, R3, 0x1, R7, P1 ;  /* 0x0000000103037824 */ /* 0x000fc600008e0607 */
[----:B------:R-:W3:Y:S01]  /*0630*/  LDG.E.64.CONSTANT R8, desc[UR10][R8.64] ;  /* 0x0000000a08087981 */ /* 0x000ee2000c1e9b00 */
[----:B-1----:R-:W-:Y:S02]  /*0640*/  IADD3 R10, P0, PT, R0, UR8, RZ ;  /* 0x00000008000a7c10 */ /* 0x002fe4000ff1e0ff */
[----:B------:R-:W-:-:S04]  /*0650*/  SHF.L.U64.HI R2, R2, 0x1, R3 ;  /* 0x0000000102027819 */ /* 0x000fc80000010203 */
[----:B------:R-:W-:Y:S02]  /*0660*/  IADD3.X R11, PT, PT, R2, UR9, RZ, P0, !PT ;  /* 0x00000009020b7c10 */ /* 0x000fe400087fe4ff */
[----:B--2---:R-:W-:-:S03]  /*0670*/  IADD3 R28, P0, PT, R0, UR14, RZ ;  /* 0x0000000e001c7c10 */ /* 0x004fc6000ff1e0ff */
[----:B------:R-:W2:Y:S01]  /*0680*/  LDG.E.64.CONSTANT R6, desc[UR10][R10.64] ;  /* 0x0000000a0a067981 */ /* 0x000ea2000c1e9b00 */
[----:B------:R-:W-:-:S03]  /*0690*/  IADD3.X R29, PT, PT, R2, UR15, RZ, P0, !PT ;  /* 0x0000000f021d7c10 */ /* 0x000fc600087fe4ff */
[----:B------:R-:W4:Y:S01]  /*06a0*/  LDG.E.64.CONSTANT R12, desc[UR10][R10.64+0xa00] ;  /* 0x000a000a0a0c7981 */ /* 0x000f22000c1e9b00 */
[----:B------:R-:W-:-:S03]  /*06b0*/  IMAD.WIDE.U32 R4, R53, 0x2, R4 ;  /* 0x0000000235047825 */ /* 0x000fc600078e0004 */
[----:B------:R-:W5:Y:S01]  /*06c0*/  LDG.E.64.CONSTANT R14, desc[UR10][R28.64] ;  /* 0x0000000a1c0e7981 */ /* 0x000f62000c1e9b00 */
[----:B------:R-:W-:-:S03]  /*06d0*/  LEA R18, P0, R4, UR6, 0x2 ;  /* 0x0000000604127c11 */ /* 0x000fc6000f8010ff */
[----:B------:R0:W5:Y:S01]  /*06e0*/  LDG.E.64.CONSTANT R16, desc[UR10][R28.64+0xa00] ;  /* 0x000a000a1c107981 */ /* 0x000162000c1e9b00 */
[----:B------:R-:W-:-:S06]  /*06f0*/  LEA.HI.X R19, R4, UR7, R5, 0x2, P0 ;  /* 0x0000000704137c11 */ /* 0x000fcc00080f1405 */
[----:B------:R-:W5:Y:S01]  /*0700*/  LDG.E.64.CONSTANT R18, desc[UR10][R18.64] ;  /* 0x0000000a12127981 */ /* 0x000f62000c1e9b00 */
[----:B------:R-:W-:-:S04]  /*0710*/  IADD3 R47, P0, PT, R47, 0x2, RZ ;  /* 0x000000022f2f7810 */ /* 0x000fc80007f1e0ff */
[----:B------:R-:W-:Y:S02]  /*0720*/  IADD3.X R44, PT, PT, RZ, R44, RZ, P0, !PT ;  /* 0x0000002cff2c7210 */ /* 0x000fe400007fe4ff */
[----:B------:R-:W-:Y:S01]  /*0730*/  ISETP.GT.U32.AND P1, PT, R40, 0x7f, PT ;  /* 0x0000007f2800780c */ /* 0x000fe20003f24070 */
[----:B---3--:R-:W-:-:S06]  /*0740*/  FADD.FTZ R4, R9, UR5 ;  /* 0x0000000509047e21 */ /* 0x008fcc0008010000 */
[----:B------:R-:W1:Y:S01]  /*0750*/  MUFU.RSQ R4, R4 ;  /* 0x0000000400047308 */ /* 0x000e620000001400 */
[C---:B--2---:R-:W-:Y:S02]  /*0760*/  PRMT R3, R6.reuse, 0x7632, R3 ;  /* 0x0000763206037816 */ /* 0x044fe40000000003 */
[----:B------:R-:W-:Y:S02]  /*0770*/  SHF.L.U32 R9, R6, 0x10, RZ ;  /* 0x0000001006097819 */ /* 0x000fe400000006ff */
[C---:B----4-:R-:W-:Y:S01]  /*0780*/  PRMT R5, R12.reuse, 0x7632, R5 ;  /* 0x000076320c057816 */ /* 0x050fe20000000005 */
[----:B------:R-:W-:Y:S01]  /*0790*/  IMAD.U32 R11, R3, 0x10000, RZ ;  /* 0x00010000030b7824 */ /* 0x000fe200078e00ff */
[----:B0-----:R-:W-:Y:S02]  /*07a0*/  SHF.L.U32 R29, R12, 0x10, RZ ;  /* 0x000000100c1d7819 */ /* 0x001fe400000006ff */
[----:B------:R-:W-:Y:S01]  /*07b0*/  SHF.L.U32 R5, R5, 0x10, RZ ;  /* 0x0000001005057819 */ /* 0x000fe200000006ff */
[----:B------:R-:W-:Y:S01]  /*07c0*/  FADD.FTZ R3, -R8, R9 ;  /* 0x0000000908037221 */ /* 0x000fe20000010100 */
[----:B-----5:R-:W-:Y:S01]  /*07d0*/  PRMT R6, R14, 0x7632, R6 ;  /* 0x000076320e067816 */ /* 0x020fe20000000006 */
[----:B------:R-:W-:Y:S01]  /*07e0*/  FADD.FTZ R11, -R8, R11 ;  /* 0x0000000b080b7221 */ /* 0x000fe20000010100 */
[----:B------:R-:W-:Y:S01]  /*07f0*/  SHF.L.U32 R14, R14, 0x10, RZ ;  /* 0x000000100e0e7819 */ /* 0x000fe200000006ff */
[C---:B------:R-:W-:Y:S01]  /*0800*/  FADD.FTZ R31, -R8.reuse, R29 ;  /* 0x0000001d081f7221 */ /* 0x040fe20000010100 */
[--C-:B------:R-:W-:Y:S01]  /*0810*/  FADD.FTZ R37, -R8, R5.reuse ;  /* 0x0000000508257221 */ /* 0x100fe20000010100 */
[C---:B------:R-:W-:Y:S01]  /*0820*/  PRMT R5, R7.reuse, 0x7632, R5 ;  /* 0x0000763207057816 */ /* 0x040fe20000000005 */
[----:B-1----:R-:W-:Y:S01]  /*0830*/  FMUL.FTZ R3, R4, R3 ;  /* 0x0000000304037220 */ /* 0x002fe20000410000 */
[----:B------:R-:W-:Y:S01]  /*0840*/  SHF.L.U32 R29, R7, 0x10, RZ ;  /* 0x00000010071d7819 */ /* 0x000fe200000006ff */
[----:B------:R-:W-:-:S02]  /*0850*/  IMAD.U32 R8, R6, 0x10000, RZ ;  /* 0x0001000006087824 */ /* 0x000fc400078e00ff */
[----:B------:R-:W-:Y:S01]  /*0860*/  FMUL.FTZ R7, R4, R11 ;  /* 0x0000000b04077220 */ /* 0x000fe20000410000 */
[-C--:B------:R-:W-:Y:S01]  /*0870*/  FMUL.FTZ R6, R52, R14.reuse ;  /* 0x0000000e34067220 */ /* 0x080fe20000410000 */
[----:B------:R-:W-:Y:S01]  /*0880*/  FFMA.FTZ R33, R3, R14, R26 ;  /* 0x0000000e03217223 */ /* 0x000fe2000001001a */
[----:B------:R-:W-:Y:S01]  /*0890*/  FADD.FTZ R32, R8, R25 ;  /* 0x0000001908207221 */ /* 0x000fe20000010000 */
[-C--:B------:R-:W-:Y:S01]  /*08a0*/  FFMA.FTZ R35, R7, R8.reuse, R24 ;  /* 0x0000000807237223 */ /* 0x080fe20000010018 */
[----:B------:R-:W-:Y:S01]  /*08b0*/  SHF.L.U32 R26, R16, 0x10, RZ ;  /* 0x00000010101a7819 */ /* 0x000fe200000006ff */
[----:B------:R-:W-:Y:S01]  /*08c0*/  FMUL.FTZ R8, R51, R8 ;  /* 0x0000000833087220 */ /* 0x000fe20000410000 */
[----:B------:R-:W-:Y:S01]  /*08d0*/  FADD.FTZ R11, RZ, R6 ;  /* 0x00000006ff0b7221 */ /* 0x000fe20000010000 */
[----:B------:R-:W-:Y:S02]  /*08e0*/  FADD.FTZ R27, R14, R27 ;  /* 0x0000001b0e1b7221 */ /* 0x000fe40000010000 */
[----:B------:R-:W-:Y:S01]  /*08f0*/  FMUL.FTZ R9, R52, R26 ;  /* 0x0000001a34097220 */ /* 0x000fe20000410000 */
[----:B------:R-:W-:Y:S01]  /*0900*/  FADD.FTZ R14, R11, R8 ;  /* 0x000000080b0e7221 */ /* 0x000fe20000010000 */
[----:B------:R-:W-:Y:S01]  /*0910*/  FADD.FTZ R19, R19, UR5 ;  /* 0x0000000513137e21 */ /* 0x000fe20008010000 */
[----:B------:R-:W-:Y:S01]  /*0920*/  PRMT R34, R16, 0x7632, R34 ;  /* 0x0000763210227816 */ /* 0x000fe20000000022 */
[----:B------:R-:W-:Y:S01]  /*0930*/  FMUL.FTZ R10, R4, R31 ;  /* 0x0000001f040a7220 */ /* 0x000fe20000410000 */
[----:B------:R-:W-:Y:S01]  /*0940*/  FADD.FTZ R24, R14, R9 ;  /* 0x000000090e187221 */ /* 0x000fe20000010000 */
[----:B------:R-:W-:Y:S01]  /*0950*/  FADD.FTZ R16, -R18, R29 ;  /* 0x0000001d12107221 */ /* 0x000fe20000010100 */
[C---:B------:R-:W-:Y:S01]  /*0960*/  PRMT R14, R13.reuse, 0x7632, R14 ;  /* 0x000076320d0e7816 */ /* 0x040fe2000000000e */
[----:B------:R-:W0:Y:S01]  /*0970*/  LDC.64 R28, c[0x0][0x3c8] ;  /* 0x0000f200ff1c7b82 */ /* 0x000e220000000a00 */
[----:B------:R-:W-:-:S02]  /*0980*/  SHF.L.U32 R31, R13, 0x10, RZ ;  /* 0x000000100d1f7819 */ /* 0x000fc400000006ff */
[----:B------:R-:W1:Y:S01]  /*0990*/  MUFU.RSQ R13, R19 ;  /* 0x00000013000d7308 */ /* 0x000e620000001400 */
[----:B------:R-:W-:Y:S01]  /*09a0*/  FFMA.FTZ R12, R3, R6, RZ ;  /* 0x00000006030c7223 */ /* 0x000fe200000100ff */
[----:B------:R-:W-:-:S03]  /*09b0*/  SHF.L.U32 R34, R34, 0x10, RZ ;  /* 0x0000001022227819 */ /* 0x000fc600000006ff */
[----:B------:R-:W-:Y:S01]  /*09c0*/  FFMA.FTZ R25, R7, R8, R12 ;  /* 0x0000000807197223 */ /* 0x000fe2000001000c */
[----:B------:R-:W-:Y:S01]  /*09d0*/  FMUL.FTZ R12, R4, R37 ;  /* 0x00000025040c7220 */ /* 0x000fe20000410000 */
[----:B------:R-:W-:Y:S01]  /*09e0*/  FMUL.FTZ R11, R51, R34 ;  /* 0x00000022330b7220 */ /* 0x000fe20000410000 */
[----:B------:R-:W-:Y:S02]  /*09f0*/  IMAD.U32 R5, R5, 0x10000, RZ ;  /* 0x0001000005057824 */ /* 0x000fe400078e00ff */
[----:B------:R-:W-:Y:S01]  /*0a00*/  FFMA.FTZ R25, R10, R9, R25 ;  /* 0x000000090a197223 */ /* 0x000fe20000010019 */
[C---:B------:R-:W-:Y:S02]  /*0a10*/  PRMT R38, R15.reuse, 0x7632, R38 ;  /* 0x000076320f267816 */ /* 0x040fe40000000026 */
[----:B------:R-:W-:Y:S01]  /*0a20*/  SHF.L.U32 R30, R15, 0x10, RZ ;  /* 0x000000100f1e7819 */ /* 0x000fe200000006ff */
[----:B------:R-:W-:Y:S01]  /*0a30*/  FADD.FTZ R24, R24, R11 ;  /* 0x0000000b18187221 */ /* 0x000fe20000010000 */
[----:B------:R-:W-:Y:S01]  /*0a40*/  SHF.L.U32 R37, R14, 0x10, RZ ;  /* 0x000000100e257819 */ /* 0x000fe200000006ff */
[----:B------:R-:W-:Y:S01]  /*0a50*/  FFMA.FTZ R25, R12, R11, R25 ;  /* 0x0000000b0c197223 */ /* 0x000fe20000010019 */
[----:B------:R-:W-:Y:S01]  /*0a60*/  FADD.FTZ R42, -R18, R5 ;  /* 0x00000005122a7221 */ /* 0x000fe20000010100 */
[----:B------:R-:W-:-:S02]  /*0a70*/  IMAD.U32 R38, R38, 0x10000, RZ ;  /* 0x0001000026267824 */ /* 0x000fc400078e00ff */
[----:B------:R-:W-:Y:S01]  /*0a80*/  FMUL.FTZ R14, R48, R30 ;  /* 0x0000001e300e7220 */ /* 0x000fe20000410000 */
[----:B-1----:R-:W-:Y:S01]  /*0a90*/  FMUL.FTZ R5, R13, R16 ;  /* 0x000000100d057220 */ /* 0x002fe20000410000 */
[C---:B------:R-:W-:Y:S01]  /*0aa0*/  FADD.FTZ R60, -R18.reuse, R37 ;  /* 0x00000025123c7221 */ /* 0x040fe20000010100 */
[----:B------:R1:W-:Y:S01]  /*0ab0*/  STS.64 [R50], R24 ;  /* 0x0000001832007388 */ /* 0x0003e20000000a00 */
[----:B------:R-:W-:Y:S01]  /*0ac0*/  FADD.FTZ R58, -R18, R31 ;  /* 0x0000001f123a7221 */ /* 0x000fe20000010100 */
[C---:B------:R-:W-:Y:S01]  /*0ad0*/  PRMT R39, R17.reuse, 0x7632, R39 ;  /* 0x0000763211277816 */ /* 0x040fe20000000027 */
[----:B------:R-:W-:Y:S01]  /*0ae0*/  FMUL.FTZ R15, R46, R38 ;  /* 0x000000262e0f7220 */ /* 0x000fe20000410000 */
[----:B------:R-:W-:Y:S01]  /*0af0*/  SHF.L.U32 R37, R17, 0x10, RZ ;  /* 0x0000001011257819 */ /* 0x000fe200000006ff */
[----:B------:R-:W-:Y:S01]  /*0b00*/  FADD.FTZ R18, RZ, R14 ;  /* 0x0000000eff127221 */ /* 0x000fe20000010000 */
[----:B------:R-:W-:Y:S01]  /*0b10*/  FMUL.FTZ R17, R13, R42 ;  /* 0x0000002a0d117220 */ /* 0x000fe20000410000 */
[----:B0-----:R-:W-:Y:S01]  /*0b20*/  ISETP.GE.U32.AND P0, PT, R47, R28, PT ;  /* 0x0000001c2f00720c */ /* 0x001fe20003f06070 */
[----:B------:R-:W-:Y:S01]  /*0b30*/  FADD.FTZ R36, R30, R23 ;  /* 0x000000171e247221 */ /* 0x000fe20000010000 */
[----:B------:R-:W-:Y:S01]  /*0b40*/  SHF.L.U32 R39, R39, 0x10, RZ ;  /* 0x0000001027277819 */ /* 0x000fe200000006ff */
[----:B-1----:R-:W-:Y:S01]  /*0b50*/  FFMA.FTZ R24, R5, R14, RZ ;  /* 0x0000000e05187223 */ /* 0x002fe200000100ff */
[----:B------:R-:W-:Y:S01]  /*0b60*/  FMUL.FTZ R19, R48, R37 ;  /* 0x0000002530137220 */ /* 0x000fe20000410000 */
[----:B------:R-:W-:Y:S01]  /*0b70*/  FMUL.FTZ R16, R13, R58 ;  /* 0x0000003a0d107220 */ /* 0x000fe20000410000 */
[----:B------:R-:W-:Y:S01]  /*0b80*/  FADD.FTZ R42, R18, R15 ;  /* 0x0000000f122a7221 */ /* 0x000fe20000010000 */
[----:B------:R-:W-:Y:S01]  /*0b90*/  FFMA.FTZ R23, R17, R15, R24 ;  /* 0x0000000f11177223 */ /* 0x000fe20000010018 */
[----:B------:R-:W-:Y:S01]  /*0ba0*/  ISETP.GE.AND.EX P0, PT, R44, R29, PT, P0 ;  /* 0x0000001d2c00720c */ /* 0x000fe20003f06300 */
[----:B------:R-:W-:Y:S01]  /*0bb0*/  FMUL.FTZ R45, R46, R39 ;  /* 0x000000272e2d7220 */ /* 0x000fe20000410000 */
[----:B------:R-:W-:Y:S01]  /*0bc0*/  FMUL.FTZ R18, R13, R60 ;  /* 0x0000003c0d127220 */ /* 0x000fe20000410000 */
[----:B------:R-:W-:Y:S01]  /*0bd0*/  FADD.FTZ R42, R42, R19 ;  /* 0x000000132a2a7221 */ /* 0x000fe20000010000 */
[----:B------:R-:W-:Y:S01]  /*0be0*/  FFMA.FTZ R23, R16, R19, R23 ;  /* 0x0000001310177223 */ /* 0x000fe20000010017 */
[----:B------:R-:W-:-:S02]  /*0bf0*/  FFMA.FTZ R41, R5, R30, R22 ;  /* 0x0000001e05297223 */ /* 0x000fc40000010016 */
[----:B------:R-:W-:Y:S01]  /*0c00*/  FADD.FTZ R30, R42, R45 ;  /* 0x0000002d2a1e7221 */ /* 0x000fe20000010000 */
[----:B------:R-:W-:Y:S01]  /*0c10*/  FFMA.FTZ R31, R18, R45, R23 ;  /* 0x0000002d121f7223 */ /* 0x000fe20000010017 */
[----:B------:R-:W-:Y:S01]  /*0c20*/  FADD.FTZ R42, R38, R21 ;  /* 0x00000015262a7221 */ /* 0x000fe20000010000 */
[----:B------:R-:W-:-:S03]  /*0c30*/  FFMA.FTZ R43, R17, R38, R20 ;  /* 0x00000026112b7223 */ /* 0x000fc60000010014 */
        /* <DEDUP_REMOVED lines=13> */
[----:B0-----:R-:W-:Y:S01]  /*0d10*/  SHF.R.U32.HI R31, RZ, 0x4, R40 ;  /* 0x00000004ff1f7819 */ /* 0x001fe20000011628 */
[C---:B------:R-:W-:Y:S01]  /*0d20*/  IMAD.SHL.U32 R33, R40.reuse, 0x8, RZ ;  /* 0x0000000828217824 */ /* 0x040fe200078e00ff */
[----:B------:R-:W-:Y:S02]  /*0d30*/  SHF.L.U32 R30, R40, 0x1, RZ ;  /* 0x00000001281e7819 */ /* 0x000fe400000006ff */
[----:B------:R-:W-:Y:S02]  /*0d40*/  LOP3.LUT R32, R31, R40, RZ, 0x3c, !PT ;  /* 0x000000281f207212 */ /* 0x000fe400078e3cff */
[----:B------:R-:W-:Y:S02]  /*0d50*/  LOP3.LUT R31, R30, 0x18, RZ, 0xc0, !PT ;  /* 0x000000181e1f7812 */ /* 0x000fe400078ec0ff */
[----:B------:R-:W-:-:S02]  /*0d60*/  LOP3.LUT R39, R33, 0x1fe0, RZ, 0xc0, !PT ;  /* 0x00001fe021277812 */ /* 0x000fc400078ec0ff */
[C---:B------:R-:W-:Y:S02]  /*0d70*/  LOP3.LUT R33, R31.reuse, 0x8, RZ, 0x3c, !PT ;  /* 0x000000081f217812 */ /* 0x040fe400078e3cff */
[C---:B------:R-:W-:Y:S02]  /*0d80*/  LOP3.LUT R35, R31.reuse, 0x10, RZ, 0x3c, !PT ;  /* 0x000000101f237812 */ /* 0x040fe400078e3cff */
[----:B------:R-:W-:Y:S02]  /*0d90*/  LOP3.LUT R37, R31, 0x18, RZ, 0x3c, !PT ;  /* 0x000000181f257812 */ /* 0x000fe400078e3cff */
[----:B------:R-:W-:-:S04]  /*0da0*/  SHF.L.U32 R32, R32, 0x3, RZ ;  /* 0x0000000320207819 */ /* 0x000fc800000006ff */
[----:B------:R-:W-:Y:S01]  /*0db0*/  LOP3.LUT R32, R32, 0x18, RZ, 0xc0, !PT ;  /* 0x0000001820207812 */ /* 0x000fe200078ec0ff */
[----:B-1----:R-:W-:-:S06]  /*0dc0*/  ULEA UR5, UR6, UR5, 0x18 ;  /* 0x0000000506057291 */ /* 0x002fcc000f8ec0ff */
[----:B------:R-:W-:Y:S02]  /*0dd0*/  LEA R30, R40, UR5, 0x5 ;  /* 0x00000005281e7c11 */ /* 0x000fe4000f8e28ff */
[----:B------:R-:W-:Y:S01]  /*0de0*/  IADD3 R58, PT, PT, R39, UR5, R32 ;  /* 0x00000005273a7c10 */ /* 0x000fe2000fffe020 */
[----:B------:R-:W-:Y:S01]  /*0df0*/  ULOP3.LUT UR5, UR12, 0x7f, URZ, 0xc0, !UPT ;  /* 0x0000007f0c057892 */ /* 0x000fe2000f8ec0ff */
[C---:B------:R-:W-:Y:S01]  /*0e00*/  IADD3 R41, PT, PT, R30.reuse, R31, RZ ;  /* 0x0000001f1e297210 */ /* 0x040fe20007ffe0ff */
[C---:B------:R-:W-:Y:S01]  /*0e10*/  IMAD.IADD R43, R30.reuse, 0x1, R35 ;  /* 0x000000011e2b7824 */ /* 0x040fe200078e0223 */
[C---:B------:R-:W-:Y:S01]  /*0e20*/  IADD3 R42, PT, PT, R30.reuse, R33, RZ ;  /* 0x000000211e2a7210 */ /* 0x040fe20007ffe0ff */
[----:B------:R-:W0:Y:S01]  /*0e30*/  LDC.64 R38, c[0x0][0x3d0] ;  /* 0x0000f400ff267b82 */ /* 0x000e220000000a00 */
[----:B------:R-:W-:Y:S01]  /*0e40*/  IADD3 R57, PT, PT, R30, R37, RZ ;  /* 0x000000251e397210 */ /* 0x000fe20007ffe0ff */
[----:B------:R-:W-:Y:S01]  /*0e50*/  STS.64 [R41], R26 ;  /* 0x0000001a29007388 */ /* 0x000fe20000000a00 */
[----:B------:R-:W-:-:S03]  /*0e60*/  LEA R59, R49, UR5, 0x7 ;  /* 0x00000005313b7c11 */ /* 0x000fc6000f8e38ff */
[----:B------:R-:W-:Y:S02]  /*0e70*/  STS.64 [R42], R24 ;  /* 0x000000182a007388 */ /* 0x000fe40000000a00 */
[----:B------:R-:W-:Y:S02]  /*0e80*/  IMAD R59, R59, 0x140, R40 ;  /* 0x000001403b3b7824 */ /* 0x000fe400078e0228 */
[----:B------:R-:W-:Y:S03]  /*0e90*/  STS.64 [R43], R22 ;  /* 0x000000162b007388 */ /* 0x000fe60000000a00 */
[----:B------:R-:W-:Y:S01]  /*0ea0*/  SHF.L.U32 R59, R59, 0x1, RZ ;  /* 0x000000013b3b7819 */ /* 0x000fe200000006ff */
[----:B------:R-:W-:Y:S01]  /*0eb0*/  STS.64 [R57], R20 ;  /* 0x0000001439007388 */ /* 0x000fe20000000a00 */
[----:B------:R-:W-:Y:S03]  /*0ec0*/  BAR.SYNC.DEFER_BLOCKING 0x0 ;  /* 0x0000000000007b1d */ /* 0x000fe60000010000 */
[----:B0-----:R-:W-:-:S03]  /*0ed0*/  IMAD.WIDE.U32 R38, R59, 0x4, R38 ;  /* 0x000000043b267825 */ /* 0x001fc600078e0026 */
        /* <DEDUP_REMOVED lines=13> */
.L_x_81:
[----:B------:R-:W-:Y:S01]  /*0fb0*/  BSSY.RECONVERGENT B0, `(.L_x_82) ;  /* 0x0000036000007945 */ /* 0x000fe20003800200 */
[----:B-1----:R-:W-:-:S03]  /*0fc0*/  CS2R R38, SRZ ;  /* 0x0000000000267805 */ /* 0x002fc6000001ff00 */
[----:B------:R-:W-:Y:S05]  /*0fd0*/  @P1 BRA `(.L_x_83) ;  /* 0x0000000000cc1947 */ /* 0x000fea0003800000 */
[----:B------:R-:W1:Y:S01]  /*0fe0*/  S2R R37, SR_CgaCtaId ;  /* 0x0000000000257919 */ /* 0x000e620000008800 */
[----:B0-----:R-:W-:Y:S01]  /*0ff0*/  SHF.R.U32.HI R30, RZ, 0x2, R40 ;  /* 0x00000002ff1e7819 */ /* 0x001fe20000011628 */
[----:B------:R-:W-:Y:S01]  /*1000*/  IMAD.SHL.U32 R39, R40, 0x8, RZ ;  /* 0x0000000828277824 */ /* 0x000fe200078e00ff */
[----:B------:R-:W-:-:S03]  /*1010*/  MOV R34, 0x400 ;  /* 0x0000040000227802 */ /* 0x000fc60000000f00 */
[C---:B------:R-:W-:Y:S02]  /*1020*/  IMAD R31, R30.reuse, 0xa, RZ ;  /* 0x0000000a1e1f7824 */ /* 0x040fe400078e02ff */
[----:B------:R-:W-:Y:S02]  /*1030*/  IMAD R30, R30, -0x80000000, RZ ;  /* 0x800000001e1e7824 */ /* 0x000fe400078e02ff */
[----:B------:R-:W-:Y:S01]  /*1040*/  VIADD R34, R34, 0x2800 ;  /* 0x0000280022227836 */ /* 0x000fe20000000000 */
[C---:B------:R-:W-:Y:S02]  /*1050*/  LOP3.LUT P1, RZ, R31.reuse, 0x2, RZ, 0xc0, !PT ;  /* 0x000000021fff7812 */ /* 0x040fe4000782c0ff */
[----:B------:R-:W-:Y:S02]  /*1060*/  SHF.R.S32.HI R32, RZ, 0x1f, R30 ;  /* 0x0000001fff207819 */ /* 0x000fe4000001141e */
[C---:B------:R-:W-:Y:S02]  /*1070*/  IADD3 R33, PT, PT, R31.reuse, 0x2, RZ ;  /* 0x000000021f217810 */ /* 0x040fe40007ffe0ff */
[----:B------:R-:W-:-:S02]  /*1080*/  IADD3 R30, PT, PT, R31, 0x6, RZ ;  /* 0x000000061f1e7810 */ /* 0x000fc40007ffe0ff */
[----:B------:R-:W-:Y:S02]  /*1090*/  LOP3.LUT R32, R32, 0x50, RZ, 0xc0, !PT ;  /* 0x0000005020207812 */ /* 0x000fe400078ec0ff */
[----:B------:R-:W-:Y:S02]  /*10a0*/  SHF.R.U32.HI R38, RZ, 0x2, R33 ;  /* 0x00000002ff267819 */ /* 0x000fe40000011621 */
[----:B------:R-:W-:Y:S02]  /*10b0*/  LEA.HI R35, R33, 0x50, RZ, 0x1e ;  /* 0x0000005021237811 */ /* 0x000fe400078ff0ff */
[----:B------:R-:W-:Y:S02]  /*10c0*/  SHF.L.U32 R36, R30, 0x1e, RZ ;  /* 0x0000001e1e247819 */ /* 0x000fe400000006ff */
[----:B------:R-:W-:Y:S02]  /*10d0*/  LEA.HI R33, R31, R32, RZ, 0x1e ;  /* 0x000000201f217211 */ /* 0x000fe400078ff0ff */
[----:B------:R-:W-:-:S02]  /*10e0*/  @P1 IADD3 R35, PT, PT, R38, RZ, RZ ;  /* 0x000000ff26231210 */ /* 0x000fc40007ffe0ff */
[----:B------:R-:W-:Y:S02]  /*10f0*/  SHF.R.S32.HI R38, RZ, 0x1f, R36 ;  /* 0x0000001fff267819 */ /* 0x000fe40000011424 */
[----:B-1----:R-:W-:Y:S02]  /*1100*/  LEA R34, R37, R34, 0x18 ;  /* 0x0000002225227211 */ /* 0x002fe400078ec0ff */
[----:B------:R-:W-:Y:S02]  /*1110*/  IADD3 R37, PT, PT, R31, 0x4, RZ ;  /* 0x000000041f257810 */ /* 0x000fe40007ffe0ff */
[----:B------:R-:W-:Y:S01]  /*1120*/  LOP3.LUT R36, R39, 0x18, RZ, 0xc0, !PT ;  /* 0x0000001827247812 */ /* 0x000fe200078ec0ff */
[--C-:B------:R-:W-:Y:S01]  /*1130*/  IMAD R33, R33, 0x28, R34.reuse ;  /* 0x0000002821217824 */ /* 0x100fe200078e0222 */
[----:B------:R-:W-:Y:S01]  /*1140*/  LOP3.LUT R39, R38, 0x50, RZ, 0xc0, !PT ;  /* 0x0000005026277812 */ /* 0x000fe200078ec0ff */
[----:B------:R-:W-:Y:S01]  /*1150*/  IMAD R35, R35, 0x28, R34 ;  /* 0x0000002823237824 */ /* 0x000fe200078e0222 */
[----:B------:R-:W-:-:S02]  /*1160*/  LEA.HI R37, R37, R32, RZ, 0x1e ;  /* 0x0000002025257211 */ /* 0x000fc400078ff0ff */
[----:B------:R-:W-:Y:S01]  /*1170*/  IADD3 R41, PT, PT, R33, R36, RZ ;  /* 0x0000002421297210 */ /* 0x000fe20007ffe0ff */
[----:B------:R-:W-:Y:S01]  /*1180*/  IMAD.IADD R33, R36, 0x1, R35 ;  /* 0x0000000124217824 */ /* 0x000fe200078e0223 */
[----:B------:R-:W-:Y:S01]  /*1190*/  LEA.HI R39, R30, R39, RZ, 0x1e ;  /* 0x000000271e277211 */ /* 0x000fe200078ff0ff */
[--C-:B------:R-:W-:Y:S01]  /*11a0*/  IMAD R37, R37, 0x28, R34.reuse ;  /* 0x0000002825257824 */ /* 0x100fe200078e0222 */
[----:B------:R-:W-:Y:S02]  /*11b0*/  IADD3 R43, PT, PT, R31, 0x8, RZ ;  /* 0x000000081f2b7810 */ /* 0x000fe40007ffe0ff */
[----:B------:R-:W0:Y:S01]  /*11c0*/  LDS.64 R30, [R41] ;  /* 0x00000000291e7984 */ /* 0x000e220000000a00 */
[--C-:B------:R-:W-:Y:S01]  /*11d0*/  IMAD R39, R39, 0x28, R34.reuse ;  /* 0x0000002827277824 */ /* 0x100fe200078e0222 */
[----:B------:R-:W-:Y:S02]  /*11e0*/  LEA.HI R43, R43, R32, RZ, 0x1e ;  /* 0x000000202b2b7211 */ /* 0x000fe400078ff0ff */
[C---:B------:R-:W-:Y:S01]  /*11f0*/  IADD3 R35, PT, PT, R36.reuse, R37, RZ ;  /* 0x0000002524237210 */ /* 0x040fe20007ffe0ff */
[----:B------:R-:W1:Y:S01]  /*1200*/  LDS.64 R32, [R33] ;  /* 0x0000000021207984 */ /* 0x000e620000000a00 */
[----:B------:R-:W-:Y:S01]  /*1210*/  IADD3 R37, PT, PT, R36, R39, RZ ;  /* 0x0000002724257210 */ /* 0x000fe20007ffe0ff */
[----:B------:R-:W-:-:S03]  /*1220*/  IMAD R43, R43, 0x28, R34 ;  /* 0x000000282b2b7824 */ /* 0x000fc600078e0222 */
[----:B------:R-:W2:Y:S02]  /*1230*/  LDS.64 R34, [R35] ;  /* 0x0000000023227984 */ /* 0x000ea40000000a00 */
[----:B------:R-:W-:Y:S02]  /*1240*/  IADD3 R43, PT, PT, R36, R43, RZ ;  /* 0x0000002b242b7210 */ /* 0x000fe40007ffe0ff */
[----:B------:R-:W3:Y:S04]  /*1250*/  LDS.64 R36, [R37] ;  /* 0x0000000025247984 */ /* 0x000ee80000000a00 */
[----:B------:R-:W4:Y:S01]  /*1260*/  LDS.64 R38, [R43] ;  /* 0x000000002b267984 */ /* 0x000f220000000a00 */
[----:B0-----:R-:W-:Y:S01]  /*1270*/  FADD.FTZ R41, RZ, R30 ;  /* 0x0000001eff297221 */ /* 0x001fe20000010000 */
[----:B------:R-:W-:-:S03]  /*1280*/  FADD.FTZ R30, RZ, R31 ;  /* 0x0000001fff1e7221 */ /* 0x000fc60000010000 */
[----:B-1----:R-:W-:Y:S01]  /*1290*/  FADD.FTZ R41, R41, R32 ;  /* 0x0000002029297221 */ /* 0x002fe20000010000 */
[----:B------:R-:W-:-:S03]  /*12a0*/  FADD.FTZ R30, R30, R33 ;  /* 0x000000211e1e7221 */ /* 0x000fc60000010000 */
[----:B--2---:R-:W-:Y:S01]  /*12b0*/  FADD.FTZ R41, R41, R34 ;  /* 0x0000002229297221 */ /* 0x004fe20000010000 */
[----:B------:R-:W-:-:S03]  /*12c0*/  FADD.FTZ R30, R30, R35 ;  /* 0x000000231e1e7221 */ /* 0x000fc60000010000 */
[----:B---3--:R-:W-:Y:S01]  /*12d0*/  FADD.FTZ R41, R41, R36 ;  /* 0x0000002429297221 */ /* 0x008fe20000010000 */
[----:B------:R-:W-:-:S03]  /*12e0*/  FADD.FTZ R30, R30, R37 ;  /* 0x000000251e1e7221 */ /* 0x000fc60000010000 */
[----:B----4-:R-:W-:Y:S01]  /*12f0*/  FADD.FTZ R38, R41, R38 ;  /* 0x0000002629267221 */ /* 0x010fe20000010000 */
[----:B------:R-:W-:-:S07]  /*1300*/  FADD.FTZ R39, R30, R39 ;  /* 0x000000271e277221 */ /* 0x000fce0000010000 */
.L_x_83:
[----:B------:R-:W-:Y:S05]  /*1310*/  BSYNC.RECONVERGENT B0 ;  /* 0x0000000000007941 */ /* 0x000fea0003800200 */
.L_x_82:
[----:B0-----:R-:W0:Y:S01]  /*1320*/  SHFL.BFLY PT, R31, R38, 0x2, 0x1f ;  /* 0x0c401f00261f7f89 */ /* 0x001e2200000e0000 */
[----:B------:R-:W-:Y:S01]  /*1330*/  LOP3.LUT P1, RZ, R40, 0x383, RZ, 0xc0, !PT ;  /* 0x0000038328ff7812 */ /* 0x000fe2000782c0ff */
[----:B------:R-:W-:Y:S02]  /*1340*/  BSSY.RECONVERGENT B0, `(.L_x_84) ;  /* 0x0000012000007945 */ /* 0x000fe40003800200 */
[----:B------:R-:W1:Y:S01]  /*1350*/  SHFL.BFLY PT, R30, R39, 0x2, 0x1f ;  /* 0x0c401f00271e7f89 */ /* 0x000e6200000e0000 */
[----:B0-----:R-:W-:Y:S01]  /*1360*/  FADD.FTZ R32, R31, R38 ;  /* 0x000000261f207221 */ /* 0x001fe20000010000 */
[----:B-1----:R-:W-:-:S04]  /*1370*/  FADD.FTZ R33, R30, R39 ;  /* 0x000000271e217221 */ /* 0x002fc80000010000 */
[----:B------:R-:W0:Y:S04]  /*1380*/  SHFL.BFLY PT, R31, R32, 0x1, 0x1f ;  /* 0x0c201f00201f7f89 */ /* 0x000e2800000e0000 */
[----:B------:R-:W1:Y:S01]  /*1390*/  SHFL.BFLY PT, R34, R33, 0x1, 0x1f ;  /* 0x0c201f0021227f89 */ /* 0x000e6200000e0000 */
[----:B0-----:R-:W-:Y:S01]  /*13a0*/  FADD.FTZ R30, R32, R31 ;  /* 0x0000001f201e7221 */ /* 0x001fe20000010000 */
[----:B-1----:R-:W-:Y:S01]  /*13b0*/  FADD.FTZ R31, R33, R34 ;  /* 0x00000022211f7221 */ /* 0x002fe20000010000 */
[----:B------:R-:W-:Y:S06]  /*13c0*/  @P1 BRA `(.L_x_85) ;  /* 0x0000000000241947 */ /* 0x000fec0003800000 */
[----:B------:R-:W0:Y:S01]  /*13d0*/  LDC R34, c[0x0][0x374] ;  /* 0x0000dd00ff227b82 */ /* 0x000e220000000800 */
[----:B------:R-:W-:-:S04]  /*13e0*/  USHF.L.U32 UR5, UR12, 0x1, URZ ;  /* 0x000000010c057899 */ /* 0x000fc800080006ff */
[----:B------:R-:W-:-:S03]  /*13f0*/  ULOP3.LUT UR5, UR5, 0xfe, URZ, 0xc0, !UPT ;  /* 0x000000fe05057892 */ /* 0x000fc6000f8ec0ff */
[----:B------:R-:W1:Y:S03]  /*1400*/  LDC.64 R32, c[0x0][0x3d0] ;  /* 0x0000f400ff207b82 */ /* 0x000e660000000a00 */
[----:B------:R-:W-:Y:S01]  /*1410*/  LEA R35, R40, UR5, 0x6 ;  /* 0x0000000528237c11 */ /* 0x000fe2000f8e30ff */
[----:B0-----:R-:W-:-:S04]  /*1420*/  IMAD R34, R34, UR4, R49 ;  /* 0x0000000422227c24 */ /* 0x001fc8000f8e0231 */
[----:B------:R-:W-:-:S04]  /*1430*/  IMAD R35, R34, 0x2000, R35 ;  /* 0x0000200022237824 */ /* 0x000fc800078e0223 */
[----:B-1----:R-:W-:-:S05]  /*1440*/  IMAD.WIDE.U32 R32, R35, 0x4, R32 ;  /* 0x0000000423207825 */ /* 0x002fca00078e0020 */
[----:B------:R0:W-:Y:S02]  /*1450*/  STG.E.64 desc[UR10][R32.64], R30 ;  /* 0x0000001e20007986 */ /* 0x0001e4000c101b0a */
.L_x_85:
[----:B------:R-:W-:Y:S05]  /*1460*/  BSYNC.RECONVERGENT B0 ;  /* 0x0000000000007941 */ /* 0x000fea0003800200 */
.L_x_84:
[----:B------:R-:W-:Y:S05]  /*1470*/  @!P0 BRA `(.L_x_86) ;  /* 0x00000000006c8947 */ /* 0x000fea0003800000 */
[----:B------:R-:W-:Y:S01]  /*1480*/  BAR.SYNC.DEFER_BLOCKING 0x0 ;  /* 0x0000000000007b1d */ /* 0x000fe20000010000 */
[----:B------:R-:W-:-:S13]  /*1490*/  ISETP.NE.AND P1, PT, R40, RZ, PT ;  /* 0x000000ff2800720c */ /* 0x000fda0003f25270 */
[----:B------:R-:W-:Y:S05]  /*14a0*/  @P1 BRA `(.L_x_87) ;  /* 0x0000000000541947 */ /* 0x000fea0003800000 */
[----:B------:R-:W1:Y:S01]  /*14b0*/  LDCU.64 UR8, c[0x0][0x3d8] ;  /* 0x00007b00ff0877ac */ /* 0x000e620008000a00 */
[----:B------:R-:W-:Y:S02]  /*14c0*/  LOP3.LUT P1, RZ, R49, UR12, RZ, 0xfc, !PT ;  /* 0x0000000c31ff7c12 */ /* 0x000fe4000f82fcff */
[----:B0-----:R-:W-:Y:S01]  /*14d0*/  MOV R33, 0x7fffff01 ;  /* 0x7fffff0100217802 */ /* 0x001fe20000000f00 */
[----:B------:R-:W-:Y:S01]  /*14e0*/  UMOV UR6, 0x8 ;  /* 0x0000000800067882 */ /* 0x000fe20000000000 */
[----:B------:R-:W-:Y:S02]  /*14f0*/  UMOV UR7, 0x0 ;  /* 0x0000000000077882 */ /* 0x000fe40000000000 */
[----:B------:R-:W-:Y:S01]  /*1500*/  SEL R33, R33, 0x1, !P1 ;  /* 0x0000000121217807 */ /* 0x000fe20004800000 */
[----:B-1----:R-:W-:-:S04]  /*1510*/  UIMAD.WIDE.U32 UR6, UR8, 0x1, UR6 ;  /* 0x00000001080678a5 */ /* 0x002fc8000f8e0006 */
[----:B------:R-:W-:Y:S02]  /*1520*/  UIADD3 UR9, UPT, UPT, UR7, UR9, URZ ;  /* 0x0000000907097290 */ /* 0x000fe4000fffe0ff */
[----:B------:R-:W-:Y:S02]  /*1530*/  MOV R31, UR7 ;  /* 0x00000007001f7c02 */ /* 0x000fe40008000f00 */
[----:B------:R-:W-:Y:S02]  /*1540*/  MOV R30, UR6 ;  /* 0x00000006001e7c02 */ /* 0x000fe40008000f00 */
[----:B------:R-:W-:Y:S01]  /*1550*/  IMAD.U32 R31, RZ, RZ, UR9 ;  /* 0x00000009ff1f7e24 */ /* 0x000fe2000f8e00ff */
[----:B------:R-:W-:Y:S06]  /*1560*/  MEMBAR.ALL.GPU ;  /* 0x0000000000007992 */ /* 0x000fec000000a000 */
[----:B------:R-:W-:-:S00]  /*1570*/  ERRBAR ;  /* 0x00000000000079ab */ /* 0x000fc00000000000 */
[----:B------:R-:W-:Y:S06]  /*1580*/  CGAERRBAR ;  /* 0x00000000000075ab */ /* 0x000fec0000000000 */
[----:B------:R0:W5:Y:S02]  /*1590*/  ATOM.E.ADD.STRONG.GPU PT, R33, desc[UR10][R30.64], R33 ;  /* 0x800000211e21798a */ /* 0x00016400081ef10a */
.L_x_88:
[----:B------:R-:W2:Y:S04]  /*15a0*/  LD.E.STRONG.GPU R32, desc[UR10][R30.64] ;  /* 0x0000000a1e207980 */ /* 0x000ea8000c10f900 */
[----:B--2---:R-:W-:Y:S01]  /*15b0*/  CCTL.IVALL ;  /* 0x00000000ff00798f */ /* 0x004fe20002000000 */
[----:B------:R-:W-:Y:S05]  /*15c0*/  YIELD ;  /* 0x0000000000007946 */ /* 0x000fea0003800000 */
[----:B-----5:R-:W-:-:S04]  /*15d0*/  LOP3.LUT R32, R32, R33, RZ, 0x3c, !PT ;  /* 0x0000002120207212 */ /* 0x020fc800078e3cff */
[----:B------:R-:W-:-:S13]  /*15e0*/  ISETP.GT.AND P1, PT, R32, -0x1, PT ;  /* 0xffffffff2000780c */ /* 0x000fda0003f24270 */
[----:B------:R-:W-:Y:S05]  /*15f0*/  @P1 BRA `(.L_x_88) ;  /* 0xfffffffc00e81947 */ /* 0x000fea000383ffff */
.L_x_87:
[----:B------:R-:W-:Y:S05]  /*1600*/  WARPSYNC.ALL ;  /* 0x0000000000007948 */ /* 0x000fea0003800000 */
[----:B------:R-:W-:Y:S06]  /*1610*/  BAR.SYNC.DEFER_BLOCKING 0x0 ;  /* 0x0000000000007b1d */ /* 0x000fec0000010000 */
[----:B------:R-:W-:Y:S05]  /*1620*/  BRA `(.L_x_89) ;  /* 0x0000000000547947 */ /* 0x000fea0003800000 */
.L_x_86:
[----:B------:R-:W-:Y:S01]  /*1630*/  BAR.SYNC.DEFER_BLOCKING 0x0 ;  /* 0x0000000000007b1d */ /* 0x000fe20000010000 */
[----:B------:R-:W-:-:S13]  /*1640*/  ISETP.NE.AND P1, PT, R40, RZ, PT ;  /* 0x000000ff2800720c */ /* 0x000fda0003f25270 */
[----:B------:R-:W-:Y:S05]  /*1650*/  @P1 BRA `(.L_x_90) ;  /* 0x0000000000401947 */ /* 0x000fea0003800000 */
[----:B------:R-:W1:Y:S01]  /*1660*/  LDCU.64 UR6, c[0x0][0x3d8] ;  /* 0x00007b00ff0677ac */ /* 0x000e620008000a00 */
[----:B------:R-:W-:Y:S02]  /*1670*/  ISETP.NE.AND P1, PT, RZ, UR12, PT ;  /* 0x0000000cff007c0c */ /* 0x000fe4000bf25270 */
[----:B0-----:R-:W-:-:S04]  /*1680*/  MOV R33, 0x7fffff81 ;  /* 0x7fffff8100217802 */ /* 0x001fc80000000f00 */
[----:B------:R-:W-:Y:S02]  /*1690*/  SEL R33, R33, 0x1, !P1 ;  /* 0x0000000121217807 */ /* 0x000fe40004800000 */
[----:B-1----:R-:W-:-:S04]  /*16a0*/  LEA R30, P2, R49, UR6, 0x2 ;  /* 0x00000006311e7c11 */ /* 0x002fc8000f8410ff */
[----:B------:R-:W-:Y:S01]  /*16b0*/  LEA.HI.X R31, R49, UR7, RZ, 0x2, P2 ;  /* 0x00000007311f7c11 */ /* 0x000fe200090f14ff */
[----:B------:R-:W-:Y:S06]  /*16c0*/  MEMBAR.ALL.GPU ;  /* 0x0000000000007992 */ /* 0x000fec000000a000 */
[----:B------:R-:W-:-:S00]  /*16d0*/  ERRBAR ;  /* 0x00000000000079ab */ /* 0x000fc00000000000 */
[----:B------:R-:W-:Y:S06]  /*16e0*/  CGAERRBAR ;  /* 0x00000000000075ab */ /* 0x000fec0000000000 */
[----:B------:R0:W5:Y:S02]  /*16f0*/  ATOM.E.ADD.STRONG.GPU PT, R33, desc[UR10][R30.64], R33 ;  /* 0x800000211e21798a */ /* 0x00016400081ef10a */
.L_x_91:
[----:B------:R-:W2:Y:S04]  /*1700*/  LD.E.STRONG.GPU R32, desc[UR10][R30.64] ;  /* 0x0000000a1e207980 */ /* 0x000ea8000c10f900 */
[----:B--2---:R-:W-:Y:S01]  /*1710*/  CCTL.IVALL ;  /* 0x00000000ff00798f */ /* 0x004fe20002000000 */
[----:B------:R-:W-:Y:S05]  /*1720*/  YIELD ;  /* 0x0000000000007946 */ /* 0x000fea0003800000 */
[----:B-----5:R-:W-:-:S04]  /*1730*/  LOP3.LUT R32, R32, R33, RZ, 0x3c, !PT ;  /* 0x0000002120207212 */ /* 0x020fc800078e3cff */
[----:B------:R-:W-:-:S13]  /*1740*/  ISETP.GT.AND P1, PT, R32, -0x1, PT ;  /* 0xffffffff2000780c */ /* 0x000fda0003f24270 */
[----:B------:R-:W-:Y:S05]  /*1750*/  @P1 BRA `(.L_x_91) ;  /* 0xfffffffc00e81947 */ /* 0x000fea000383ffff */
.L_x_90:
[----:B------:R-:W-:Y:S05]  /*1760*/  WARPSYNC.ALL ;  /* 0x0000000000007948 */ /* 0x000fea0003800000 */
[----:B------:R-:W-:Y:S06]  /*1770*/  BAR.SYNC.DEFER_BLOCKING 0x0 ;  /* 0x0000000000007b1d */ /* 0x000fec0000010000 */
.L_x_89:
[----:B------:R-:W-:Y:S01]  /*1780*/  ISETP.GT.U32.AND P1, PT, R40, 0xff, PT ;  /* 0x000000ff2800780c */ /* 0x000fe20003f24070 */
[----:B------:R-:W-:Y:S01]  /*1790*/  BSSY.RECONVERGENT B0, `(.L_x_92) ;  /* 0x000005e000007945 */ /* 0x000fe20003800200 */
[----:B------:R-:W-:-:S11]  /*17a0*/  CS2R R42, SRZ ;  /* 0x00000000002a7805 */ /* 0x000fd6000001ff00 */
[----:B------:R-:W-:Y:S05]  /*17b0*/  @P1 BRA `(.L_x_93) ;  /* 0x00000004006c1947 */ /* 0x000fea0003800000 */
[----:B0-----:R-:W0:Y:S01]  /*17c0*/  S2R R33, SR_TID.X ;  /* 0x0000000000217919 */ /* 0x001e220000002100 */
[----:B------:R-:W1:Y:S08]  /*17d0*/  S2UR UR5, SR_CTAID.Y ;  /* 0x00000000000579c3 */ /* 0x000e700000002600 */
[----:B------:R-:W2:Y:S08]  /*17e0*/  LDC R30, c[0x0][0x374] ;  /* 0x0000dd00ff1e7b82 */ /* 0x000eb00000000800 */
[----:B------:R-:W3:Y:S01]  /*17f0*/  LDC.64 R58, c[0x0][0x3d0] ;  /* 0x0000f400ff3a7b82 */ /* 0x000ee20000000a00 */
[----:B-1----:R-:W-:-:S02]  /*1800*/  MOV R49, UR5 ;  /* 0x0000000500317c02 */ /* 0x002fc40008000f00 */
[----:B0-----:R-:W-:-:S03]  /*1810*/  SHF.L.U32 R31, R33, 0x4, RZ ;  /* 0x00000004211f7819 */ /* 0x001fc600000006ff */
[----:B--2---:R-:W-:Y:S01]  /*1820*/  IMAD R30, R30, UR4, R49 ;  /* 0x000000041e1e7c24 */ /* 0x004fe2000f8e0231 */
[----:B------:R-:W-:Y:S02]  /*1830*/  LOP3.LUT R33, R33, 0x7, RZ, 0xc0, !PT ;  /* 0x0000000721217812 */ /* 0x000fe400078ec0ff */
[----:B------:R-:W-:-:S05]  /*1840*/  LOP3.LUT R31, R31, 0xf80, RZ, 0xc0, !PT ;  /* 0x00000f801f1f7812 */ /* 0x000fca00078ec0ff */
[----:B------:R-:W-:-:S05]  /*1850*/  IMAD R30, R30, 0x1000, R31 ;  /* 0x000010001e1e7824 */ /* 0x000fca00078e021f */
[----:B------:R-:W-:-:S04]  /*1860*/  IADD3 R30, PT, PT, R30, R33, RZ ;  /* 0x000000211e1e7210 */ /* 0x000fc80007ffe0ff */
[----:B------:R-:W-:-:S04]  /*1870*/  SHF.L.U32 R42, R30, 0x1, RZ ;  /* 0x000000011e2a7819 */ /* 0x000fc800000006ff */
[C---:B------:R-:W-:Y:S01]  /*1880*/  IADD3 R35, PT, PT, R42.reuse, 0x10, RZ ;  /* 0x000000102a237810 */ /* 0x040fe20007ffe0ff */
[C---:B---3--:R-:W-:Y:S01]  /*1890*/  IMAD.WIDE.U32 R30, R42.reuse, 0x4, R58 ;  /* 0x000000042a1e7825 */ /* 0x048fe200078e003a */
[----:B------:R-:W-:-:S03]  /*18a0*/  IADD3 R39, PT, PT, R42, 0x30, RZ ;  /* 0x000000302a277810 */ /* 0x000fc60007ffe0ff */
[C---:B------:R-:W-:Y:S02]  /*18b0*/  VIADD R37, R42.reuse, 0x20 ;  /* 0x000000202a257836 */ /* 0x040fe40000000000 */
[--C-:B------:R-:W-:Y:S01]  /*18c0*/  IMAD.WIDE.U32 R34, R35, 0x4, R58.reuse ;  /* 0x0000000423227825 */ /* 0x100fe200078e003a */
[----:B------:R-:W2:Y:S03]  /*18d0*/  LDG.E.64 R30, desc[UR10][R30.64] ;  /* 0x0000000a1e1e7981 */ /* 0x000ea6000c1e1b00 */
[--C-:B------:R-:W-:Y:S01]  /*18e0*/  IMAD.WIDE.U32 R36, R37, 0x4, R58.reuse ;  /* 0x0000000425247825 */ /* 0x100fe200078e003a */
[----:B------:R-:W-:Y:S01]  /*18f0*/  IADD3 R33, PT, PT, R42, 0x40, RZ ;  /* 0x000000402a217810 */ /* 0x000fe20007ffe0ff */
[----:B------:R-:W3:Y:S02]  /*1900*/  LDG.E.64 R34, desc[UR10][R34.64] ;  /* 0x0000000a22227981 */ /* 0x000ee4000c1e1b00 */
[----:B------:R-:W-:-:S02]  /*1910*/  IMAD.WIDE.U32 R38, R39, 0x4, R58 ;  /* 0x0000000427267825 */ /* 0x000fc400078e003a */
[----:B------:R-:W4:Y:S02]  /*1920*/  LDG.E.64 R36, desc[UR10][R36.64] ;  /* 0x0000000a24247981 */ /* 0x000f24000c1e1b00 */
[----:B------:R-:W-:Y:S02]  /*1930*/  IMAD.WIDE.U32 R32, R33, 0x4, R58 ;  /* 0x0000000421207825 */ /* 0x000fe400078e003a */
[----:B------:R-:W5:Y:S04]  /*1940*/  LDG.E.64 R38, desc[UR10][R38.64] ;  /* 0x0000000a26267981 */ /* 0x000f68000c1e1b00 */
[----:B------:R-:W5:Y:S01]  /*1950*/  LDG.E.64 R32, desc[UR10][R32.64] ;  /* 0x0000000a20207981 */ /* 0x000f62000c1e1b00 */
[----:B--2---:R-:W-:Y:S01]  /*1960*/  FADD.FTZ R41, RZ, R30 ;  /* 0x0000001eff297221 */ /* 0x004fe20000010000 */
[----:B------:R-:W-:Y:S01]  /*1970*/  FADD.FTZ R30, RZ, R31 ;  /* 0x0000001fff1e7221 */ /* 0x000fe20000010000 */
[----:B------:R-:W-:-:S02]  /*1980*/  IADD3 R31, PT, PT, R42, 0x70, RZ ;  /* 0x000000702a1f7810 */ /* 0x000fc40007ffe0ff */
[----:B---3--:R-:W-:Y:S01]  /*1990*/  FADD.FTZ R41, R34, R41 ;  /* 0x0000002922297221 */ /* 0x008fe20000010000 */
[----:B------:R-:W-:Y:S01]  /*19a0*/  FADD.FTZ R30, R35, R30 ;  /* 0x0000001e231e7221 */ /* 0x000fe20000010000 */
[----:B------:R-:W-:Y:S02]  /*19b0*/  IADD3 R35, PT, PT, R42, 0x50, RZ ;  /* 0x000000502a237810 */ /* 0x000fe40007ffe0ff */
[----:B----4-:R-:W-:Y:S01]  /*19c0*/  FADD.FTZ R41, R36, R41 ;  /* 0x0000002924297221 */ /* 0x010fe20000010000 */
[----:B------:R-:W-:Y:S01]  /*19d0*/  FADD.FTZ R30, R37, R30 ;  /* 0x0000001e251e7221 */ /* 0x000fe20000010000 */
[----:B------:R-:W-:Y:S02]  /*19e0*/  VIADD R37, R42, 0x60 ;  /* 0x000000602a257836 */ /* 0x000fe40000000000 */
[----:B------:R-:W-:-:S04]  /*19f0*/  IMAD.WIDE.U32 R34, R35, 0x4, R58 ;  /* 0x0000000423227825 */ /* 0x000fc800078e003a */
[----:B-----5:R-:W-:Y:S01]  /*1a00*/  FADD.FTZ R41, R38, R41 ;  /* 0x0000002926297221 */ /* 0x020fe20000010000 */
[----:B------:R-:W-:Y:S01]  /*1a10*/  FADD.FTZ R60, R39, R30 ;  /* 0x0000001e273c7221 */ /* 0x000fe20000010000 */
[----:B------:R-:W-:-:S04]  /*1a20*/  IMAD.WIDE.U32 R36, R37, 0x4, R58 ;  /* 0x0000000425247825 */ /* 0x000fc800078e003a */
[----:B------:R-:W-:Y:S01]  /*1a30*/  FADD.FTZ R43, R32, R41 ;  /* 0x00000029202b7221 */ /* 0x000fe20000010000 */
[----:B------:R-:W2:Y:S01]  /*1a40*/  LDG.E.64 R34, desc[UR10][R34.64] ;  /* 0x0000000a22227981 */ /* 0x000ea2000c1e1b00 */
[C---:B------:R-:W-:Y:S01]  /*1a50*/  IADD3 R41, PT, PT, R42.reuse, 0x80, RZ ;  /* 0x000000802a297810 */ /* 0x040fe20007ffe0ff */
[--C-:B------:R-:W-:Y:S01]  /*1a60*/  IMAD.WIDE.U32 R38, R31, 0x4, R58.reuse ;  /* 0x000000041f267825 */ /* 0x100fe200078e003a */
[----:B------:R-:W-:Y:S01]  /*1a70*/  IADD3 R31, PT, PT, R42, 0x90, RZ ;  /* 0x000000902a1f7810 */ /* 0x000fe20007ffe0ff */
[----:B------:R-:W3:Y:S02]  /*1a80*/  LDG.E.64 R36, desc[UR10][R36.64] ;  /* 0x0000000a24247981 */ /* 0x000ee4000c1e1b00 */
[--C-:B------:R-:W-:Y:S02]  /*1a90*/  IMAD.WIDE.U32 R40, R41, 0x4, R58.reuse ;  /* 0x0000000429287825 */ /* 0x100fe400078e003a */
[----:B------:R-:W4:Y:S02]  /*1aa0*/  LDG.E.64 R38, desc[UR10][R38.64] ;  /* 0x0000000a26267981 */ /* 0x000f24000c1e1b00 */
[----:B------:R-:W-:-:S02]  /*1ab0*/  IMAD.WIDE.U32 R30, R31, 0x4, R58 ;  /* 0x000000041f1e7825 */ /* 0x000fc400078e003a */
[----:B------:R-:W5:Y:S04]  /*1ac0*/  LDG.E.64 R40, desc[UR10][R40.64] ;  /* 0x0000000a28287981 */ /* 0x000f68000c1e1b00 */
[----:B------:R-:W5:Y:S01]  /*1ad0*/  LDG.E.64 R30, desc[UR10][R30.64] ;  /* 0x0000000a1e1e7981 */ /* 0x000f62000c1e1b00 */
[----:B------:R-:W-:Y:S01]  /*1ae0*/  FADD.FTZ R60, R33, R60 ;  /* 0x0000003c213c7221 */ /* 0x000fe20000010000 */
[----:B------:R-:W-:-:S04]  /*1af0*/  VIADD R33, R42, 0xa0 ;  /* 0x000000a02a217836 */ /* 0x000fc80000000000 */
[----:B------:R-:W-:-:S06]  /*1b00*/  IMAD.WIDE.U32 R32, R33, 0x4, R58 ;  /* 0x0000000421207825 */ /* 0x000fcc00078e003a */
[----:B------:R-:W5:Y:S01]  /*1b10*/  LDG.E.64 R32, desc[UR10][R32.64] ;  /* 0x0000000a20207981 */ /* 0x000f62000c1e1b00 */
[----:B--2---:R-:W-:Y:S01]  /*1b20*/  FADD.FTZ R43, R34, R43 ;  /* 0x0000002b222b7221 */ /* 0x004fe20000010000 */
[----:B------:R-:W-:Y:S01]  /*1b30*/  FADD.FTZ R60, R35, R60 ;  /* 0x0000003c233c7221 */ /* 0x000fe20000010000 */
[----:B------:R-:W-:Y:S02]  /*1b40*/  IADD3 R35, PT, PT, R42, 0xb0, RZ ;  /* 0x000000b02a237810 */ /* 0x000fe40007ffe0ff */
[----:B---3--:R-:W-:Y:S01]  /*1b50*/  FADD.FTZ R43, R36, R43 ;  /* 0x0000002b242b7221 */ /* 0x008fe20000010000 */
[----:B------:R-:W-:Y:S01]  /*1b60*/  FADD.FTZ R60, R37, R60 ;  /* 0x0000003c253c7221 */ /* 0x000fe20000010000 */
[----:B------:R-:W-:Y:S01]  /*1b70*/  IADD3 R37, PT, PT, R42, 0xc0, RZ ;  /* 0x000000c02a257810 */ /* 0x000fe20007ffe0ff */
[----:B------:R-:W-:-:S04]  /*1b80*/  IMAD.WIDE.U32 R34, R35, 0x4, R58 ;  /* 0x0000000423227825 */ /* 0x000fc800078e003a */
[----:B----4-:R-:W-:Y:S01]  /*1b90*/  FADD.FTZ R43, R38, R43 ;  /* 0x0000002b262b7221 */ /* 0x010fe20000010000 */
[----:B------:R-:W-:Y:S01]  /*1ba0*/  FADD.FTZ R60, R39, R60 ;  /* 0x0000003c273c7221 */ /* 0x000fe20000010000 */
[----:B------:R-:W-:Y:S01]  /*1bb0*/  IADD3 R39, PT, PT, R42, 0xd0, RZ ;  /* 0x000000d02a277810 */ /* 0x000fe20007ffe0ff */
[----:B------:R-:W-:-:S04]  /*1bc0*/  IMAD.WIDE.U32 R36, R37, 0x4, R58 ;  /* 0x0000000425247825 */ /* 0x000fc800078e003a */
[----:B-----5:R-:W-:Y:S01]  /*1bd0*/  FADD.FTZ R43, R40, R43 ;  /* 0x0000002b282b7221 */ /* 0x020fe20000010000 */
[----:B------:R-:W2:Y:S01]  /*1be0*/  LDG.E.64 R34, desc[UR10][R34.64] ;  /* 0x0000000a22227981 */ /* 0x000ea2000c1e1b00 */
[----:B------:R-:W-:Y:S01]  /*1bf0*/  FADD.FTZ R60, R41, R60 ;  /* 0x0000003c293c7221 */ /* 0x000fe20000010000 */
[----:B------:R-:W-:-:S04]  /*1c00*/  IMAD.WIDE.U32 R38, R39, 0x4, R58 ;  /* 0x0000000427267825 */ /* 0x000fc800078e003a */
[----:B------:R-:W-:Y:S01]  /*1c10*/  FADD.FTZ R57, R30, R43 ;  /* 0x0000002b1e397221 */ /* 0x000fe20000010000 */
[----:B------:R-:W3:Y:S01]  /*1c20*/  LDG.E.64 R36, desc[UR10][R36.64] ;  /* 0x0000000a24247981 */ /* 0x000ee2000c1e1b00 */
[C---:B------:R-:W-:Y:S01]  /*1c30*/  VIADD R41, R42.reuse, 0xe0 ;  /* 0x000000e02a297836 */ /* 0x040fe20000000000 */
[----:B------:R-:W-:Y:S02]  /*1c40*/  IADD3 R43, PT, PT, R42, 0xf0, RZ ;  /* 0x000000f02a2b7810 */ /* 0x000fe40007ffe0ff */
[----:B------:R-:W4:Y:S01]  /*1c50*/  LDG.E.64 R38, desc[UR10][R38.64] ;  /* 0x0000000a26267981 */ /* 0x000f22000c1e1b00 */
[----:B------:R-:W-:-:S04]  /*1c60*/  IMAD.WIDE.U32 R40, R41, 0x4, R58 ;  /* 0x0000000429287825 */ /* 0x000fc800078e003a */
[----:B------:R-:W-:Y:S02]  /*1c70*/  IMAD.WIDE.U32 R42, R43, 0x4, R58 ;  /* 0x000000042b2a7825 */ /* 0x000fe400078e003a */
[----:B------:R-:W5:Y:S04]  /*1c80*/  LDG.E.64 R40, desc[UR10][R40.64] ;  /* 0x0000000a28287981 */ /* 0x000f68000c1e1b00 */
[----:B------:R-:W5:Y:S01]  /*1c90*/  LDG.E.64 R42, desc[UR10][R42.64] ;  /* 0x0000000a2a2a7981 */ /* 0x000f62000c1e1b00 */
[----:B------:R-:W-:Y:S01]  /*1ca0*/  FADD.FTZ R60, R31, R60 ;  /* 0x0000003c1f3c7221 */ /* 0x000fe20000010000 */
[----:B------:R-:W-:-:S03]  /*1cb0*/  FADD.FTZ R57, R32, R57 ;  /* 0x0000003920397221 */ /* 0x000fc60000010000 */
[----:B------:R-:W-:Y:S01]  /*1cc0*/  FADD.FTZ R60, R33, R60 ;  /* 0x0000003c213c7221 */ /* 0x000fe20000010000 */
[----:B--2---:R-:W-:-:S03]  /*1cd0*/  FADD.FTZ R57, R34, R57 ;  /* 0x0000003922397221 */ /* 0x004fc60000010000 */
[----:B------:R-:W-:Y:S01]  /*1ce0*/  FADD.FTZ R60, R35, R60 ;  /* 0x0000003c233c7221 */ /* 0x000fe20000010000 */
[----:B---3--:R-:W-:-:S03]  /*1cf0*/  FADD.FTZ R57, R36, R57 ;  /* 0x0000003924397221 */ /* 0x008fc60000010000 */
[----:B------:R-:W-:Y:S01]  /*1d00*/  FADD.FTZ R60, R37, R60 ;  /* 0x0000003c253c7221 */ /* 0x000fe20000010000 */
[----:B----4-:R-:W-:-:S03]  /*1d10*/  FADD.FTZ R57, R38, R57 ;  /* 0x0000003926397221 */ /* 0x010fc60000010000 */
[----:B------:R-:W-:Y:S01]  /*1d20*/  FADD.FTZ R60, R39, R60 ;  /* 0x0000003c273c7221 */ /* 0x000fe20000010000 */
[----:B-----5:R-:W-:-:S03]  /*1d30*/  FADD.FTZ R57, R40, R57 ;  /* 0x0000003928397221 */ /* 0x020fc60000010000 */
[----:B------:R-:W-:Y:S01]  /*1d40*/  FADD.FTZ R60, R41, R60 ;  /* 0x0000003c293c7221 */ /* 0x000fe20000010000 */
[----:B------:R-:W-:-:S03]  /*1d50*/  FADD.FTZ R42, R42, R57 ;  /* 0x000000392a2a7221 */ /* 0x000fc60000010000 */
[----:B------:R-:W-:-:S07]  /*1d60*/  FADD.FTZ R43, R43, R60 ;  /* 0x0000003c2b2b7221 */ /* 0x000fce0000010000 */
.L_x_93:
[----:B------:R-:W-:Y:S05]  /*1d70*/  BSYNC.RECONVERGENT B0 ;  /* 0x0000000000007941 */ /* 0x000fea0003800200 */
.L_x_92:
[----:B0-----:R-:W0:Y:S01]  /*1d80*/  SHFL.BFLY PT, R31, R42, 0x4, 0x1f ;  /* 0x0c801f002a1f7f89 */ /* 0x001e2200000e0000 */
[----:B------:R-:W1:Y:S01]  /*1d90*/  S2UR UR6, SR_CgaCtaId ;  /* 0x00000000000679c3 */ /* 0x000e620000008800 */
[----:B------:R-:W-:Y:S01]  /*1da0*/  UMOV UR5, 0x400 ;  /* 0x0000040000057882 */ /* 0x000fe20000000000 */
[----:B------:R-:W-:Y:S01]  /*1db0*/  ULOP3.LUT UR4, UR4, 0x1, URZ, 0x3c, !UPT ;  /* 0x0000000104047892 */ /* 0x000fe2000f8e3cff */
[----:B------:R-:W2:Y:S01]  /*1dc0*/  SHFL.BFLY PT, R30, R43, 0x4, 0x1f ;  /* 0x0c801f002b1e7f89 */ /* 0x000ea200000e0000 */
[----:B------:R-:W-:Y:S01]  /*1dd0*/  UIADD3 UR5, UPT, UPT, UR5, 0x4100, URZ ;  /* 0x0000410005057890 */ /* 0x000fe2000fffe0ff */
[----:B------:R-:W3:Y:S01]  /*1de0*/  S2R R40, SR_TID.X ;  /* 0x0000000000287919 */ /* 0x000ee20000002100 */
[----:B0-----:R-:W-:Y:S02]  /*1df0*/  FADD.FTZ R31, R31, R42 ;  /* 0x0000002a1f1f7221 */ /* 0x001fe40000010000 */
[----:B-1----:R-:W-:Y:S01]  /*1e00*/  ULEA UR5, UR6, UR5, 0x18 ;  /* 0x0000000506057291 */ /* 0x002fe2000f8ec0ff */
[----:B------:R-:W0:Y:S01]  /*1e10*/  LDCU.64 UR6, c[0x0][0x380] ;  /* 0x00007000ff0677ac */ /* 0x000e220008000a00 */
[----:B--2---:R-:W-:Y:S01]  /*1e20*/  FADD.FTZ R30, R30, R43 ;  /* 0x0000002b1e1e7221 */ /* 0x004fe20000010000 */
[----:B------:R-:W1:Y:S04]  /*1e30*/  SHFL.BFLY PT, R32, R31, 0x2, 0x1f ;  /* 0x0c401f001f207f89 */ /* 0x000e6800000e0000 */
[----:B------:R-:W2:Y:S01]  /*1e40*/  SHFL.BFLY PT, R33, R30, 0x2, 0x1f ;  /* 0x0c401f001e217f89 */ /* 0x000ea200000e0000 */
[----:B---3--:R-:W-:Y:S01]  /*1e50*/  LOP3.LUT P1, RZ, R40, 0x307, RZ, 0xc0, !PT ;  /* 0x0000030728ff7812 */ /* 0x008fe2000782c0ff */
[----:B-1----:R-:W-:Y:S01]  /*1e60*/  FADD.FTZ R32, R31, R32 ;  /* 0x000000201f207221 */ /* 0x002fe20000010000 */
[----:B--2---:R-:W-:-:S04]  /*1e70*/  FADD.FTZ R33, R30, R33 ;  /* 0x000000211e217221 */ /* 0x004fc80000010000 */
[----:B------:R-:W1:Y:S04]  /*1e80*/  SHFL.BFLY PT, R35, R32, 0x1, 0x1f ;  /* 0x0c201f0020237f89 */ /* 0x000e6800000e0000 */
[----:B------:R-:W2:Y:S01]  /*1e90*/  SHFL.BFLY PT, R34, R33, 0x1, 0x1f ;  /* 0x0c201f0021227f89 */ /* 0x000ea200000e0000 */
[----:B-1----:R-:W-:Y:S01]  /*1ea0*/  FADD.FTZ R35, R32, R35 ;  /* 0x0000002320237221 */ /* 0x002fe20000010000 */
[----:B------:R-:W-:Y:S01]  /*1eb0*/  LEA R32, R53, UR5, 0x3 ;  /* 0x0000000535207c11 */ /* 0x000fe2000f8e18ff */
[----:B--2---:R-:W-:Y:S02]  /*1ec0*/  FADD.FTZ R30, R33, R34 ;  /* 0x00000022211e7221 */ /* 0x004fe40000010000 */
[----:B------:R-:W-:Y:S02]  /*1ed0*/  @!P1 FMUL.FTZ R34, R35, 9.7656251455191522837e-05 ;  /* 0x38cccccd23229820 */ /* 0x000fe40000410000 */
[----:B------:R-:W-:Y:S01]  /*1ee0*/  @!P1 FMUL.FTZ R35, R30, 9.7656251455191522837e-05 ;  /* 0x38cccccd1e239820 */ /* 0x000fe20000410000 */
[----:B------:R-:W-:-:S04]  /*1ef0*/  LEA R30, R54, UR5, 0x3 ;  /* 0x00000005361e7c11 */ /* 0x000fc8000f8e18ff */
[----:B------:R-:W-:Y:S01]  /*1f00*/  @!P1 STS.64 [R40+UR5], R34 ;  /* 0x0000002228009988 */ /* 0x000fe20008000a05 */
[----:B------:R-:W-:Y:S06]  /*1f10*/  BAR.SYNC.DEFER_BLOCKING 0x0 ;  /* 0x0000000000007b1d */ /* 0x000fec0000010000 */
[----:B------:R-:W1:Y:S04]  /*1f20*/  LDS.64 R30, [R30] ;  /* 0x000000001e1e7984 */ /* 0x000e680000000a00 */
[----:B------:R-:W2:Y:S01]  /*1f30*/  LDS.64 R32, [R32] ;  /* 0x0000000020207984 */ /* 0x000ea20000000a00 */
        /* <DEDUP_REMOVED lines=12> */
[--C-:B--2---:R-:W-:Y:S01]  /*2000*/  FADD.FTZ R14, R14, -R32.reuse ;  /* 0x800000200e0e7221 */ /* 0x104fe20000010000 */
        /* <DEDUP_REMOVED lines=11> */
[----:B0-----:R-:W-:-:S02]  /*20c0*/  IADD3 R4, P1, PT, R0, UR6, RZ ;  /* 0x0000000600047c10 */ /* 0x001fc4000ff3e0ff */
[----:B------:R-:W-:Y:S02]  /*20d0*/  F2FP.BF16.F32.PACK_AB R6, R6, R3 ;  /* 0x000000030606723e */ /* 0x000fe400000010ff */
[----:B------:R-:W-:Y:S02]  /*20e0*/  IADD3.X R5, PT, PT, R2, UR7, RZ, P1, !PT ;  /* 0x0000000702057c10 */ /* 0x000fe40008ffe4ff */
[----:B------:R-:W-:Y:S02]  /*20f0*/  F2FP.BF16.F32.PACK_AB R10, R10, R9 ;  /* 0x000000090a0a723e */ /* 0x000fe400000010ff */
[----:B------:R-:W-:Y:S02]  /*2100*/  F2FP.BF16.F32.PACK_AB R7, R7, R14 ;  /* 0x0000000e0707723e */ /* 0x000fe400000010ff */
[----:B------:R-:W-:-:S03]  /*2110*/  F2FP.BF16.F32.PACK_AB R11, R13, R16 ;  /* 0x000000100d0b723e */ /* 0x000fc600000010ff */
[----:B------:R1:W-:Y:S04]  /*2120*/  STG.E.64 desc[UR10][R4.64], R6 ;  /* 0x0000000604007986 */ /* 0x0003e8000c101b0a */
[----:B------:R1:W-:Y:S01]  /*2130*/  STG.E.64 desc[UR10][R4.64+0xa00], R10 ;  /* 0x000a000a04007986 */ /* 0x0003e2000c101b0a */
[----:B------:R-:W-:Y:S05]  /*2140*/  @!P0 BRA `(.L_x_94) ;  /* 0xffffffe000e88947 */ /* 0x000fea000383ffff */
.L_x_80:
[----:B------:R-:W2:Y:S01]  /*2150*/  S2R R8, SR_CTAID.Y ;  /* 0x0000000000087919 */ /* 0x000ea20000002600 */
[----:B0-----:R-:W2:Y:S02]  /*2160*/  S2R R3, SR_CTAID.X ;  /* 0x0000000000037919 */ /* 0x001ea40000002500 */
[----:B--2---:R-:W-:-:S04]  /*2170*/  LEA R8, R8, R3, 0x7 ;  /* 0x0000000308087211 */ /* 0x004fc800078e38ff */
[----:B------:R-:W-:-:S04]  /*2180*/  SHF.L.U32 R8, R8, 0x5, RZ ;  /* 0x0000000508087819 */ /* 0x000fc800000006ff */
[----:B------:R-:W-:-:S13]  /*2190*/  ISETP.GT.AND P0, PT, R8, 0x13f, PT ;  /* 0x0000013f0800780c */ /* 0x000fda0003f04270 */
[----:B------:R-:W-:Y:S05]  /*21a0*/  @P0 EXIT ;  /* 0x000000000000094d */ /* 0x000fea0003800000 */
[C---:B------:R-:W-:Y:S01]  /*21b0*/  ISETP.LT.U32.AND P0, PT, R28.reuse, 0x2, PT ;  /* 0x000000021c00780c */ /* 0x040fe20003f01070 */
[----:B------:R-:W0:Y:S01]  /*21c0*/  S2UR UR7, SR_CgaCtaId ;  /* 0x00000000000779c3 */ /* 0x000e220000008800 */
[----:B------:R-:W-:Y:S01]  /*21d0*/  SHF.R.U32.HI R0, RZ, 0x5, R40 ;  /* 0x00000005ff007819 */ /* 0x000fe20000011628 */
[----:B------:R-:W-:Y:S01]  /*21e0*/  UMOV UR6, 0x400 ;  /* 0x0000040000067882 */ /* 0x000fe20000000000 */
[C---:B------:R-:W-:Y:S01]  /*21f0*/  ISETP.LT.AND.EX P0, PT, R29.reuse, RZ, PT, P0 ;  /* 0x000000ff1d00720c */ /* 0x040fe20003f01300 */
[----:B------:R-:W2:Y:S01]  /*2200*/  LDCU.64 UR4, c[0x0][0x3d0] ;  /* 0x00007a00ff0477ac */ /* 0x000ea20008000a00 */
[----:B------:R-:W-:Y:S02]  /*2210*/  LOP3.LUT R2, RZ, R0, RZ, 0x33, !PT ;  /* 0x00000000ff027212 */ /* 0x000fe400078e33ff */
[----:B------:R-:W-:Y:S02]  /*2220*/  SEL R24, R28, 0x2, P0 ;  /* 0x000000021c187807 */ /* 0x000fe40000000000 */
[----:B------:R-:W-:-:S02]  /*2230*/  SEL R29, R29, RZ, P0 ;  /* 0x000000ff1d1d7207 */ /* 0x000fc40000000000 */
[----:B------:R-:W-:Y:S01]  /*2240*/  SHF.R.U32.HI R26, RZ, 0x4, R40 ;  /* 0x00000004ff1a7819 */ /* 0x000fe20000011628 */
[C---:B------:R-:W-:Y:S01]  /*2250*/  IMAD.SHL.U32 R25, R24.reuse, 0x80, RZ ;  /* 0x0000008018197824 */ /* 0x040fe200078e00ff */
[----:B------:R-:W-:Y:S02]  /*2260*/  SHF.L.U64.HI R24, R24, 0x7, R29 ;  /* 0x0000000718187819 */ /* 0x000fe4000001021d */
[----:B------:R-:W-:Y:S02]  /*2270*/  MOV R28, R8 ;  /* 0x00000008001c7202 */ /* 0x000fe40000000f00 */
[----:B-1----:R-:W-:Y:S02]  /*2280*/  IADD3 R7, P0, PT, R2, R25, RZ ;  /* 0x0000001902077210 */ /* 0x002fe40007f1e0ff */
[----:B------:R-:W-:Y:S02]  /*2290*/  LOP3.LUT R29, R40, 0x1f, RZ, 0xc0, !PT ;  /* 0x0000001f281d7812 */ /* 0x000fe400078ec0ff */
[----:B------:R-:W-:Y:S01]  /*22a0*/  IADD3.X R9, PT, PT, R24, -0x1, RZ, P0, !PT ;  /* 0xffffffff18097810 */ /* 0x000fe200007fe4ff */
[----:B--2---:R-:W-:Y:S01]  /*22b0*/  UIADD3 UR4, UP0, UPT, UR4, 0x26400, URZ ;  /* 0x0002640004047890 */ /* 0x004fe2000ff1e0ff */
[C---:B------:R-:W-:Y:S01]  /*22c0*/  LOP3.LUT R43, R40.reuse, 0xf, RZ, 0xc0, !PT ;  /* 0x0000000f282b7812 */ /* 0x040fe200078ec0ff */
[----:B0-----:R-:W-:Y:S01]  /*22d0*/  ULEA UR6, UR7, UR6, 0x18 ;  /* 0x0000000607067291 */ /* 0x001fe2000f8ec0ff */
[----:B------:R-:W-:Y:S01]  /*22e0*/  SHF.L.U32 R30, R40, 0x1, RZ ;  /* 0x00000001281e7819 */ /* 0x000fe200000006ff */
[----:B------:R-:W-:Y:S01]  /*22f0*/  IMAD.WIDE.U32 R2, R9, -0x33333333, RZ ;  /* 0xcccccccd09027825 */ /* 0x000fe200078e00ff */
[----:B------:R-:W-:-:S03]  /*2300*/  UIADD3.X UR5, UPT, UPT, URZ, UR5, URZ, UP0, !UPT ;  /* 0x00000005ff057290 */ /* 0x000fc600087fe4ff */
[----:B------:R-:W-:Y:S01]  /*2310*/  LEA R27, R0, UR6, 0x7 ;  /* 0x00000006001b7c11 */ /* 0x000fe2000f8e38ff */
[----:B------:R-:W-:-:S04]  /*2320*/  IMAD.WIDE.U32 R4, P0, R7, -0x33333334, R2 ;  /* 0xcccccccc07047825 */ /* 0x000fc80007800002 */
[----:B------:R-:W-:Y:S01]  /*2330*/  IMAD.WIDE.U32 R2, R7, -0x33333333, RZ ;  /* 0xcccccccd07027825 */ /* 0x000fe200078e00ff */
[----:B------:R-:W-:Y:S02]  /*2340*/  IADD3.X R7, PT, PT, RZ, RZ, RZ, P0, !PT ;  /* 0x000000ffff077210 */ /* 0x000fe400007fe4ff */
[----:B------:R-:W-:Y:S02]  /*2350*/  MOV R6, R5 ;  /* 0x0000000500067202 */ /* 0x000fe40000000f00 */
[----:B------:R-:W-:Y:S02]  /*2360*/  IADD3 RZ, P0, PT, R3, R4, RZ ;  /* 0x0000000403ff7210 */ /* 0x000fe40007f1e0ff */
[----:B------:R-:W-:-:S03]  /*2370*/  LOP3.LUT R5, R26, 0x1e, RZ, 0xc0, !PT ;  /* 0x0000001e1a057812 */ /* 0x000fc600078ec0ff */
[----:B------:R-:W-:-:S05]  /*2380*/  IMAD.WIDE.U32.X R2, R9, -0x33333334, R6, P0 ;  /* 0xcccccccc09027825 */ /* 0x000fca00000e0406 */
[----:B------:R-:W-:Y:S02]  /*2390*/  SHF.R.U64 R38, R2, 0x3, R3 ;  /* 0x0000000302267819 */ /* 0x000fe40000001203 */
[----:B------:R-:W-:Y:S02]  /*23a0*/  LOP3.LUT R2, R5, 0x1f, R40, 0x78, !PT ;  /* 0x0000001f05027812 */ /* 0x000fe400078e7828 */
[----:B------:R-:W-:Y:S02]  /*23b0*/  IADD3 R41, P1, PT, R38, 0x1, RZ ;  /* 0x0000000126297810 */ /* 0x000fe40007f3e0ff */
[----:B------:R-:W-:Y:S02]  /*23c0*/  LEA R27, R2, R27, 0x2 ;  /* 0x0000001b021b7211 */ /* 0x000fe400078e10ff */
[----:B------:R-:W-:Y:S02]  /*23d0*/  LOP3.LUT R42, R41, 0x7, RZ, 0xc0, !PT ;  /* 0x00000007292a7812 */ /* 0x000fe400078ec0ff */
[----:B------:R-:W-:-:S02]  /*23e0*/  SHF.L.U32 R2, R40, 0x7, RZ ;  /* 0x0000000728027819 */ /* 0x000fc400000006ff */
[----:B------:R-:W-:Y:S02]  /*23f0*/  IADD3 R4, P2, PT, R42, -0x1, RZ ;  /* 0xffffffff2a047810 */ /* 0x000fe40007f5e0ff */
[----:B------:R-:W-:Y:S02]  /*2400*/  LEA.HI.X R34, R3, RZ, RZ, 0x1d, P1 ;  /* 0x000000ff03227211 */ /* 0x000fe400008fecff */
[----:B------:R-:W-:Y:S01]  /*2410*/  ISETP.GE.U32.AND P0, PT, R4, 0x3, PT ;  /* 0x000000030400780c */ /* 0x000fe20003f06070 */
[----:B------:R-:W-:Y:S01]  /*2420*/  IMAD.X R4, RZ, RZ, -0x1, P2 ;  /* 0xffffffffff047424 */ /* 0x000fe200010e06ff */
[----:B------:R-:W-:Y:S01]  /*2430*/  LOP3.LUT R31, R2, 0x780, RZ, 0xc0, !PT ;  /* 0x00000780021f7812 */ /* 0x000fe200078ec0ff */
[----:B------:R-:W-:Y:S01]  /*2440*/  IMAD.WIDE.U32 R2, R0, 0x140, RZ ;  /* 0x0000014000027825 */ /* 0x000fe200078e00ff */
[----:B------:R-:W-:Y:S02]  /*2450*/  LOP3.LUT R32, R41, 0xfffffff8, RZ, 0xc0, !PT ;  /* 0xfffffff829207812 */ /* 0x000fe400078ec0ff */
[----:B------:R-:W-:Y:S01]  /*2460*/  ISETP.GE.U32.AND.EX P0, PT, R4, RZ, PT, P0 ;  /* 0x000000ff0400720c */ /* 0x000fe20003f06100 */
[----:B------:R-:W-:Y:S01]  /*2470*/  VIADD R31, R31, UR6 ;  /* 0x000000061f1f7c36 */ /* 0x000fe20008000000 */
[----:B------:R-:W-:-:S02]  /*2480*/  LOP3.LUT R33, R2, 0x1f, R40, 0xf8, !PT ;  /* 0x0000001f02217812 */ /* 0x000fc400078ef828 */
[----:B------:R-:W-:-:S09]  /*2490*/  LOP3.LUT R34, R34, 0x3fffffff, RZ, 0xc0, !PT ;  /* 0x3fffffff22227812 */ /* 0x000fd200078ec0ff */
.L_x_105:
[----:B------:R-:W-:Y:S01]  /*24a0*/  ISETP.GT.U32.AND P1, PT, R25, R0, PT ;  /* 0x000000001900720c */ /* 0x000fe20003f24070 */
[----:B------:R-:W-:Y:S01]  /*24b0*/  BSSY.RECONVERGENT B0, `(.L_x_95) ;  /* 0x0000064000007945 */ /* 0x000fe20003800200 */
[----:B------:R-:W-:Y:S01]  /*24c0*/  HFMA2 R39, -RZ, RZ, 0, 0 ;  /* 0x00000000ff277431 */ /* 0x000fe200000001ff */
[----:B------:R-:W-:Y:S02]  /*24d0*/  MOV R36, RZ ;  /* 0x000000ff00247202 */ /* 0x000fe40000000f00 */
[----:B------:R-:W-:-:S13]  /*24e0*/  ISETP.GT.AND.EX P1, PT, R24, RZ, PT, P1 ;  /* 0x000000ff1800720c */ /* 0x000fda0003f24310 */
[----:B012---:R-:W-:Y:S05]  /*24f0*/  @!P1 BRA `(.L_x_96) ;  /* 0x00000004007c9947 */ /* 0x007fea0003800000 */
[----:B------:R-:W-:Y:S01]  /*2500*/  SHF.R.S32.HI R5, RZ, 0x1f, R28 ;  /* 0x0000001fff057819 */ /* 0x000fe2000001141c */
[----:B------:R-:W-:Y:S01]  /*2510*/  BSSY.RECONVERGENT B1, `(.L_x_97) ;  /* 0x000002e000017945 */ /* 0x000fe20003800200 */
[----:B------:R-:W-:Y:S01]  /*2520*/  IADD3 R7, P1, PT, R28, R33, RZ ;  /* 0x000000211c077210 */ /* 0x000fe20007f3e0ff */
[----:B------:R-:W-:Y:S01]  /*2530*/  IMAD.MOV.U32 R36, RZ, RZ, RZ ;  /* 0x000000ffff247224 */ /* 0x000fe200078e00ff */
[----:B------:R-:W-:Y:S01]  /*2540*/  MOV R40, R32 ;  /* 0x0000002000287202 */ /* 0x000fe20000000f00 */
[----:B------:R-:W-:Y:S01]  /*2550*/  IMAD.MOV.U32 R35, RZ, RZ, RZ ;  /* 0x000000ffff237224 */ /* 0x000fe200078e00ff */
[----:B------:R-:W-:Y:S02]  /*2560*/  IADD3.X R8, PT, PT, R3, R5, RZ, P1, !PT ;  /* 0x0000000503087210 */ /* 0x000fe40000ffe4ff */
[----:B------:R-:W-:Y:S02]  /*2570*/  LEA R6, P2, R7, UR4, 0x3 ;  /* 0x0000000407067c11 */ /* 0x000fe4000f8418ff */
[----:B------:R-:W-:-:S02]  /*2580*/  IADD3 R4, P1, PT, R29, R28, RZ ;  /* 0x0000001c1d047210 */ /* 0x000fc40007f3e0ff */
[----:B------:R-:W-:Y:S02]  /*2590*/  LEA.HI.X R7, R7, UR5, R8, 0x3, P2 ;  /* 0x0000000507077c11 */ /* 0x000fe400090f1c08 */
[----:B------:R-:W-:Y:S02]  /*25a0*/  MOV R44, R34 ;  /* 0x00000022002c7202 */ /* 0x000fe40000000f00 */
[----:B------:R-:W-:Y:S02]  /*25b0*/  MOV R37, R0 ;  /* 0x0000000000257202 */ /* 0x000fe40000000f00 */
[----:B------:R-:W-:Y:S02]  /*25c0*/  MOV R39, RZ ;  /* 0x000000ff00277202 */ /* 0x000fe40000000f00 */
[----:B------:R-:W-:-:S07]  /*25d0*/  IADD3.X R5, PT, PT, RZ, R5, RZ, P1, !PT ;  /* 0x00000005ff057210 */ /* 0x000fce0000ffe4ff */
.L_x_98:
        /* <DEDUP_REMOVED lines=11> */
[----:B------:R-:W-:Y:S01]  /*2690*/  ISETP.NE.U32.AND P1, PT, R40, RZ, PT ;  /* 0x000000ff2800720c */ /* 0x000fe20003f25070 */
[----:B------:R-:W-:Y:S01]  /*26a0*/  IMAD.X R35, RZ, RZ, R35, P2 ;  /* 0x000000ffff237224 */ /* 0x000fe200010e0623 */
[----:B0-----:R-:W-:Y:S02]  /*26b0*/  IADD3 R6, P3, PT, R6, 0x32000, RZ ;  /* 0x0003200006067810 */ /* 0x001fe40007f7e0ff */
[----:B------:R-:W-:Y:S02]  /*26c0*/  ISETP.NE.AND.EX P1, PT, R44, RZ, PT, P1 ;  /* 0x000000ff2c00720c */ /* 0x000fe40003f25310 */
        /* <DEDUP_REMOVED lines=19> */
.L_x_97:
        /* <DEDUP_REMOVED lines=20> */
.L_x_100:
[----:B------:R-:W-:Y:S05]  /*2940*/  BSYNC.RECONVERGENT B1 ;  /* 0x0000000000017941 */ /* 0x000fea0003800200 */
.L_x_99:
        /* <DEDUP_REMOVED lines=26> */
.L_x_96:
[----:B------:R-:W-:Y:S05]  /*2af0*/  BSYNC.RECONVERGENT B0 ;  /* 0x0000000000007941 */ /* 0x000fea0003800200 */
.L_x_95:
[----:B------:R0:W-:Y:S01]  /*2b00*/  STS [R27], R39 ;  /* 0x000000271b007388 */ /* 0x0001e20000000800 */
[----:B------:R-:W1:Y:S01]  /*2b10*/  LDC.64 R6, c[0x0][0x388] ;  /* 0x0000e200ff067b82 */ /* 0x000e620000000a00 */
[----:B------:R-:W-:Y:S02]  /*2b20*/  ISETP.GT.U32.AND P1, PT, R43, 0x9, PT ;  /* 0x000000092b00780c */ /* 0x000fe40003f24070 */
[----:B------:R0:W-:Y:S01]  /*2b30*/  STS [R27+0x500], R36 ;  /* 0x000500241b007388 */ /* 0x0001e20000000800 */
[----:B------:R-:W-:-:S04]  /*2b40*/  MOV R9, R26 ;  /* 0x0000001a00097202 */ /* 0x000fc80000000f00 */
[----:B------:R-:W2:Y:S08]  /*2b50*/  LDC.64 R4, c[0x0][0x390] ;  /* 0x0000e400ff047b82 */ /* 0x000eb00000000a00 */
[----:B0-----:R-:W-:Y:S06]  /*2b60*/  BAR.SYNC.DEFER_BLOCKING 0x0 ;  /* 0x0000000000007b1d */ /* 0x001fec0000010000 */
.L_x_104:
[----:B0-----:R-:W-:Y:S01]  /*2b70*/  @!P1 LOP3.LUT R10, R9, 0x1e, R30, 0x78, !PT ;  /* 0x0000001e090a9812 */ /* 0x001fe200078e781e */
[----:B------:R-:W-:Y:S01]  /*2b80*/  HFMA2 R8, -RZ, RZ, 0, 0 ;  /* 0x00000000ff087431 */ /* 0x000fe200000001ff */
[----:B------:R-:W-:Y:S01]  /*2b90*/  UMOV UR6, 0xffff ;  /* 0x0000ffff00067882 */ /* 0x000fe20000000000 */
[----:B------:R-:W-:Y:S02]  /*2ba0*/  ISETP.NE.AND P2, PT, R43, RZ, PT ;  /* 0x000000ff2b00720c */ /* 0x000fe40003f45270 */
[----:B------:R-:W-:Y:S01]  /*2bb0*/  @!P1 LEA R11, R10, R31, 0x2 ;  /* 0x0000001f0a0b9211 */ /* 0x000fe200078e10ff */
[----:B------:R-:W-:-:S04]  /*2bc0*/  IMAD.MOV.U32 R10, RZ, RZ, RZ ;  /* 0x000000ffff0a7224 */ /* 0x000fc800078e00ff */
[----:B------:R0:W3:Y:S04]  /*2bd0*/  @!P1 LDS R8, [R11] ;  /* 0x000000000b089984 */ /* 0x0000e80000000800 */
[----:B------:R0:W4:Y:S01]  /*2be0*/  @!P1 LDS R10, [R11+0x500] ;  /* 0x000500000b0a9984 */ /* 0x0001220000000800 */
[----:B------:R-:W-:Y:S05]  /*2bf0*/  BRA.DIV UR6, `(.L_x_101) ;  /* 0x0000000206ac7947 */ /* 0x000fea000b800000 */
[----:B------:R-:W-:Y:S01]  /*2c00*/  MOV R15, 0xffff ;  /* 0x0000ffff000f7802 */ /* 0x000fe20000000f00 */
[----:B------:R-:W-:Y:S01]  /*2c10*/  IMAD.MOV.U32 R18, RZ, RZ, 0xffff ;  /* 0x0000ffffff127424 */ /* 0x000fe200078e00ff */
[----:B------:R-:W-:Y:S02]  /*2c20*/  MOV R17, 0xffff ;  /* 0x0000ffff00117802 */ /* 0x000fe40000000f00 */
[----:B------:R-:W-:Y:S01]  /*2c30*/  MOV R16, 0xffff ;  /* 0x0000ffff00107802 */ /* 0x000fe20000000f00 */
[----:B0--3--:R-:W0:Y:S01]  /*2c40*/  SHFL.BFLY PT, R11, R8, 0x8, 0x101f ;  /* 0x0d101f00080b7f89 */ /* 0x009e2200000e0000 */
[----:B------:R-:W-:Y:S02]  /*2c50*/  MOV R19, 0xffff ;  /* 0x0000ffff00137802 */ /* 0x000fe40000000f00 */
[----:B------:R-:W-:Y:S01]  /*2c60*/  MOV R21, 0xffff ;  /* 0x0000ffff00157802 */ /* 0x000fe20000000f00 */
[----:B----4-:R-:W3:Y:S01]  /*2c70*/  SHFL.BFLY PT, R13, R10, 0x8, 0x101f ;  /* 0x0d101f000a0d7f89 */ /* 0x010ee200000e0000 */
[----:B------:R-:W-:Y:S01]  /*2c80*/  MOV R20, 0xffff ;  /* 0x0000ffff00147802 */ /* 0x000fe20000000f00 */
[----:B0-----:R-:W-:Y:S01]  /*2c90*/  FADD.FTZ R11, R11, R8 ;  /* 0x000000080b0b7221 */ /* 0x001fe20000010000 */
[----:B---3--:R-:W-:-:S04]  /*2ca0*/  FADD.FTZ R13, R13, R10 ;  /* 0x0000000a0d0d7221 */ /* 0x008fc80000010000 */
[----:B------:R-:W0:Y:S01]  /*2cb0*/  SHFL.BFLY PT, R12, R11, 0x4, 0x101f ;  /* 0x0c901f000b0c7f89 */ /* 0x000e2200000e0000 */
[----:B------:R-:W-:-:S03]  /*2cc0*/  IMAD.MOV.U32 R10, RZ, RZ, 0xffff ;  /* 0x0000ffffff0a7424 */ /* 0x000fc600078e00ff */
        /* <DEDUP_REMOVED lines=10> */
.L_x_115:
[----:B------:R-:W-:Y:S01]  /*2d70*/  BSSY.RECONVERGENT B0, `(.L_x_102) ;  /* 0x000000a000007945 */ /* 0x000fe20003800200 */
[----:B----4-:R-:W-:-:S03]  /*2d80*/  FADD.FTZ R17, R17, R10 ;  /* 0x0000000a11117221 */ /* 0x010fc60000010000 */
[----:B------:R-:W-:Y:S05]  /*2d90*/  @P2 BRA `(.L_x_103) ;  /* 0x00000000001c2947 */ /* 0x000fea0003800000 */
[----:B------:R-:W-:Y:S02]  /*2da0*/  IADD3 R13, PT, PT, R9, R28, RZ ;  /* 0x0000001c090d7210 */ /* 0x000fe40007ffe0ff */
[----:B------:R-:W-:-:S03]  /*2db0*/  F2FP.BF16.F32.PACK_AB R8, R17, R8 ;  /* 0x000000081108723e */ /* 0x000fc600000010ff */
[----:B-1----:R-:W-:Y:S01]  /*2dc0*/  IMAD.WIDE R10, R13, 0x2, R6 ;  /* 0x000000020d0a7825 */ /* 0x002fe200078e0206 */
[----:B------:R-:W-:-:S03]  /*2dd0*/  PRMT R14, R8, 0x7632, R14 ;  /* 0x00007632080e7816 */ /* 0x000fc6000000000e */
[----:B--2---:R-:W-:Y:S01]  /*2de0*/  IMAD.WIDE R12, R13, 0x2, R4 ;  /* 0x000000020d0c7825 */ /* 0x004fe200078e0204 */
[----:B------:R0:W-:Y:S04]  /*2df0*/  STG.E.U16 desc[UR10][R10.64], R8 ;  /* 0x000000080a007986 */ /* 0x0001e8000c10150a */
[----:B------:R0:W-:Y:S02]  /*2e00*/  STG.E.U16 desc[UR10][R12.64], R14 ;  /* 0x0000000e0c007986 */ /* 0x0001e4000c10150a */
.L_x_103:
[----:B------:R-:W-:Y:S05]  /*2e10*/  BSYNC.RECONVERGENT B0 ;  /* 0x0000000000007941 */ /* 0x000fea0003800200 */
.L_x_102:
        /* <DEDUP_REMOVED lines=9> */
.L_x_101:
[----:B------:R-:W-:Y:S01]  /*2eb0*/  BSSY B0, `(.L_x_106) ;  /* 0x0000008000007945 */ /* 0x000fe20003800000 */
[----:B---3--:R-:W-:Y:S01]  /*2ec0*/  IMAD.MOV.U32 R19, RZ, RZ, R8 ;  /* 0x000000ffff137224 */ /* 0x008fe200078e0008 */
[----:B------:R-:W-:Y:S02]  /*2ed0*/  MOV R20, 0x8 ;  /* 0x0000000800147802 */ /* 0x000fe40000000f00 */
[----:B------:R-:W-:Y:S02]  /*2ee0*/  MOV R21, 0x101f ;  /* 0x0000101f00157802 */ /* 0x000fe40000000f00 */
[----:B------:R-:W-:-:S07]  /*2ef0*/  MOV R16, 0xffff ;  /* 0x0000ffff00107802 */ /* 0x000fce0000000f00 */
[----:B012-4-:R-:W-:Y:S05]  /*2f00*/  WARPSYNC.COLLECTIVE R16, `(.L_x_107) ;  /* 0x0000000010087348 */ /* 0x017fea0003c00000 */
[----:B------:R3:W0:Y:S02]  /*2f10*/  SHFL.BFLY P3, R18, R19, R20, R21 ;  /* 0x0c00001413127389 */ /* 0x0006240000060015 */
[----:B01234-:R-:W-:Y:S05]  /*2f20*/  ENDCOLLECTIVE ;  /* 0x000000000000791b */ /* 0x01ffea0003800000 */
.L_x_107:
[----:B------:R-:W-:Y:S05]  /*2f30*/  BSYNC B0 ;  /* 0x0000000000007941 */ /* 0x000fea0003800000 */
.L_x_106:
        /* <DEDUP_REMOVED lines=8> */
.L_x_108:
[----:B------:R-:W-:Y:S01]  /*2fc0*/  FADD.FTZ R11, R11, R8 ;  /* 0x000000080b0b7221 */ /* 0x000fe20000010000 */
[----:B------:R-:W-:-:S03]  /*2fd0*/  HFMA2 R20, -RZ, RZ, 0, 2.384185791015625e-07 ;  /* 0x00000004ff147431 */ /* 0x000fc600000001ff */
[----:B------:R-:W-:Y:S01]  /*2fe0*/  IMAD.MOV.U32 R19, RZ, RZ, R11 ;  /* 0x000000ffff137224 */ /* 0x000fe200078e000b */
[----:B------:R-:W-:-:S07]  /*2ff0*/  MOV R13, R18 ;  /* 0x00000012000d7202 */ /* 0x000fce0000000f00 */
[----:B------:R-:W-:Y:S05]  /*3000*/  WARPSYNC.COLLECTIVE R16, `(.L_x_109) ;  /* 0x0000000010087348 */ /* 0x000fea0003c00000 */
[----:B------:R0:W1:Y:S02]  /*3010*/  SHFL.BFLY P3, R18, R19, R20, R21 ;  /* 0x0c00001413127389 */ /* 0x0000640000060015 */
[----:B01----:R-:W-:Y:S05]  /*3020*/  ENDCOLLECTIVE ;  /* 0x000000000000791b */ /* 0x003fea0003800000 */
.L_x_109:
[----:B------:R-:W-:-:S05]  /*3030*/  FADD.FTZ R13, R13, R10 ;  /* 0x0000000a0d0d7221 */ /* 0x000fca0000010000 */
[----:B------:R-:W-:Y:S02]  /*3040*/  MOV R19, R13 ;  /* 0x0000000d00137202 */ /* 0x000fe40000000f00 */
[----:B------:R-:W-:-:S07]  /*3050*/  MOV R12, R18 ;  /* 0x00000012000c7202 */ /* 0x000fce0000000f00 */
[----:B------:R-:W-:Y:S05]  /*3060*/  WARPSYNC.COLLECTIVE R16, `(.L_x_110) ;  /* 0x0000000010087348 */ /* 0x000fea0003c00000 */
[----:B------:R0:W1:Y:S02]  /*3070*/  SHFL.BFLY P3, R18, R19, R20, R21 ;  /* 0x0c00001413127389 */ /* 0x0000640000060015 */
[----:B01----:R-:W-:Y:S05]  /*3080*/  ENDCOLLECTIVE ;  /* 0x000000000000791b */ /* 0x003fea0003800000 */
.L_x_110:
[----:B------:R-:W-:Y:S01]  /*3090*/  FADD.FTZ R12, R11, R12 ;  /* 0x0000000c0b0c7221 */ /* 0x000fe20000010000 */
[----:B------:R-:W-:-:S03]  /*30a0*/  HFMA2 R20, -RZ, RZ, 0, 1.1920928955078125e-07 ;  /* 0x00000002ff147431 */ /* 0x000fc600000001ff */
[----:B------:R-:W-:Y:S01]  /*30b0*/  IMAD.MOV.U32 R19, RZ, RZ, R12 ;  /* 0x000000ffff137224 */ /* 0x000fe200078e000c */
[----:B------:R-:W-:-:S07]  /*30c0*/  MOV R14, R18 ;  /* 0x00000012000e7202 */ /* 0x000fce0000000f00 */
[----:B------:R-:W-:Y:S05]  /*30d0*/  WARPSYNC.COLLECTIVE R16, `(.L_x_111) ;  /* 0x0000000010087348 */ /* 0x000fea0003c00000 */
[----:B------:R0:W1:Y:S02]  /*30e0*/  SHFL.BFLY P3, R18, R19, R20, R21 ;  /* 0x0c00001413127389 */ /* 0x0000640000060015 */
[----:B01----:R-:W-:Y:S05]  /*30f0*/  ENDCOLLECTIVE ;  /* 0x000000000000791b */ /* 0x003fea0003800000 */
.L_x_111:
[----:B------:R-:W-:-:S05]  /*3100*/  FADD.FTZ R14, R13, R14 ;  /* 0x0000000e0d0e7221 */ /* 0x000fca0000010000 */
[----:B------:R-:W-:Y:S02]  /*3110*/  MOV R19, R14 ;  /* 0x0000000e00137202 */ /* 0x000fe40000000f00 */
[----:B------:R-:W-:-:S07]  /*3120*/  MOV R15, R18 ;  /* 0x00000012000f7202 */ /* 0x000fce0000000f00 */
[----:B------:R-:W-:Y:S05]  /*3130*/  WARPSYNC.COLLECTIVE R16, `(.L_x_112) ;  /* 0x0000000010087348 */ /* 0x000fea0003c00000 */
[----:B------:R0:W1:Y:S02]  /*3140*/  SHFL.BFLY P3, R18, R19, R20, R21 ;  /* 0x0c00001413127389 */ /* 0x0000640000060015 */
[----:B01----:R-:W-:Y:S05]  /*3150*/  ENDCOLLECTIVE ;  /* 0x000000000000791b */ /* 0x003fea0003800000 */
.L_x_112:
[----:B------:R-:W-:Y:S01]  /*3160*/  FADD.FTZ R15, R12, R15 ;  /* 0x0000000f0c0f7221 */ /* 0x000fe20000010000 */
[----:B------:R-:W-:-:S03]  /*3170*/  HFMA2 R20, -RZ, RZ, 0, 5.9604644775390625e-08 ;  /* 0x00000001ff147431 */ /* 0x000fc600000001ff */
[----:B------:R-:W-:Y:S01]  /*3180*/  IMAD.MOV.U32 R19, RZ, RZ, R15 ;  /* 0x000000ffff137224 */ /* 0x000fe200078e000f */
[----:B------:R-:W-:-:S07]  /*3190*/  MOV R17, R18 ;  /* 0x0000001200117202 */ /* 0x000fce0000000f00 */
[----:B------:R-:W-:Y:S05]  /*31a0*/  WARPSYNC.COLLECTIVE R16, `(.L_x_113) ;  /* 0x0000000010087348 */ /* 0x000fea0003c00000 */
[----:B------:R0:W1:Y:S02]  /*31b0*/  SHFL.BFLY P3, R18, R19, R20, R21 ;  /* 0x0c00001413127389 */ /* 0x0000640000060015 */
[----:B01----:R-:W-:Y:S05]  /*31c0*/  ENDCOLLECTIVE ;  /* 0x000000000000791b */ /* 0x003fea0003800000 */
.L_x_113:
[----:B------:R-:W-:-:S05]  /*31d0*/  FADD.FTZ R17, R14, R17 ;  /* 0x000000110e117221 */ /* 0x000fca0000010000 */
[----:B------:R-:W-:Y:S02]  /*31e0*/  MOV R19, R17 ;  /* 0x0000001100137202 */ /* 0x000fe40000000f00 */
[----:B------:R-:W-:-:S07]  /*31f0*/  MOV R8, R18 ;  /* 0x0000001200087202 */ /* 0x000fce0000000f00 */
[----:B------:R-:W-:Y:S05]  /*3200*/  WARPSYNC.COLLECTIVE R16, `(.L_x_114) ;  /* 0x0000000010087348 */ /* 0x000fea0003c00000 */
[----:B------:R0:W1:Y:S02]  /*3210*/  SHFL.BFLY P3, R18, R19, R20, R21 ;  /* 0x0c00001413127389 */ /* 0x0000640000060015 */
[----:B01----:R-:W-:Y:S05]  /*3220*/  ENDCOLLECTIVE ;  /* 0x000000000000791b */ /* 0x003fea0003800000 */
.L_x_114:
[----:B------:R-:W-:Y:S01]  /*3230*/  FADD.FTZ R8, R15, R8 ;  /* 0x000000080f087221 */ /* 0x000fe20000010000 */
[----:B------:R-:W-:Y:S01]  /*3240*/  MOV R10, R18 ;  /* 0x00000012000a7202 */ /* 0x000fe20000000f00 */
[----:B------:R-:W-:Y:S06]  /*3250*/  BRA `(.L_x_115) ;  /* 0xfffffff800c47947 */ /* 0x000fec000383ffff */
.L_x_116:
        /* <DEDUP_REMOVED lines=10> */
.L_x_1656:


//--------------------- .text._ZN13group_norm_v218gn_bwd_cuda_kernelI13__nv_bfloat16Li320ELi1ELi32ELi10ELi1024ELb0ELb1ELi16ELi320ELi320ELi4ELb1ELi2ELb0ELb0ELNS_15WgradSyncMethodE3ENS_16CompileConditionILi1000EEEEEvPT_S6_S6_PKS5_S8_S8_S8_PKfflPfPj --------------------------
	.section	.text._ZN13group_norm_v218gn_bwd_cuda_kernelI13__nv_bfloat16Li320ELi1ELi32ELi10ELi1024ELb0ELb1ELi16ELi320ELi320ELi4ELb1ELi2ELb0ELb0ELNS_15WgradSyncMethodE3ENS_16CompileConditionILi1000EEEEEvPT_S6_S6_PKS5_S8_S8_S8_PKfflPfPj,"ax",@progbits
	.align	128
        .global         _ZN13group_norm_v218gn_bwd_cuda_kernelI13__nv_bfloat16Li320ELi1ELi32ELi10ELi1024ELb0ELb1ELi16ELi320ELi320ELi4ELb1ELi2ELb0ELb0ELNS_15WgradSyncMethodE3ENS_16CompileConditionILi1000EEEEEvPT_S6_S6_PKS5_S8_S8_S8_PKfflPfPj
        .type           _ZN13group_norm_v218gn_bwd_cuda_kernelI13__nv_bfloat16Li320ELi1ELi32ELi10ELi1024ELb0ELb1ELi16ELi320ELi320ELi4ELb1ELi2ELb0ELb0ELNS_15WgradSyncMethodE3ENS_16CompileConditionILi1000EEEEEvPT_S6_S6_PKS5_S8_S8_S8_PKfflPfPj,@function
        .size           _ZN13group_norm_v218gn_bwd_cuda_kernelI13__nv_bfloat16Li320ELi1ELi32ELi10ELi1024ELb0ELb1ELi16ELi320ELi320ELi4ELb1ELi2ELb0ELb0ELNS_15WgradSyncMethodE3ENS_16CompileConditionILi1000EEEEEvPT_S6_S6_PKS5_S8_S8_S8_PKfflPfPj,(.L_x_1657 - _ZN13group_norm_v218gn_bwd_cuda_kernelI13__nv_bfloat16Li320ELi1ELi32ELi10ELi1024ELb0ELb1ELi16ELi320ELi320ELi4ELb1ELi2ELb0ELb0ELNS_15WgradSyncMethodE3ENS_16CompileConditionILi1000EEEEEvPT_S6_S6_PKS5_S8_S8_S8_PKfflPfPj)
        .other          _ZN13group_norm_v218gn_bwd_cuda_kernelI13__nv_bfloat16Li320ELi1ELi32ELi10ELi1024ELb0ELb1ELi16ELi320ELi320ELi4ELb1ELi2ELb0ELb0ELNS_15WgradSyncMethodE3ENS_16CompileConditionILi1000EEEEEvPT_S6_S6_PKS5_S8_S8_S8_PKfflPfPj,@"STO_CUDA_ENTRY STV_DEFAULT"
_ZN13group_norm_v218gn_bwd_cuda_kernelI13__nv_bfloat16Li320ELi1ELi32ELi10ELi1024ELb0ELb1ELi16ELi320ELi320ELi4ELb1ELi2ELb0ELb0ELNS_15WgradSyncMethodE3ENS_16CompileConditionILi1000EEEEEvPT_S6_S6_PKS5_S8_S8_S8_PKfflPfPj:
.text._ZN13group_norm_v218gn_bwd_cuda_kernelI13__nv_bfloat16Li320ELi1ELi32ELi10ELi1024ELb0ELb1ELi16ELi320ELi320ELi4ELb1ELi2ELb0ELb0ELNS_15WgradSyncMethodE3ENS_16CompileConditionILi1000EEEEEvPT_S6_S6_PKS5_S8_S8_S8_PKfflPfPj:
[----:B------:R-:W-:Y:S01]  /*0000*/  LDC R1, c[0x0][0x37c] ;  /* 0x0000df00ff017b82 */ /* 0x000fe20000000800 */
[----:B------:R-:W0:Y:S01]  /*0010*/  S2R R7, SR_CTAID.Y ;  /* 0x0000000000077919 */ /* 0x000e220000002600 */
[----:B------:R-:W1:Y:S06]  /*0020*/  LDCU.64 UR4, c[0x0][0x3c8] ;  /* 0x00007900ff0477ac */ /* 0x000e6c0008000a00 */
[----:B------:R-:W2:Y:S01]  /*0030*/  LDC.64 R58, c[0x0][0x3d8] ;  /* 0x0000f600ff3a7b82 */ /* 0x000ea20000000a00 */
[----:B------:R-:W3:Y:S01]  /*0040*/  S2R R0, SR_CTAID.X ;  /* 0x0000000000007919 */ /* 0x000ee20000002500 */
[----:B------:R-:W4:Y:S01]  /*0050*/  LDCU.64 UR8, c[0x0][0x358] ;  /* 0x00006b00ff0877ac */ /* 0x000f220008000a00 */
        /* <DEDUP_REMOVED lines=11> */
[----:B------:R-:W-:Y:S02]  /*0110*/  LOP3.LUT P0, RZ, R0, R7, RZ, 0xfc, !PT ;  /* 0x0000000700ff7212 */ /* 0x000fe4000780fcff */
[----:B------:R-:W-:-:S04]  /*0120*/  MOV R3, 0x7fffff81 ;  /* 0x7fffff8100037802 */ /* 0x000fc80000000f00 */
[----:B------:R-:W-:Y:S01]  /*0130*/  SEL R3, R3, 0x1, !P0 ;  /* 0x0000000103037807 */ /* 0x000fe20004000000 */
[----:B------:R-:W-:Y:S06]  /*0140*/  MEMBAR.ALL.GPU ;  /* 0x0000000000007992 */ /* 0x000fec000000a000 */
[----:B------:R-:W-:-:S00]  /*0150*/  ERRBAR ;  /* 0x00000000000079ab */ /* 0x000fc00000000000 */
[----:B------:R-:W-:Y:S06]  /*0160*/  CGAERRBAR ;  /* 0x00000000000075ab */ /* 0x000fec0000000000 */
[----:B------:R0:W5:Y:S02]  /*0170*/  ATOM.E.ADD.STRONG.GPU PT, R3, desc[UR8][R100.64], R3 ;  /* 0x800000036403798a */ /* 0x00016400081ef108 */
.L_x_119:
[----:B------:R-:W2:Y:S04]  /*0180*/  LD.E.STRONG.GPU R2, desc[UR8][R100.64] ;  /* 0x0000000864027980 */ /* 0x000ea8000c10f900 */
[----:B--2---:R-:W-:Y:S01]  /*0190*/  CCTL.IVALL ;  /* 0x00000000ff00798f */ /* 0x004fe20002000000 */
[----:B------:R-:W-:Y:S05]  /*01a0*/  YIELD ;  /* 0x0000000000007946 */ /* 0x000fea0003800000 */
[----:B-----5:R-:W-:-:S04]  /*01b0*/  LOP3.LUT R2, R2, R3, RZ, 0x3c, !PT ;  /* 0x0000000302027212 */ /* 0x020fc800078e3cff */
[----:B------:R-:W-:-:S13]  /*01c0*/  ISETP.GT.AND P0, PT, R2, -0x1, PT ;  /* 0xffffffff0200780c */ /* 0x000fda0003f04270 */
[----:B------:R-:W-:Y:S05]  /*01d0*/  @P0 BRA `(.L_x_119) ;  /* 0xfffffffc00e80947 */ /* 0x000fea000383ffff */
.L_x_118:
[----:B------:R-:W-:Y:S05]  /*01e0*/  WARPSYNC.ALL ;  /* 0x0000000000007948 */ /* 0x000fea0003800000 */
[----:B------:R-:W-:Y:S06]  /*01f0*/  BAR.SYNC.DEFER_BLOCKING 0x0 ;  /* 0x0000000000007b1d */ /* 0x000fec0000010000 */
[----:B------:R-:W-:Y:S05]  /*0200*/  BRA `(.L_x_120) ;  /* 0x0000002000747947 */ /* 0x000fea0003800000 */
.L_x_117:
[----:B------:R-:W0:Y:S01]  /*0210*/  S2R R2, SR_TID.X ;  /* 0x0000000000027919 */ /* 0x000e220000002100 */
[----:B------:R-:W1:Y:S08]  /*0220*/  LDC.64 R20, c[0x0][0x3a8] ;  /* 0x0000ea00ff147b82 */ /* 0x000e700000000a00 */
[----:B------:R-:W2:Y:S01]  /*0230*/  S2UR UR6, SR_CgaCtaId ;  /* 0x00000000000679c3 */ /* 0x000ea20000008800 */
[----:B------:R-:W-:-:S07]  /*0240*/  UMOV UR4, 0x400 ;  /* 0x0000040000047882 */ /* 0x000fce0000000000 */
        /* <DEDUP_REMOVED lines=18> */
[C---:B------:R-:W-:Y:S01]  /*0370*/  IMAD R12, R11.reuse, 0xa, RZ ;  /* 0x0000000a0b0c7824 */ /* 0x040fe200078e02ff */
[----:B------:R-:W-:Y:S01]  /*0380*/  LOP3.LUT R9, R6, 0x18, RZ, 0xc0, !PT ;  /* 0x0000001806097812 */ /* 0x000fe200078ec0ff */
[----:B------:R-:W-:Y:S01]  /*0390*/  IMAD R14, R11, -0x80000000, RZ ;  /* 0x800000000b0e7824 */ /* 0x000fe200078e02ff */
[----:B------:R-:W-:Y:S01]  /*03a0*/  LEA R10, R2, UR7, 0x5 ;  /* 0x00000007020a7c11 */ /* 0x000fe2000f8e28ff */
[----:B------:R-:W-:Y:S01]  /*03b0*/  ULEA UR5, UR6, UR5, 0x18 ;  /* 0x0000000506057291 */ /* 0x000fe2000f8ec0ff */
[----:B------:R-:W-:Y:S01]  /*03c0*/  LOP3.LUT P0, RZ, R12, 0x2, RZ, 0xc0, !PT ;  /* 0x000000020cff7812 */ /* 0x000fe2000780c0ff */
[----:B------:R-:W-:Y:S01]  /*03d0*/  IMAD.SHL.U32 R26, R2, 0x8, RZ ;  /* 0x00000008021a7824 */ /* 0x000fe200078e00ff */
[----:B------:R-:W-:Y:S01]  /*03e0*/  IADD3 R8, PT, PT, R12, 0x2, RZ ;  /* 0x000000020c087810 */ /* 0x000fe20007ffe0ff */
[----:B------:R-:W-:Y:S01]  /*03f0*/  UIADD3 UR4, UPT, UPT, UR4, 0x4100, URZ ;  /* 0x0000410004047890 */ /* 0x000fe2000fffe0ff */
[C---:B------:R-:W-:Y:S01]  /*0400*/  LOP3.LUT R13, R9.reuse, 0x8, RZ, 0x3c, !PT ;  /* 0x00000008090d7812 */ /* 0x040fe200078e3cff */
[----:B------:R-:W-:Y:S01]  /*0410*/  HFMA2 R94, -RZ, RZ, 0, 0 ;  /* 0x00000000ff5e7431 */ /* 0x000fe200000001ff */
[----:B------:R-:W-:Y:S01]  /*0420*/  LOP3.LUT R15, R9, 0x10, RZ, 0x3c, !PT ;  /* 0x00000010090f7812 */ /* 0x000fe200078e3cff */
[----:B------:R-:W-:Y:S01]  /*0430*/  ULEA UR4, UR6, UR4, 0x18 ;  /* 0x0000000406047291 */ /* 0x000fe2000f8ec0ff */
[----:B------:R-:W-:-:S02]  /*0440*/  LOP3.LUT R5, R5, R2, RZ, 0x3c, !PT ;  /* 0x0000000205057212 */ /* 0x000fc400078e3cff */
[----:B------:R-:W-:Y:S02]  /*0450*/  CS2R R56, SRZ ;  /* 0x0000000000387805 */ /* 0x000fe4000001ff00 */
[----:B------:R-:W-:Y:S02]  /*0460*/  SHF.R.S32.HI R14, RZ, 0x1f, R14 ;  /* 0x0000001fff0e7819 */ /* 0x000fe4000001140e */
[----:B------:R-:W-:Y:S02]  /*0470*/  CS2R R54, SRZ ;  /* 0x0000000000367805 */ /* 0x000fe4000001ff00 */
[----:B------:R-:W-:Y:S02]  /*0480*/  LOP3.LUT R17, R9, 0x18, RZ, 0x3c, !PT ;  /* 0x0000001809117812 */ /* 0x000fe400078e3cff */
[----:B------:R-:W-:Y:S02]  /*0490*/  CS2R R52, SRZ ;  /* 0x0000000000347805 */ /* 0x000fe4000001ff00 */
[----:B------:R-:W-:-:S02]  /*04a0*/  SHF.R.U32.HI R18, RZ, 0x2, R8 ;  /* 0x00000002ff127819 */ /* 0x000fc40000011608 */
[----:B------:R-:W-:Y:S02]  /*04b0*/  CS2R R50, SRZ ;  /* 0x0000000000327805 */ /* 0x000fe4000001ff00 */
[----:B------:R-:W-:Y:S02]  /*04c0*/  LEA.HI R16, R8, 0x50, RZ, 0x1e ;  /* 0x0000005008107811 */ /* 0x000fe400078ff0ff */
[C---:B------:R-:W-:Y:S02]  /*04d0*/  IADD3 R6, PT, PT, R10.reuse, R9, RZ ;  /* 0x000000090a067210 */ /* 0x040fe40007ffe0ff */
[C---:B------:R-:W-:Y:S02]  /*04e0*/  IADD3 R8, PT, PT, R10.reuse, R13, RZ ;  /* 0x0000000d0a087210 */ /* 0x040fe40007ffe0ff */
[----:B------:R-:W-:Y:S02]  /*04f0*/  IADD3 R9, PT, PT, R10, R15, RZ ;  /* 0x0000000f0a097210 */ /* 0x000fe40007ffe0ff */
[----:B------:R-:W-:-:S02]  /*0500*/  SHF.L.U32 R5, R5, 0x3, RZ ;  /* 0x0000000305057819 */ /* 0x000fc400000006ff */
[----:B------:R-:W-:Y:S02]  /*0510*/  LOP3.LUT R13, R14, 0x50, RZ, 0xc0, !PT ;  /* 0x000000500e0d7812 */ /* 0x000fe400078ec0ff */
[----:B------:R-:W-:Y:S01]  /*0520*/  IADD3 R10, PT, PT, R10, R17, RZ ;  /* 0x000000110a0a7210 */ /* 0x000fe20007ffe0ff */
[C---:B------:R-:W-:Y:S01]  /*0530*/  VIADD R17, R12.reuse, 0x6 ;  /* 0x000000060c117836 */ /* 0x040fe20000000000 */
[C---:B------:R-:W-:Y:S02]  /*0540*/  IADD3 R14, PT, PT, R12.reuse, 0x4, RZ ;  /* 0x000000040c0e7810 */ /* 0x040fe40007ffe0ff */
[C---:B------:R-:W-:Y:S02]  /*0550*/  IADD3 R22, PT, PT, R12.reuse, 0x8, RZ ;  /* 0x000000080c167810 */ /* 0x040fe40007ffe0ff */
[----:B------:R-:W-:Y:S02]  /*0560*/  LEA.HI R15, R12, R13, RZ, 0x1e ;  /* 0x0000000d0c0f7211 */ /* 0x000fe400078ff0ff */
[----:B------:R-:W-:-:S02]  /*0570*/  LOP3.LUT R5, R5, 0x18, RZ, 0xc0, !PT ;  /* 0x0000001805057812 */ /* 0x000fc400078ec0ff */
[----:B------:R-:W-:Y:S02]  /*0580*/  LOP3.LUT R12, R0, 0x3f, RZ, 0xc0, !PT ;  /* 0x0000003f000c7812 */ /* 0x000fe400078ec0ff */
[----:B------:R-:W-:Y:S02]  /*0590*/  @P0 IADD3 R16, PT, PT, R18, RZ, RZ ;  /* 0x000000ff12100210 */ /* 0x000fe40007ffe0ff */
[----:B------:R-:W-:Y:S02]  /*05a0*/  SHF.L.U32 R19, R17, 0x1e, RZ ;  /* 0x0000001e11137819 */ /* 0x000fe400000006ff */
[----:B------:R-:W-:Y:S02]  /*05b0*/  LEA.HI R18, R14, R13, RZ, 0x1e ;  /* 0x0000000d0e127211 */ /* 0x000fe400078ff0ff */
[----:B------:R-:W-:Y:S02]  /*05c0*/  IADD3 R14, PT, PT, R5, UR7, RZ ;  /* 0x00000007050e7c10 */ /* 0x000fe4000fffe0ff */
[----:B------:R-:W-:-:S02]  /*05d0*/  LEA R5, R7, R12, 0x6 ;  /* 0x0000000c07057211 */ /* 0x000fc400078e30ff */
[----:B------:R-:W-:Y:S02]  /*05e0*/  SHF.R.S32.HI R19, RZ, 0x1f, R19 ;  /* 0x0000001fff137819 */ /* 0x000fe40000011413 */
[----:B------:R-:W-:Y:S01]  /*05f0*/  LEA.HI R23, R22, R13, RZ, 0x1e ;  /* 0x0000000d16177211 */ /* 0x000fe200078ff0ff */
[----:B------:R-:W-:Y:S01]  /*0600*/  IMAD R5, R5, 0x140, R2 ;  /* 0x0000014005057824 */ /* 0x000fe200078e0202 */
[----:B------:R-:W-:Y:S02]  /*0610*/  LOP3.LUT R22, R19, 0x50, RZ, 0xc0, !PT ;  /* 0x0000005013167812 */ /* 0x000fe400078ec0ff */
[----:B------:R-:W-:Y:S02]  /*0620*/  MOV R19, UR5 ;  /* 0x0000000500137c02 */ /* 0x000fe40008000f00 */
[----:B------:R-:W-:Y:S02]  /*0630*/  LEA.HI R22, R17, R22, RZ, 0x1e ;  /* 0x0000001611167211 */ /* 0x000fe400078ff0ff */
[----:B------:R-:W-:Y:S01]  /*0640*/  SHF.L.U32 R5, R5, 0x1, RZ ;  /* 0x0000000105057819 */ /* 0x000fe200000006ff */
[--C-:B------:R-:W-:Y:S01]  /*0650*/  IMAD R13, R15, 0x28, R19.reuse ;  /* 0x000000280f0d7824 */ /* 0x100fe200078e0213 */
[----:B------:R-:W-:Y:S01]  /*0660*/  SHF.L.U32 R12, R0, 0x4, RZ ;  /* 0x00000004000c7819 */ /* 0x000fe200000006ff */
[--C-:B------:R-:W-:Y:S01]  /*0670*/  IMAD R17, R16, 0x28, R19.reuse ;  /* 0x0000002810117824 */ /* 0x100fe200078e0213 */
[----:B------:R-:W-:Y:S01]  /*0680*/  LEA R58, P0, R7, R58, 0x2 ;  /* 0x0000003a073a7211 */ /* 0x000fe200078010ff */
[--C-:B------:R-:W-:Y:S01]  /*0690*/  IMAD R15, R18, 0x28, R19.reuse ;  /* 0x00000028120f7824 */ /* 0x100fe200078e0213 */
[----:B------:R-:W-:Y:S01]  /*06a0*/  LEA R18, R3, UR5, 0x3 ;  /* 0x0000000503127c11 */ /* 0x000fe2000f8e18ff */
[--C-:B------:R-:W-:Y:S01]  /*06b0*/  IMAD R23, R23, 0x28, R19.reuse ;  /* 0x0000002817177824 */ /* 0x100fe200078e0213 */
[----:B------:R-:W-:Y:S01]  /*06c0*/  LEA R11, R11, R14, 0x5 ;  /* 0x0000000e0b0b7211 */ /* 0x000fe200078e28ff */
[----:B------:R-:W-:Y:S01]  /*06d0*/  IMAD R19, R22, 0x28, R19 ;  /* 0x0000002816137824 */ /* 0x000fe200078e0213 */
[----:B------:R-:W-:Y:S01]  /*06e0*/  LOP3.LUT R22, R26, 0x18, RZ, 0xc0, !PT ;  /* 0x000000181a167812 */ /* 0x000fe200078ec0ff */
[----:B---3--:R-:W-:Y:S01]  /*06f0*/  IMAD.WIDE.U32 R98, R5, 0x4, R98 ;  /* 0x0000000405627825 */ /* 0x008fe200078e0062 */
[----:B------:R-:W-:Y:S01]  /*0700*/  LOP3.LUT R12, R3, 0x3f0, R12, 0xf8, !PT ;  /* 0x000003f0030c7812 */ /* 0x000fe200078ef80c */
[----:B------:R-:W0:Y:S01]  /*0710*/  LDCU UR5, c[0x0][0x374] ;  /* 0x00006e80ff0577ac */ /* 0x000e220008000800 */
[----:B------:R-:W-:Y:S01]  /*0720*/  IADD3 R16, PT, PT, R22, R23, RZ ;  /* 0x0000001716107210 */ /* 0x000fe20007ffe0ff */
[C---:B------:R-:W-:Y:S01]  /*0730*/  VIADD R5, R4.reuse, 0x2 ;  /* 0x0000000204057836 */ /* 0x040fe20000000000 */
[----:B------:R-:W-:Y:S01]  /*0740*/  LOP3.LUT R23, R4, 0xffff, RZ, 0xc0, !PT ;  /* 0x0000ffff04177812 */ /* 0x000fe200078ec0ff */
[----:B------:R-:W-:Y:S01]  /*0750*/  IMAD R18, R25, 0x28, R18 ;  /* 0x0000002819127824 */ /* 0x000fe200078e0212 */
[----:B------:R-:W-:-:S02]  /*0760*/  IADD3 R14, PT, PT, R22, R17, RZ ;  /* 0x00000011160e7210 */ /* 0x000fc40007ffe0ff */
[----:B------:R-:W-:Y:S01]  /*0770*/  LOP3.LUT R5, R5, 0xffff, RZ, 0xc0, !PT ;  /* 0x0000ffff05057812 */ /* 0x000fe200078ec0ff */
[----:B------:R-:W-:Y:S01]  /*0780*/  IMAD R25, R23, 0x199a, RZ ;  /* 0x0000199a17197824 */ /* 0x000fe200078e02ff */
[----:B------:R-:W-:Y:S02]  /*0790*/  SHF.L.U32 R3, R0, 0x1, RZ ;  /* 0x0000000100037819 */ /* 0x000fe400000006ff */
[----:B------:R-:W-:Y:S01]  /*07a0*/  IADD3 R17, PT, PT, R22, R19, RZ ;  /* 0x0000001316117210 */ /* 0x000fe20007ffe0ff */
[----:B------:R-:W-:Y:S01]  /*07b0*/  IMAD R5, R5, 0x199a, RZ ;  /* 0x0000199a05057824 */ /* 0x000fe200078e02ff */
[----:B------:R-:W-:Y:S02]  /*07c0*/  LEA.HI.X R59, R7, R59, RZ, 0x2, P0 ;  /* 0x0000003b073b7211 */ /* 0x000fe400000f14ff */
[----:B------:R-:W-:Y:S02]  /*07d0*/  ISETP.NE.AND P0, PT, R0, RZ, PT ;  /* 0x000000ff0000720c */ /* 0x000fe40003f05270 */
[----:B------:R-:W-:-:S02]  /*07e0*/  MOV R24, 0x7fffffc1 ;  /* 0x7fffffc100187802 */ /* 0x000fc40000000f00 */
[----:B------:R-:W-:Y:S02]  /*07f0*/  LOP3.LUT P1, RZ, R0, R7, RZ, 0xfc, !PT ;  /* 0x0000000700ff7212 */ /* 0x000fe4000782fcff */
[----:B------:R-:W-:Y:S02]  /*0800*/  LOP3.LUT R3, R3, 0x7e, RZ, 0xc0, !PT ;  /* 0x0000007e03037812 */ /* 0x000fe400078ec0ff */
[----:B------:R-:W-:Y:S02]  /*0810*/  SHF.R.U32.HI R25, RZ, 0x10, R25 ;  /* 0x00000010ff197819 */ /* 0x000fe40000011619 */
[----:B------:R-:W-:Y:S02]  /*0820*/  SHF.R.U32.HI R28, RZ, 0x10, R5 ;  /* 0x00000010ff1c7819 */ /* 0x000fe40000011605 */
[----:B------:R-:W-:Y:S02]  /*0830*/  IADD3 R13, PT, PT, R13, R22, RZ ;  /* 0x000000160d0d7210 */ /* 0x000fe40007ffe0ff */
[----:B------:R-:W-:Y:S01]  /*0840*/  IADD3 R15, PT, PT, R22, R15, RZ ;  /* 0x0000000f160f7210 */ /* 0x000fe20007ffe0ff */
[----:B------:R-:W-:Y:S01]  /*0850*/  HFMA2 R22, -RZ, RZ, 0, 0 ;  /* 0x00000000ff167431 */ /* 0x000fe200000001ff */
[----:B------:R-:W-:-:S02]  /*0860*/  SEL R23, R24, 0x1, !P0 ;  /* 0x0000000118177807 */ /* 0x000fc40004000000 */
[----:B------:R-:W-:Y:S02]  /*0870*/  MOV R81, R7 ;  /* 0x0000000700517202 */ /* 0x000fe40000000f00 */
[----:B------:R-:W-:Y:S02]  /*0880*/  LOP3.LUT R24, R2, 0x7, RZ, 0xc0, !PT ;  /* 0x0000000702187812 */ /* 0x000fe400078ec0ff */
[----:B------:R-:W-:Y:S02]  /*0890*/  LOP3.LUT R26, R26, 0x7c0, RZ, 0xc0, !PT ;  /* 0x000007c01a1a7812 */ /* 0x000fe400078ec0ff */
[----:B------:R-:W-:Y:S02]  /*08a0*/  LEA R27, R2, R3, 0x5 ;  /* 0x00000003021b7211 */ /* 0x000fe400078e28ff */
[----:B------:R-:W-:Y:S02]  /*08b0*/  LEA R29, R25, UR4, 0x3 ;  /* 0x00000004191d7c11 */ /* 0x000fe4000f8e18ff */
[----:B------:R-:W-:-:S02]  /*08c0*/  LEA R32, R28, UR4, 0x3 ;  /* 0x000000041c207c11 */ /* 0x000fc4000f8e18ff */
[C---:B----4-:R-:W-:Y:S01]  /*08d0*/  PRMT R30, R20.reuse, 0x7632, R30 ;  /* 0x00007632141e7816 */ /* 0x050fe2000000001e */
[----:B------:R-:W-:Y:S01]  /*08e0*/  IMAD.U32 R19, R20, 0x10000, RZ ;  /* 0x0001000014137824 */ /* 0x000fe200078e00ff */
[C---:B------:R-:W-:Y:S02]  /*08f0*/  PRMT R31, R21.reuse, 0x7632, R31 ;  /* 0x00007632151f7816 */ /* 0x040fe4000000001f */
[----:B------:R-:W-:Y:S02]  /*0900*/  SHF.L.U32 R20, R21, 0x10, RZ ;  /* 0x0000001015147819 */ /* 0x000fe400000006ff */
[----:B------:R-:W-:Y:S02]  /*0910*/  MOV R21, 0x7fffff81 ;  /* 0x7fffff8100157802 */ /* 0x000fe40000000f00 */
[----:B------:R-:W-:Y:S02]  /*0920*/  SHF.L.U32 R30, R30, 0x10, RZ ;  /* 0x000000101e1e7819 */ /* 0x000fe400000006ff */
[----:B------:R-:W-:-:S02]  /*0930*/  SEL R21, R21, 0x1, !P1 ;  /* 0x0000000115157807 */ /* 0x000fc40004800000 */
[----:B0-----:R-:W-:-:S07]  /*0940*/  SHF.L.U32 R31, R31, 0x10, RZ ;  /* 0x000000101f1f7819 */ /* 0x001fce00000006ff */
.L_x_132:
[----:B------:R-:W0:Y:S01]  /*0950*/  LDCU.64 UR6, c[0x0][0x3b8] ;  /* 0x00007700ff0677ac */ /* 0x000e220008000a00 */
[----:B------:R-:W-:Y:S01]  /*0960*/  MOV R5, RZ ;  /* 0x000000ff00057202 */ /* 0x000fe20000000f00 */
[----:B------:R-:W-:Y:S01]  /*0970*/  IMAD R33, R12, 0x140, RZ ;  /* 0x000001400c217824 */ /* 0x000fe200078e02ff */
[C---:B-1----:R-:W-:Y:S01]  /*0980*/  SHF.L.U64.HI R39, R81.reuse, 0x6, R94 ;  /* 0x0000000651277819 */ /* 0x042fe2000001025e */
[----:B------:R-:W1:Y:S01]  /*0990*/  LDCU.64 UR10, c[0x0][0x3a0] ;  /* 0x00007400ff0a77ac */ /* 0x000e620008000a00 */
[C---:B------:R-:W-:Y:S01]  /*09a0*/  SHF.L.U32 R38, R81.reuse, 0x6, RZ ;  /* 0x0000000651267819 */ /* 0x040fe200000006ff */
[----:B------:R-:W-:Y:S01]  /*09b0*/  IMAD.WIDE.U32 R34, R81, 0x50000, R4 ;  /* 0x0005000051227825 */ /* 0x000fe200078e0004 */
[----:B------:R-:W2:Y:S03]  /*09c0*/  LDCU.64 UR12, c[0x0][0x398] ;  /* 0x00007300ff0c77ac */ /* 0x000ea60008000a00 */
[----:B------:R-:W-:Y:S01]  /*09d0*/  IMAD R3, R94, 0x50000, RZ ;  /* 0x000500005e037824 */ /* 0x000fe200078e02ff */
[----:B------:R-:W-:Y:S01]  /*09e0*/  IADD3 R34, P0, PT, R33, R34, RZ ;  /* 0x0000002221227210 */ /* 0x000fe20007f1e0ff */
[----:B------:R-:W-:-:S03]  /*09f0*/  IMAD.WIDE.U32 R40, R25, 0x2, R38 ;  /* 0x0000000219287825 */ /* 0x000fc600078e0026 */
[----:B------:R-:W-:Y:S02]  /*0a00*/  IADD3.X R35, PT, PT, R35, R3, RZ, P0, !PT ;  /* 0x0000000323237210 */ /* 0x000fe400007fe4ff */
[----:B------:R-:W-:Y:S02]  /*0a10*/  SHF.L.U32 R33, R34, 0x1, RZ ;  /* 0x0000000122217819 */ /* 0x000fe400000006ff */
[----:B0-----:R-:W-:Y:S02]  /*0a20*/  LEA R36, P0, R40, UR6, 0x2 ;  /* 0x0000000628247c11 */ /* 0x001fe4000f8010ff */
[----:B------:R-:W-:Y:S02]  /*0a30*/  SHF.L.U64.HI R34, R34, 0x1, R35 ;  /* 0x0000000122227819 */ /* 0x000fe40000010223 */
[----:B------:R-:W-:Y:S02]  /*0a40*/  LEA.HI.X R37, R40, UR7, R41, 0x2, P0 ;  /* 0x0000000728257c11 */ /* 0x000fe400080f1429 */
[----:B-1----:R-:W-:-:S04]  /*0a50*/  IADD3 R40, P0, PT, R33, UR10, RZ ;  /* 0x0000000a21287c10 */ /* 0x002fc8000ff1e0ff */
[----:B------:R-:W3:Y:S01]  /*0a60*/  LDG.E.64.CONSTANT R36, desc[UR8][R36.64] ;  /* 0x0000000824247981 */ /* 0x000ee2000c1e9b00 */
[----:B------:R-:W-:Y:S02]  /*0a70*/  IADD3.X R41, PT, PT, R34, UR11, RZ, P0, !PT ;  /* 0x0000000b22297c10 */ /* 0x000fe400087fe4ff */
[----:B--2---:R-:W-:-:S03]  /*0a80*/  IADD3 R42, P0, PT, R33, UR12, RZ ;  /* 0x0000000c212a7c10 */ /* 0x004fc6000ff1e0ff */
[----:B------:R-:W2:Y:S01]  /*0a90*/  LDG.E.64.CONSTANT R62, desc[UR8][R40.64] ;  /* 0x00000008283e7981 */ /* 0x000ea2000c1e9b00 */
[----:B------:R-:W-:-:S03]  /*0aa0*/  IADD3.X R43, PT, PT, R34, UR13, RZ, P0, !PT ;  /* 0x0000000d222b7c10 */ /* 0x000fc600087fe4ff */
[----:B------:R-:W4:Y:S04]  /*0ab0*/  LDG.E.64.CONSTANT R64, desc[UR8][R40.64+0xa00] ;  /* 0x000a000828407981 */ /* 0x000f28000c1e9b00 */
[----:B------:R-:W5:Y:S04]  /*0ac0*/  LDG.E.64.CONSTANT R66, desc[UR8][R40.64+0x1400] ;  /* 0x0014000828427981 */ /* 0x000f68000c1e9b00 */
[----:B------:R2:W5:Y:S04]  /*0ad0*/  LDG.E.64.CONSTANT R68, desc[UR8][R40.64+0x1e00] ;  /* 0x001e000828447981 */ /* 0x000568000c1e9b00 */
[----:B------:R-:W5:Y:S04]  /*0ae0*/  LDG.E.64.CONSTANT R70, desc[UR8][R42.64] ;  /* 0x000000082a467981 */ /* 0x000f68000c1e9b00 */
[----:B------:R-:W5:Y:S01]  /*0af0*/  LDG.E.64.CONSTANT R72, desc[UR8][R42.64+0xa00] ;  /* 0x000a00082a487981 */ /* 0x000f62000c1e9b00 */
[----:B------:R-:W-:-:S03]  /*0b00*/  IMAD.WIDE.U32 R38, R28, 0x2, R38 ;  /* 0x000000021c267825 */ /* 0x000fc600078e0026 */
[----:B------:R-:W5:Y:S01]  /*0b10*/  LDG.E.64.CONSTANT R74, desc[UR8][R42.64+0x1400] ;  /* 0x001400082a4a7981 */ /* 0x000f62000c1e9b00 */
[C---:B------:R-:W-:Y:S01]  /*0b20*/  LEA R76, P0, R38.reuse, UR6, 0x2 ;  /* 0x00000006264c7c11 */ /* 0x040fe2000f8010ff */
[----:B------:R-:W3:Y:S02]  /*0b30*/  LDCU UR6, c[0x0][0x3c0] ;  /* 0x00007800ff0677ac */ /* 0x000ee40008000800 */
[----:B------:R4:W5:Y:S01]  /*0b40*/  LDG.E.64.CONSTANT R60, desc[UR8][R42.64+0x1e00] ;  /* 0x001e00082a3c7981 */ /* 0x000962000c1e9b00 */
[----:B------:R-:W-:-:S06]  /*0b50*/  LEA.HI.X R77, R38, UR7, R39, 0x2, P0 ;  /* 0x00000007264d7c11 */ /* 0x000fcc00080f1427 */
[----:B------:R-:W5:Y:S01]  /*0b60*/  LDG.E.64.CONSTANT R76, desc[UR8][R76.64] ;  /* 0x000000084c4c7981 */ /* 0x000f62000c1e9b00 */
[----:B------:R-:W-:-:S05]  /*0b70*/  IADD3 R81, P0, PT, R81, 0x2, RZ ;  /* 0x0000000251517810 */ /* 0x000fca0007f1e0ff */
[----:B------:R-:W-:Y:S01]  /*0b80*/  IMAD.X R94, RZ, RZ, R94, P0 ;  /* 0x000000ffff5e7224 */ /* 0x000fe200000e065e */
[----:B------:R-:W-:Y:S01]  /*0b90*/  ISETP.GT.U32.AND P1, PT, R2, 0x7f, PT ;  /* 0x0000007f0200780c */ /* 0x000fe20003f24070 */
[----:B---3--:R-:W-:-:S06]  /*0ba0*/  FADD.FTZ R35, R37, UR6 ;  /* 0x0000000625237e21 */ /* 0x008fcc0008010000 */
[----:B------:R-:W0:Y:S01]  /*0bb0*/  MUFU.RSQ R35, R35 ;  /* 0x0000002300237308 */ /* 0x000e220000001400 */
[C---:B--2---:R-:W-:Y:S01]  /*0bc0*/  IMAD.U32 R41, R62.reuse, 0x10000, RZ ;  /* 0x000100003e297824 */ /* 0x044fe200078e00ff */
[----:B------:R-:W-:Y:S02]  /*0bd0*/  PRMT R3, R62, 0x7632, R3 ;  /* 0x000076323e037816 */ /* 0x000fe40000000003 */
[----:B----4-:R-:W-:Y:S01]  /*0be0*/  SHF.L.U32 R43, R64, 0x10, RZ ;  /* 0x00000010402b7819 */ /* 0x010fe200000006ff */
[----:B------:R-:W-:Y:S01]  /*0bf0*/  FADD.FTZ R40, -R36, R41 ;  /* 0x0000002924287221 */ /* 0x000fe20000010100 */
[----:B------:R-:W-:Y:S02]  /*0c00*/  PRMT R37, R64, 0x7632, R37 ;  /* 0x0000763240257816 */ /* 0x000fe40000000025 */
[----:B-----5:R-:W-:Y:S02]  /*0c10*/  PRMT R38, R66, 0x7632, R38 ;  /* 0x0000763242267816 */ /* 0x020fe40000000026 */
[----:B------:R-:W-:Y:S01]  /*0c20*/  SHF.L.U32 R41, R3, 0x10, RZ ;  /* 0x0000001003297819 */ /* 0x000fe200000006ff */
[----:B------:R-:W-:Y:S01]  /*0c30*/  FADD.FTZ R44, -R36, R43 ;  /* 0x0000002b242c7221 */ /* 0x000fe20000010100 */
[----:B------:R-:W-:-:S02]  /*0c40*/  SHF.L.U32 R37, R37, 0x10, RZ ;  /* 0x0000001025257819 */ /* 0x000fc400000006ff */
[----:B------:R-:W-:Y:S02]  /*0c50*/  PRMT R39, R68, 0x7632, R39 ;  /* 0x0000763244277816 */ /* 0x000fe40000000027 */
[----:B------:R-:W-:Y:S02]  /*0c60*/  PRMT R5, R70, 0x7632, R5 ;  /* 0x0000763246057816 */ /* 0x000fe40000000005 */
[----:B------:R-:W-:Y:S01]  /*0c70*/  SHF.L.U32 R43, R38, 0x10, RZ ;  /* 0x00000010262b7819 */ /* 0x000fe200000006ff */
[----:B------:R-:W-:Y:S01]  /*0c80*/  FADD.FTZ R38, -R36, R41 ;  /* 0x0000002924267221 */ /* 0x000fe20000010100 */
[----:B------:R-:W-:Y:S01]  /*0c90*/  SHF.L.U32 R70, R70, 0x10, RZ ;  /* 0x0000001046467819 */ /* 0x000fe200000006ff */
[----:B------:R-:W-:Y:S01]  /*0ca0*/  FADD.FTZ R46, -R36, R37 ;  /* 0x00000025242e7221 */ /* 0x000fe20000010100 */
[----:B------:R-:W-:Y:S01]  /*0cb0*/  SHF.L.U32 R45, R66, 0x10, RZ ;  /* 0x00000010422d7819 */ /* 0x000fe200000006ff */
[----:B------:R-:W-:Y:S01]  /*0cc0*/  IMAD.U32 R39, R39, 0x10000, RZ ;  /* 0x0001000027277824 */ /* 0x000fe200078e00ff */
[----:B------:R-:W-:Y:S01]  /*0cd0*/  SHF.L.U32 R47, R68, 0x10, RZ ;  /* 0x00000010442f7819 */ /* 0x000fe200000006ff */
[----:B0-----:R-:W-:Y:S01]  /*0ce0*/  FMUL.FTZ R37, R35, R38 ;  /* 0x0000002623257220 */ /* 0x001fe20000410000 */
[----:B------:R-:W-:Y:S01]  /*0cf0*/  SHF.L.U32 R42, R5, 0x10, RZ ;  /* 0x00000010052a7819 */ /* 0x000fe200000006ff */
[----:B------:R-:W-:Y:S01]  /*0d00*/  FMUL.FTZ R3, R35, R40 ;  /* 0x0000002823037220 */ /* 0x000fe20000410000 */
[----:B------:R-:W-:Y:S01]  /*0d10*/  PRMT R5, R72, 0x7632, R5 ;  /* 0x0000763248057816 */ /* 0x000fe20000000005 */
[-C--:B------:R-:W-:Y:S01]  /*0d20*/  FMUL.FTZ R38, R19, R70.reuse ;  /* 0x0000004613267220 */ /* 0x080fe20000410000 */
[C---:B------:R-:W-:Y:S01]  /*0d30*/  FADD.FTZ R48, -R36.reuse, R45 ;  /* 0x0000002d24307221 */ /* 0x040fe20000010100 */
[C---:B------:R-:W-:Y:S01]  /*0d40*/  FADD.FTZ R66, -R36.reuse, R47 ;  /* 0x0000002f24427221 */ /* 0x040fe20000010100 */
[C---:B------:R-:W-:Y:S01]  /*0d50*/  FADD.FTZ R64, -R36.reuse, R43 ;  /* 0x0000002b24407221 */ /* 0x040fe20000010100 */
[----:B------:R-:W-:Y:S01]  /*0d60*/  FADD.FTZ R78, -R36, R39 ;  /* 0x00000027244e7221 */ /* 0x000fe20000010100 */
[----:B------:R-:W-:Y:S01]  /*0d70*/  FADD.FTZ R62, R42, R55 ;  /* 0x000000372a3e7221 */ /* 0x000fe20000010000 */
[----:B------:R-:W-:Y:S01]  /*0d80*/  SHF.L.U32 R72, R72, 0x10, RZ ;  /* 0x0000001048487819 */ /* 0x000fe200000006ff */
[----:B------:R-:W-:Y:S01]  /*0d90*/  FFMA.FTZ R39, R3, R70, R56 ;  /* 0x0000004603277223 */ /* 0x000fe20000010038 */
[----:B------:R-:W-:Y:S01]  /*0da0*/  SHF.L.U32 R79, R5, 0x10, RZ ;  /* 0x00000010054f7819 */ /* 0x000fe200000006ff */
[----:B------:R-:W-:Y:S01]  /*0db0*/  FFMA.FTZ R55, R37, R42, R54 ;  /* 0x0000002a25377223 */ /* 0x000fe20000010036 */
[----:B------:R-:W-:Y:S01]  /*0dc0*/  FMUL.FTZ R36, R35, R44 ;  /* 0x0000002c23247220 */ /* 0x000fe20000410000 */
[----:B------:R-:W-:Y:S01]  /*0dd0*/  FMUL.FTZ R40, R30, R42 ;  /* 0x0000002a1e287220 */ /* 0x000fe20000410000 */
[----:B------:R-:W-:Y:S01]  /*0de0*/  FADD.FTZ R5, RZ, R38 ;  /* 0x00000026ff057221 */ /* 0x000fe20000010000 */
[----:B------:R-:W-:Y:S01]  /*0df0*/  FFMA.FTZ R42, R3, R38, RZ ;  /* 0x00000026032a7223 */ /* 0x000fe200000100ff */
[-C--:B------:R-:W-:Y:S01]  /*0e00*/  FFMA.FTZ R105, R36, R72.reuse, R39 ;  /* 0x0000004824697223 */ /* 0x080fe20000010027 */
[----:B------:R-:W-:Y:S01]  /*0e10*/  FMUL.FTZ R39, R19, R72 ;  /* 0x0000004813277220 */ /* 0x000fe20000410000 */
[----:B------:R-:W-:Y:S01]  /*0e20*/  FADD.FTZ R44, R5, R40 ;  /* 0x00000028052c7221 */ /* 0x000fe20000010000 */
[----:B------:R-:W-:Y:S01]  /*0e30*/  FFMA.FTZ R5, R37, R40, R42 ;  /* 0x0000002825057223 */ /* 0x000fe2000001002a */
[----:B------:R-:W-:Y:S01]  /*0e40*/  PRMT R41, R74, 0x7632, R41 ;  /* 0x000076324a297816 */ /* 0x000fe20000000029 */
[----:B------:R-:W-:Y:S01]  /*0e50*/  FMUL.FTZ R43, R30, R79 ;  /* 0x0000004f1e2b7220 */ /* 0x000fe20000410000 */
[----:B------:R-:W-:Y:S01]  /*0e60*/  SHF.L.U32 R74, R74, 0x10, RZ ;  /* 0x000000104a4a7819 */ /* 0x000fe200000006ff */
[----:B------:R-:W-:Y:S01]  /*0e70*/  FMUL.FTZ R42, R35, R46 ;  /* 0x0000002e232a7220 */ /* 0x000fe20000410000 */
[----:B------:R-:W-:Y:S01]  /*0e80*/  FFMA.FTZ R5, R36, R39, R5 ;  /* 0x0000002724057223 */ /* 0x000fe20000010005 */
[----:B------:R-:W-:Y:S01]  /*0e90*/  SHF.L.U32 R83, R41, 0x10, RZ ;  /* 0x0000001029537819 */ /* 0x000fe200000006ff */
[----:B------:R-:W-:Y:S01]  /*0ea0*/  FADD.FTZ R46, R44, R39 ;  /* 0x000000272c2e7221 */ /* 0x000fe20000010000 */
[----:B------:R-:W-:Y:S01]  /*0eb0*/  FMUL.FTZ R41, R19, R74 ;  /* 0x0000004a13297220 */ /* 0x000fe20000410000 */
[C---:B------:R-:W-:Y:S01]  /*0ec0*/  FMUL.FTZ R44, R35.reuse, R48 ;  /* 0x00000030232c7220 */ /* 0x040fe20000410000 */
[----:B------:R-:W-:Y:S01]  /*0ed0*/  FFMA.FTZ R5, R42, R43, R5 ;  /* 0x0000002b2a057223 */ /* 0x000fe20000010005 */
[----:B------:R-:W-:Y:S01]  /*0ee0*/  PRMT R103, R60, 0x7632, R103 ;  /* 0x000076323c677816 */ /* 0x000fe20000000067 */
[----:B------:R-:W-:Y:S01]  /*0ef0*/  FADD.FTZ R48, R46, R43 ;  /* 0x0000002b2e307221 */ /* 0x000fe20000010000 */
[----:B------:R-:W-:Y:S01]  /*0f00*/  SHF.L.U32 R56, R60, 0x10, RZ ;  /* 0x000000103c387819 */ /* 0x000fe200000006ff */
[----:B------:R-:W-:Y:S01]  /*0f10*/  FMUL.FTZ R45, R30, R83 ;  /* 0x000000531e2d7220 */ /* 0x000fe20000410000 */
[----:B------:R-:W-:Y:S01]  /*0f20*/  FMUL.FTZ R46, R35, R64 ;  /* 0x00000040232e7220 */ /* 0x000fe20000410000 */
[----:B------:R-:W-:Y:S01]  /*0f30*/  FFMA.FTZ R5, R44, R41, R5 ;  /* 0x000000292c057223 */ /* 0x000fe20000010005 */
[----:B------:R-:W-:Y:S01]  /*0f40*/  SHF.L.U32 R103, R103, 0x10, RZ ;  /* 0x0000001067677819 */ /* 0x000fe200000006ff */
[----:B------:R-:W-:Y:S01]  /*0f50*/  FADD.FTZ R54, R48, R41 ;  /* 0x0000002930367221 */ /* 0x000fe20000010000 */
[----:B------:R-:W-:Y:S01]  /*0f60*/  FMUL.FTZ R47, R19, R56 ;  /* 0x00000038132f7220 */ /* 0x000fe20000410000 */
[----:B------:R-:W-:Y:S01]  /*0f70*/  FMUL.FTZ R48, R35, R66 ;  /* 0x0000004223307220 */ /* 0x000fe20000410000 */
[----:B------:R-:W-:Y:S01]  /*0f80*/  FFMA.FTZ R5, R46, R45, R5 ;  /* 0x0000002d2e057223 */ /* 0x000fe20000010005 */
[----:B------:R-:W-:Y:S01]  /*0f90*/  FADD.FTZ R77, R77, UR6 ;  /* 0x000000064d4d7e21 */ /* 0x000fe20008010000 */
[----:B------:R-:W-:Y:S01]  /*0fa0*/  FADD.FTZ R54, R54, R45 ;  /* 0x0000002d36367221 */ /* 0x000fe20000010000 */
[----:B------:R-:W-:Y:S01]  /*0fb0*/  FMUL.FTZ R49, R30, R103 ;  /* 0x000000671e317220 */ /* 0x000fe20000410000 */
[----:B------:R-:W-:Y:S01]  /*0fc0*/  FMUL.FTZ R78, R35, R78 ;  /* 0x0000004e234e7220 */ /* 0x000fe20000410000 */
[----:B------:R-:W-:Y:S01]  /*0fd0*/  FFMA.FTZ R5, R48, R47, R5 ;  /* 0x0000002f30057223 */ /* 0x000fe20000010005 */
[----:B------:R-:W-:Y:S01]  /*0fe0*/  FADD.FTZ R62, R62, R79 ;  /* 0x0000004f3e3e7221 */ /* 0x000fe20000010000 */
[----:B------:R-:W-:Y:S01]  /*0ff0*/  FFMA.FTZ R107, R42, R79, R55 ;  /* 0x0000004f2a6b7223 */ /* 0x000fe20000010037 */
[----:B------:R-:W-:Y:S01]  /*1000*/  FADD.FTZ R54, R54, R47 ;  /* 0x0000002f36367221 */ /* 0x000fe20000010000 */
[----:B------:R-:W0:Y:S01]  /*1010*/  MUFU.RSQ R79, R77 ;  /* 0x0000004d004f7308 */ /* 0x000e220000001400 */
[--C-:B------:R-:W-:Y:S01]  /*1020*/  FFMA.FTZ R55, R78, R49, R5.reuse ;  /* 0x000000314e377223 */ /* 0x100fe20000010005 */
[C---:B------:R-:W-:Y:S01]  /*1030*/  PRMT R5, R63.reuse, 0x7632, R5 ;  /* 0x000076323f057816 */ /* 0x040fe20000000005 */
[----:B------:R-:W-:Y:S01]  /*1040*/  FADD.FTZ R54, R54, R49 ;  /* 0x0000003136367221 */ /* 0x000fe20000010000 */
[----:B------:R-:W-:Y:S01]  /*1050*/  FADD.FTZ R62, R62, R83 ;  /* 0x000000533e3e7221 */ /* 0x000fe20000010000 */
[----:B------:R-:W-:Y:S01]  /*1060*/  FFMA.FTZ R107, R46, R83, R107 ;  /* 0x000000532e6b7223 */ /* 0x000fe2000001006b */
[----:B------:R-:W-:Y:S01]  /*1070*/  IMAD.U32 R83, R63, 0x10000, RZ ;  /* 0x000100003f537824 */ /* 0x000fe200078e00ff */
[----:B------:R-:W-:-:S02]  /*1080*/  SHF.L.U32 R5, R5, 0x10, RZ ;  /* 0x0000001005057819 */ /* 0x000fc400000006ff */
[----:B------:R-:W-:Y:S02]  /*1090*/  PRMT R60, R65, 0x7632, R60 ;  /* 0x00007632413c7816 */ /* 0x000fe4000000003c */
[----:B------:R-:W-:Y:S01]  /*10a0*/  PRMT R63, R67, 0x7632, R63 ;  /* 0x00007632433f7816 */ /* 0x000fe2000000003f */
[----:B------:R1:W-:Y:S01]  /*10b0*/  STS.64 [R18], R54 ;  /* 0x0000003612007388 */ /* 0x0003e20000000a00 */
[--C-:B------:R-:W-:Y:S01]  /*10c0*/  FADD.FTZ R66, -R76, R5.reuse ;  /* 0x000000054c427221 */ /* 0x100fe20000010100 */
[----:B------:R-:W-:Y:S02]  /*10d0*/  PRMT R64, R69, 0x7632, R64 ;  /* 0x0000763245407816 */ /* 0x000fe40000000040 */
[----:B------:R-:W-:Y:S02]  /*10e0*/  SHF.L.U32 R63, R63, 0x10, RZ ;  /* 0x000000103f3f7819 */ /* 0x000fe400000006ff */
[C---:B------:R-:W-:Y:S01]  /*10f0*/  PRMT R5, R71.reuse, 0x7632, R5 ;  /* 0x0000763247057816 */ /* 0x040fe20000000005 */
[----:B------:R-:W-:Y:S01]  /*1100*/  IMAD.U32 R71, R71, 0x10000, RZ ;  /* 0x0001000047477824 */ /* 0x000fe200078e00ff */
[----:B-1----:R-:W-:Y:S01]  /*1110*/  SHF.L.U32 R55, R60, 0x10, RZ ;  /* 0x000000103c377819 */ /* 0x002fe200000006ff */
[C---:B------:R-:W-:Y:S01]  /*1120*/  FADD.FTZ R60, -R76.reuse, R83 ;  /* 0x000000534c3c7221 */ /* 0x040fe20000010100 */
[----:B------:R-:W-:Y:S01]  /*1130*/  SHF.L.U32 R65, R65, 0x10, RZ ;  /* 0x0000001041417819 */ /* 0x000fe200000006ff */
[----:B------:R-:W-:Y:S01]  /*1140*/  FADD.FTZ R84, -R76, R63 ;  /* 0x0000003f4c547221 */ /* 0x000fe20000010100 */
[----:B------:R-:W-:-:S02]  /*1150*/  SHF.L.U32 R85, R64, 0x10, RZ ;  /* 0x0000001040557819 */ /* 0x000fc400000006ff */
[----:B------:R-:W-:Y:S01]  /*1160*/  SHF.L.U32 R68, R5, 0x10, RZ ;  /* 0x0000001005447819 */ /* 0x000fe200000006ff */
[----:B0-----:R-:W-:Y:S01]  /*1170*/  FMUL.FTZ R5, R79, R60 ;  /* 0x0000003c4f057220 */ /* 0x001fe20000410000 */
[----:B------:R-:W-:Y:S02]  /*1180*/  SHF.L.U32 R67, R67, 0x10, RZ ;  /* 0x0000001043437819 */ /* 0x000fe400000006ff */
[C---:B------:R-:W-:Y:S02]  /*1190*/  PRMT R64, R61.reuse, 0x7632, R64 ;  /* 0x000076323d407816 */ /* 0x040fe40000000040 */
[----:B------:R-:W-:Y:S01]  /*11a0*/  SHF.L.U32 R63, R61, 0x10, RZ ;  /* 0x000000103d3f7819 */ /* 0x000fe200000006ff */
[----:B------:R-:W-:Y:S01]  /*11b0*/  FMUL.FTZ R97, R79, R66 ;  /* 0x000000424f617220 */ /* 0x000fe20000410000 */
[----:B------:R-:W0:Y:S01]  /*11c0*/  LDC.64 R60, c[0x0][0x3c8] ;  /* 0x0000f200ff3c7b82 */ /* 0x000e220000000a00 */
[-C--:B------:R-:W-:Y:S01]  /*11d0*/  FMUL.FTZ R90, R20, R71.reuse ;  /* 0x00000047145a7220 */ /* 0x080fe20000410000 */
[----:B------:R-:W-:Y:S01]  /*11e0*/  SHF.L.U32 R69, R69, 0x10, RZ ;  /* 0x0000001045457819 */ /* 0x000fe200000006ff */
[C---:B------:R-:W-:Y:S01]  /*11f0*/  FADD.FTZ R92, -R76.reuse, R65 ;  /* 0x000000414c5c7221 */ /* 0x040fe20000010100 */
[C---:B------:R-:W-:Y:S01]  /*1200*/  FADD.FTZ R86, -R76.reuse, R67 ;  /* 0x000000434c567221 */ /* 0x040fe20000010100 */
[----:B------:R-:W-:Y:S01]  /*1210*/  PRMT R54, R73, 0x7632, R54 ;  /* 0x0000763249367816 */ /* 0x000fe20000000036 */
[----:B------:R-:W-:Y:S01]  /*1220*/  FADD.FTZ R65, R71, R53 ;  /* 0x0000003547417221 */ /* 0x000fe20000010000 */
[----:B------:R-:W-:Y:S01]  /*1230*/  SHF.L.U32 R73, R73, 0x10, RZ ;  /* 0x0000001049497819 */ /* 0x000fe200000006ff */
[----:B------:R-:W-:Y:S01]  /*1240*/  FFMA.FTZ R53, R5, R71, R52 ;  /* 0x0000004705357223 */ /* 0x000fe20000010034 */
[-C--:B------:R-:W-:Y:S01]  /*1250*/  FFMA.FTZ R67, R97, R68.reuse, R50 ;  /* 0x0000004461437223 */ /* 0x080fe20000010032 */
[----:B------:R-:W-:Y:S01]  /*1260*/  FMUL.FTZ R93, R31, R68 ;  /* 0x000000441f5d7220 */ /* 0x000fe20000410000 */
[----:B------:R-:W-:Y:S01]  /*1270*/  FADD.FTZ R50, RZ, R90 ;  /* 0x0000005aff327221 */ /* 0x000fe20000010000 */
[----:B------:R-:W-:Y:S01]  /*1280*/  FFMA.FTZ R52, R5, R90, RZ ;  /* 0x0000005a05347223 */ /* 0x000fe200000100ff */
[----:B------:R-:W-:Y:S01]  /*1290*/  FADD.FTZ R82, -R76, R69 ;  /* 0x000000454c527221 */ /* 0x000fe20000010100 */
[----:B------:R-:W-:Y:S01]  /*12a0*/  FADD.FTZ R66, R68, R51 ;  /* 0x0000003344427221 */ /* 0x000fe20000010000 */
[----:B------:R-:W-:Y:S01]  /*12b0*/  SHF.L.U32 R69, R54, 0x10, RZ ;  /* 0x0000001036457819 */ /* 0x000fe200000006ff */
[----:B------:R-:W-:Y:S01]  /*12c0*/  FADD.FTZ R88, -R76, R55 ;  /* 0x000000374c587221 */ /* 0x000fe20000010100 */
[----:B------:R-:W-:Y:S01]  /*12d0*/  FMUL.FTZ R92, R79, R92 ;  /* 0x0000005c4f5c7220 */ /* 0x000fe20000410000 */
[----:B------:R-:W-:Y:S01]  /*12e0*/  FMUL.FTZ R95, R20, R73 ;  /* 0x00000049145f7220 */ /* 0x000fe20000410000 */
[----:B------:R-:W-:Y:S01]  /*12f0*/  FADD.FTZ R50, R50, R93 ;  /* 0x0000005d32327221 */ /* 0x000fe20000010000 */
[----:B------:R-:W-:Y:S01]  /*1300*/  FFMA.FTZ R51, R97, R93, R52 ;  /* 0x0000005d61337223 */ /* 0x000fe20000010034 */
[----:B------:R-:W-:Y:S01]  /*1310*/  PRMT R55, R75, 0x7632, R55 ;  /* 0x000076324b377816 */ /* 0x000fe20000000037 */
[----:B------:R-:W-:Y:S01]  /*1320*/  FMUL.FTZ R89, R31, R69 ;  /* 0x000000451f597220 */ /* 0x000fe20000410000 */
[----:B------:R-:W-:Y:S01]  /*1330*/  SHF.L.U32 R75, R75, 0x10, RZ ;  /* 0x000000104b4b7819 */ /* 0x000fe200000006ff */
[----:B------:R-:W-:Y:S01]  /*1340*/  FMUL.FTZ R88, R79, R88 ;  /* 0x000000584f587220 */ /* 0x000fe20000410000 */
[----:B------:R-:W-:Y:S01]  /*1350*/  FADD.FTZ R50, R50, R95 ;  /* 0x0000005f32327221 */ /* 0x000fe20000010000 */
[----:B------:R-:W-:Y:S01]  /*1360*/  FFMA.FTZ R51, R92, R95, R51 ;  /* 0x0000005f5c337223 */ /* 0x000fe20000010033 */
[----:B------:R-:W-:Y:S01]  /*1370*/  SHF.L.U32 R55, R55, 0x10, RZ ;  /* 0x0000001037377819 */ /* 0x000fe200000006ff */
[----:B------:R-:W-:Y:S01]  /*1380*/  FMUL.FTZ R91, R20, R75 ;  /* 0x0000004b145b7220 */ /* 0x000fe20000410000 */
[----:B------:R-:W-:Y:S01]  /*1390*/  FMUL.FTZ R86, R79, R86 ;  /* 0x000000564f567220 */ /* 0x000fe20000410000 */
[----:B------:R-:W-:Y:S01]  /*13a0*/  FADD.FTZ R50, R50, R89 ;  /* 0x0000005932327221 */ /* 0x000fe20000010000 */
[----:B------:R-:W-:Y:S01]  /*13b0*/  FFMA.FTZ R51, R88, R89, R51 ;  /* 0x0000005958337223 */ /* 0x000fe20000010033 */
[----:B------:R-:W-:Y:S01]  /*13c0*/  FADD.FTZ R80, -R76, R85 ;  /* 0x000000554c507221 */ /* 0x000fe20000010100 */
[----:B------:R-:W-:Y:S01]  /*13d0*/  FMUL.FTZ R85, R31, R55 ;  /* 0x000000371f557220 */ /* 0x000fe20000410000 */
[----:B------:R-:W-:Y:S01]  /*13e0*/  FMUL.FTZ R84, R79, R84 ;  /* 0x000000544f547220 */ /* 0x000fe20000410000 */
[----:B------:R-:W-:Y:S01]  /*13f0*/  FADD.FTZ R50, R50, R91 ;  /* 0x0000005b32327221 */ /* 0x000fe20000010000 */
[----:B------:R-:W-:Y:S01]  /*1400*/  FFMA.FTZ R51, R86, R91, R51 ;  /* 0x0000005b56337223 */ /* 0x000fe20000010033 */
[----:B0-----:R-:W-:Y:S01]  /*1410*/  ISETP.GE.U32.AND P0, PT, R81, R60, PT ;  /* 0x0000003c5100720c */ /* 0x001fe20003f06070 */
[----:B------:R-:W-:Y:S01]  /*1420*/  FMUL.FTZ R87, R20, R63 ;  /* 0x0000003f14577220 */ /* 0x000fe20000410000 */
[----:B------:R-:W-:Y:S01]  /*1430*/  SHF.L.U32 R64, R64, 0x10, RZ ;  /* 0x0000001040407819 */ /* 0x000fe200000006ff */
[----:B------:R-:W-:Y:S01]  /*1440*/  FMUL.FTZ R82, R79, R82 ;  /* 0x000000524f527220 */ /* 0x000fe20000410000 */
[----:B------:R-:W-:Y:S01]  /*1450*/  FADD.FTZ R50, R50, R85 ;  /* 0x0000005532327221 */ /* 0x000fe20000010000 */
[----:B------:R-:W-:Y:S01]  /*1460*/  FFMA.FTZ R51, R84, R85, R51 ;  /* 0x0000005554337223 */ /* 0x000fe20000010033 */
[----:B------:R-:W-:Y:S01]  /*1470*/  ISETP.GE.AND.EX P0, PT, R94, R61, PT, P0 ;  /* 0x0000003d5e00720c */ /* 0x000fe20003f06300 */
[----:B------:R-:W-:Y:S01]  /*1480*/  FADD.FTZ R57, R70, R57 ;  /* 0x0000003946397221 */ /* 0x000fe20000010000 */
[----:B------:R-:W-:Y:S01]  /*1490*/  FMUL.FTZ R83, R31, R64 ;  /* 0x000000401f537220 */ /* 0x000fe20000410000 */
[----:B------:R-:W-:Y:S01]  /*14a0*/  FMUL.FTZ R80, R79, R80 ;  /* 0x000000504f507220 */ /* 0x000fe20000410000 */
[----:B------:R-:W-:Y:S01]  /*14b0*/  FADD.FTZ R50, R50, R87 ;  /* 0x0000005732327221 */ /* 0x000fe20000010000 */
[----:B------:R-:W-:Y:S01]  /*14c0*/  FFMA.FTZ R51, R82, R87, R51 ;  /* 0x0000005752337223 */ /* 0x000fe20000010033 */
[----:B------:R-:W-:Y:S01]  /*14d0*/  FADD.FTZ R57, R57, R72 ;  /* 0x0000004839397221 */ /* 0x000fe20000010000 */
[----:B------:R-:W-:Y:S01]  /*14e0*/  FADD.FTZ R54, R65, R73 ;  /* 0x0000004941367221 */ /* 0x000fe20000010000 */
[----:B------:R-:W-:Y:S01]  /*14f0*/  FADD.FTZ R50, R50, R83 ;  /* 0x0000005332327221 */ /* 0x000fe20000010000 */
[----:B------:R-:W-:Y:S01]  /*1500*/  FFMA.FTZ R51, R80, R83, R51 ;  /* 0x0000005350337223 */ /* 0x000fe20000010033 */
[----:B------:R-:W-:Y:S01]  /*1510*/  FFMA.FTZ R53, R92, R73, R53 ;  /* 0x000000495c357223 */ /* 0x000fe20000010035 */
[----:B------:R-:W-:Y:S01]  /*1520*/  FADD.FTZ R66, R66, R69 ;  /* 0x0000004542427221 */ /* 0x000fe20000010000 */
[----:B------:R-:W-:Y:S01]  /*1530*/  FFMA.FTZ R67, R88, R69, R67 ;  /* 0x0000004558437223 */ /* 0x000fe20000010043 */
[----:B------:R-:W-:Y:S01]  /*1540*/  FADD.FTZ R57, R57, R74 ;  /* 0x0000004a39397221 */ /* 0x000fe20000010000 */
[----:B------:R-:W-:Y:S01]  /*1550*/  FADD.FTZ R52, R54, R75 ;  /* 0x0000004b36347221 */ /* 0x000fe20000010000 */
[----:B------:R-:W-:Y:S01]  /*1560*/  FFMA.FTZ R105, R44, R74, R105 ;  /* 0x0000004a2c697223 */ /* 0x000fe20000010069 */
[----:B------:R-:W-:Y:S01]  /*1570*/  FFMA.FTZ R75, R86, R75, R53 ;  /* 0x0000004b564b7223 */ /* 0x000fe20000010035 */
[----:B------:R-:W-:Y:S01]  /*1580*/  FADD.FTZ R65, R66, R55 ;  /* 0x0000003742417221 */ /* 0x000fe20000010000 */
[----:B------:R-:W-:Y:S01]  /*1590*/  FFMA.FTZ R67, R84, R55, R67 ;  /* 0x0000003754437223 */ /* 0x000fe20000010043 */
[----:B------:R0:W-:Y:S01]  /*15a0*/  STS.64 [R18+0xc80], R50 ;  /* 0x000c803212007388 */ /* 0x0001e20000000a00 */
[----:B------:R-:W-:Y:S01]  /*15b0*/  FADD.FTZ R57, R57, R56 ;  /* 0x0000003839397221 */ /* 0x000fe20000010000 */
[----:B------:R-:W-:Y:S01]  /*15c0*/  FADD.FTZ R53, R52, R63 ;  /* 0x0000003f34357221 */ /* 0x000fe20000010000 */
[----:B------:R-:W-:Y:S01]  /*15d0*/  FFMA.FTZ R56, R48, R56, R105 ;  /* 0x0000003830387223 */ /* 0x000fe20000010069 */
[----:B------:R-:W-:Y:S01]  /*15e0*/  FADD.FTZ R55, R62, R103 ;  /* 0x000000673e377221 */ /* 0x000fe20000010000 */
[----:B------:R-:W-:Y:S01]  /*15f0*/  FFMA.FTZ R54, R78, R103, R107 ;  /* 0x000000674e367223 */ /* 0x000fe2000001006b */
[----:B------:R-:W-:Y:S01]  /*1600*/  FFMA.FTZ R52, R82, R63, R75 ;  /* 0x0000003f52347223 */ /* 0x000fe2000001004b */
[----:B------:R-:W-:-:S02]  /*1610*/  MOV R70, RZ ;  /* 0x000000ff00467202 */ /* 0x000fc40000000f00 */
[----:B------:R-:W-:Y:S01]  /*1620*/  MOV R72, RZ ;  /* 0x000000ff00487202 */ /* 0x000fe20000000f00 */
[----:B0-----:R-:W-:Y:S01]  /*1630*/  FADD.FTZ R51, R65, R64 ;  /* 0x0000004041337221 */ /* 0x001fe20000010000 */
[----:B------:R-:W-:Y:S01]  /*1640*/  FFMA.FTZ R50, R80, R64, R67 ;  /* 0x0000004050327223 */ /* 0x000fe20000010043 */
[----:B------:R-:W-:Y:S06]  /*1650*/  BAR.SYNC.DEFER_BLOCKING 0x0 ;  /* 0x0000000000007b1d */ /* 0x000fec0000010000 */
[----:B------:R-:W-:Y:S05]  /*1660*/  @!P0 BRA `(.L_x_121) ;  /* 0x0000000000488947 */ /* 0x000fea0003800000 */
        /* <DEDUP_REMOVED lines=18> */
.L_x_121:
        /* <DEDUP_REMOVED lines=17> */
.L_x_123:
[----:B------:R-:W-:Y:S05]  /*18a0*/  BSYNC.RECONVERGENT B0 ;  /* 0x0000000000007941 */ /* 0x000fea0003800200 */
.L_x_122:
[----:B------:R-:W1:Y:S01]  /*18b0*/  SHFL.BFLY PT, R63, R72, 0x2, 0x1f ;  /* 0x0c401f00483f7f89 */ /* 0x000e6200000e0000 */
[----:B------:R-:W-:-:S03]  /*18c0*/  LOP3.LUT P1, RZ, R2, 0x383, RZ, 0xc0, !PT ;  /* 0x0000038302ff7812 */ /* 0x000fc6000782c0ff */
[----:B------:R-:W2:Y:S10]  /*18d0*/  SHFL.BFLY PT, R65, R70, 0x2, 0x1f ;  /* 0x0c401f0046417f89 */ /* 0x000eb400000e0000 */
[----:B------:R-:W-:-:S05]  /*18e0*/  @!P1 IMAD R62, R22, UR5, R7 ;  /* 0x00000005163e9c24 */ /* 0x000fca000f8e0207 */
[----:B0-----:R-:W-:Y:S01]  /*18f0*/  @!P1 LEA R69, R62, R27, 0xc ;  /* 0x0000001b3e459211 */ /* 0x001fe200078e60ff */
[----:B-1----:R-:W-:Y:S01]  /*1900*/  FADD.FTZ R66, R63, R72 ;  /* 0x000000483f427221 */ /* 0x002fe20000010000 */
[----:B--2---:R-:W-:-:S04]  /*1910*/  FADD.FTZ R67, R65, R70 ;  /* 0x0000004641437221 */ /* 0x004fc80000010000 */
[----:B------:R-:W0:Y:S01]  /*1920*/  SHFL.BFLY PT, R63, R66, 0x1, 0x1f ;  /* 0x0c201f00423f7f89 */ /* 0x000e2200000e0000 */
[----:B------:R-:W1:Y:S03]  /*1930*/  @!P1 LDC.64 R64, c[0x0][0x3d0] ;  /* 0x0000f400ff409b82 */ /* 0x000e660000000a00 */
[----:B------:R-:W2:Y:S01]  /*1940*/  SHFL.BFLY PT, R68, R67, 0x1, 0x1f ;  /* 0x0c201f0043447f89 */ /* 0x000ea200000e0000 */
[----:B0-----:R-:W-:Y:S01]  /*1950*/  FADD.FTZ R62, R66, R63 ;  /* 0x0000003f423e7221 */ /* 0x001fe20000010000 */
[----:B-1----:R-:W-:-:S04]  /*1960*/  @!P1 IMAD.WIDE.U32 R64, R69, 0x4, R64 ;  /* 0x0000000445409825 */ /* 0x002fc800078e0040 */
        /* <DEDUP_REMOVED lines=10> */
.L_x_126:
[----:B------:R-:W2:Y:S04]  /*1a10*/  LD.E.STRONG.GPU R63, desc[UR8][R100.64] ;  /* 0x00000008643f7980 */ /* 0x000ea8000c10f900 */
[----:B--2---:R-:W-:Y:S01]  /*1a20*/  CCTL.IVALL ;  /* 0x00000000ff00798f */ /* 0x004fe20002000000 */
[----:B------:R-:W-:Y:S05]  /*1a30*/  YIELD ;  /* 0x0000000000007946 */ /* 0x000fea0003800000 */
[----:B-----5:R-:W-:-:S04]  /*1a40*/  LOP3.LUT R63, R63, R62, RZ, 0x3c, !PT ;  /* 0x0000003e3f3f7212 */ /* 0x020fc800078e3cff */
[----:B------:R-:W-:-:S13]  /*1a50*/  ISETP.GT.AND P1, PT, R63, -0x1, PT ;  /* 0xffffffff3f00780c */ /* 0x000fda0003f24270 */
[----:B------:R-:W-:Y:S05]  /*1a60*/  @P1 BRA `(.L_x_126) ;  /* 0xfffffffc00e81947 */ /* 0x000fea000383ffff */
.L_x_125:
[----:B------:R-:W-:Y:S05]  /*1a70*/  WARPSYNC.ALL ;  /* 0x0000000000007948 */ /* 0x000fea0003800000 */
[----:B------:R-:W-:Y:S06]  /*1a80*/  BAR.SYNC.DEFER_BLOCKING 0x0 ;  /* 0x0000000000007b1d */ /* 0x000fec0000010000 */
[----:B------:R-:W-:Y:S05]  /*1a90*/  BRA `(.L_x_127) ;  /* 0x00000000003c7947 */ /* 0x000fea0003800000 */
.L_x_124:
[----:B------:R-:W-:Y:S01]  /*1aa0*/  BAR.SYNC.DEFER_BLOCKING 0x0 ;  /* 0x0000000000007b1d */ /* 0x000fe20000010000 */
[----:B------:R-:W-:-:S13]  /*1ab0*/  ISETP.NE.AND P1, PT, R2, RZ, PT ;  /* 0x000000ff0200720c */ /* 0x000fda0003f25270 */
[----:B------:R-:W-:Y:S05]  /*1ac0*/  @P1 BRA `(.L_x_128) ;  /* 0x0000000000281947 */ /* 0x000fea0003800000 */
[----:B------:R-:W-:Y:S06]  /*1ad0*/  MEMBAR.ALL.GPU ;  /* 0x0000000000007992 */ /* 0x000fec000000a000 */
[----:B------:R-:W-:-:S00]  /*1ae0*/  ERRBAR ;  /* 0x00000000000079ab */ /* 0x000fc00000000000 */
[----:B------:R-:W-:Y:S06]  /*1af0*/  CGAERRBAR ;  /* 0x00000000000075ab */ /* 0x000fec0000000000 */
[----:B0-----:R0:W5:Y:S02]  /*1b00*/  ATOM.E.ADD.STRONG.GPU PT, R62, desc[UR8][R58.64], R23 ;  /* 0x800000173a3e798a */ /* 0x00116400081ef108 */
.L_x_129:
[----:B------:R-:W2:Y:S04]  /*1b10*/  LD.E.STRONG.GPU R63, desc[UR8][R58.64] ;  /* 0x000000083a3f7980 */ /* 0x000ea8000c10f900 */
[----:B--2---:R-:W-:Y:S01]  /*1b20*/  CCTL.IVALL ;  /* 0x00000000ff00798f */ /* 0x004fe20002000000 */
[----:B------:R-:W-:Y:S05]  /*1b30*/  YIELD ;  /* 0x0000000000007946 */ /* 0x000fea0003800000 */
[----:B-----5:R-:W-:-:S04]  /*1b40*/  LOP3.LUT R63, R63, R62, RZ, 0x3c, !PT ;  /* 0x0000003e3f3f7212 */ /* 0x020fc800078e3cff */
[----:B------:R-:W-:-:S13]  /*1b50*/  ISETP.GT.AND P1, PT, R63, -0x1, PT ;  /* 0xffffffff3f00780c */ /* 0x000fda0003f24270 */
[----:B------:R-:W-:Y:S05]  /*1b60*/  @P1 BRA `(.L_x_129) ;  /* 0xfffffffc00e81947 */ /* 0x000fea000383ffff */
.L_x_128:
[----:B------:R-:W-:Y:S05]  /*1b70*/  WARPSYNC.ALL ;  /* 0x0000000000007948 */ /* 0x000fea0003800000 */
[----:B------:R-:W-:Y:S06]  /*1b80*/  BAR.SYNC.DEFER_BLOCKING 0x0 ;  /* 0x0000000000007b1d */ /* 0x000fec0000010000 */
.L_x_127:
        /* <DEDUP_REMOVED lines=18> */
[--C-:B------:R-:W-:Y:S01]  /*1cb0*/  IMAD.WIDE.U32 R68, R69, 0x4, R76.reuse ;  /* 0x0000000445447825 */ /* 0x100fe200078e004c */
[----:B------:R-:W-:Y:S01]  /*1cc0*/  IADD3 R73, PT, PT, R75, 0x50, RZ ;  /* 0x000000504b497810 */ /* 0x000fe20007ffe0ff */
[----:B------:R-:W4:Y:S02]  /*1cd0*/  LDG.E.64 R66, desc[UR8][R66.64] ;  /* 0x0000000842427981 */ /* 0x000f24000c1e1b00 */
        /* <DEDUP_REMOVED lines=8> */
[----:B------:R-:W-:Y:S02]  /*1d60*/  IMAD.WIDE.U32 R76, R105, 0x4, R76 ;  /* 0x00000004694c7825 */ /* 0x000fe400078e004c */
        /* <DEDUP_REMOVED lines=18> */
.L_x_131:
[----:B------:R-:W-:Y:S05]  /*1e90*/  BSYNC.RECONVERGENT B0 ;  /* 0x0000000000007941 */ /* 0x000fea0003800200 */
.L_x_130:
        /* <DEDUP_REMOVED lines=18> */
[----:B------:R-:W-:Y:S06]  /*1fc0*/  BAR.SYNC.DEFER_BLOCKING 0x0 ;  /* 0x0000000000007b1d */ /* 0x000fec0000010000 */
[----:B------:R-:W0:Y:S04]  /*1fd0*/  LDS.64 R62, [R29] ;  /* 0x000000001d3e7984 */ /* 0x000e280000000a00 */
[----:B------:R-:W2:Y:S01]  /*1fe0*/  LDS.64 R64, [R32] ;  /* 0x0000000020407984 */ /* 0x000ea20000000a00 */
[--C-:B0-----:R-:W-:Y:S01]  /*1ff0*/  FADD.FTZ R39, R39, -R62.reuse ;  /* 0x8000003e27277221 */ /* 0x101fe20000010000 */
[--C-:B------:R-:W-:Y:S01]  /*2000*/  FADD.FTZ R40, R40, -R62.reuse ;  /* 0x8000003e28287221 */ /* 0x100fe20000010000 */
[--C-:B------:R-:W-:Y:S01]  /*2010*/  FADD.FTZ R38, R38, -R62.reuse ;  /* 0x8000003e26267221 */ /* 0x100fe20000010000 */
[--C-:B------:R-:W-:Y:S01]  /*2020*/  FADD.FTZ R43, R43, -R62.reuse ;  /* 0x8000003e2b2b7221 */ /* 0x100fe20000010000 */
[-C--:B------:R-:W-:Y:S01]  /*2030*/  FFMA.FTZ R36, -R36, R63.reuse, R39 ;  /* 0x0000003f24247223 */ /* 0x080fe20000010127 */
[--C-:B------:R-:W-:Y:S01]  /*2040*/  FADD.FTZ R41, R41, -R62.reuse ;  /* 0x8000003e29297221 */ /* 0x100fe20000010000 */
[--C-:B------:R-:W-:Y:S01]  /*2050*/  FADD.FTZ R45, R45, -R62.reuse ;  /* 0x8000003e2d2d7221 */ /* 0x100fe20000010000 */
[--C-:B------:R-:W-:Y:S01]  /*2060*/  FADD.FTZ R47, R47, -R62.reuse ;  /* 0x8000003e2f2f7221 */ /* 0x100fe20000010000 */
[----:B------:R-:W-:Y:S01]  /*2070*/  FADD.FTZ R49, R49, -R62 ;  /* 0x8000003e31317221 */ /* 0x000fe20000010000 */
[-C--:B------:R-:W-:Y:S01]  /*2080*/  FFMA.FTZ R40, -R37, R63.reuse, R40 ;  /* 0x0000003f25287223 */ /* 0x080fe20000010128 */
[----:B------:R-:W-:Y:S01]  /*2090*/  FMUL.FTZ R39, R35, R36 ;  /* 0x0000002423277220 */ /* 0x000fe20000410000 */
[--C-:B--2---:R-:W-:Y:S01]  /*20a0*/  FADD.FTZ R90, R90, -R64.reuse ;  /* 0x800000405a5a7221 */ /* 0x104fe20000010000 */
[--C-:B------:R-:W-:Y:S01]  /*20b0*/  FADD.FTZ R36, R93, -R64.reuse ;  /* 0x800000405d247221 */ /* 0x100fe20000010000 */
[--C-:B------:R-:W-:Y:S01]  /*20c0*/  FADD.FTZ R95, R95, -R64.reuse ;  /* 0x800000405f5f7221 */ /* 0x100fe20000010000 */
[--C-:B------:R-:W-:Y:S01]  /*20d0*/  FADD.FTZ R89, R89, -R64.reuse ;  /* 0x8000004059597221 */ /* 0x100fe20000010000 */
[--C-:B------:R-:W-:Y:S01]  /*20e0*/  FADD.FTZ R91, R91, -R64.reuse ;  /* 0x800000405b5b7221 */ /* 0x100fe20000010000 */
[--C-:B------:R-:W-:Y:S01]  /*20f0*/  FADD.FTZ R85, R85, -R64.reuse ;  /* 0x8000004055557221 */ /* 0x100fe20000010000 */
[--C-:B------:R-:W-:Y:S01]  /*2100*/  FADD.FTZ R87, R87, -R64.reuse ;  /* 0x8000004057577221 */ /* 0x100fe20000010000 */
[----:B------:R-:W-:Y:S01]  /*2110*/  FADD.FTZ R83, R83, -R64 ;  /* 0x8000004053537221 */ /* 0x000fe20000010000 */
[-C--:B------:R-:W-:Y:S01]  /*2120*/  FFMA.FTZ R38, -R3, R63.reuse, R38 ;  /* 0x0000003f03267223 */ /* 0x080fe20000010126 */
[-C--:B------:R-:W-:Y:S01]  /*2130*/  FFMA.FTZ R42, -R42, R63.reuse, R43 ;  /* 0x0000003f2a2a7223 */ /* 0x080fe2000001012b */
[-C--:B------:R-:W-:Y:S01]  /*2140*/  FFMA.FTZ R44, -R44, R63.reuse, R41 ;  /* 0x0000003f2c2c7223 */ /* 0x080fe20000010129 */
[-C--:B------:R-:W-:Y:S01]  /*2150*/  FFMA.FTZ R46, -R46, R63.reuse, R45 ;  /* 0x0000003f2e2e7223 */ /* 0x080fe2000001012d */
[-C--:B------:R-:W-:Y:S01]  /*2160*/  FFMA.FTZ R48, -R48, R63.reuse, R47 ;  /* 0x0000003f30307223 */ /* 0x080fe2000001012f */
[----:B------:R-:W-:Y:S01]  /*2170*/  FFMA.FTZ R78, -R78, R63, R49 ;  /* 0x0000003f4e4e7223 */ /* 0x000fe20000010131 */
[----:B------:R-:W-:Y:S01]  /*2180*/  FMUL.FTZ R3, R35, R40 ;  /* 0x0000002823037220 */ /* 0x000fe20000410000 */
[-C--:B------:R-:W-:Y:S01]  /*2190*/  FFMA.FTZ R90, -R5, R65.reuse, R90 ;  /* 0x00000041055a7223 */ /* 0x080fe2000001015a */
[-C--:B------:R-:W-:Y:S01]  /*21a0*/  FFMA.FTZ R40, -R97, R65.reuse, R36 ;  /* 0x0000004161287223 */ /* 0x080fe20000010124 */
[-C--:B------:R-:W-:Y:S01]  /*21b0*/  FFMA.FTZ R92, -R92, R65.reuse, R95 ;  /* 0x000000415c5c7223 */ /* 0x080fe2000001015f */
[-C--:B------:R-:W-:Y:S01]  /*21c0*/  FFMA.FTZ R88, -R88, R65.reuse, R89 ;  /* 0x0000004158587223 */ /* 0x080fe20000010159 */
[-C--:B------:R-:W-:Y:S01]  /*21d0*/  FFMA.FTZ R86, -R86, R65.reuse, R91 ;  /* 0x0000004156567223 */ /* 0x080fe2000001015b */
[-C--:B------:R-:W-:Y:S01]  /*21e0*/  FFMA.FTZ R84, -R84, R65.reuse, R85 ;  /* 0x0000004154547223 */ /* 0x080fe20000010155 */
[-C--:B------:R-:W-:Y:S01]  /*21f0*/  FFMA.FTZ R82, -R82, R65.reuse, R87 ;  /* 0x0000004152527223 */ /* 0x080fe20000010157 */
[----:B------:R-:W-:Y:S01]  /*2200*/  FFMA.FTZ R80, -R80, R65, R83 ;  /* 0x0000004150507223 */ /* 0x000fe20000010153 */
[C---:B------:R-:W-:Y:S01]  /*2210*/  FMUL.FTZ R38, R35.reuse, R38 ;  /* 0x0000002623267220 */ /* 0x040fe20000410000 */
[C---:B------:R-:W-:Y:S01]  /*2220*/  FMUL.FTZ R42, R35.reuse, R42 ;  /* 0x0000002a232a7220 */ /* 0x040fe20000410000 */
[C---:B------:R-:W-:Y:S01]  /*2230*/  FMUL.FTZ R44, R35.reuse, R44 ;  /* 0x0000002c232c7220 */ /* 0x040fe20000410000 */
[C---:B------:R-:W-:Y:S01]  /*2240*/  FMUL.FTZ R41, R35.reuse, R46 ;  /* 0x0000002e23297220 */ /* 0x040fe20000410000 */
[C---:B------:R-:W-:Y:S01]  /*2250*/  FMUL.FTZ R48, R35.reuse, R48 ;  /* 0x0000003023307220 */ /* 0x040fe20000410000 */
[----:B------:R-:W-:Y:S01]  /*2260*/  FMUL.FTZ R43, R35, R78 ;  /* 0x0000004e232b7220 */ /* 0x000fe20000410000 */
[----:B-1----:R-:W-:Y:S01]  /*2270*/  IADD3 R36, P1, PT, R33, UR6, RZ ;  /* 0x0000000621247c10 */ /* 0x002fe2000ff3e0ff */
[C---:B------:R-:W-:Y:S01]  /*2280*/  FMUL.FTZ R90, R79.reuse, R90 ;  /* 0x0000005a4f5a7220 */ /* 0x040fe20000410000 */
[C---:B------:R-:W-:Y:S01]  /*2290*/  FMUL.FTZ R5, R79.reuse, R40 ;  /* 0x000000284f057220 */ /* 0x040fe20000410000 */
[C---:B------:R-:W-:Y:S01]  /*22a0*/  FMUL.FTZ R92, R79.reuse, R92 ;  /* 0x0000005c4f5c7220 */ /* 0x040fe20000410000 */
[C---:B------:R-:W-:Y:S01]  /*22b0*/  FMUL.FTZ R33, R79.reuse, R88 ;  /* 0x000000584f217220 */ /* 0x040fe20000410000 */
[C---:B------:R-:W-:Y:S01]  /*22c0*/  FMUL.FTZ R86, R79.reuse, R86 ;  /* 0x000000564f567220 */ /* 0x040fe20000410000 */
[C---:B------:R-:W-:Y:S01]  /*22d0*/  FMUL.FTZ R35, R79.reuse, R84 ;  /* 0x000000544f237220 */ /* 0x040fe20000410000 */
[C---:B------:R-:W-:Y:S01]  /*22e0*/  FMUL.FTZ R82, R79.reuse, R82 ;  /* 0x000000524f527220 */ /* 0x040fe20000410000 */
[----:B------:R-:W-:Y:S01]  /*22f0*/  FMUL.FTZ R79, R79, R80 ;  /* 0x000000504f4f7220 */ /* 0x000fe20000410000 */
[----:B------:R-:W-:-:S02]  /*2300*/  IADD3.X R37, PT, PT, R34, UR7, RZ, P1, !PT ;  /* 0x0000000722257c10 */ /* 0x000fc40008ffe4ff */
[----:B------:R-:W-:Y:S02]  /*2310*/  F2FP.BF16.F32.PACK_AB R42, R42, R39 ;  /* 0x000000272a2a723e */ /* 0x000fe400000010ff */
[----:B------:R-:W-:Y:S02]  /*2320*/  F2FP.BF16.F32.PACK_AB R48, R43, R48 ;  /* 0x000000302b30723e */ /* 0x000fe400000010ff */
[----:B------:R-:W-:Y:S02]  /*2330*/  F2FP.BF16.F32.PACK_AB R38, R3, R38 ;  /* 0x000000260326723e */ /* 0x000fe400000010ff */
[----:B------:R-:W-:Y:S02]  /*2340*/  F2FP.BF16.F32.PACK_AB R34, R41, R44 ;  /* 0x0000002c2922723e */ /* 0x000fe400000010ff */
[----:B------:R-:W-:Y:S02]  /*2350*/  F2FP.BF16.F32.PACK_AB R39, R5, R90 ;  /* 0x0000005a0527723e */ /* 0x000fe400000010ff */
[----:B------:R-:W-:-:S02]  /*2360*/  F2FP.BF16.F32.PACK_AB R43, R33, R92 ;  /* 0x0000005c212b723e */ /* 0x000fc400000010ff */
[----:B------:R-:W-:Y:S01]  /*2370*/  F2FP.BF16.F32.PACK_AB R35, R35, R86 ;  /* 0x000000562323723e */ /* 0x000fe200000010ff */
[----:B------:R1:W-:Y:S01]  /*2380*/  STG.E.64 desc[UR8][R36.64], R38 ;  /* 0x0000002624007986 */ /* 0x0003e2000c101b08 */
[----:B------:R-:W-:-:S03]  /*2390*/  F2FP.BF16.F32.PACK_AB R49, R79, R82 ;  /* 0x000000524f31723e */ /* 0x000fc600000010ff */
[----:B------:R1:W-:Y:S04]  /*23a0*/  STG.E.64 desc[UR8][R36.64+0xa00], R42 ;  /* 0x000a002a24007986 */ /* 0x0003e8000c101b08 */
[----:B------:R1:W-:Y:S04]  /*23b0*/  STG.E.64 desc[UR8][R36.64+0x1400], R34 ;  /* 0x0014002224007986 */ /* 0x0003e8000c101b08 */
[----:B------:R1:W-:Y:S01]  /*23c0*/  STG.E.64 desc[UR8][R36.64+0x1e00], R48 ;  /* 0x001e003024007986 */ /* 0x0003e2000c101b08 */
[----:B------:R-:W-:Y:S05]  /*23d0*/  @!P0 BRA `(.L_x_132) ;  /* 0xffffffe4005c8947 */ /* 0x000fea000383ffff */
.L_x_120:
[----:B------:R-:W-:-:S04]  /*23e0*/  LEA R14, R7, R0, 0x6 ;  /* 0x00000000070e7211 */ /* 0x000fc800078e30ff */
        /* <DEDUP_REMOVED lines=10> */
[----:B------:R-:W-:-:S03]  /*2490*/  SEL R61, R61, RZ, P0 ;  /* 0x000000ff3d3d7207 */ /* 0x000fc60000000000 */
[C---:B------:R-:W-:Y:S01]  /*24a0*/  IMAD.SHL.U32 R7, R6.reuse, 0x40, RZ ;  /* 0x0000004006077824 */ /* 0x040fe200078e00ff */
[----:B------:R-:W-:Y:S01]  /*24b0*/  SHF.L.U64.HI R6, R6, 0x6, R61 ;  /* 0x0000000606067819 */ /* 0x000fe2000001023d */
[----:B----4-:R-:W-:Y:S02]  /*24c0*/  UIADD3 UR4, UP0, UPT, UR4, 0x22c00, URZ ;  /* 0x00022c0004047890 */ /* 0x010fe4000ff1e0ff */
[----:B---3--:R-:W-:Y:S02]  /*24d0*/  ULEA UR6, UR7, UR6, 0x18 ;  /* 0x0000000607067291 */ /* 0x008fe4000f8ec0ff */
[----:B------:R-:W-:Y:S01]  /*24e0*/  UIADD3.X UR5, UPT, UPT, URZ, UR5, URZ, UP0, !UPT ;  /* 0x00000005ff057290 */ /* 0x000fe200087fe4ff */
[----:B--2---:R-:W-:Y:S02]  /*24f0*/  SHF.R.U32.HI R0, RZ, 0x5, R17 ;  /* 0x00000005ff007819 */ /* 0x004fe40000011611 */
[----:B------:R-:W-:Y:S02]  /*2500*/  LOP3.LUT R13, R17, 0x1f, RZ, 0xc0, !PT ;  /* 0x0000001f110d7812 */ /* 0x000fe400078ec0ff */
[----:B------:R-:W-:-:S02]  /*2510*/  LOP3.LUT R2, RZ, R0, RZ, 0x33, !PT ;  /* 0x00000000ff027212 */ /* 0x000fc400078e33ff */
[C---:B------:R-:W-:Y:S02]  /*2520*/  LOP3.LUT R44, R17.reuse, 0xf, RZ, 0xc0, !PT ;  /* 0x0000000f112c7812 */ /* 0x040fe400078ec0ff */
[----:B------:R-:W-:Y:S02]  /*2530*/  IADD3 R5, P0, PT, R2, R7, RZ ;  /* 0x0000000702057210 */ /* 0x000fe40007f1e0ff */
[----:B------:R-:W-:Y:S02]  /*2540*/  SHF.L.U32 R12, R17, 0x1, RZ ;  /* 0x00000001110c7819 */ /* 0x000fe400000006ff */
[----:B------:R-:W-:-:S05]  /*2550*/  IADD3.X R4, PT, PT, R6, -0x1, RZ, P0, !PT ;  /* 0xffffffff06047810 */ /* 0x000fca00007fe4ff */
[----:B------:R-:W-:-:S04]  /*2560*/  IMAD.WIDE.U32 R2, R4, -0x33333333, RZ ;  /* 0xcccccccd04027825 */ /* 0x000fc800078e00ff */
[----:B------:R-:W-:-:S04]  /*2570*/  IMAD.WIDE.U32 R8, P0, R5, -0x33333334, R2 ;  /* 0xcccccccc05087825 */ /* 0x000fc80007800002 */
[----:B------:R-:W-:Y:S01]  /*2580*/  IMAD.WIDE.U32 R2, R5, -0x33333333, RZ ;  /* 0xcccccccd05027825 */ /* 0x000fe200078e00ff */
[----:B------:R-:W-:Y:S02]  /*2590*/  IADD3.X R11, PT, PT, RZ, RZ, RZ, P0, !PT ;  /* 0x000000ffff0b7210 */ /* 0x000fe400007fe4ff */
[----:B------:R-:W-:Y:S02]  /*25a0*/  MOV R10, R9 ;  /* 0x00000009000a7202 */ /* 0x000fe40000000f00 */
[----:B------:R-:W-:Y:S02]  /*25b0*/  IADD3 RZ, P0, PT, R3, R8, RZ ;  /* 0x0000000803ff7210 */ /* 0x000fe40007f1e0ff */
[----:B------:R-:W-:Y:S02]  /*25c0*/  SHF.R.U32.HI R8, RZ, 0x4, R17 ;  /* 0x00000004ff087819 */ /* 0x000fe40000011611 */
[----:B------:R-:W-:Y:S01]  /*25d0*/  LEA R9, R0, UR6, 0x7 ;  /* 0x0000000600097c11 */ /* 0x000fe2000f8e38ff */
[----:B------:R-:W-:-:S05]  /*25e0*/  IMAD.WIDE.U32.X R2, R4, -0x33333334, R10, P0 ;  /* 0xcccccccc04027825 */ /* 0x000fca00000e040a */
[----:B------:R-:W-:Y:S02]  /*25f0*/  SHF.R.U64 R40, R2, 0x3, R3 ;  /* 0x0000000302287819 */ /* 0x000fe40000001203 */
[----:B------:R-:W-:Y:S02]  /*2600*/  LOP3.LUT R2, R8, 0x1e, RZ, 0xc0, !PT ;  /* 0x0000001e08027812 */ /* 0x000fe400078ec0ff */
[----:B------:R-:W-:Y:S02]  /*2610*/  IADD3 R41, P1, PT, R40, 0x1, RZ ;  /* 0x0000000128297810 */ /* 0x000fe40007f3e0ff */
[----:B------:R-:W-:Y:S02]  /*2620*/  LOP3.LUT R2, R2, 0x1f, R17, 0x78, !PT ;  /* 0x0000001f02027812 */ /* 0x000fe400078e7811 */
[----:B-1----:R-:W-:Y:S02]  /*2630*/  LOP3.LUT R42, R41, 0x7, RZ, 0xc0, !PT ;  /* 0x00000007292a7812 */ /* 0x002fe400078ec0ff */
[----:B------:R-:W-:-:S02]  /*2640*/  LEA R9, R2, R9, 0x2 ;  /* 0x0000000902097211 */ /* 0x000fc400078e10ff */
[----:B------:R-:W-:Y:S02]  /*2650*/  SHF.L.U32 R2, R17, 0x7, RZ ;  /* 0x0000000711027819 */ /* 0x000fe400000006ff */
[----:B------:R-:W-:Y:S02]  /*2660*/  IADD3 R10, P2, PT, R42, -0x1, RZ ;  /* 0xffffffff2a0a7810 */ /* 0x000fe40007f5e0ff */
[----:B------:R-:W-:Y:S02]  /*2670*/  LEA.HI.X R18, R3, RZ, RZ, 0x1d, P1 ;  /* 0x000000ff03127211 */ /* 0x000fe400008fecff */
[----:B------:R-:W-:Y:S01]  /*2680*/  LOP3.LUT R15, R2, 0x780, RZ, 0xc0, !PT ;  /* 0x00000780020f7812 */ /* 0x000fe200078ec0ff */
[----:B------:R-:W-:Y:S01]  /*2690*/  IMAD.WIDE.U32 R2, R0, 0x140, RZ ;  /* 0x0000014000027825 */ /* 0x000fe200078e00ff */
[----:B------:R-:W-:Y:S02]  /*26a0*/  ISETP.GE.U32.AND P0, PT, R10, 0x3, PT ;  /* 0x000000030a00780c */ /* 0x000fe40003f06070 */
[----:B------:R-:W-:-:S02]  /*26b0*/  IADD3.X R10, PT, PT, RZ, -0x1, RZ, P2, !PT ;  /* 0xffffffffff0a7810 */ /* 0x000fc400017fe4ff */
[----:B------:R-:W-:Y:S02]  /*26c0*/  IADD3 R15, PT, PT, R15, UR6, RZ ;  /* 0x000000060f0f7c10 */ /* 0x000fe4000fffe0ff */
[----:B------:R-:W-:Y:S02]  /*26d0*/  ISETP.GE.U32.AND.EX P0, PT, R10, RZ, PT, P0 ;  /* 0x000000ff0a00720c */ /* 0x000fe40003f06100 */
[----:B------:R-:W-:Y:S02]  /*26e0*/  LOP3.LUT R17, R2, 0x1f, R17, 0xf8, !PT ;  /* 0x0000001f02117812 */ /* 0x000fe400078ef811 */
[----:B------:R-:W-:Y:S02]  /*26f0*/  LOP3.LUT R16, R41, 0xfffffff8, RZ, 0xc0, !PT ;  /* 0xfffffff829107812 */ /* 0x000fe400078ec0ff */
[----:B------:R-:W-:-:S07]  /*2700*/  LOP3.LUT R18, R18, 0x3fffffff, RZ, 0xc0, !PT ;  /* 0x3fffffff12127812 */ /* 0x000fce00078ec0ff */
.L_x_144:
[----:B------:R-:W-:Y:S01]  /*2710*/  ISETP.GT.U32.AND P1, PT, R7, R0, PT ;  /* 0x000000000700720c */ /* 0x000fe20003f24070 */
[----:B------:R-:W-:Y:S01]  /*2720*/  BSSY.RECONVERGENT B0, `(.L_x_133) ;  /* 0x0000070000007945 */ /* 0x000fe20003800200 */
[----:B0-----:R-:W-:Y:S02]  /*2730*/  HFMA2 R26, -RZ, RZ, 0, 0 ;  /* 0x00000000ff1a7431 */ /* 0x001fe400000001ff */
[----:B------:R-:W-:Y:S01]  /*2740*/  IMAD.MOV.U32 R19, RZ, RZ, RZ ;  /* 0x000000ffff137224 */ /* 0x000fe200078e00ff */
[----:B------:R-:W-:-:S13]  /*2750*/  ISETP.GT.AND.EX P1, PT, R6, RZ, PT, P1 ;  /* 0x000000ff0600720c */ /* 0x000fda0003f24310 */
[----:B--23--:R-:W-:Y:S05]  /*2760*/  @!P1 BRA `(.L_x_134) ;  /* 0x0000000400ac9947 */ /* 0x00cfea0003800000 */
[----:B------:R-:W-:Y:S01]  /*2770*/  ISETP.GE.U32.AND P2, PT, R5, 0x46, PT ;  /* 0x000000460500780c */ /* 0x000fe20003f46070 */
[----:B------:R-:W-:Y:S01]  /*2780*/  BSSY.RECONVERGENT B1, `(.L_x_135) ;  /* 0x0000035000017945 */ /* 0x000fe20003800200 */
[----:B------:R-:W-:Y:S02]  /*2790*/  ISETP.NE.U32.AND P1, PT, R42, RZ, PT ;  /* 0x000000ff2a00720c */ /* 0x000fe40003f25070 */
[----:B------:R-:W-:Y:S02]  /*27a0*/  ISETP.GE.U32.AND.EX P2, PT, R4, RZ, PT, P2 ;  /* 0x000000ff0400720c */ /* 0x000fe40003f46120 */
[----:B------:R-:W-:Y:S02]  /*27b0*/  IADD3 R10, P3, PT, R13, R14, RZ ;  /* 0x0000000e0d0a7210 */ /* 0x000fe40007f7e0ff */
[----:B------:R-:W-:Y:S02]  /*27c0*/  ISETP.NE.AND.EX P1, PT, RZ, RZ, PT, P1 ;  /* 0x000000ffff00720c */ /* 0x000fe40003f25310 */
[----:B------:R-:W-:-:S02]  /*27d0*/  SHF.R.S32.HI R47, RZ, 0x1f, R14 ;  /* 0x0000001fff2f7819 */ /* 0x000fc4000001140e */
[----:B------:R-:W-:Y:S02]  /*27e0*/  MOV R26, RZ ;  /* 0x000000ff001a7202 */ /* 0x000fe40000000f00 */
[----:B------:R-:W-:Y:S02]  /*27f0*/  MOV R45, R0 ;  /* 0x00000000002d7202 */ /* 0x000fe40000000f00 */
[----:B------:R-:W-:Y:S02]  /*2800*/  MOV R46, RZ ;  /* 0x000000ff002e7202 */ /* 0x000fe40000000f00 */
[----:B------:R-:W-:Y:S01]  /*2810*/  MOV R19, RZ ;  /* 0x000000ff00137202 */ /* 0x000fe20000000f00 */
[----:B------:R-:W-:Y:S06]  /*2820*/  @!P2 BRA `(.L_x_136) ;  /* 0x0000000000a8a947 */ /* 0x000fec0003800000 */
[----:B------:R-:W-:Y:S01]  /*2830*/  IADD3 R21, P2, PT, R14, R17, RZ ;  /* 0x000000110e157210 */ /* 0x000fe20007f5e0ff */
[----:B------:R-:W-:Y:S01]  /*2840*/  HFMA2 R46, -RZ, RZ, 0, 0 ;  /* 0x00000000ff2e7431 */ /* 0x000fe200000001ff */
[----:B------:R-:W-:Y:S01]  /*2850*/  MOV R26, RZ ;  /* 0x000000ff001a7202 */ /* 0x000fe20000000f00 */
[----:B------:R-:W-:Y:S01]  /*2860*/  IMAD.MOV.U32 R27, RZ, RZ, R16 ;  /* 0x000000ffff1b7224 */ /* 0x000fe200078e0010 */
[----:B------:R-:W-:Y:S02]  /*2870*/  IADD3.X R22, PT, PT, R3, R47, RZ, P2, !PT ;  /* 0x0000002f03167210 */ /* 0x000fe400017fe4ff */
[C---:B------:R-:W-:Y:S02]  /*2880*/  LEA R20, P2, R21.reuse, UR4, 0x3 ;  /* 0x0000000415147c11 */ /* 0x040fe4000f8418ff */
[----:B------:R-:W-:Y:S02]  /*2890*/  MOV R43, R18 ;  /* 0x00000012002b7202 */ /* 0x000fe40000000f00 */
[----:B------:R-:W-:-:S02]  /*28a0*/  LEA.HI.X R21, R21, UR5, R22, 0x3, P2 ;  /* 0x0000000515157c11 */ /* 0x000fc400090f1c16 */
[----:B------:R-:W-:-:S07]  /*28b0*/  MOV R45, R0 ;  /* 0x00000000002d7202 */ /* 0x000fce0000000f00 */
.L_x_137:
        /* <DEDUP_REMOVED lines=14> */
[----:B-1----:R-:W-:-:S04]  /*29a0*/  IADD3 R20, P5, PT, R20, 0x32000, RZ ;  /* 0x0003200014147810 */ /* 0x002fc80007fbe0ff */
        /* <DEDUP_REMOVED lines=18> */
.L_x_136:
[----:B------:R-:W-:Y:S05]  /*2ad0*/  BSYNC.RECONVERGENT B1 ;  /* 0x0000000000017941 */ /* 0x000fea0003800200 */
.L_x_135:
[----:B------:R-:W-:Y:S01]  /*2ae0*/  IADD3.X R11, PT, PT, RZ, R47, RZ, P3, !PT ;  /* 0x0000002fff0b7210 */ /* 0x000fe20001ffe4ff */
[----:B------:R-:W-:Y:S06]  /*2af0*/  @!P1 BRA `(.L_x_134) ;  /* 0x0000000000c89947 */ /* 0x000fec0003800000 */
[----:B------:R-:W-:Y:S01]  /*2b00*/  BSSY.RECONVERGENT B1, `(.L_x_138) ;  /* 0x0000017000017945 */ /* 0x000fe20003800200 */
[----:B------:R-:W-:-:S03]  /*2b10*/  LOP3.LUT P1, RZ, R41, 0x3, RZ, 0xc0, !PT ;  /* 0x0000000329ff7812 */ /* 0x000fc6000782c0ff */
[----:B------:R-:W-:Y:S10]  /*2b20*/  @!P0 BRA `(.L_x_139) ;  /* 0x0000000000508947 */ /* 0x000ff40003800000 */
[----:B------:R-:W1:Y:S01]  /*2b30*/  LDCU.64 UR6, c[0x0][0x3d0] ;  /* 0x00007a00ff0677ac */ /* 0x000e620008000a00 */
[----:B------:R-:W-:Y:S02]  /*2b40*/  IMAD R21, R46, 0x140, RZ ;  /* 0x000001402e157824 */ /* 0x000fe400078e02ff */
[----:B------:R-:W-:-:S05]  /*2b50*/  IMAD.WIDE.U32 R22, R45, 0x140, R10 ;  /* 0x000001402d167825 */ /* 0x000fca00078e000a */
[----:B------:R-:W-:Y:S02]  /*2b60*/  IADD3 R21, PT, PT, R23, R21, RZ ;  /* 0x0000001517157210 */ /* 0x000fe40007ffe0ff */
[----:B-1----:R-:W-:-:S04]  /*2b70*/  LEA R20, P2, R22, UR6, 0x3 ;  /* 0x0000000616147c11 */ /* 0x002fc8000f8418ff */
[----:B------:R-:W-:-:S05]  /*2b80*/  LEA.HI.X R21, R22, UR7, R21, 0x3, P2 ;  /* 0x0000000716157c11 */ /* 0x000fca00090f1c15 */
        /* <DEDUP_REMOVED lines=14> */
.L_x_139:
[----:B------:R-:W-:Y:S05]  /*2c70*/  BSYNC.RECONVERGENT B1 ;  /* 0x0000000000017941 */ /* 0x000fea0003800200 */
.L_x_138:
[----:B------:R-:W-:Y:S05]  /*2c80*/  @!P1 BRA `(.L_x_134) ;  /* 0x0000000000649947 */ /* 0x000fea0003800000 */
[C---:B------:R-:W-:Y:S02]  /*2c90*/  LOP3.LUT P2, RZ, R40.reuse, 0x3, RZ, 0xc0, !PT ;  /* 0x0000000328ff7812 */ /* 0x040fe4000784c0ff */
[----:B------:R-:W-:-:S11]  /*2ca0*/  LOP3.LUT P1, RZ, R40, 0x1, RZ, 0xc0, !PT ;  /* 0x0000000128ff7812 */ /* 0x000fd6000782c0ff */
[----:B------:R-:W1:Y:S01]  /*2cb0*/  @P2 LDC.64 R24, c[0x0][0x3d0] ;  /* 0x0000f400ff182b82 */ /* 0x000e620000000a00 */
[C---:B------:R-:W-:Y:S01]  /*2cc0*/  @P2 IMAD.WIDE.U32 R20, R45.reuse, 0x140, R10 ;  /* 0x000001402d142825 */ /* 0x040fe200078e000a */
[----:B------:R-:W-:-:S03]  /*2cd0*/  @P2 IADD3 R45, P3, PT, R45, 0x14, RZ ;  /* 0x000000142d2d2810 */ /* 0x000fc60007f7e0ff */
[----:B------:R-:W-:Y:S01]  /*2ce0*/  @P2 IMAD R23, R46, 0x140, RZ ;  /* 0x000001402e172824 */ /* 0x000fe200078e02ff */
[----:B------:R-:W-:Y:S01]  /*2cf0*/  @P2 IADD3.X R46, PT, PT, RZ, R46, RZ, P3, !PT ;  /* 0x0000002eff2e2210 */ /* 0x000fe20001ffe4ff */
[----:B------:R-:W-:Y:S01]  /*2d00*/  @!P1 IMAD.WIDE.U32 R10, R45, 0x140, R10 ;  /* 0x000001402d0a9825 */ /* 0x000fe200078e000a */
[----:B------:R-:W2:Y:S02]  /*2d10*/  @!P1 LDC.64 R28, c[0x0][0x3d0] ;  /* 0x0000f400ff1c9b82 */ /* 0x000ea40000000a00 */
[----:B------:R-:W-:Y:S01]  /*2d20*/  @P2 IADD3 R23, PT, PT, R21, R23, RZ ;  /* 0x0000001715172210 */ /* 0x000fe20007ffe0ff */
[----:B------:R-:W-:-:S05]  /*2d30*/  @!P1 IMAD R21, R46, 0x140, RZ ;  /* 0x000001402e159824 */ /* 0x000fca00078e02ff */
[----:B------:R-:W-:Y:S02]  /*2d40*/  @!P1 IADD3 R11, PT, PT, R11, R21, RZ ;  /* 0x000000150b0b9210 */ /* 0x000fe40007ffe0ff */
[----:B-1----:R-:W-:-:S04]  /*2d50*/  @P2 LEA R22, P3, R20, R24, 0x3 ;  /* 0x0000001814162211 */ /* 0x002fc800078618ff */
[----:B------:R-:W-:Y:S02]  /*2d60*/  @P2 LEA.HI.X R23, R20, R25, R23, 0x3, P3 ;  /* 0x0000001914172211 */ /* 0x000fe400018f1c17 */
[----:B--2---:R-:W-:-:S03]  /*2d70*/  @!P1 LEA R20, P3, R10, R28, 0x3 ;  /* 0x0000001c0a149211 */ /* 0x004fc600078618ff */
        /* <DEDUP_REMOVED lines=10> */
.L_x_134:
[----:B------:R-:W-:Y:S05]  /*2e20*/  BSYNC.RECONVERGENT B0 ;  /* 0x0000000000007941 */ /* 0x000fea0003800200 */
.L_x_133:
[----:B------:R1:W-:Y:S01]  /*2e30*/  STS [R9], R19 ;  /* 0x0000001309007388 */ /* 0x0003e20000000800 */
[----:B------:R-:W2:Y:S01]  /*2e40*/  LDC.64 R22, c[0x0][0x388] ;  /* 0x0000e200ff167b82 */ /* 0x000ea20000000a00 */
[----:B------:R-:W-:Y:S02]  /*2e50*/  ISETP.GT.U32.AND P1, PT, R44, 0x9, PT ;  /* 0x000000092c00780c */ /* 0x000fe40003f24070 */
[----:B------:R1:W-:Y:S01]  /*2e60*/  STS [R9+0x500], R26 ;  /* 0x0005001a09007388 */ /* 0x0003e20000000800 */
[----:B------:R-:W-:-:S04]  /*2e70*/  MOV R27, R8 ;  /* 0x00000008001b7202 */ /* 0x000fc80000000f00 */
[----:B------:R-:W3:Y:S08]  /*2e80*/  LDC.64 R24, c[0x0][0x390] ;  /* 0x0000e400ff187b82 */ /* 0x000ef00000000a00 */
[----:B-1----:R-:W-:Y:S06]  /*2e90*/  BAR.SYNC.DEFER_BLOCKING 0x0 ;  /* 0x0000000000007b1d */ /* 0x002fec0000010000 */
.L_x_143:
[----:B0-----:R-:W-:Y:S02]  /*2ea0*/  @!P1 LOP3.LUT R20, R27, 0x1e, R12, 0x78, !PT ;  /* 0x0000001e1b149812 */ /* 0x001fe400078e780c */
[----:B------:R-:W-:Y:S01]  /*2eb0*/  CS2R R10, SRZ ;  /* 0x00000000000a7805 */ /* 0x000fe2000001ff00 */
[----:B------:R-:W-:Y:S01]  /*2ec0*/  UMOV UR6, 0xffff ;  /* 0x0000ffff00067882 */ /* 0x000fe20000000000 */
[----:B------:R-:W-:Y:S02]  /*2ed0*/  ISETP.NE.AND P2, PT, R44, RZ, PT ;  /* 0x000000ff2c00720c */ /* 0x000fe40003f45270 */
[----:B------:R-:W-:-:S05]  /*2ee0*/  @!P1 LEA R20, R20, R15, 0x2 ;  /* 0x0000000f14149211 */ /* 0x000fca00078e10ff */
[----:B------:R1:W4:Y:S04]  /*2ef0*/  @!P1 LDS R10, [R20] ;  /* 0x00000000140a9984 */ /* 0x0003280000000800 */
[----:B------:R1:W0:Y:S01]  /*2f00*/  @!P1 LDS R11, [R20+0x500] ;  /* 0x00050000140b9984 */ /* 0x0002220000000800 */
[----:B------:R-:W-:Y:S05]  /*2f10*/  BRA.DIV UR6, `(.L_x_140) ;  /* 0x0000000206b07947 */ /* 0x000fea000b800000 */
[----:B------:R-:W-:Y:S01]  /*2f20*/  MOV R29, 0xffff ;  /* 0x0000ffff001d7802 */ /* 0x000fe20000000f00 */
[----:B------:R-:W-:Y:S01]  /*2f30*/  IMAD.MOV.U32 R30, RZ, RZ, 0xffff ;  /* 0x0000ffffff1e7424 */ /* 0x000fe200078e00ff */
[----:B------:R-:W-:Y:S02]  /*2f40*/  MOV R28, 0xffff ;  /* 0x0000ffff001c7802 */ /* 0x000fe40000000f00 */
[----:B------:R-:W-:Y:S01]  /*2f50*/  MOV R31, 0xffff ;  /* 0x0000ffff001f7802 */ /* 0x000fe20000000f00 */
[----:B----4-:R-:W4:Y:S01]  /*2f60*/  SHFL.BFLY PT, R19, R10, 0x8, 0x101f ;  /* 0x0d101f000a137f89 */ /* 0x010f2200000e0000 */
[----:B------:R-:W-:Y:S02]  /*2f70*/  MOV R33, 0xffff ;  /* 0x0000ffff00217802 */ /* 0x000fe40000000f00 */
[----:B------:R-:W-:Y:S01]  /*2f80*/  MOV R32, 0xffff ;  /* 0x0000ffff00207802 */ /* 0x000fe20000000f00 */
[----:B01----:R-:W0:Y:S01]  /*2f90*/  SHFL.BFLY PT, R20, R11, 0x8, 0x101f ;  /* 0x0d101f000b147f89 */ /* 0x003e2200000e0000 */
[----:B------:R-:W-:Y:S01]  /*2fa0*/  MOV R34, 0xffff ;  /* 0x0000ffff00227802 */ /* 0x000fe20000000f00 */
[----:B----4-:R-:W-:Y:S01]  /*2fb0*/  FADD.FTZ R19, R19, R10 ;  /* 0x0000000a13137221 */ /* 0x010fe20000010000 */
[----:B0-----:R-:W-:-:S04]  /*2fc0*/  FADD.FTZ R20, R20, R11 ;  /* 0x0000000b14147221 */ /* 0x001fc80000010000 */
        /* <DEDUP_REMOVED lines=12> */
.L_x_154:
        /* <DEDUP_REMOVED lines=11> */
.L_x_142:
[----:B------:R-:W-:Y:S05]  /*3140*/  BSYNC.RECONVERGENT B0 ;  /* 0x0000000000007941 */ /* 0x000fea0003800200 */
.L_x_141:
[C---:B------:R-:W-:Y:S02]  /*3150*/  ISETP.GE.U32.AND P2, PT, R27.reuse, 0xc, PT ;  /* 0x0000000c1b00780c */ /* 0x040fe40003f46070 */
[----:B------:R-:W-:-:S11]  /*3160*/  IADD3 R27, PT, PT, R27, 0x14, RZ ;  /* 0x000000141b1b7810 */ /* 0x000fd60007ffe0ff */
[----:B------:R-:W-:Y:S05]  /*3170*/  @!P2 BRA `(.L_x_143) ;  /* 0xfffffffc0048a947 */ /* 0x000fea000383ffff */
[----:B------:R-:W-:Y:S05]  /*3180*/  WARPSYNC.ALL ;  /* 0x0000000000007948 */ /* 0x000fea0003800000 */
[----:B------:R-:W-:Y:S01]  /*3190*/  BAR.SYNC.DEFER_BLOCKING 0x0 ;  /* 0x0000000000007b1d */ /* 0x000fe20000010000 */
[C---:B------:R-:W-:Y:S01]  /*31a0*/  ISETP.GE.AND P1, PT, R14.reuse, -0xec0, PT ;  /* 0xfffff1400e00780c */ /* 0x040fe20003f26270 */
[----:B------:R-:W-:-:S12]  /*31b0*/  VIADD R14, R14, 0x1000 ;  /* 0x000010000e0e7836 */ /* 0x000fd80000000000 */
[----:B------:R-:W-:Y:S05]  /*31c0*/  @!P1 BRA `(.L_x_144) ;  /* 0xfffffff400509947 */ /* 0x000fea000383ffff */
[----:B------:R-:W-:Y:S05]  /*31d0*/  EXIT ;  /* 0x000000000000794d */ /* 0x000fea0003800000 */
.L_x_140:
[----:B------:R-:W-:Y:S01]  /*31e0*/  HFMA2 R32, -RZ, RZ, 0, 4.76837158203125e-07 ;  /* 0x00000008ff207431 */ /* 0x000fe200000001ff */
[----:B------:R-:W-:Y:S01]  /*31f0*/  BSSY B0, `(.L_x_145) ;  /* 0x0000007000007945 */ /* 0x000fe20003800000 */
[----:B----4-:R-:W-:Y:S02]  /*3200*/  MOV R33, R10 ;  /* 0x0000000a00217202 */ /* 0x010fe40000000f00 */
[----:B------:R-:W-:Y:S02]  /*3210*/  MOV R35, 0x101f ;  /* 0x0000101f00237802 */ /* 0x000fe40000000f00 */
[----:B------:R-:W-:-:S07]  /*3220*/  MOV R30, 0xffff ;  /* 0x0000ffff001e7802 */ /* 0x000fce0000000f00 */
[----:B0123--:R-:W-:Y:S05]  /*3230*/  WARPSYNC.COLLECTIVE R30, `(.L_x_146) ;  /* 0x000000001e087348 */ /* 0x00ffea0003c00000 */
[----:B------:R4:W0:Y:S02]  /*3240*/  SHFL.BFLY P3, R31, R33, R32, R35 ;  /* 0x0c000020211f7389 */ /* 0x0008240000060023 */
[----:B01234-:R-:W-:Y:S05]  /*3250*/  ENDCOLLECTIVE ;  /* 0x000000000000791b */ /* 0x01ffea0003800000 */
.L_x_146:
[----:B------:R-:W-:Y:S05]  /*3260*/  BSYNC B0 ;  /* 0x0000000000007941 */ /* 0x000fea0003800000 */
.L_x_145:
[----:B------:R-:W-:Y:S01]  /*3270*/  HFMA2 R32, -RZ, RZ, 0, 4.76837158203125e-07 ;  /* 0x00000008ff207431 */ /* 0x000fe200000001ff */
[----:B------:R-:W-:Y:S01]  /*3280*/  MOV R33, R11 ;  /* 0x0000000b00217202 */ /* 0x000fe20000000f00 */
[----:B------:R-:W-:Y:S01]  /*3290*/  IMAD.MOV.U32 R35, RZ, RZ, 0x101f ;  /* 0x0000101fff237424 */ /* 0x000fe200078e00ff */
[----:B------:R-:W-:Y:S02]  /*32a0*/  MOV R30, 0xffff ;  /* 0x0000ffff001e7802 */ /* 0x000fe40000000f00 */
[----:B------:R-:W-:-:S07]  /*32b0*/  MOV R19, R31 ;  /* 0x0000001f00137202 */ /* 0x000fce0000000f00 */
[----:B------:R-:W-:Y:S05]  /*32c0*/  WARPSYNC.COLLECTIVE R30, `(.L_x_147) ;  /* 0x000000001e087348 */ /* 0x000fea0003c00000 */
[----:B------:R0:W1:Y:S02]  /*32d0*/  SHFL.BFLY P3, R31, R33, R32, R35 ;  /* 0x0c000020211f7389 */ /* 0x0000640000060023 */
[----:B01----:R-:W-:Y:S05]  /*32e0*/  ENDCOLLECTIVE ;  /* 0x000000000000791b */ /* 0x003fea0003800000 */
.L_x_147:
[----:B------:R-:W-:Y:S01]  /*32f0*/  FADD.FTZ R19, R19, R10 ;  /* 0x0000000a13137221 */ /* 0x000fe20000010000 */
[----:B------:R-:W-:-:S04]  /*3300*/  HFMA2 R32, -RZ, RZ, 0, 2.384185791015625e-07 ;  /* 0x00000004ff207431 */ /* 0x000fc800000001ff */
[----:B------:R-:W-:Y:S02]  /*3310*/  MOV R33, R19 ;  /* 0x0000001300217202 */ /* 0x000fe40000000f00 */
[----:B------:R-:W-:-:S07]  /*3320*/  MOV R20, R31 ;  /* 0x0000001f00147202 */ /* 0x000fce0000000f00 */
[----:B------:R-:W-:Y:S05]  /*3330*/  WARPSYNC.COLLECTIVE R30, `(.L_x_148) ;  /* 0x000000001e087348 */ /* 0x000fea0003c00000 */
[----:B------:R0:W1:Y:S02]  /*3340*/  SHFL.BFLY P3, R31, R33, R32, R35 ;  /* 0x0c000020211f7389 */ /* 0x0000640000060023 */
[----:B01----:R-:W-:Y:S05]  /*3350*/  ENDCOLLECTIVE ;  /* 0x000000000000791b */ /* 0x003fea0003800000 */
.L_x_148:
[----:B------:R-:W-:-:S05]  /*3360*/  FADD.FTZ R20, R20, R11 ;  /* 0x0000000b14147221 */ /* 0x000fca0000010000 */
[----:B------:R-:W-:Y:S02]  /*3370*/  MOV R33, R20 ;  /* 0x0000001400217202 */ /* 0x000fe40000000f00 */
[----:B------:R-:W-:-:S07]  /*3380*/  MOV R26, R31 ;  /* 0x0000001f001a7202 */ /* 0x000fce0000000f00 */
[----:B------:R-:W-:Y:S05]  /*3390*/  WARPSYNC.COLLECTIVE R30, `(.L_x_149) ;  /* 0x000000001e087348 */ /* 0x000fea0003c00000 */
[----:B------:R0:W1:Y:S02]  /*33a0*/  SHFL.BFLY P3, R31, R33, R32, R35 ;  /* 0x0c000020211f7389 */ /* 0x0000640000060023 */
[----:B01----:R-:W-:Y:S05]  /*33b0*/  ENDCOLLECTIVE ;  /* 0x000000000000791b */ /* 0x003fea0003800000 */
.L_x_149:
[----:B------:R-:W-:-:S05]  /*33c0*/  FADD.FTZ R26, R19, R26 ;  /* 0x0000001a131a7221 */ /* 0x000fca0000010000 */
[----:B------:R-:W-:Y:S01]  /*33d0*/  MOV R33, R26 ;  /* 0x0000001a00217202 */ /* 0x000fe20000000f00 */
[----:B------:R-:W-:Y:S01]  /*33e0*/  IMAD.MOV.U32 R32, RZ, RZ, 0x2 ;  /* 0x00000002ff207424 */ /* 0x000fe200078e00ff */
[----:B------:R-:W-:-:S07]  /*33f0*/  MOV R21, R31 ;  /* 0x0000001f00157202 */ /* 0x000fce0000000f00 */
[----:B------:R-:W-:Y:S05]  /*3400*/  WARPSYNC.COLLECTIVE R30, `(.L_x_150) ;  /* 0x000000001e087348 */ /* 0x000fea0003c00000 */
[----:B------:R0:W1:Y:S02]  /*3410*/  SHFL.BFLY P3, R31, R33, R32, R35 ;  /* 0x0c000020211f7389 */ /* 0x0000640000060023 */
[----:B01----:R-:W-:Y:S05]  /*3420*/  ENDCOLLECTIVE ;  /* 0x000000000000791b */ /* 0x003fea0003800000 */
.L_x_150:
[----:B------:R-:W-:-:S05]  /*3430*/  FADD.FTZ R21, R20, R21 ;  /* 0x0000001514157221 */ /* 0x000fca0000010000 */
[----:B------:R-:W-:Y:S02]  /*3440*/  MOV R33, R21 ;  /* 0x0000001500217202 */ /* 0x000fe40000000f00 */
[----:B------:R-:W-:-:S07]  /*3450*/  MOV R29, R31 ;  /* 0x0000001f001d7202 */ /* 0x000fce0000000f00 */
[----:B------:R-:W-:Y:S05]  /*3460*/  WARPSYNC.COLLECTIVE R30, `(.L_x_151) ;  /* 0x000000001e087348 */ /* 0x000fea0003c00000 */
[----:B------:R0:W1:Y:S02]  /*3470*/  SHFL.BFLY P3, R31, R33, R32, R35 ;  /* 0x0c000020211f7389 */ /* 0x0000640000060023 */
[----:B01----:R-:W-:Y:S05]  /*3480*/  ENDCOLLECTIVE ;  /* 0x000000000000791b */ /* 0x003fea0003800000 */
.L_x_151:
[----:B------:R-:W-:Y:S01]  /*3490*/  FADD.FTZ R29, R26, R29 ;  /* 0x0000001d1a1d7221 */ /* 0x000fe20000010000 */
[----:B------:R-:W-:-:S04]  /*34a0*/  HFMA2 R32, -RZ, RZ, 0, 5.9604644775390625e-08 ;  /* 0x00000001ff207431 */ /* 0x000fc800000001ff */
[----:B------:R-:W-:Y:S02]  /*34b0*/  MOV R33, R29 ;  /* 0x0000001d00217202 */ /* 0x000fe40000000f00 */
[----:B------:R-:W-:-:S07]  /*34c0*/  MOV R10, R31 ;  /* 0x0000001f000a7202 */ /* 0x000fce0000000f00 */
[----:B------:R-:W-:Y:S05]  /*34d0*/  WARPSYNC.COLLECTIVE R30, `(.L_x_152) ;  /* 0x000000001e087348 */ /* 0x000fea0003c00000 */
[----:B------:R0:W1:Y:S02]  /*34e0*/  SHFL.BFLY P3, R31, R33, R32, R35 ;  /* 0x0c000020211f7389 */ /* 0x0000640000060023 */
[----:B01----:R-:W-:Y:S05]  /*34f0*/  ENDCOLLECTIVE ;  /* 0x000000000000791b */ /* 0x003fea0003800000 */
.L_x_152:
[----:B------:R-:W-:-:S05]  /*3500*/  FADD.FTZ R10, R21, R10 ;  /* 0x0000000a150a7221 */ /* 0x000fca0000010000 */
[----:B------:R-:W-:Y:S02]  /*3510*/  MOV R33, R10 ;  /* 0x0000000a00217202 */ /* 0x000fe40000000f00 */
[----:B------:R-:W-:-:S07]  /*3520*/  MOV R28, R31 ;  /* 0x0000001f001c7202 */ /* 0x000fce0000000f00 */
[----:B------:R-:W-:Y:S05]  /*3530*/  WARPSYNC.COLLECTIVE R30, `(.L_x_153) ;  /* 0x000000001e087348 */ /* 0x000fea0003c00000 */
[----:B------:R0:W1:Y:S02]  /*3540*/  SHFL.BFLY P3, R31, R33, R32, R35 ;  /* 0x0c000020211f7389 */ /* 0x0000640000060023 */
[----:B01----:R-:W-:Y:S05]  /*3550*/  ENDCOLLECTIVE ;  /* 0x000000000000791b */ /* 0x003fea0003800000 */
.L_x_153:
[----:B------:R-:W-:Y:S01]  /*3560*/  FADD.FTZ R28, R29, R28 ;  /* 0x0000001c1d1c7221 */ /* 0x000fe20000010000 */
[----:B------:R-:W-:Y:S01]  /*3570*/  MOV R11, R31 ;  /* 0x0000001f000b7202 */ /* 0x000fe20000000f00 */
[----:B------:R-:W-:Y:S06]  /*3580*/  BRA `(.L_x_154) ;  /* 0xfffffff800c07947 */ /* 0x000fec000383ffff */
.L_x_155:
        /* <DEDUP_REMOVED lines=15> */
.L_x_1657:


//--------------------- .text._ZN13group_norm_v218gn_bwd_cuda_kernelI13__nv_bfloat16Li320ELi3ELi32ELi10ELi1024ELb0ELb1ELi16ELi320ELi320ELi4ELb1ELi5ELb0ELb0ELNS_15WgradSyncMethodE3ENS_16CompileConditionILi1000EEEEEvPT_S6_S6_PKS5_S8_S8_S8_PKfflPfPj --------------------------
	.section	.text._ZN13group_norm_v218gn_bwd_cuda_kernelI13__nv_bfloat16Li320ELi3ELi32ELi10ELi1024ELb0ELb1ELi16ELi320ELi320ELi4ELb1ELi5ELb0ELb0ELNS_15WgradSyncMethodE3ENS_16CompileConditionILi1000EEEEEvPT_S6_S6_PKS5_S8_S8_S8_PKfflPfPj,"ax",@progbits
	.align	128
        .global         _ZN13group_norm_v218gn_bwd_cuda_kernelI13__nv_bfloat16Li320ELi3ELi32ELi10ELi1024ELb0ELb1ELi16ELi320ELi320ELi4ELb1ELi5ELb0ELb0ELNS_15WgradSyncMethodE3ENS_16CompileConditionILi1000EEEEEvPT_S6_S6_PKS5_S8_S8_S8_PKfflPfPj
        .type           _ZN13group_norm_v218gn_bwd_cuda_kernelI13__nv_bfloat16Li320ELi3ELi32ELi10ELi1024ELb0ELb1ELi16ELi320ELi320ELi4ELb1ELi5ELb0ELb0ELNS_15WgradSyncMethodE3ENS_16CompileConditionILi1000EEEEEvPT_S6_S6_PKS5_S8_S8_S8_PKfflPfPj,@function
        .size           _ZN13group_norm_v218gn_bwd_cuda_kernelI13__nv_bfloat16Li320ELi3ELi32ELi10ELi1024ELb0ELb1ELi16ELi320ELi320ELi4ELb1ELi5ELb0ELb0ELNS_15WgradSyncMethodE3ENS_16CompileConditionILi1000EEEEEvPT_S6_S6_PKS5_S8_S8_S8_PKfflPfPj,(.L_x_1658 - _ZN13group_norm_v218gn_bwd_cuda_kernelI13__nv_bfloat16Li320ELi3ELi32ELi10ELi1024ELb0ELb1ELi16ELi320ELi320ELi4ELb1ELi5ELb0ELb0ELNS_15WgradSyncMethodE3ENS_16CompileConditionILi1000EEEEEvPT_S6_S6_PKS5_S8_S8_S8_PKfflPfPj)
        .other          _ZN13group_norm_v218gn_bwd_cuda_kernelI13__nv_bfloat16Li320ELi3ELi32ELi10ELi1024ELb0ELb1ELi16ELi320ELi320ELi4ELb1ELi5ELb0ELb0ELNS_15WgradSyncMethodE3ENS_16CompileConditionILi1000EEEEEvPT_S6_S6_PKS5_S8_S8_S8_PKfflPfPj,@"STO_CUDA_ENTRY STV_DEFAULT"
_ZN13group_norm_v218gn_bwd_cuda_kernelI13__nv_bfloat16Li320ELi3ELi32ELi10ELi1024ELb0ELb1ELi16ELi320ELi320ELi4ELb1ELi5ELb0ELb0ELNS_15WgradSyncMethodE3ENS_16CompileConditionILi1000EEEEEvPT_S6_S6_PKS5_S8_S8_S8_PKfflPfPj:
.text._ZN13group_norm_v218gn_bwd_cuda_kernelI13__nv_bfloat16Li320ELi3ELi32ELi10ELi1024ELb0ELb1ELi16ELi320ELi320ELi4ELb1ELi5ELb0ELb0ELNS_15WgradSyncMethodE3ENS_16CompileConditionILi1000EEEEEvPT_S6_S6_PKS5_S8_S8_S8_PKfflPfPj:
[----:B------:R-:W0:Y:S08]  /*0000*/  LDC R1, c[0x0][0x37c] ;  /* 0x0000df00ff017b82 */ /* 0x000e300000000800 */
[----:B------:R-:W1:Y:S01]  /*0010*/  S2UR UR9, SR_CTAID.Y ;  /* 0x00000000000979c3 */ /* 0x000e620000002600 */
[----:B------:R-:W1:Y:S01]  /*0020*/  LDCU.64 UR14, c[0x0][0x3c8] ;  /* 0x00007900ff0e77ac */ /* 0x000e620008000a00 */
[----:B------:R-:W2:Y:S01]  /*0030*/  S2R R7, SR_CTAID.X ;  /* 0x0000000000077919 */ /* 0x000ea20000002500 */
[----:B0-----:R-:W-:Y:S01]  /*0040*/  IADD3 R1, PT, PT, R1, -0x10, RZ ;  /* 0xfffffff001017810 */ /* 0x001fe20007ffe0ff */
[----:B------:R-:W0:Y:S01]  /*0050*/  LDCU.64 UR4, c[0x0][0x3d8] ;  /* 0x00007b00ff0477ac */ /* 0x000e220008000a00 */
[----:B------:R-:W-:Y:S01]  /*0060*/  UMOV UR6, 0x14 ;  /* 0x0000001400067882 */ /* 0x000fe20000000000 */
[----:B------:R-:W-:Y:S01]  /*0070*/  UMOV UR7, 0x0 ;  /* 0x0000000000077882 */ /* 0x000fe20000000000 */
[----:B------:R-:W3:Y:S01]  /*0080*/  LDCU.64 UR12, c[0x0][0x358] ;  /* 0x00006b00ff0c77ac */ /* 0x000ee20008000a00 */
[----:B0-----:R-:W-:-:S02]  /*0090*/  UIMAD.WIDE.U32 UR6, UR4, 0x1, UR6 ;  /* 0x00000001040678a5 */ /* 0x001fc4000f8e0006 */
[----:B-1----:R-:W-:Y:S02]  /*00a0*/  UISETP.GE.U32.AND UP0, UPT, UR9, UR14, UPT ;  /* 0x0000000e0900728c */ /* 0x002fe4000bf06070 */
[----:B------:R-:W-:Y:S02]  /*00b0*/  UIADD3 UR7, UPT, UPT, UR7, UR5, URZ ;  /* 0x0000000507077290 */ /* 0x000fe4000fffe0ff */
[----:B------:R-:W-:Y:S01]  /*00c0*/  UISETP.GE.AND.EX UP0, UPT, URZ, UR15, UPT, UP0 ;  /* 0x0000000fff00728c */ /* 0x000fe2000bf06300 */
[----:B------:R-:W-:-:S08]  /*00d0*/  UMOV UR5, URZ ;  /* 0x000000ff00057c82 */ /* 0x000fd00008000000 */
[----:B--23--:R-:W-:Y:S05]  /*00e0*/  BRA.U !UP0, `(.L_x_156) ;  /* 0x0000000108607547 */ /* 0x00cfea000b800000 */
[----:B------:R-:W0:Y:S01]  /*00f0*/  S2R R0, SR_TID.X ;  /* 0x0000000000007919 */ /* 0x000e220000002100 */
[----:B------:R-:W-:Y:S01]  /*0100*/  BAR.SYNC.DEFER_BLOCKING 0x0 ;  /* 0x0000000000007b1d */ /* 0x000fe20000010000 */
[----:B0-----:R-:W-:-:S13]  /*0110*/  ISETP.NE.AND P0, PT, R0, RZ, PT ;  /* 0x000000ff0000720c */ /* 0x001fda0003f05270 */
[----:B------:R-:W-:Y:S05]  /*0120*/  @P0 BRA `(.L_x_157) ;  /* 0x0000000000440947 */ /* 0x000fea0003800000 */
[----:B------:R-:W-:Y:S02]  /*0130*/  LOP3.LUT P0, RZ, R7, UR9, RZ, 0xfc, !PT ;  /* 0x0000000907ff7c12 */ /* 0x000fe4000f80fcff */
[----:B------:R-:W-:Y:S02]  /*0140*/  MOV R5, 0x7ffffec1 ;  /* 0x7ffffec100057802 */ /* 0x000fe40000000f00 */
[----:B------:R-:W-:Y:S02]  /*0150*/  MOV R2, UR6 ;  /* 0x0000000600027c02 */ /* 0x000fe40008000f00 */
[----:B------:R-:W-:Y:S02]  /*0160*/  SEL R5, R5, 0x1, !P0 ;  /* 0x0000000105057807 */ /* 0x000fe40004000000 */
[----:B------:R-:W-:Y:S01]  /*0170*/  MOV R3, UR7 ;  /* 0x0000000700037c02 */ /* 0x000fe20008000f00 */
[----:B------:R-:W-:Y:S06]  /*0180*/  MEMBAR.ALL.GPU ;  /* 0x0000000000007992 */ /* 0x000fec000000a000 */
[----:B------:R-:W-:-:S00]  /*0190*/  ERRBAR ;  /* 0x00000000000079ab */ /* 0x000fc00000000000 */
[----:B------:R-:W-:Y:S06]  /*01a0*/  CGAERRBAR ;  /* 0x00000000000075ab */ /* 0x000fec0000000000 */
[----:B------:R0:W5:Y:S02]  /*01b0*/  ATOM.E.ADD.STRONG.GPU PT, R5, desc[UR12][R2.64], R5 ;  /* 0x800000050205798a */ /* 0x00016400081ef10c */
.L_x_158:
[----:B0-----:R-:W-:Y:S02]  /*01c0*/  MOV R2, UR6 ;  /* 0x0000000600027c02 */ /* 0x001fe40008000f00 */
[----:B------:R-:W-:-:S05]  /*01d0*/  MOV R3, UR7 ;  /* 0x0000000700037c02 */ /* 0x000fca0008000f00 */
[----:B------:R-:W2:Y:S04]  /*01e0*/  LD.E.STRONG.GPU R2, desc[UR12][R2.64] ;  /* 0x0000000c02027980 */ /* 0x000ea8000c10f900 */
[----:B--2---:R-:W-:Y:S01]  /*01f0*/  CCTL.IVALL ;  /* 0x00000000ff00798f */ /* 0x004fe20002000000 */
[----:B------:R-:W-:Y:S05]  /*0200*/  YIELD ;  /* 0x0000000000007946 */ /* 0x000fea0003800000 */
[----:B-----5:R-:W-:-:S04]  /*0210*/  LOP3.LUT R0, R2, R5, RZ, 0x3c, !PT ;  /* 0x0000000502007212 */ /* 0x020fc800078e3cff */
[----:B------:R-:W-:-:S13]  /*0220*/  ISETP.GT.AND P0, PT, R0, -0x1, PT ;  /* 0xffffffff0000780c */ /* 0x000fda0003f04270 */
[----:B------:R-:W-:Y:S05]  /*0230*/  @P0 BRA `(.L_x_158) ;  /* 0xfffffffc00e00947 */ /* 0x000fea000383ffff */
.L_x_157:
[----:B------:R-:W-:Y:S05]  /*0240*/  WARPSYNC.ALL ;  /* 0x0000000000007948 */ /* 0x000fea0003800000 */
[----:B------:R-:W-:Y:S06]  /*0250*/  BAR.SYNC.DEFER_BLOCKING 0x0 ;  /* 0x0000000000007b1d */ /* 0x000fec0000010000 */
[----:B------:R-:W-:Y:S05]  /*0260*/  BRA `(.L_x_159) ;  /* 0x00000024003c7947 */ /* 0x000fea0003800000 */
.L_x_156:
        /* <DEDUP_REMOVED lines=10> */
[----:B------:R-:W-:Y:S01]  /*0310*/  LOP3.LUT R9, R5, 0xffff, RZ, 0xc0, !PT ;  /* 0x0000ffff05097812 */ /* 0x000fe200078ec0ff */
[----:B------:R0:W-:Y:S03]  /*0320*/  STL [R1+0x4], R5 ;  /* 0x0000040501007387 */ /* 0x0001e60000100800 */
[----:B0-----:R-:W-:-:S05]  /*0330*/  SHF.L.U32 R5, R9, 0x2, RZ ;  /* 0x0000000209057819 */ /* 0x001fca00000006ff */
[----:B-1----:R-:W-:-:S06]  /*0340*/  IMAD.WIDE.U32 R2, R5, 0x2, R2 ;  /* 0x0000000205027825 */ /* 0x002fcc00078e0002 */
[----:B------:R-:W2:Y:S01]  /*0350*/  LDG.E.64.CONSTANT R2, desc[UR12][R2.64] ;  /* 0x0000000c02027981 */ /* 0x000ea2000c1e9b00 */
[----:B------:R-:W0:Y:S01]  /*0360*/  S2UR UR8, SR_CgaCtaId ;  /* 0x00000000000879c3 */ /* 0x000e220000008800 */
[----:B------:R-:W-:Y:S01]  /*0370*/  UMOV UR4, 0x400 ;  /* 0x0000040000047882 */ /* 0x000fe20000000000 */
[----:B------:R-:W-:Y:S01]  /*0380*/  IMAD.SHL.U32 R7, R7, 0x10, RZ ;  /* 0x0000001007077824 */ /* 0x000fe200078e00ff */
[----:B------:R-:W-:Y:S01]  /*0390*/  UIADD3 UR4, UPT, UPT, UR4, 0x2800, URZ ;  /* 0x0000280004047890 */ /* 0x000fe2000fffe0ff */
[----:B------:R-:W-:Y:S02]  /*03a0*/  CS2R R22, SRZ ;  /* 0x0000000000167805 */ /* 0x000fe4000001ff00 */
[----:B------:R-:W-:Y:S02]  /*03b0*/  CS2R R24, SRZ ;  /* 0x0000000000187805 */ /* 0x000fe4000001ff00 */
[----:B------:R-:W-:Y:S02]  /*03c0*/  CS2R R26, SRZ ;  /* 0x00000000001a7805 */ /* 0x000fe4000001ff00 */
[----:B------:R-:W-:Y:S01]  /*03d0*/  CS2R R28, SRZ ;  /* 0x00000000001c7805 */ /* 0x000fe2000001ff00 */
[----:B0-----:R-:W-:-:S06]  /*03e0*/  ULEA UR4, UR8, UR4, 0x18 ;  /* 0x0000000408047291 */ /* 0x001fcc000f8ec0ff */
[C---:B------:R-:W-:Y:S01]  /*03f0*/  LEA R60, R0.reuse, UR4, 0x3 ;  /* 0x00000004003c7c11 */ /* 0x040fe2000f8e18ff */
[----:B------:R-:W-:Y:S01]  /*0400*/  UMOV UR4, URZ ;  /* 0x000000ff00047c82 */ /* 0x000fe20008000000 */
[----:B------:R-:W-:Y:S02]  /*0410*/  LOP3.LUT R0, R0, 0x3f0, R7, 0xf8, !PT ;  /* 0x000003f000007812 */ /* 0x000fe400078ef807 */
[----:B------:R-:W-:Y:S01]  /*0420*/  IADD3 R0, PT, PT, R5, 0x2, RZ ;  /* 0x0000000205007810 */ /* 0x000fe20007ffe0ff */
[----:B------:R-:W-:Y:S01]  /*0430*/  IMAD R60, R9, 0x28, R60 ;  /* 0x00000028093c7824 */ /* 0x000fe200078e023c */
[----:B------:R-:W-:Y:S02]  /*0440*/  LOP3.LUT R5, R5, 0xffff, RZ, 0xc0, !PT ;  /* 0x0000ffff05057812 */ /* 0x000fe400078ec0ff */
[----:B------:R-:W-:-:S03]  /*0450*/  LOP3.LUT R0, R0, 0xffff, RZ, 0xc0, !PT ;  /* 0x0000ffff00007812 */ /* 0x000fc600078ec0ff */
[----:B------:R-:W-:Y:S02]  /*0460*/  IMAD R5, R5, 0x199a, RZ ;  /* 0x0000199a05057824 */ /* 0x000fe400078e02ff */
[----:B------:R-:W-:-:S05]  /*0470*/  IMAD R0, R0, 0x199a, RZ ;  /* 0x0000199a00007824 */ /* 0x000fca00078e02ff */
[----:B------:R-:W-:Y:S02]  /*0480*/  SHF.R.U32.HI R61, RZ, 0x10, R0 ;  /* 0x00000010ff3d7819 */ /* 0x000fe40000011600 */
[C---:B--2---:R-:W-:Y:S02]  /*0490*/  PRMT R55, R2.reuse, 0x7632, R55 ;  /* 0x0000763202377816 */ /* 0x044fe40000000037 */
[----:B------:R-:W-:Y:S02]  /*04a0*/  SHF.L.U32 R56, R2, 0x10, RZ ;  /* 0x0000001002387819 */ /* 0x000fe400000006ff */
[----:B------:R-:W-:Y:S02]  /*04b0*/  SHF.R.U32.HI R2, RZ, 0x10, R5 ;  /* 0x00000010ff027819 */ /* 0x000fe40000011605 */
[C---:B------:R-:W-:Y:S02]  /*04c0*/  PRMT R53, R3.reuse, 0x7632, R53 ;  /* 0x0000763203357816 */ /* 0x040fe40000000035 */
[----:B------:R-:W-:Y:S01]  /*04d0*/  SHF.L.U32 R54, R3, 0x10, RZ ;  /* 0x0000001003367819 */ /* 0x000fe200000006ff */
[----:B------:R0:W-:Y:S01]  /*04e0*/  STL [R1], R2 ;  /* 0x0000000201007387 */ /* 0x0001e20000100800 */
[----:B------:R-:W-:-:S02]  /*04f0*/  SHF.L.U32 R55, R55, 0x10, RZ ;  /* 0x0000001037377819 */ /* 0x000fc400000006ff */
[----:B------:R-:W-:-:S07]  /*0500*/  SHF.L.U32 R53, R53, 0x10, RZ ;  /* 0x0000001035357819 */ /* 0x000fce00000006ff */
.L_x_173:
[----:B01----:R-:W2:Y:S01]  /*0510*/  LDL R2, [R1+0x4] ;  /* 0x0000040001027983 */ /* 0x003ea20000100800 */
[----:B------:R-:W0:Y:S03]  /*0520*/  LDCU.64 UR14, c[0x0][0x3b8] ;  /* 0x00007700ff0e77ac */ /* 0x000e260008000a00 */
[----:B------:R-:W3:Y:S01]  /*0530*/  LDL R6, [R1] ;  /* 0x0000000001067983 */ /* 0x000ee20000100800 */
[----:B------:R-:W-:Y:S02]  /*0540*/  USHF.L.U32 UR10, UR9, 0x6, URZ ;  /* 0x00000006090a7899 */ /* 0x000fe400080006ff */
[----:B------:R-:W-:Y:S01]  /*0550*/  MOV R7, UR9 ;  /* 0x0000000900077c02 */ /* 0x000fe20008000f00 */
[----:B------:R-:W-:Y:S01]  /*0560*/  USHF.L.U64.HI UR8, UR9, 0x6, UR5 ;  /* 0x0000000609087899 */ /* 0x000fe20008010205 */
[----:B------:R-:W1:Y:S01]  /*0570*/  S2R R8, SR_TID.X ;  /* 0x0000000000087919 */ /* 0x000e620000002100 */
[----:B------:R-:W4:Y:S01]  /*0580*/  LDCU.64 UR16, c[0x0][0x3a0] ;  /* 0x00007400ff1077ac */ /* 0x000f220008000a00 */
[----:B------:R-:W-:Y:S01]  /*0590*/  MOV R4, UR10 ;  /* 0x0000000a00047c02 */ /* 0x000fe20008000f00 */
[----:B------:R-:W5:Y:S02]  /*05a0*/  S2R R9, SR_CTAID.X ;  /* 0x0000000000097919 */ /* 0x000f640000002500 */
[----:B------:R-:W-:Y:S01]  /*05b0*/  IMAD.U32 R5, RZ, RZ, UR8 ;  /* 0x00000008ff057e24 */ /* 0x000fe2000f8e00ff */
[----:B------:R-:W-:Y:S01]  /*05c0*/  UIMAD UR8, UR5, 0x50000, URZ ;  /* 0x00050000050878a4 */ /* 0x000fe2000f8e02ff */
[----:B------:R-:W4:Y:S01]  /*05d0*/  LDCU.64 UR10, c[0x0][0x398] ;  /* 0x00007300ff0a77ac */ /* 0x000f220008000a00 */
[----:B-1----:R-:W-:-:S02]  /*05e0*/  LOP3.LUT R8, R8, 0xffff, RZ, 0xc0, !PT ;  /* 0x0000ffff08087812 */ /* 0x002fc400078ec0ff */
[----:B-----5:R-:W-:-:S03]  /*05f0*/  SHF.L.U32 R9, R9, 0x4, RZ ;  /* 0x0000000409097819 */ /* 0x020fc600000006ff */
[----:B------:R-:W-:-:S05]  /*0600*/  IMAD R8, R8, 0x334, RZ ;  /* 0x0000033408087824 */ /* 0x000fca00078e02ff */
[----:B------:R-:W-:-:S04]  /*0610*/  SHF.R.U32.HI R8, RZ, 0x10, R8 ;  /* 0x00000010ff087819 */ /* 0x000fc80000011608 */
[----:B------:R-:W-:Y:S02]  /*0620*/  LOP3.LUT R8, R8, 0x3f0, R9, 0xf8, !PT ;  /* 0x000003f008087812 */ /* 0x000fe400078ef809 */
[----:B--2---:R-:W-:-:S05]  /*0630*/  LOP3.LUT R2, R2, 0xffff, RZ, 0xc0, !PT ;  /* 0x0000ffff02027812 */ /* 0x004fca00078ec0ff */
[----:B------:R-:W-:-:S04]  /*0640*/  IMAD.WIDE.U32 R2, R2, 0x4, RZ ;  /* 0x0000000402027825 */ /* 0x000fc800078e00ff */
[----:B------:R-:W-:-:S04]  /*0650*/  IMAD.WIDE.U32 R2, R7, 0x50000, R2 ;  /* 0x0005000007027825 */ /* 0x000fc800078e0002 */
[----:B------:R-:W-:Y:S02]  /*0660*/  IMAD R7, R8, 0x140, RZ ;  /* 0x0000014008077824 */ /* 0x000fe400078e02ff */
[----:B---3--:R-:W-:-:S03]  /*0670*/  IMAD.WIDE.U32 R8, R6, 0x2, R4 ;  /* 0x0000000206087825 */ /* 0x008fc600078e0004 */
[----:B------:R-:W-:Y:S02]  /*0680*/  IADD3 R58, P1, PT, R7, R2, RZ ;  /* 0x00000002073a7210 */ /* 0x000fe40007f3e0ff */
[C---:B0-----:R-:W-:Y:S02]  /*0690*/  LEA R2, P0, R8.reuse, UR14, 0x2 ;  /* 0x0000000e08027c11 */ /* 0x041fe4000f8010ff */
[----:B------:R-:W-:Y:S01]  /*06a0*/  IADD3.X R7, PT, PT, R3, UR8, RZ, P1, !PT ;  /* 0x0000000803077c10 */ /* 0x000fe20008ffe4ff */
[----:B------:R-:W-:Y:S01]  /*06b0*/  IMAD.WIDE.U32 R4, R61, 0x2, R4 ;  /* 0x000000023d047825 */ /* 0x000fe200078e0004 */
[----:B------:R-:W-:Y:S01]  /*06c0*/  LEA.HI.X R3, R8, UR15, R9, 0x2, P0 ;  /* 0x0000000f08037c11 */ /* 0x000fe200080f1409 */
[----:B------:R-:W0:Y:S01]  /*06d0*/  LDCU UR8, c[0x0][0x3c0] ;  /* 0x00007800ff0877ac */ /* 0x000e220008000800 */
[C---:B------:R-:W-:Y:S02]  /*06e0*/  SHF.L.U32 R57, R58.reuse, 0x1, RZ ;  /* 0x000000013a397819 */ /* 0x040fe400000006ff */
[----:B------:R-:W-:-:S02]  /*06f0*/  SHF.L.U64.HI R58, R58, 0x1, R7 ;  /* 0x000000013a3a7819 */ /* 0x000fc40000010207 */
[----:B------:R-:W0:Y:S01]  /*0700*/  LDG.E.64.CONSTANT R2, desc[UR12][R2.64] ;  /* 0x0000000c02027981 */ /* 0x000e22000c1e9b00 */
[----:B----4-:R-:W-:-:S04]  /*0710*/  IADD3 R6, P0, PT, R57, UR16, RZ ;  /* 0x0000001039067c10 */ /* 0x010fc8000ff1e0ff */
[----:B------:R-:W-:Y:S02]  /*0720*/  IADD3.X R7, PT, PT, R58, UR17, RZ, P0, !PT ;  /* 0x000000113a077c10 */ /* 0x000fe400087fe4ff */
[----:B------:R-:W-:-:S03]  /*0730*/  IADD3 R34, P0, PT, R57, UR10, RZ ;  /* 0x0000000a39227c10 */ /* 0x000fc6000ff1e0ff */
[----:B------:R-:W2:Y:S01]  /*0740*/  LDG.E.64.CONSTANT R8, desc[UR12][R6.64] ;  /* 0x0000000c06087981 */ /* 0x000ea2000c1e9b00 */
[----:B------:R-:W-:-:S03]  /*0750*/  IADD3.X R35, PT, PT, R58, UR11, RZ, P0, !PT ;  /* 0x0000000b3a237c10 */ /* 0x000fc600087fe4ff */
[----:B------:R-:W3:Y:S04]  /*0760*/  LDG.E.64.CONSTANT R20, desc[UR12][R6.64+0xa00] ;  /* 0x000a000c06147981 */ /* 0x000ee8000c1e9b00 */
[----:B------:R-:W4:Y:S04]  /*0770*/  LDG.E.64.CONSTANT R30, desc[UR12][R6.64+0x1400] ;  /* 0x0014000c061e7981 */ /* 0x000f28000c1e9b00 */
[----:B------:R-:W5:Y:S04]  /*0780*/  LDG.E.64.CONSTANT R32, desc[UR12][R6.64+0x1e00] ;  /* 0x001e000c06207981 */ /* 0x000f68000c1e9b00 */
[----:B------:R-:W5:Y:S04]  /*0790*/  LDG.E.64.CONSTANT R10, desc[UR12][R34.64] ;  /* 0x0000000c220a7981 */ /* 0x000f68000c1e9b00 */
[----:B------:R-:W5:Y:S04]  /*07a0*/  LDG.E.64.CONSTANT R12, desc[UR12][R34.64+0xa00] ;  /* 0x000a000c220c7981 */ /* 0x000f68000c1e9b00 */
[----:B------:R-:W5:Y:S01]  /*07b0*/  LDG.E.64.CONSTANT R14, desc[UR12][R34.64+0x1400] ;  /* 0x0014000c220e7981 */ /* 0x000f62000c1e9b00 */
[----:B------:R-:W-:-:S03]  /*07c0*/  LEA R16, P0, R4, UR14, 0x2 ;  /* 0x0000000e04107c11 */ /* 0x000fc6000f8010ff */
[----:B------:R1:W5:Y:S01]  /*07d0*/  LDG.E.64.CONSTANT R18, desc[UR12][R34.64+0x1e00] ;  /* 0x001e000c22127981 */ /* 0x000362000c1e9b00 */
[----:B------:R-:W-:Y:S01]  /*07e0*/  LEA.HI.X R17, R4, UR15, R5, 0x2, P0 ;  /* 0x0000000f04117c11 */ /* 0x000fe200080f1405 */
[----:B------:R-:W5:Y:S05]  /*07f0*/  LDCU.64 UR14, c[0x0][0x3c8] ;  /* 0x00007900ff0e77ac */ /* 0x000f6a0008000a00 */
[----:B------:R-:W5:Y:S01]  /*0800*/  LDG.E.64.CONSTANT R16, desc[UR12][R16.64] ;  /* 0x0000000c10107981 */ /* 0x000f62000c1e9b00 */
[----:B------:R-:W-:Y:S01]  /*0810*/  UIADD3 UR9, UP0, UPT, UR9, 0x5, URZ ;  /* 0x0000000509097890 */ /* 0x000fe2000ff1e0ff */
[----:B0-----:R-:W-:-:S06]  /*0820*/  FADD.FTZ R3, R3, UR8 ;  /* 0x0000000803037e21 */ /* 0x001fcc0008010000 */
[----:B------:R-:W0:Y:S01]  /*0830*/  MUFU.RSQ R3, R3 ;  /* 0x0000000300037308 */ /* 0x000e220000001400 */
[C---:B--2---:R-:W-:Y:S02]  /*0840*/  PRMT R0, R8.reuse, 0x7632, R0 ;  /* 0x0000763208007816 */ /* 0x044fe40000000000 */
[----:B------:R-:W-:Y:S02]  /*0850*/  SHF.L.U32 R37, R8, 0x10, RZ ;  /* 0x0000001008257819 */ /* 0x000fe400000006ff */
[----:B-1----:R-:W-:Y:S02]  /*0860*/  SHF.L.U32 R35, R0, 0x10, RZ ;  /* 0x0000001000237819 */ /* 0x002fe400000006ff */
[C---:B---3--:R-:W-:Y:S02]  /*0870*/  SHF.L.U32 R39, R20.reuse, 0x10, RZ ;  /* 0x0000001014277819 */ /* 0x048fe400000006ff */
[----:B------:R-:W-:Y:S02]  /*0880*/  PRMT R4, R20, 0x7632, R4 ;  /* 0x0000763214047816 */ /* 0x000fe40000000004 */
[----:B----4-:R-:W-:-:S02]  /*0890*/  PRMT R6, R30, 0x7632, R6 ;  /* 0x000076321e067816 */ /* 0x010fc40000000006 */
[----:B-----5:R-:W-:Y:S01]  /*08a0*/  PRMT R7, R32, 0x7632, R7 ;  /* 0x0000763220077816 */ /* 0x020fe20000000007 */
[C---:B------:R-:W-:Y:S01]  /*08b0*/  FADD.FTZ R8, -R2.reuse, R37 ;  /* 0x0000002502087221 */ /* 0x040fe20000010100 */
[----:B------:R-:W-:Y:S01]  /*08c0*/  FADD.FTZ R52, -R2, R35 ;  /* 0x0000002302347221 */ /* 0x000fe20000010100 */
[C---:B------:R-:W-:Y:S02]  /*08d0*/  PRMT R51, R10.reuse, 0x7632, R51 ;  /* 0x000076320a337816 */ /* 0x040fe40000000033 */
[----:B------:R-:W-:Y:S01]  /*08e0*/  SHF.L.U32 R5, R10, 0x10, RZ ;  /* 0x000000100a057819 */ /* 0x000fe200000006ff */
[----:B------:R-:W-:Y:S01]  /*08f0*/  FADD.FTZ R50, -R2, R39 ;  /* 0x0000002702327221 */ /* 0x000fe20000010100 */
[----:B------:R-:W-:Y:S01]  /*0900*/  SHF.L.U32 R41, R30, 0x10, RZ ;  /* 0x000000101e297819 */ /* 0x000fe200000006ff */
[----:B------:R-:W-:Y:S01]  /*0910*/  IMAD.U32 R39, R6, 0x10000, RZ ;  /* 0x0001000006277824 */ /* 0x000fe200078e00ff */
[----:B------:R-:W-:Y:S02]  /*0920*/  SHF.L.U32 R43, R32, 0x10, RZ ;  /* 0x00000010202b7819 */ /* 0x000fe400000006ff */
[----:B------:R-:W-:-:S02]  /*0930*/  SHF.L.U32 R37, R4, 0x10, RZ ;  /* 0x0000001004257819 */ /* 0x000fc400000006ff */
[----:B------:R-:W-:Y:S01]  /*0940*/  SHF.L.U32 R7, R7, 0x10, RZ ;  /* 0x0000001007077819 */ /* 0x000fe200000006ff */
[----:B0-----:R-:W-:Y:S01]  /*0950*/  FMUL.FTZ R0, R3, R8 ;  /* 0x0000000803007220 */ /* 0x001fe20000410000 */
[----:B------:R-:W-:Y:S01]  /*0960*/  SHF.L.U32 R51, R51, 0x10, RZ ;  /* 0x0000001033337819 */ /* 0x000fe200000006ff */
[----:B------:R-:W-:Y:S01]  /*0970*/  FMUL.FTZ R52, R3, R52 ;  /* 0x0000003403347220 */ /* 0x000fe20000410000 */
[-C--:B------:R-:W-:Y:S01]  /*0980*/  FMUL.FTZ R4, R56, R5.reuse ;  /* 0x0000000538047220 */ /* 0x080fe20000410000 */
[C---:B------:R-:W-:Y:S01]  /*0990*/  FADD.FTZ R46, -R2.reuse, R41 ;  /* 0x00000029022e7221 */ /* 0x040fe20000010100 */
[C---:B------:R-:W-:Y:S01]  /*09a0*/  FADD.FTZ R6, -R2.reuse, R43 ;  /* 0x0000002b02067221 */ /* 0x040fe20000010100 */
[C---:B------:R-:W-:Y:S01]  /*09b0*/  FADD.FTZ R48, -R2.reuse, R37 ;  /* 0x0000002502307221 */ /* 0x040fe20000010100 */
[C---:B------:R-:W-:Y:S01]  /*09c0*/  FADD.FTZ R44, -R2.reuse, R39 ;  /* 0x00000027022c7221 */ /* 0x040fe20000010100 */
[----:B------:R-:W-:Y:S01]  /*09d0*/  FADD.FTZ R8, -R2, R7 ;  /* 0x0000000702087221 */ /* 0x000fe20000010100 */
[----:B------:R-:W-:Y:S01]  /*09e0*/  FADD.FTZ R32, R5, R23 ;  /* 0x0000001705207221 */ /* 0x000fe20000010000 */
[----:B------:R-:W-:Y:S01]  /*09f0*/  SHF.L.U32 R49, R12, 0x10, RZ ;  /* 0x000000100c317819 */ /* 0x000fe200000006ff */
[----:B------:R-:W-:Y:S01]  /*0a00*/  FFMA.FTZ R39, R0, R5, R22 ;  /* 0x0000000500277223 */ /* 0x000fe20000010016 */
[----:B------:R-:W-:Y:S01]  /*0a10*/  FADD.FTZ R25, R51, R25 ;  /* 0x0000001933197221 */ /* 0x000fe20000010000 */
[-C--:B------:R-:W-:Y:S01]  /*0a20*/  FFMA.FTZ R23, R52, R51.reuse, R24 ;  /* 0x0000003334177223 */ /* 0x080fe20000010018 */
[----:B------:R-:W-:Y:S01]  /*0a30*/  PRMT R2, R12, 0x7632, R2 ;  /* 0x000076320c027816 */ /* 0x000fe20000000002 */
[----:B------:R-:W-:Y:S01]  /*0a40*/  FMUL.FTZ R50, R3, R50 ;  /* 0x0000003203327220 */ /* 0x000fe20000410000 */
[C---:B------:R-:W-:Y:S01]  /*0a50*/  FMUL.FTZ R51, R55.reuse, R51 ;  /* 0x0000003337337220 */ /* 0x040fe20000410000 */
[----:B------:R-:W-:Y:S01]  /*0a60*/  FFMA.FTZ R5, R0, R4, RZ ;  /* 0x0000000400057223 */ /* 0x000fe200000100ff */
[----:B------:R-:W-:Y:S01]  /*0a70*/  SHF.L.U32 R2, R2, 0x10, RZ ;  /* 0x0000001002027819 */ /* 0x000fe200000006ff */
[----:B------:R-:W-:Y:S01]  /*0a80*/  FADD.FTZ R32, R32, R49 ;  /* 0x0000003120207221 */ /* 0x000fe20000010000 */
[-C--:B------:R-:W-:Y:S01]  /*0a90*/  FFMA.FTZ R39, R50, R49.reuse, R39 ;  /* 0x0000003132277223 */ /* 0x080fe20000010027 */
[----:B------:R-:W-:Y:S01]  /*0aa0*/  FMUL.FTZ R49, R56, R49 ;  /* 0x0000003138317220 */ /* 0x000fe20000410000 */
[----:B------:R-:W-:Y:S01]  /*0ab0*/  FFMA.FTZ R5, R52, R51, R5 ;  /* 0x0000003334057223 */ /* 0x000fe20000010005 */
[C---:B------:R-:W-:Y:S01]  /*0ac0*/  PRMT R24, R14.reuse, 0x7632, R24 ;  /* 0x000076320e187816 */ /* 0x040fe20000000018 */
[----:B------:R-:W-:Y:S01]  /*0ad0*/  FMUL.FTZ R47, R55, R2 ;  /* 0x00000002372f7220 */ /* 0x000fe20000410000 */
[----:B------:R-:W-:Y:S01]  /*0ae0*/  SHF.L.U32 R37, R14, 0x10, RZ ;  /* 0x000000100e257819 */ /* 0x000fe200000006ff */
[C---:B------:R-:W-:Y:S01]  /*0af0*/  FMUL.FTZ R48, R3.reuse, R48 ;  /* 0x0000003003307220 */ /* 0x040fe20000410000 */
[----:B------:R-:W-:Y:S01]  /*0b00*/  FFMA.FTZ R5, R50, R49, R5 ;  /* 0x0000003132057223 */ /* 0x000fe20000010005 */
[----:B------:R-:W-:Y:S01]  /*0b10*/  FADD.FTZ R10, RZ, R4 ;  /* 0x00000004ff0a7221 */ /* 0x000fe20000010000 */
[----:B------:R-:W-:Y:S01]  /*0b20*/  SHF.L.U32 R24, R24, 0x10, RZ ;  /* 0x0000001018187819 */ /* 0x000fe200000006ff */
[----:B------:R-:W-:Y:S01]  /*0b30*/  FMUL.FTZ R45, R56, R37 ;  /* 0x00000025382d7220 */ /* 0x000fe20000410000 */
[----:B------:R-:W-:Y:S01]  /*0b40*/  FMUL.FTZ R46, R3, R46 ;  /* 0x0000002e032e7220 */ /* 0x000fe20000410000 */
[----:B------:R-:W-:Y:S01]  /*0b50*/  FFMA.FTZ R5, R48, R47, R5 ;  /* 0x0000002f30057223 */ /* 0x000fe20000010005 */
[----:B------:R-:W-:Y:S01]  /*0b60*/  SHF.L.U32 R35, R18, 0x10, RZ ;  /* 0x0000001012237819 */ /* 0x000fe200000006ff */
[----:B------:R-:W-:Y:S01]  /*0b70*/  FADD.FTZ R10, R10, R51 ;  /* 0x000000330a0a7221 */ /* 0x000fe20000010000 */
[----:B------:R-:W-:Y:S01]  /*0b80*/  FMUL.FTZ R43, R55, R24 ;  /* 0x00000018372b7220 */ /* 0x000fe20000410000 */
[C---:B------:R-:W-:Y:S01]  /*0b90*/  FMUL.FTZ R44, R3.reuse, R44 ;  /* 0x0000002c032c7220 */ /* 0x040fe20000410000 */
[----:B------:R-:W-:Y:S01]  /*0ba0*/  FFMA.FTZ R7, R46, R45, R5 ;  /* 0x0000002d2e077223 */ /* 0x000fe20000010005 */
[----:B------:R-:W-:Y:S01]  /*0bb0*/  FADD.FTZ R10, R10, R49 ;  /* 0x000000310a0a7221 */ /* 0x000fe20000010000 */
[----:B------:R-:W-:Y:S01]  /*0bc0*/  FMUL.FTZ R5, R56, R35 ;  /* 0x0000002338057220 */ /* 0x000fe20000410000 */
[----:B------:R-:W-:Y:S01]  /*0bd0*/  FMUL.FTZ R6, R3, R6 ;  /* 0x0000000603067220 */ /* 0x000fe20000410000 */
[----:B------:R-:W-:Y:S01]  /*0be0*/  FFMA.FTZ R41, R44, R43, R7 ;  /* 0x0000002b2c297223 */ /* 0x000fe20000010007 */
[----:B------:R-:W-:Y:S01]  /*0bf0*/  FADD.FTZ R10, R10, R47 ;  /* 0x0000002f0a0a7221 */ /* 0x000fe20000010000 */
[----:B------:R-:W-:Y:S01]  /*0c00*/  FADD.FTZ R25, R25, R2 ;  /* 0x0000000219197221 */ /* 0x000fe20000010000 */
[----:B------:R-:W-:Y:S01]  /*0c10*/  FADD.FTZ R32, R32, R37 ;  /* 0x0000002520207221 */ /* 0x000fe20000010000 */
[----:B------:R-:W-:Y:S01]  /*0c20*/  FFMA.FTZ R59, R6, R5, R41 ;  /* 0x00000005063b7223 */ /* 0x000fe20000010029 */
[----:B------:R-:W-:Y:S01]  /*0c30*/  FFMA.FTZ R41, R48, R2, R23 ;  /* 0x0000000230297223 */ /* 0x000fe20000010017 */
[----:B------:R-:W-:Y:S01]  /*0c40*/  FFMA.FTZ R30, R46, R37, R39 ;  /* 0x000000252e1e7223 */ /* 0x000fe20000010027 */
[----:B------:R-:W-:Y:S01]  /*0c50*/  PRMT R34, R18, 0x7632, R34 ;  /* 0x0000763212227816 */ /* 0x000fe20000000022 */
[C---:B------:R-:W-:Y:S01]  /*0c60*/  IMAD.U32 R37, R9.reuse, 0x10000, RZ ;  /* 0x0001000009257824 */ /* 0x040fe200078e00ff */
[----:B------:R-:W-:Y:S01]  /*0c70*/  PRMT R2, R9, 0x7632, R2 ;  /* 0x0000763209027816 */ /* 0x000fe20000000002 */
[----:B------:R-:W-:Y:S01]  /*0c80*/  FADD.FTZ R10, R10, R45 ;  /* 0x0000002d0a0a7221 */ /* 0x000fe20000010000 */
[----:B------:R-:W-:Y:S01]  /*0c90*/  FADD.FTZ R9, R17, UR8 ;  /* 0x0000000811097e21 */ /* 0x000fe20008010000 */
[----:B------:R-:W-:-:S02]  /*0ca0*/  SHF.L.U32 R34, R34, 0x10, RZ ;  /* 0x0000001022227819 */ /* 0x000fc400000006ff */
[----:B------:R-:W-:Y:S01]  /*0cb0*/  FADD.FTZ R10, R10, R43 ;  /* 0x0000002b0a0a7221 */ /* 0x000fe20000010000 */
[----:B------:R-:W-:Y:S02]  /*0cc0*/  FMUL.FTZ R8, R3, R8 ;  /* 0x0000000803087220 */ /* 0x000fe40000410000 */
[----:B------:R-:W0:Y:S01]  /*0cd0*/  MUFU.RSQ R9, R9 ;  /* 0x0000000900097308 */ /* 0x000e220000001400 */
[----:B------:R-:W-:Y:S01]  /*0ce0*/  FMUL.FTZ R7, R55, R34 ;  /* 0x0000002237077220 */ /* 0x000fe20000410000 */
[----:B------:R-:W-:-:S03]  /*0cf0*/  FADD.FTZ R10, R10, R5 ;  /* 0x000000050a0a7221 */ /* 0x000fc60000010000 */
[----:B------:R-:W-:Y:S01]  /*0d00*/  FFMA.FTZ R23, R8, R7, R59 ;  /* 0x0000000708177223 */ /* 0x000fe2000001003b */
[----:B------:R-:W-:Y:S01]  /*0d10*/  FADD.FTZ R22, R10, R7 ;  /* 0x000000070a167221 */ /* 0x000fe20000010000 */
[----:B------:R-:W-:-:S04]  /*0d20*/  PRMT R10, R21, 0x7632, R10 ;  /* 0x00007632150a7816 */ /* 0x000fc8000000000a */
[----:B------:R1:W-:Y:S01]  /*0d30*/  STS.64 [R60], R22 ;  /* 0x000000163c007388 */ /* 0x0003e20000000a00 */
[----:B------:R-:W-:Y:S01]  /*0d40*/  PRMT R39, R31, 0x7632, R39 ;  /* 0x000076321f277816 */ /* 0x000fe20000000027 */
[----:B------:R-:W-:Y:S01]  /*0d50*/  FADD.FTZ R25, R25, R24 ;  /* 0x0000001819197221 */ /* 0x000fe20000010000 */
[----:B------:R-:W-:Y:S02]  /*0d60*/  SHF.L.U32 R17, R31, 0x10, RZ ;  /* 0x000000101f117819 */ /* 0x000fe400000006ff */
[C---:B------:R-:W-:Y:S01]  /*0d70*/  PRMT R12, R11.reuse, 0x7632, R12 ;  /* 0x000076320b0c7816 */ /* 0x040fe2000000000c */
[----:B------:R-:W-:Y:S01]  /*0d80*/  FFMA.FTZ R24, R44, R24, R41 ;  /* 0x000000182c187223 */ /* 0x000fe20000010029 */
[----:B------:R-:W-:Y:S02]  /*0d90*/  SHF.L.U32 R31, R10, 0x10, RZ ;  /* 0x000000100a1f7819 */ /* 0x000fe400000006ff */
[----:B-1----:R-:W-:Y:S01]  /*0da0*/  SHF.L.U32 R23, R2, 0x10, RZ ;  /* 0x0000001002177819 */ /* 0x002fe200000006ff */
[----:B------:R-:W-:Y:S01]  /*0db0*/  FADD.FTZ R2, -R16, R37 ;  /* 0x0000002510027221 */ /* 0x000fe20000010100 */
[----:B------:R-:W-:-:S02]  /*0dc0*/  SHF.L.U32 R11, R11, 0x10, RZ ;  /* 0x000000100b0b7819 */ /* 0x000fc400000006ff */
[----:B------:R-:W-:Y:S01]  /*0dd0*/  SHF.L.U32 R21, R21, 0x10, RZ ;  /* 0x0000001015157819 */ /* 0x000fe200000006ff */
[----:B------:R-:W-:Y:S01]  /*0de0*/  FADD.FTZ R10, -R16, R23 ;  /* 0x00000017100a7221 */ /* 0x000fe20000010100 */
[----:B0-----:R-:W-:Y:S01]  /*0df0*/  FMUL.FTZ R2, R9, R2 ;  /* 0x0000000209027220 */ /* 0x001fe20000410000 */
[C---:B------:R-:W-:Y:S02]  /*0e00*/  PRMT R41, R33.reuse, 0x7632, R41 ;  /* 0x0000763221297816 */ /* 0x040fe40000000029 */
[----:B------:R-:W-:Y:S02]  /*0e10*/  SHF.L.U32 R33, R33, 0x10, RZ ;  /* 0x0000001021217819 */ /* 0x000fe400000006ff */
[----:B------:R-:W-:Y:S01]  /*0e20*/  SHF.L.U32 R39, R39, 0x10, RZ ;  /* 0x0000001027277819 */ /* 0x000fe200000006ff */
[----:B------:R-:W-:Y:S01]  /*0e30*/  FADD.FTZ R27, R11, R27 ;  /* 0x0000001b0b1b7221 */ /* 0x000fe20000010000 */
[----:B------:R-:W-:Y:S01]  /*0e40*/  SHF.L.U32 R12, R12, 0x10, RZ ;  /* 0x000000100c0c7819 */ /* 0x000fe200000006ff */
[----:B------:R-:W-:Y:S01]  /*0e50*/  FMUL.FTZ R10, R9, R10 ;  /* 0x0000000a090a7220 */ /* 0x000fe20000410000 */
[-C--:B------:R-:W-:Y:S01]  /*0e60*/  FFMA.FTZ R36, R2, R11.reuse, R26 ;  /* 0x0000000b02247223 */ /* 0x080fe2000001001a */
[----:B------:R-:W-:Y:S01]  /*0e70*/  FMUL.FTZ R11, R54, R11 ;  /* 0x0000000b360b7220 */ /* 0x000fe20000410000 */
[C---:B------:R-:W-:Y:S01]  /*0e80*/  FADD.FTZ R14, -R16.reuse, R21 ;  /* 0x00000015100e7221 */ /* 0x040fe20000010100 */
[C---:B------:R-:W-:Y:S01]  /*0e90*/  FADD.FTZ R21, -R16.reuse, R33 ;  /* 0x0000002110157221 */ /* 0x040fe20000010100 */
[C---:B------:R-:W-:Y:S01]  /*0ea0*/  FADD.FTZ R20, -R16.reuse, R39 ;  /* 0x0000002710147221 */ /* 0x040fe20000010100 */
[----:B------:R-:W-:Y:S01]  /*0eb0*/  FADD.FTZ R18, -R16, R31 ;  /* 0x0000001f10127221 */ /* 0x000fe20000010100 */
[----:B------:R-:W-:Y:S01]  /*0ec0*/  PRMT R38, R13, 0x7632, R38 ;  /* 0x000076320d267816 */ /* 0x000fe20000000026 */
[----:B------:R-:W-:Y:S01]  /*0ed0*/  FADD.FTZ R29, R12, R29 ;  /* 0x0000001d0c1d7221 */ /* 0x000fe20000010000 */
[C---:B------:R-:W-:Y:S01]  /*0ee0*/  PRMT R39, R15.reuse, 0x7632, R39 ;  /* 0x000076320f277816 */ /* 0x040fe20000000027 */
[----:B------:R-:W-:Y:S01]  /*0ef0*/  FFMA.FTZ R37, R10, R12, R28 ;  /* 0x0000000c0a257223 */ /* 0x000fe2000001001c */
[----:B------:R-:W-:Y:S01]  /*0f00*/  SHF.L.U32 R33, R15, 0x10, RZ ;  /* 0x000000100f217819 */ /* 0x000fe200000006ff */
[----:B------:R-:W-:-:S02]  /*0f10*/  IMAD.U32 R31, R13, 0x10000, RZ ;  /* 0x000100000d1f7824 */ /* 0x000fc400078e00ff */
[----:B------:R-:W-:Y:S01]  /*0f20*/  FMUL.FTZ R12, R53, R12 ;  /* 0x0000000c350c7220 */ /* 0x000fe20000410000 */
[----:B------:R-:W-:Y:S01]  /*0f30*/  FADD.FTZ R15, RZ, R11 ;  /* 0x0000000bff0f7221 */ /* 0x000fe20000010000 */
[----:B------:R-:W-:Y:S01]  /*0f40*/  FFMA.FTZ R23, R2, R11, RZ ;  /* 0x0000000b02177223 */ /* 0x000fe200000100ff */
[----:B------:R-:W-:Y:S01]  /*0f50*/  SHF.L.U32 R41, R41, 0x10, RZ ;  /* 0x0000001029297819 */ /* 0x000fe200000006ff */
[----:B------:R-:W-:Y:S01]  /*0f60*/  FMUL.FTZ R13, R54, R31 ;  /* 0x0000001f360d7220 */ /* 0x000fe20000410000 */
[----:B------:R-:W-:Y:S01]  /*0f70*/  SHF.L.U32 R38, R38, 0x10, RZ ;  /* 0x0000001026267819 */ /* 0x000fe200000006ff */
[----:B------:R-:W-:Y:S01]  /*0f80*/  FMUL.FTZ R14, R9, R14 ;  /* 0x0000000e090e7220 */ /* 0x000fe20000410000 */
[----:B------:R-:W-:Y:S01]  /*0f90*/  FADD.FTZ R22, R15, R12 ;  /* 0x0000000c0f167221 */ /* 0x000fe20000010000 */
[----:B------:R-:W-:Y:S01]  /*0fa0*/  FFMA.FTZ R23, R10, R12, R23 ;  /* 0x0000000c0a177223 */ /* 0x000fe20000010017 */
[C---:B------:R-:W-:Y:S01]  /*0fb0*/  FADD.FTZ R17, -R16.reuse, R17 ;  /* 0x0000001110117221 */ /* 0x040fe20000010100 */
[----:B------:R-:W-:Y:S01]  /*0fc0*/  FADD.FTZ R41, -R16, R41 ;  /* 0x0000002910297221 */ /* 0x000fe20000010100 */
[----:B------:R-:W-:Y:S01]  /*0fd0*/  FMUL.FTZ R15, R53, R38 ;  /* 0x00000026350f7220 */ /* 0x000fe20000410000 */
[----:B------:R-:W-:Y:S01]  /*0fe0*/  FMUL.FTZ R16, R9, R18 ;  /* 0x0000001209107220 */ /* 0x000fe20000410000 */
[----:B------:R-:W-:Y:S01]  /*0ff0*/  FADD.FTZ R22, R22, R13 ;  /* 0x0000000d16167221 */ /* 0x000fe20000010000 */
[----:B------:R-:W-:Y:S01]  /*1000*/  FFMA.FTZ R23, R14, R13, R23 ;  /* 0x0000000d0e177223 */ /* 0x000fe20000010017 */
[----:B------:R-:W-:Y:S01]  /*1010*/  SHF.L.U32 R39, R39, 0x10, RZ ;  /* 0x0000001027277819 */ /* 0x000fe200000006ff */
[----:B------:R-:W-:Y:S01]  /*1020*/  FMUL.FTZ R17, R9, R17 ;  /* 0x0000001109117220 */ /* 0x000fe20000410000 */
[----:B------:R-:W-:Y:S01]  /*1030*/  FADD.FTZ R22, R22, R15 ;  /* 0x0000000f16167221 */ /* 0x000fe20000010000 */
[----:B------:R-:W-:Y:S01]  /*1040*/  FFMA.FTZ R23, R16, R15, R23 ;  /* 0x0000000f10177223 */ /* 0x000fe20000010017 */
[----:B------:R-:W-:Y:S01]  /*1050*/  FMUL.FTZ R18, R54, R33 ;  /* 0x0000002136127220 */ /* 0x000fe20000410000 */
[----:B------:R-:W-:-:S02]  /*1060*/  PRMT R28, R19, 0x7632, R28 ;  /* 0x00007632131c7816 */ /* 0x000fc4000000001c */
[----:B------:R-:W-:Y:S01]  /*1070*/  SHF.L.U32 R26, R19, 0x10, RZ ;  /* 0x00000010131a7819 */ /* 0x000fe200000006ff */
[----:B------:R-:W-:Y:S01]  /*1080*/  FMUL.FTZ R19, R9, R20 ;  /* 0x0000001409137220 */ /* 0x000fe20000410000 */
[----:B------:R-:W-:Y:S01]  /*1090*/  FADD.FTZ R22, R22, R18 ;  /* 0x0000001216167221 */ /* 0x000fe20000010000 */
[----:B------:R-:W-:Y:S01]  /*10a0*/  FFMA.FTZ R23, R17, R18, R23 ;  /* 0x0000001211177223 */ /* 0x000fe20000010017 */
[----:B------:R-:W-:Y:S01]  /*10b0*/  FMUL.FTZ R20, R53, R39 ;  /* 0x0000002735147220 */ /* 0x000fe20000410000 */
[----:B------:R-:W-:Y:S01]  /*10c0*/  SHF.L.U32 R28, R28, 0x10, RZ ;  /* 0x000000101c1c7819 */ /* 0x000fe200000006ff */
[----:B------:R-:W-:Y:S01]  /*10d0*/  FMUL.FTZ R21, R9, R21 ;  /* 0x0000001509157220 */ /* 0x000fe20000410000 */
[----:B------:R-:W-:Y:S01]  /*10e0*/  FMUL.FTZ R40, R54, R26 ;  /* 0x0000001a36287220 */ /* 0x000fe20000410000 */
[----:B------:R-:W-:Y:S01]  /*10f0*/  FADD.FTZ R22, R22, R20 ;  /* 0x0000001416167221 */ /* 0x000fe20000010000 */
[----:B------:R-:W-:Y:S01]  /*1100*/  FFMA.FTZ R23, R19, R20, R23 ;  /* 0x0000001413177223 */ /* 0x000fe20000010017 */
[----:B------:R-:W-:Y:S01]  /*1110*/  FMUL.FTZ R41, R9, R41 ;  /* 0x0000002909297220 */ /* 0x000fe20000410000 */
[----:B------:R-:W-:Y:S01]  /*1120*/  FMUL.FTZ R42, R53, R28 ;  /* 0x0000001c352a7220 */ /* 0x000fe20000410000 */
[----:B------:R-:W-:Y:S01]  /*1130*/  FADD.FTZ R22, R22, R40 ;  /* 0x0000002816167221 */ /* 0x000fe20000010000 */
[----:B------:R-:W-:-:S03]  /*1140*/  FFMA.FTZ R23, R21, R40, R23 ;  /* 0x0000002815177223 */ /* 0x000fc60000010017 */
[----:B------:R-:W-:Y:S01]  /*1150*/  FADD.FTZ R22, R22, R42 ;  /* 0x0000002a16167221 */ /* 0x000fe20000010000 */
[----:B------:R-:W-:Y:S01]  /*1160*/  FFMA.FTZ R23, R41, R42, R23 ;  /* 0x0000002a29177223 */ /* 0x000fe20000010017 */
[----:B------:R-:W-:Y:S01]  /*1170*/  FADD.FTZ R29, R29, R38 ;  /* 0x000000261d1d7221 */ /* 0x000fe20000010000 */
[----:B------:R-:W-:Y:S02]  /*1180*/  FFMA.FTZ R37, R16, R38, R37 ;  /* 0x0000002610257223 */ /* 0x000fe40000010025 */
[----:B------:R-:W0:Y:S01]  /*1190*/  S2R R38, SR_TID.X ;  /* 0x0000000000267919 */ /* 0x000e220000002100 */
[----:B------:R1:W-:Y:S01]  /*11a0*/  STS.64 [R60+0xc80], R22 ;  /* 0x000c80163c007388 */ /* 0x0003e20000000a00 */
[----:B------:R-:W-:Y:S02]  /*11b0*/  UIADD3.X UR8, UPT, UPT, URZ, UR5, URZ, UP0, !UPT ;  /* 0x00000005ff087290 */ /* 0x000fe400087fe4ff */
[----:B------:R-:W-:Y:S01]  /*11c0*/  UISETP.GE.U32.AND UP0, UPT, UR9, UR14, UPT ;  /* 0x0000000e0900728c */ /* 0x000fe2000bf06070 */
[----:B------:R-:W-:-:S03]  /*11d0*/  FADD.FTZ R27, R27, R31 ;  /* 0x0000001f1b1b7221 */ /* 0x000fc60000010000 */
[----:B------:R-:W-:Y:S01]  /*11e0*/  UISETP.GE.AND.EX UP0, UPT, UR8, UR15, UPT, UP0 ;  /* 0x0000000f0800728c */ /* 0x000fe2000bf06300 */
[----:B------:R-:W-:Y:S01]  /*11f0*/  FFMA.FTZ R36, R14, R31, R36 ;  /* 0x0000001f0e247223 */ /* 0x000fe20000010024 */
[----:B------:R-:W-:Y:S01]  /*1200*/  FADD.FTZ R27, R27, R33 ;  /* 0x000000211b1b7221 */ /* 0x000fe20000010000 */
[----:B------:R-:W-:Y:S01]  /*1210*/  FADD.FTZ R29, R29, R39 ;  /* 0x000000271d1d7221 */ /* 0x000fe20000010000 */
[----:B------:R-:W-:Y:S01]  /*1220*/  FFMA.FTZ R39, R19, R39, R37 ;  /* 0x0000002713277223 */ /* 0x000fe20000010025 */
[----:B------:R-:W-:Y:S01]  /*1230*/  FFMA.FTZ R33, R17, R33, R36 ;  /* 0x0000002111217223 */ /* 0x000fe20000010024 */
[----:B------:R-:W-:Y:S01]  /*1240*/  FADD.FTZ R27, R27, R26 ;  /* 0x0000001a1b1b7221 */ /* 0x000fe20000010000 */
[----:B------:R-:W-:Y:S01]  /*1250*/  FADD.FTZ R29, R29, R28 ;  /* 0x0000001c1d1d7221 */ /* 0x000fe20000010000 */
[----:B-1----:R-:W-:Y:S01]  /*1260*/  FADD.FTZ R23, R32, R35 ;  /* 0x0000002320177221 */ /* 0x002fe20000010000 */
[----:B------:R-:W-:Y:S01]  /*1270*/  FFMA.FTZ R22, R6, R35, R30 ;  /* 0x0000002306167223 */ /* 0x000fe2000001001e */
[----:B------:R-:W-:Y:S01]  /*1280*/  FADD.FTZ R25, R25, R34 ;  /* 0x0000002219197221 */ /* 0x000fe20000010000 */
[----:B------:R-:W-:Y:S01]  /*1290*/  FFMA.FTZ R24, R8, R34, R24 ;  /* 0x0000002208187223 */ /* 0x000fe20000010018 */
[----:B------:R-:W-:Y:S01]  /*12a0*/  FFMA.FTZ R26, R21, R26, R33 ;  /* 0x0000001a151a7223 */ /* 0x000fe20000010021 */
[----:B------:R-:W-:Y:S01]  /*12b0*/  FFMA.FTZ R28, R41, R28, R39 ;  /* 0x0000001c291c7223 */ /* 0x000fe20000010027 */
[----:B------:R-:W-:Y:S06]  /*12c0*/  BAR.SYNC.DEFER_BLOCKING 0x0 ;  /* 0x0000000000007b1d */ /* 0x000fec0000010000 */
[----:B------:R-:W-:Y:S05]  /*12d0*/  BRA.U !UP0, `(.L_x_160) ;  /* 0x0000000108bc7547 */ /* 0x000fea000b800000 */
[----:B0-----:R-:W0:Y:S01]  /*12e0*/  S2R R38, SR_TID.X ;  /* 0x0000000000267919 */ /* 0x001e220000002100 */
[----:B------:R-:W1:Y:S01]  /*12f0*/  S2UR UR10, SR_CgaCtaId ;  /* 0x00000000000a79c3 */ /* 0x000e620000008800 */
[----:B------:R-:W-:Y:S02]  /*1300*/  UMOV UR5, 0x400 ;  /* 0x0000040000057882 */ /* 0x000fe40000000000 */
[----:B-1----:R-:W-:Y:S01]  /*1310*/  ULEA UR5, UR10, UR5, 0x18 ;  /* 0x000000050a057291 */ /* 0x002fe2000f8ec0ff */
[----:B0-----:R-:W-:-:S05]  /*1320*/  SHF.L.U32 R31, R38, 0x1, RZ ;  /* 0x00000001261f7819 */ /* 0x001fca00000006ff */
[----:B------:R-:W-:Y:S02]  /*1330*/  LEA R30, R38, UR5, 0x5 ;  /* 0x00000005261e7c11 */ /* 0x000fe4000f8e28ff */
[----:B------:R-:W-:-:S04]  /*1340*/  LOP3.LUT R31, R31, 0x18, RZ, 0xc0, !PT ;  /* 0x000000181f1f7812 */ /* 0x000fc800078ec0ff */
[C---:B------:R-:W-:Y:S02]  /*1350*/  LOP3.LUT R33, R31.reuse, 0x8, RZ, 0x3c, !PT ;  /* 0x000000081f217812 */ /* 0x040fe400078e3cff */
[C---:B------:R-:W-:Y:S02]  /*1360*/  IADD3 R32, PT, PT, R30.reuse, R31, RZ ;  /* 0x0000001f1e207210 */ /* 0x040fe40007ffe0ff */
[C---:B------:R-:W-:Y:S01]  /*1370*/  LOP3.LUT R35, R31.reuse, 0x10, RZ, 0x3c, !PT ;  /* 0x000000101f237812 */ /* 0x040fe200078e3cff */
[C---:B------:R-:W-:Y:S01]  /*1380*/  IMAD.IADD R33, R30.reuse, 0x1, R33 ;  /* 0x000000011e217824 */ /* 0x040fe200078e0221 */
[----:B------:R-:W-:Y:S01]  /*1390*/  LOP3.LUT R31, R31, 0x18, RZ, 0x3c, !PT ;  /* 0x000000181f1f7812 */ /* 0x000fe200078e3cff */
[----:B------:R-:W-:Y:S01]  /*13a0*/  STS.64 [R32], R22 ;  /* 0x0000001620007388 */ /* 0x000fe20000000a00 */
[C---:B------:R-:W-:Y:S02]  /*13b0*/  IADD3 R35, PT, PT, R30.reuse, R35, RZ ;  /* 0x000000231e237210 */ /* 0x040fe40007ffe0ff */
[----:B------:R-:W-:Y:S01]  /*13c0*/  IADD3 R36, PT, PT, R30, R31, RZ ;  /* 0x0000001f1e247210 */ /* 0x000fe20007ffe0ff */
[----:B------:R-:W-:Y:S01]  /*13d0*/  STS.64 [R33], R24 ;  /* 0x0000001821007388 */ /* 0x000fe20000000a00 */
[----:B------:R-:W-:-:S02]  /*13e0*/  SHF.R.U32.HI R30, RZ, 0x4, R38 ;  /* 0x00000004ff1e7819 */ /* 0x000fc40000011626 */
[----:B------:R-:W-:Y:S01]  /*13f0*/  SHF.L.U32 R31, R38, 0x3, RZ ;  /* 0x00000003261f7819 */ /* 0x000fe200000006ff */
[----:B------:R0:W-:Y:S01]  /*1400*/  STS.64 [R35], R26 ;  /* 0x0000001a23007388 */ /* 0x0001e20000000a00 */
[----:B------:R-:W-:Y:S02]  /*1410*/  LOP3.LUT R30, R30, R38, RZ, 0x3c, !PT ;  /* 0x000000261e1e7212 */ /* 0x000fe400078e3cff */
[----:B------:R-:W-:Y:S01]  /*1420*/  LOP3.LUT R31, R31, 0x1fe0, RZ, 0xc0, !PT ;  /* 0x00001fe01f1f7812 */ /* 0x000fe200078ec0ff */
[----:B------:R-:W-:Y:S01]  /*1430*/  STS.64 [R36], R28 ;  /* 0x0000001c24007388 */ /* 0x000fe20000000a00 */
[----:B------:R-:W-:-:S04]  /*1440*/  SHF.L.U32 R30, R30, 0x3, RZ ;  /* 0x000000031e1e7819 */ /* 0x000fc800000006ff */
[----:B------:R-:W-:Y:S01]  /*1450*/  LOP3.LUT R30, R30, 0x18, RZ, 0xc0, !PT ;  /* 0x000000181e1e7812 */ /* 0x000fe200078ec0ff */
[----:B0-----:R-:W0:Y:S03]  /*1460*/  S2R R35, SR_CTAID.Y ;  /* 0x0000000000237919 */ /* 0x001e260000002600 */
[----:B------:R-:W-:Y:S01]  /*1470*/  IADD3 R34, PT, PT, R31, UR5, R30 ;  /* 0x000000051f227c10 */ /* 0x000fe2000fffe01e */
[----:B------:R-:W-:Y:S06]  /*1480*/  BAR.SYNC.DEFER_BLOCKING 0x0 ;  /* 0x0000000000007b1d */ /* 0x000fec0000010000 */
[----:B------:R-:W1:Y:S04]  /*1490*/  LDS.64 R30, [R34] ;  /* 0x00000000221e7984 */ /* 0x000e680000000a00 */
[----:B------:R-:W2:Y:S01]  /*14a0*/  LDS.64 R32, [R34+0xa00] ;  /* 0x000a000022207984 */ /* 0x000ea20000000a00 */
[----:B-1----:R-:W-:Y:S01]  /*14b0*/  FADD.FTZ R30, RZ, R30 ;  /* 0x0000001eff1e7221 */ /* 0x002fe20000010000 */
[----:B------:R-:W-:-:S03]  /*14c0*/  FADD.FTZ R31, RZ, R31 ;  /* 0x0000001fff1f7221 */ /* 0x000fc60000010000 */
[----:B--2---:R-:W-:Y:S01]  /*14d0*/  FADD.FTZ R32, R30, R32 ;  /* 0x000000201e207221 */ /* 0x004fe20000010000 */
[----:B------:R-:W-:Y:S02]  /*14e0*/  FADD.FTZ R33, R31, R33 ;  /* 0x000000211f217221 */ /* 0x000fe40000010000 */
[----:B------:R-:W1:Y:S02]  /*14f0*/  LDS.64 R30, [R34+0x1400] ;  /* 0x00140000221e7984 */ /* 0x000e640000000a00 */
[----:B-1----:R-:W-:Y:S01]  /*1500*/  FADD.FTZ R32, R32, R30 ;  /* 0x0000001e20207221 */ /* 0x002fe20000010000 */
[----:B------:R-:W-:Y:S02]  /*1510*/  FADD.FTZ R33, R33, R31 ;  /* 0x0000001f21217221 */ /* 0x000fe40000010000 */
[----:B------:R-:W1:Y:S02]  /*1520*/  LDS.64 R30, [R34+0x1e00] ;  /* 0x001e0000221e7984 */ /* 0x000e640000000a00 */
[----:B-1----:R-:W-:Y:S01]  /*1530*/  FADD.FTZ R30, R32, R30 ;  /* 0x0000001e201e7221 */ /* 0x002fe20000010000 */
[----:B------:R-:W-:Y:S01]  /*1540*/  FADD.FTZ R31, R33, R31 ;  /* 0x0000001f211f7221 */ /* 0x000fe20000010000 */
[----:B------:R-:W1:Y:S02]  /*1550*/  S2R R32, SR_CTAID.X ;  /* 0x0000000000207919 */ /* 0x000e640000002500 */
[----:B-1----:R-:W-:-:S04]  /*1560*/  LOP3.LUT R32, R32, 0x3f, RZ, 0xc0, !PT ;  /* 0x0000003f20207812 */ /* 0x002fc800078ec0ff */
[----:B0-----:R-:W-:Y:S02]  /*1570*/  LEA R35, R35, R32, 0x6 ;  /* 0x0000002023237211 */ /* 0x001fe400078e30ff */
[----:B------:R-:W0:Y:S03]  /*1580*/  LDC.64 R32, c[0x0][0x3d0] ;  /* 0x0000f400ff207b82 */ /* 0x000e260000000a00 */
[----:B------:R-:W-:-:S05]  /*1590*/  IMAD R35, R35, 0x140, R38 ;  /* 0x0000014023237824 */ /* 0x000fca00078e0226 */
[----:B------:R-:W-:-:S05]  /*15a0*/  SHF.L.U32 R35, R35, 0x1, RZ ;  /* 0x0000000123237819 */ /* 0x000fca00000006ff */
[----:B0-----:R-:W-:-:S05]  /*15b0*/  IMAD.WIDE.U32 R32, R35, 0x4, R32 ;  /* 0x0000000423207825 */ /* 0x001fca00078e0020 */
[----:B------:R1:W-:Y:S02]  /*15c0*/  STG.E.64 desc[UR12][R32.64+0x28000], R30 ;  /* 0x0280001e20007986 */ /* 0x0003e4000c101b0c */
.L_x_160:
[----:B0-----:R-:W-:Y:S01]  /*15d0*/  ISETP.GT.U32.AND P0, PT, R38, 0x7f, PT ;  /* 0x0000007f2600780c */ /* 0x001fe20003f04070 */
[----:B------:R-:W-:Y:S01]  /*15e0*/  BSSY.RECONVERGENT B0, `(.L_x_161) ;  /* 0x0000038000007945 */ /* 0x000fe20003800200 */
[----:B------:R-:W-:Y:S01]  /*15f0*/  HFMA2 R34, -RZ, RZ, 0, 0 ;  /* 0x00000000ff227431 */ /* 0x000fe200000001ff */
[----:B-1----:R-:W-:-:S10]  /*1600*/  MOV R32, RZ ;  /* 0x000000ff00207202 */ /* 0x002fd40000000f00 */
[----:B------:R-:W-:Y:S05]  /*1610*/  @P0 BRA `(.L_x_162) ;  /* 0x0000000000d00947 */ /* 0x000fea0003800000 */
[----:B------:R-:W0:Y:S01]  /*1620*/  S2R R30, SR_TID.X ;  /* 0x00000000001e7919 */ /* 0x000e220000002100 */
[----:B------:R-:W-:Y:S01]  /*1630*/  SHF.L.U32 R36, R38, 0x3, RZ ;  /* 0x0000000326247819 */ /* 0x000fe200000006ff */
[----:B------:R-:W1:Y:S03]  /*1640*/  S2R R31, SR_CgaCtaId ;  /* 0x00000000001f7919 */ /* 0x000e660000008800 */
[----:B------:R-:W-:Y:S02]  /*1650*/  LOP3.LUT R36, R36, 0x18, RZ, 0xc0, !PT ;  /* 0x0000001824247812 */ /* 0x000fe400078ec0ff */
[----:B0-----:R-:W-:Y:S02]  /*1660*/  SHF.R.U32.HI R33, RZ, 0x2, R30 ;  /* 0x00000002ff217819 */ /* 0x001fe4000001161e */
[----:B------:R-:W-:-:S03]  /*1670*/  MOV R30, 0x400 ;  /* 0x00000400001e7802 */ /* 0x000fc60000000f00 */
[----:B------:R-:W-:Y:S02]  /*1680*/  IMAD R59, R33, 0xa, RZ ;  /* 0x0000000a213b7824 */ /* 0x000fe400078e02ff */
[----:B------:R-:W-:-:S03]  /*1690*/  VIADD R30, R30, 0x2800 ;  /* 0x000028001e1e7836 */ /* 0x000fc60000000000 */
[----:B------:R-:W-:Y:S02]  /*16a0*/  LOP3.LUT P0, RZ, R59, 0x2, RZ, 0xc0, !PT ;  /* 0x000000023bff7812 */ /* 0x000fe4000780c0ff */
[----:B-1----:R-:W-:Y:S02]  /*16b0*/  LEA R34, R31, R30, 0x18 ;  /* 0x0000001e1f227211 */ /* 0x002fe400078ec0ff */
[----:B------:R-:W-:-:S04]  /*16c0*/  IADD3 R31, PT, PT, R59, 0x2, RZ ;  /* 0x000000023b1f7810 */ /* 0x000fc80007ffe0ff */
[----:B------:R-:W-:Y:S02]  /*16d0*/  SHF.R.U32.HI R30, RZ, 0x2, R31 ;  /* 0x00000002ff1e7819 */ /* 0x000fe4000001161f */
[----:B------:R-:W-:-:S03]  /*16e0*/  LEA.HI R31, R31, 0x50, RZ, 0x1e ;  /* 0x000000501f1f7811 */ /* 0x000fc600078ff0ff */
[----:B------:R-:W-:Y:S01]  /*16f0*/  @P0 IADD3 R31, PT, PT, R30, RZ, RZ ;  /* 0x000000ff1e1f0210 */ /* 0x000fe20007ffe0ff */
[----:B------:R-:W-:-:S04]  /*1700*/  IMAD R30, R33, -0x80000000, RZ ;  /* 0x80000000211e7824 */ /* 0x000fc800078e02ff */
[----:B------:R-:W-:Y:S01]  /*1710*/  IMAD R31, R31, 0x28, R34 ;  /* 0x000000281f1f7824 */ /* 0x000fe200078e0222 */
[----:B------:R-:W-:-:S04]  /*1720*/  SHF.R.S32.HI R30, RZ, 0x1f, R30 ;  /* 0x0000001fff1e7819 */ /* 0x000fc8000001141e */
[----:B------:R-:W-:Y:S02]  /*1730*/  LOP3.LUT R35, R30, 0x50, RZ, 0xc0, !PT ;  /* 0x000000501e237812 */ /* 0x000fe400078ec0ff */
[----:B------:R-:W-:Y:S02]  /*1740*/  IADD3 R37, PT, PT, R36, R31, RZ ;  /* 0x0000001f24257210 */ /* 0x000fe40007ffe0ff */
[----:B------:R-:W-:-:S05]  /*1750*/  LEA.HI R33, R59, R35, RZ, 0x1e ;  /* 0x000000233b217211 */ /* 0x000fca00078ff0ff */
[----:B------:R-:W-:-:S05]  /*1760*/  IMAD R33, R33, 0x28, R34 ;  /* 0x0000002821217824 */ /* 0x000fca00078e0222 */
[----:B------:R-:W-:Y:S02]  /*1770*/  IADD3 R38, PT, PT, R33, R36, RZ ;  /* 0x0000002421267210 */ /* 0x000fe40007ffe0ff */
[----:B------:R-:W-:Y:S04]  /*1780*/  LDS.64 R32, [R37] ;  /* 0x0000000025207984 */ /* 0x000fe80000000a00 */
[----:B------:R-:W0:Y:S02]  /*1790*/  LDS.64 R30, [R38] ;  /* 0x00000000261e7984 */ /* 0x000e240000000a00 */
[----:B0-----:R-:W-:Y:S01]  /*17a0*/  FADD.FTZ R30, RZ, R30 ;  /* 0x0000001eff1e7221 */ /* 0x001fe20000010000 */
[----:B------:R-:W-:-:S03]  /*17b0*/  FADD.FTZ R31, RZ, R31 ;  /* 0x0000001fff1f7221 */ /* 0x000fc60000010000 */
[----:B------:R-:W-:Y:S01]  /*17c0*/  FADD.FTZ R32, R30, R32 ;  /* 0x000000201e207221 */ /* 0x000fe20000010000 */
[----:B------:R-:W-:Y:S01]  /*17d0*/  IADD3 R30, PT, PT, R59, 0x4, RZ ;  /* 0x000000043b1e7810 */ /* 0x000fe20007ffe0ff */
[----:B------:R-:W-:-:S03]  /*17e0*/  FADD.FTZ R33, R31, R33 ;  /* 0x000000211f217221 */ /* 0x000fc60000010000 */
[----:B------:R-:W-:-:S05]  /*17f0*/  LEA.HI R31, R30, R35, RZ, 0x1e ;  /* 0x000000231e1f7211 */ /* 0x000fca00078ff0ff */
[----:B------:R-:W-:-:S05]  /*1800*/  IMAD R31, R31, 0x28, R34 ;  /* 0x000000281f1f7824 */ /* 0x000fca00078e0222 */
[----:B------:R-:W-:-:S05]  /*1810*/  IADD3 R39, PT, PT, R36, R31, RZ ;  /* 0x0000001f24277210 */ /* 0x000fca0007ffe0ff */
[----:B------:R-:W0:Y:S02]  /*1820*/  LDS.64 R30, [R39] ;  /* 0x00000000271e7984 */ /* 0x000e240000000a00 */
[----:B0-----:R-:W-:Y:S01]  /*1830*/  FADD.FTZ R33, R33, R31 ;  /* 0x0000001f21217221 */ /* 0x001fe20000010000 */
[----:B------:R-:W-:Y:S01]  /*1840*/  IADD3 R31, PT, PT, R59, 0x6, RZ ;  /* 0x000000063b1f7810 */ /* 0x000fe20007ffe0ff */
[----:B------:R-:W-:-:S03]  /*1850*/  FADD.FTZ R32, R32, R30 ;  /* 0x0000001e20207221 */ /* 0x000fc60000010000 */
[----:B------:R-:W-:-:S04]  /*1860*/  SHF.L.U32 R30, R31, 0x1e, RZ ;  /* 0x0000001e1f1e7819 */ /* 0x000fc800000006ff */
[----:B------:R-:W-:-:S04]  /*1870*/  SHF.R.S32.HI R30, RZ, 0x1f, R30 ;  /* 0x0000001fff1e7819 */ /* 0x000fc8000001141e */
[----:B------:R-:W-:-:S04]  /*1880*/  LOP3.LUT R30, R30, 0x50, RZ, 0xc0, !PT ;  /* 0x000000501e1e7812 */ /* 0x000fc800078ec0ff */
[----:B------:R-:W-:-:S05]  /*1890*/  LEA.HI R31, R31, R30, RZ, 0x1e ;  /* 0x0000001e1f1f7211 */ /* 0x000fca00078ff0ff */
[----:B------:R-:W-:-:S04]  /*18a0*/  IMAD R31, R31, 0x28, R34 ;  /* 0x000000281f1f7824 */ /* 0x000fc800078e0222 */
[----:B------:R-:W-:-:S05]  /*18b0*/  IMAD.IADD R37, R36, 0x1, R31 ;  /* 0x0000000124257824 */ /* 0x000fca00078e021f */
[----:B------:R-:W0:Y:S02]  /*18c0*/  LDS.64 R30, [R37] ;  /* 0x00000000251e7984 */ /* 0x000e240000000a00 */
[----:B0-----:R-:W-:Y:S01]  /*18d0*/  FADD.FTZ R32, R32, R30 ;  /* 0x0000001e20207221 */ /* 0x001fe20000010000 */
[----:B------:R-:W-:Y:S01]  /*18e0*/  IADD3 R30, PT, PT, R59, 0x8, RZ ;  /* 0x000000083b1e7810 */ /* 0x000fe20007ffe0ff */
[----:B------:R-:W-:-:S03]  /*18f0*/  FADD.FTZ R33, R33, R31 ;  /* 0x0000001f21217221 */ /* 0x000fc60000010000 */
[----:B------:R-:W-:-:S05]  /*1900*/  LEA.HI R35, R30, R35, RZ, 0x1e ;  /* 0x000000231e237211 */ /* 0x000fca00078ff0ff */
[----:B------:R-:W-:-:S05]  /*1910*/  IMAD R35, R35, 0x28, R34 ;  /* 0x0000002823237824 */ /* 0x000fca00078e0222 */
[----:B------:R-:W-:-:S06]  /*1920*/  IADD3 R30, PT, PT, R36, R35, RZ ;  /* 0x00000023241e7210 */ /* 0x000fcc0007ffe0ff */
[----:B------:R-:W0:Y:S02]  /*1930*/  LDS.64 R30, [R30] ;  /* 0x000000001e1e7984 */ /* 0x000e240000000a00 */
[----:B0-----:R-:W-:Y:S01]  /*1940*/  FADD.FTZ R32, R32, R30 ;  /* 0x0000001e20207221 */ /* 0x001fe20000010000 */
[----:B------:R-:W-:-:S07]  /*1950*/  FADD.FTZ R34, R33, R31 ;  /* 0x0000001f21227221 */ /* 0x000fce0000010000 */
.L_x_162:
[----:B------:R-:W-:Y:S05]  /*1960*/  BSYNC.RECONVERGENT B0 ;  /* 0x0000000000007941 */ /* 0x000fea0003800200 */
.L_x_161:
[----:B------:R-:W0:Y:S01]  /*1970*/  SHFL.BFLY PT, R33, R32, 0x2, 0x1f ;  /* 0x0c401f0020217f89 */ /* 0x000e2200000e0000 */
[----:B------:R-:W-:Y:S03]  /*1980*/  BSSY.RECONVERGENT B0, `(.L_x_163) ;  /* 0x0000016000007945 */ /* 0x000fe60003800200 */
[----:B------:R-:W1:Y:S01]  /*1990*/  SHFL.BFLY PT, R31, R34, 0x2, 0x1f ;  /* 0x0c401f00221f7f89 */ /* 0x000e6200000e0000 */
[----:B------:R-:W2:Y:S01]  /*19a0*/  S2R R37, SR_TID.X ;  /* 0x0000000000257919 */ /* 0x000ea20000002100 */
[----:B0-----:R-:W-:Y:S01]  /*19b0*/  FADD.FTZ R33, R33, R32 ;  /* 0x0000002021217221 */ /* 0x001fe20000010000 */
[----:B-1----:R-:W-:-:S04]  /*19c0*/  FADD.FTZ R35, R31, R34 ;  /* 0x000000221f237221 */ /* 0x002fc80000010000 */
[----:B------:R-:W0:Y:S04]  /*19d0*/  SHFL.BFLY PT, R30, R33, 0x1, 0x1f ;  /* 0x0c201f00211e7f89 */ /* 0x000e2800000e0000 */
[----:B------:R-:W1:Y:S01]  /*19e0*/  SHFL.BFLY PT, R36, R35, 0x1, 0x1f ;  /* 0x0c201f0023247f89 */ /* 0x000e6200000e0000 */
[----:B--2---:R-:W-:Y:S01]  /*19f0*/  LOP3.LUT P0, RZ, R37, 0x383, RZ, 0xc0, !PT ;  /* 0x0000038325ff7812 */ /* 0x004fe2000780c0ff */
[----:B0-----:R-:W-:Y:S01]  /*1a00*/  FADD.FTZ R30, R33, R30 ;  /* 0x0000001e211e7221 */ /* 0x001fe20000010000 */
[----:B-1----:R-:W-:-:S11]  /*1a10*/  FADD.FTZ R31, R35, R36 ;  /* 0x00000024231f7221 */ /* 0x002fd60000010000 */
[----:B------:R-:W-:Y:S05]  /*1a20*/  @P0 BRA `(.L_x_164) ;  /* 0x00000000002c0947 */ /* 0x000fea0003800000 */
[----:B------:R-:W0:Y:S01]  /*1a30*/  S2UR UR5, SR_CTAID.X ;  /* 0x00000000000579c3 */ /* 0x000e220000002500 */
[----:B------:R-:W1:Y:S07]  /*1a40*/  S2R R33, SR_CTAID.Y ;  /* 0x0000000000217919 */ /* 0x000e6e0000002600 */
[----:B------:R-:W1:Y:S01]  /*1a50*/  LDC R32, c[0x0][0x374] ;  /* 0x0000dd00ff207b82 */ /* 0x000e620000000800 */
[----:B0-----:R-:W-:-:S04]  /*1a60*/  USHF.L.U32 UR5, UR5, 0x1, URZ ;  /* 0x0000000105057899 */ /* 0x001fc800080006ff */
[----:B------:R-:W-:Y:S01]  /*1a70*/  ULOP3.LUT UR5, UR5, 0x7e, URZ, 0xc0, !UPT ;  /* 0x0000007e05057892 */ /* 0x000fe2000f8ec0ff */
[----:B-1----:R-:W-:-:S05]  /*1a80*/  IMAD R32, R32, UR4, R33 ;  /* 0x0000000420207c24 */ /* 0x002fca000f8e0221 */
[----:B------:R-:W-:-:S04]  /*1a90*/  LEA R33, R37, UR5, 0x5 ;  /* 0x0000000525217c11 */ /* 0x000fc8000f8e28ff */
[----:B------:R-:W-:Y:S02]  /*1aa0*/  LEA R35, R32, R33, 0xc ;  /* 0x0000002120237211 */ /* 0x000fe400078e60ff */
[----:B------:R-:W0:Y:S03]  /*1ab0*/  LDC.64 R32, c[0x0][0x3d0] ;  /* 0x0000f400ff207b82 */ /* 0x000e260000000a00 */
[----:B0-----:R-:W-:-:S05]  /*1ac0*/  IMAD.WIDE.U32 R32, R35, 0x4, R32 ;  /* 0x0000000423207825 */ /* 0x001fca00078e0020 */
[----:B------:R0:W-:Y:S02]  /*1ad0*/  STG.E.64 desc[UR12][R32.64], R30 ;  /* 0x0000001e20007986 */ /* 0x0001e4000c101b0c */
.L_x_164:
[----:B------:R-:W-:Y:S05]  /*1ae0*/  BSYNC.RECONVERGENT B0 ;  /* 0x0000000000007941 */ /* 0x000fea0003800200 */
.L_x_163:
[----:B------:R-:W-:Y:S05]  /*1af0*/  BRA.U !UP0, `(.L_x_165) ;  /* 0x0000000108607547 */ /* 0x000fea000b800000 */
[----:B------:R-:W-:Y:S01]  /*1b00*/  BAR.SYNC.DEFER_BLOCKING 0x0 ;  /* 0x0000000000007b1d */ /* 0x000fe20000010000 */
[----:B------:R-:W-:-:S13]  /*1b10*/  ISETP.NE.AND P0, PT, R37, RZ, PT ;  /* 0x000000ff2500720c */ /* 0x000fda0003f05270 */
[----:B------:R-:W-:Y:S05]  /*1b20*/  @P0 BRA `(.L_x_166) ;  /* 0x0000000000480947 */ /* 0x000fea0003800000 */
[----:B0-----:R-:W0:Y:S01]  /*1b30*/  S2R R30, SR_CTAID.X ;  /* 0x00000000001e7919 */ /* 0x001e220000002500 */
[----:B------:R-:W0:Y:S01]  /*1b40*/  S2UR UR5, SR_CTAID.Y ;  /* 0x00000000000579c3 */ /* 0x000e220000002600 */
[----:B------:R-:W-:Y:S02]  /*1b50*/  MOV R33, 0x7ffffec1 ;  /* 0x7ffffec100217802 */ /* 0x000fe40000000f00 */
[----:B------:R-:W-:Y:S02]  /*1b60*/  MOV R31, UR7 ;  /* 0x00000007001f7c02 */ /* 0x000fe40008000f00 */
[----:B0-----:R-:W-:Y:S02]  /*1b70*/  LOP3.LUT P0, RZ, R30, UR5, RZ, 0xfc, !PT ;  /* 0x000000051eff7c12 */ /* 0x001fe4000f80fcff */
[----:B------:R-:W-:Y:S02]  /*1b80*/  MOV R30, UR6 ;  /* 0x00000006001e7c02 */ /* 0x000fe40008000f00 */
[----:B------:R-:W-:Y:S01]  /*1b90*/  SEL R33, R33, 0x1, !P0 ;  /* 0x0000000121217807 */ /* 0x000fe20004000000 */
[----:B------:R-:W-:Y:S06]  /*1ba0*/  MEMBAR.ALL.GPU ;  /* 0x0000000000007992 */ /* 0x000fec000000a000 */
[----:B------:R-:W-:-:S00]  /*1bb0*/  ERRBAR ;  /* 0x00000000000079ab */ /* 0x000fc00000000000 */
[----:B------:R-:W-:Y:S06]  /*1bc0*/  CGAERRBAR ;  /* 0x00000000000075ab */ /* 0x000fec0000000000 */
[----:B------:R0:W5:Y:S02]  /*1bd0*/  ATOM.E.ADD.STRONG.GPU PT, R33, desc[UR12][R30.64], R33 ;  /* 0x800000211e21798a */ /* 0x00016400081ef10c */
[----:B0-----:R-:W0:Y:S02]  /*1be0*/  LDC.64 R30, c[0x0][0x3d8] ;  /* 0x0000f600ff1e7b82 */ /* 0x001e240000000a00 */
.L_x_167:
[----:B0-----:R-:W2:Y:S04]  /*1bf0*/  LD.E.STRONG.GPU R32, desc[UR12][R30.64+0x14] ;  /* 0x0000140c1e207980 */ /* 0x001ea8000c10f900 */
[----:B--2---:R-:W-:Y:S01]  /*1c00*/  CCTL.IVALL ;  /* 0x00000000ff00798f */ /* 0x004fe20002000000 */
[----:B------:R-:W-:Y:S05]  /*1c10*/  YIELD ;  /* 0x0000000000007946 */ /* 0x000fea0003800000 */
[----:B-----5:R-:W-:-:S04]  /*1c20*/  LOP3.LUT R32, R32, R33, RZ, 0x3c, !PT ;  /* 0x0000002120207212 */ /* 0x020fc800078e3cff */
[----:B------:R-:W-:-:S13]  /*1c30*/  ISETP.GT.AND P0, PT, R32, -0x1, PT ;  /* 0xffffffff2000780c */ /* 0x000fda0003f04270 */
[----:B------:R-:W-:Y:S05]  /*1c40*/  @P0 BRA `(.L_x_167) ;  /* 0xfffffffc00e80947 */ /* 0x000fea000383ffff */
.L_x_166:
[----:B------:R-:W-:Y:S05]  /*1c50*/  WARPSYNC.ALL ;  /* 0x0000000000007948 */ /* 0x000fea0003800000 */
[----:B------:R-:W-:Y:S06]  /*1c60*/  BAR.SYNC.DEFER_BLOCKING 0x0 ;  /* 0x0000000000007b1d */ /* 0x000fec0000010000 */
[----:B------:R-:W-:Y:S05]  /*1c70*/  BRA `(.L_x_168) ;  /* 0x00000000005c7947 */ /* 0x000fea0003800000 */
.L_x_165:
[----:B0-----:R-:W0:Y:S01]  /*1c80*/  S2R R30, SR_TID.X ;  /* 0x00000000001e7919 */ /* 0x001e220000002100 */
[----:B------:R-:W-:Y:S01]  /*1c90*/  BAR.SYNC.DEFER_BLOCKING 0x0 ;  /* 0x0000000000007b1d */ /* 0x000fe20000010000 */
[----:B0-----:R-:W-:-:S13]  /*1ca0*/  ISETP.NE.AND P0, PT, R30, RZ, PT ;  /* 0x000000ff1e00720c */ /* 0x001fda0003f05270 */
[----:B------:R-:W-:Y:S05]  /*1cb0*/  @P0 BRA `(.L_x_169) ;  /* 0x0000000000440947 */ /* 0x000fea0003800000 */
[----:B------:R-:W0:Y:S01]  /*1cc0*/  S2R R33, SR_CTAID.Y ;  /* 0x0000000000217919 */ /* 0x000e220000002600 */
[----:B------:R-:W0:Y:S08]  /*1cd0*/  LDC.64 R30, c[0x0][0x3d8] ;  /* 0x0000f600ff1e7b82 */ /* 0x000e300000000a00 */
[----:B------:R-:W1:Y:S01]  /*1ce0*/  S2UR UR5, SR_CTAID.X ;  /* 0x00000000000579c3 */ /* 0x000e620000002500 */
[----:B0-----:R-:W-:Y:S01]  /*1cf0*/  IMAD.WIDE.U32 R30, R33, 0x4, R30 ;  /* 0x00000004211e7825 */ /* 0x001fe200078e001e */
[----:B-1----:R-:W-:-:S02]  /*1d00*/  ISETP.NE.AND P0, PT, RZ, UR5, PT ;  /* 0x00000005ff007c0c */ /* 0x002fc4000bf05270 */
[----:B------:R-:W-:-:S04]  /*1d10*/  MOV R33, 0x7fffffc1 ;  /* 0x7fffffc100217802 */ /* 0x000fc80000000f00 */
[----:B------:R-:W-:Y:S01]  /*1d20*/  SEL R33, R33, 0x1, !P0 ;  /* 0x0000000121217807 */ /* 0x000fe20004000000 */
[----:B------:R-:W-:Y:S06]  /*1d30*/  MEMBAR.ALL.GPU ;  /* 0x0000000000007992 */ /* 0x000fec000000a000 */
[----:B------:R-:W-:-:S00]  /*1d40*/  ERRBAR ;  /* 0x00000000000079ab */ /* 0x000fc00000000000 */
[----:B------:R-:W-:Y:S06]  /*1d50*/  CGAERRBAR ;  /* 0x00000000000075ab */ /* 0x000fec0000000000 */
[----:B------:R0:W5:Y:S02]  /*1d60*/  ATOM.E.ADD.STRONG.GPU PT, R33, desc[UR12][R30.64], R33 ;  /* 0x800000211e21798a */ /* 0x00016400081ef10c */
.L_x_170:
[----:B------:R-:W2:Y:S04]  /*1d70*/  LD.E.STRONG.GPU R32, desc[UR12][R30.64] ;  /* 0x0000000c1e207980 */ /* 0x000ea8000c10f900 */
[----:B--2---:R-:W-:Y:S01]  /*1d80*/  CCTL.IVALL ;  /* 0x00000000ff00798f */ /* 0x004fe20002000000 */
[----:B------:R-:W-:Y:S05]  /*1d90*/  YIELD ;  /* 0x0000000000007946 */ /* 0x000fea0003800000 */
[----:B-----5:R-:W-:-:S04]  /*1da0*/  LOP3.LUT R32, R32, R33, RZ, 0x3c, !PT ;  /* 0x0000002120207212 */ /* 0x020fc800078e3cff */
[----:B------:R-:W-:-:S13]  /*1db0*/  ISETP.GT.AND P0, PT, R32, -0x1, PT ;  /* 0xffffffff2000780c */ /* 0x000fda0003f04270 */
[----:B------:R-:W-:Y:S05]  /*1dc0*/  @P0 BRA `(.L_x_170) ;  /* 0xfffffffc00e80947 */ /* 0x000fea000383ffff */
.L_x_169:
[----:B------:R-:W-:Y:S05]  /*1dd0*/  WARPSYNC.ALL ;  /* 0x0000000000007948 */ /* 0x000fea0003800000 */
[----:B------:R-:W-:Y:S06]  /*1de0*/  BAR.SYNC.DEFER_BLOCKING 0x0 ;  /* 0x0000000000007b1d */ /* 0x000fec0000010000 */
.L_x_168:
[----:B0-----:R-:W0:Y:S01]  /*1df0*/  S2R R32, SR_TID.X ;  /* 0x0000000000207919 */ /* 0x001e220000002100 */
[----:B------:R-:W-:Y:S01]  /*1e00*/  BSSY.RECONVERGENT B0, `(.L_x_171) ;  /* 0x0000038000007945 */ /* 0x000fe20003800200 */
[----:B------:R-:W-:Y:S01]  /*1e10*/  HFMA2 R30, -RZ, RZ, 0, 0 ;  /* 0x00000000ff1e7431 */ /* 0x000fe200000001ff */
[----:B------:R-:W-:Y:S02]  /*1e20*/  MOV R35, RZ ;  /* 0x000000ff00237202 */ /* 0x000fe40000000f00 */
[----:B0-----:R-:W-:-:S13]  /*1e30*/  ISETP.GT.U32.AND P0, PT, R32, 0xff, PT ;  /* 0x000000ff2000780c */ /* 0x001fda0003f04070 */
[----:B------:R-:W-:Y:S05]  /*1e40*/  @P0 BRA `(.L_x_172) ;  /* 0x0000000000cc0947 */ /* 0x000fea0003800000 */
[----:B------:R-:W0:Y:S01]  /*1e50*/  S2R R33, SR_CTAID.Y ;  /* 0x0000000000217919 */ /* 0x000e220000002600 */
[----:B------:R-:W0:Y:S01]  /*1e60*/  LDC R30, c[0x0][0x374] ;  /* 0x0000dd00ff1e7b82 */ /* 0x000e220000000800 */
[----:B------:R-:W-:Y:S01]  /*1e70*/  IMAD.SHL.U32 R31, R32, 0x8, RZ ;  /* 0x00000008201f7824 */ /* 0x000fe200078e00ff */
[----:B------:R1:W-:Y:S06]  /*1e80*/  STL.64 [R1+0x8], R2 ;  /* 0x0000080201007387 */ /* 0x0003ec0000100a00 */
[----:B-1----:R-:W1:Y:S01]  /*1e90*/  LDC.64 R2, c[0x0][0x3d0] ;  /* 0x0000f400ff027b82 */ /* 0x002e620000000a00 */
[----:B0-----:R-:W-:Y:S01]  /*1ea0*/  IMAD R30, R30, UR4, R33 ;  /* 0x000000041e1e7c24 */ /* 0x001fe2000f8e0221 */
[----:B------:R-:W-:-:S02]  /*1eb0*/  LOP3.LUT R33, R31, 0x7c0, RZ, 0xc0, !PT ;  /* 0x000007c01f217812 */ /* 0x000fc400078ec0ff */
[----:B------:R-:W-:Y:S02]  /*1ec0*/  LOP3.LUT R31, R32, 0x7, RZ, 0xc0, !PT ;  /* 0x00000007201f7812 */ /* 0x000fe400078ec0ff */
[----:B------:R-:W-:-:S04]  /*1ed0*/  LEA R30, R30, R33, 0xb ;  /* 0x000000211e1e7211 */ /* 0x000fc800078e58ff */
[----:B------:R-:W-:-:S04]  /*1ee0*/  IADD3 R30, PT, PT, R30, R31, RZ ;  /* 0x0000001f1e1e7210 */ /* 0x000fc80007ffe0ff */
[----:B------:R-:W-:-:S04]  /*1ef0*/  SHF.L.U32 R38, R30, 0x1, RZ ;  /* 0x000000011e267819 */ /* 0x000fc800000006ff */
[C---:B------:R-:W-:Y:S01]  /*1f00*/  IADD3 R36, PT, PT, R38.reuse, 0x10, RZ ;  /* 0x0000001026247810 */ /* 0x040fe20007ffe0ff */
[C---:B-1----:R-:W-:Y:S01]  /*1f10*/  IMAD.WIDE.U32 R32, R38.reuse, 0x4, R2 ;  /* 0x0000000426207825 */ /* 0x042fe200078e0002 */
[----:B------:R-:W-:-:S03]  /*1f20*/  IADD3 R34, PT, PT, R38, 0x20, RZ ;  /* 0x0000002026227810 */ /* 0x000fc60007ffe0ff */
[--C-:B------:R-:W-:Y:S01]  /*1f30*/  IMAD.WIDE.U32 R36, R36, 0x4, R2.reuse ;  /* 0x0000000424247825 */ /* 0x100fe200078e0002 */
[----:B------:R-:W-:Y:S01]  /*1f40*/  IADD3 R30, PT, PT, R38, 0x30, RZ ;  /* 0x00000030261e7810 */ /* 0x000fe20007ffe0ff */
[----:B------:R-:W2:Y:S02]  /*1f50*/  LDG.E.64 R32, desc[UR12][R32.64] ;  /* 0x0000000c20207981 */ /* 0x000ea4000c1e1b00 */
[--C-:B------:R-:W-:Y:S02]  /*1f60*/  IMAD.WIDE.U32 R34, R34, 0x4, R2.reuse ;  /* 0x0000000422227825 */ /* 0x100fe400078e0002 */
[----:B------:R-:W3:Y:S02]  /*1f70*/  LDG.E.64 R36, desc[UR12][R36.64] ;  /* 0x0000000c24247981 */ /* 0x000ee4000c1e1b00 */
[----:B------:R-:W-:Y:S02]  /*1f80*/  IMAD.WIDE.U32 R30, R30, 0x4, R2 ;  /* 0x000000041e1e7825 */ /* 0x000fe400078e0002 */
[----:B------:R-:W4:Y:S04]  /*1f90*/  LDG.E.64 R34, desc[UR12][R34.64] ;  /* 0x0000000c22227981 */ /* 0x000f28000c1e1b00 */
[----:B------:R-:W4:Y:S01]  /*1fa0*/  LDG.E.64 R30, desc[UR12][R30.64] ;  /* 0x0000000c1e1e7981 */ /* 0x000f22000c1e1b00 */
[----:B------:R-:W-:Y:S01]  /*1fb0*/  IADD3 R39, PT, PT, R38, 0x60, RZ ;  /* 0x0000006026277810 */ /* 0x000fe20007ffe0ff */
[----:B--2---:R-:W-:Y:S01]  /*1fc0*/  FADD.FTZ R32, RZ, R32 ;  /* 0x00000020ff207221 */ /* 0x004fe20000010000 */
[----:B------:R-:W-:-:S03]  /*1fd0*/  FADD.FTZ R33, RZ, R33 ;  /* 0x00000021ff217221 */ /* 0x000fc60000010000 */
[----:B---3--:R-:W-:Y:S01]  /*1fe0*/  FADD.FTZ R32, R36, R32 ;  /* 0x0000002024207221 */ /* 0x008fe20000010000 */
[----:B------:R-:W-:-:S03]  /*1ff0*/  FADD.FTZ R33, R37, R33 ;  /* 0x0000002125217221 */ /* 0x000fc60000010000 */
[----:B----4-:R-:W-:Y:S01]  /*2000*/  FADD.FTZ R32, R34, R32 ;  /* 0x0000002022207221 */ /* 0x010fe20000010000 */
[----:B------:R-:W-:Y:S01]  /*2010*/  IADD3 R34, PT, PT, R38, 0x40, RZ ;  /* 0x0000004026227810 */ /* 0x000fe20007ffe0ff */
[----:B------:R-:W-:Y:S02]  /*2020*/  FADD.FTZ R59, R35, R33 ;  /* 0x00000021233b7221 */ /* 0x000fe40000010000 */
[----:B------:R-:W-:Y:S01]  /*2030*/  FADD.FTZ R30, R30, R32 ;  /* 0x000000201e1e7221 */ /* 0x000fe20000010000 */
[----:B------:R-:W-:Y:S01]  /*2040*/  IADD3 R32, PT, PT, R38, 0x50, RZ ;  /* 0x0000005026207810 */ /* 0x000fe20007ffe0ff */
[----:B------:R-:W-:-:S04]  /*2050*/  IMAD.WIDE.U32 R34, R34, 0x4, R2 ;  /* 0x0000000422227825 */ /* 0x000fc800078e0002 */
[--C-:B------:R-:W-:Y:S02]  /*2060*/  IMAD.WIDE.U32 R32, R32, 0x4, R2.reuse ;  /* 0x0000000420207825 */ /* 0x100fe400078e0002 */
[----:B------:R-:W2:Y:S02]  /*2070*/  LDG.E.64 R34, desc[UR12][R34.64] ;  /* 0x0000000c22227981 */ /* 0x000ea4000c1e1b00 */
[----:B------:R-:W-:Y:S02]  /*2080*/  VIADD R36, R38, 0x70 ;  /* 0x0000007026247836 */ /* 0x000fe40000000000 */
[--C-:B------:R-:W-:Y:S01]  /*2090*/  IMAD.WIDE.U32 R38, R39, 0x4, R2.reuse ;  /* 0x0000000427267825 */ /* 0x100fe200078e0002 */
[----:B------:R-:W3:Y:S03]  /*20a0*/  LDG.E.64 R32, desc[UR12][R32.64] ;  /* 0x0000000c20207981 */ /* 0x000ee6000c1e1b00 */
[----:B------:R-:W-:-:S02]  /*20b0*/  IMAD.WIDE.U32 R36, R36, 0x4, R2 ;  /* 0x0000000424247825 */ /* 0x000fc400078e0002 */
[----:B------:R-:W4:Y:S04]  /*20c0*/  LDG.E.64 R38, desc[UR12][R38.64] ;  /* 0x0000000c26267981 */ /* 0x000f28000c1e1b00 */
[----:B------:R-:W4:Y:S04]  /*20d0*/  LDG.E.64 R36, desc[UR12][R36.64] ;  /* 0x0000000c24247981 */ /* 0x000f28000c1e1b00 */
[----:B------:R0:W5:Y:S01]  /*20e0*/  LDL.LU.64 R2, [R1+0x8] ;  /* 0x0000080001027983 */ /* 0x0001620000300a00 */
[----:B------:R-:W-:Y:S01]  /*20f0*/  FADD.FTZ R31, R31, R59 ;  /* 0x0000003b1f1f7221 */ /* 0x000fe20000010000 */
[----:B--2---:R-:W-:-:S03]  /*2100*/  FADD.FTZ R30, R34, R30 ;  /* 0x0000001e221e7221 */ /* 0x004fc60000010000 */
[----:B------:R-:W-:Y:S01]  /*2110*/  FADD.FTZ R31, R35, R31 ;  /* 0x0000001f231f7221 */ /* 0x000fe20000010000 */
[----:B---3--:R-:W-:-:S03]  /*2120*/  FADD.FTZ R30, R32, R30 ;  /* 0x0000001e201e7221 */ /* 0x008fc60000010000 */
[----:B------:R-:W-:Y:S01]  /*2130*/  FADD.FTZ R31, R33, R31 ;  /* 0x0000001f211f7221 */ /* 0x000fe20000010000 */
[----:B----4-:R-:W-:-:S03]  /*2140*/  FADD.FTZ R35, R38, R30 ;  /* 0x0000001e26237221 */ /* 0x010fc60000010000 */
[----:B------:R-:W-:Y:S01]  /*2150*/  FADD.FTZ R30, R39, R31 ;  /* 0x0000001f271e7221 */ /* 0x000fe20000010000 */
[----:B------:R-:W-:-:S03]  /*2160*/  FADD.FTZ R35, R36, R35 ;  /* 0x0000002324237221 */ /* 0x000fc60000010000 */
[----:B0-----:R-:W-:-:S07]  /*2170*/  FADD.FTZ R30, R37, R30 ;  /* 0x0000001e251e7221 */ /* 0x001fce0000010000 */
.L_x_172:
[----:B------:R-:W-:Y:S05]  /*2180*/  BSYNC.RECONVERGENT B0 ;  /* 0x0000000000007941 */ /* 0x000fea0003800200 */
.L_x_171:
[----:B------:R-:W2:Y:S01]  /*2190*/  LDL R37, [R1] ;  /* 0x0000000001257983 */ /* 0x000ea20000100800 */
[----:B------:R-:W0:Y:S01]  /*21a0*/  S2UR UR10, SR_CgaCtaId ;  /* 0x00000000000a79c3 */ /* 0x000e220000008800 */
[----:B------:R-:W-:Y:S01]  /*21b0*/  UMOV UR5, 0x400 ;  /* 0x0000040000057882 */ /* 0x000fe20000000000 */
[----:B------:R-:W-:Y:S01]  /*21c0*/  ULOP3.LUT UR4, UR4, 0x1, URZ, 0x3c, !UPT ;  /* 0x0000000104047892 */ /* 0x000fe2000f8e3cff */
[----:B------:R-:W1:Y:S01]  /*21d0*/  SHFL.BFLY PT, R32, R35, 0x4, 0x1f ;  /* 0x0c801f0023207f89 */ /* 0x000e6200000e0000 */
[----:B------:R-:W-:-:S03]  /*21e0*/  UIADD3 UR5, UPT, UPT, UR5, 0x4100, URZ ;  /* 0x0000410005057890 */ /* 0x000fc6000fffe0ff */
[----:B------:R-:W3:Y:S01]  /*21f0*/  SHFL.BFLY PT, R31, R30, 0x4, 0x1f ;  /* 0x0c801f001e1f7f89 */ /* 0x000ee200000e0000 */
[----:B------:R-:W4:Y:S01]  /*2200*/  S2R R38, SR_TID.X ;  /* 0x0000000000267919 */ /* 0x000f220000002100 */
[----:B0-----:R-:W-:Y:S01]  /*2210*/  ULEA UR5, UR10, UR5, 0x18 ;  /* 0x000000050a057291 */ /* 0x001fe2000f8ec0ff */
[----:B------:R-:W0:Y:S01]  /*2220*/  LDCU.64 UR10, c[0x0][0x380] ;  /* 0x00007000ff0a77ac */ /* 0x000e220008000a00 */
[----:B-1----:R-:W-:Y:S01]  /*2230*/  FADD.FTZ R32, R32, R35 ;  /* 0x0000002320207221 */ /* 0x002fe20000010000 */
[----:B---3--:R-:W-:-:S04]  /*2240*/  FADD.FTZ R31, R31, R30 ;  /* 0x0000001e1f1f7221 */ /* 0x008fc80000010000 */
[----:B------:R-:W1:Y:S04]  /*2250*/  SHFL.BFLY PT, R33, R32, 0x2, 0x1f ;  /* 0x0c401f0020217f89 */ /* 0x000e6800000e0000 */
[----:B------:R-:W3:Y:S01]  /*2260*/  SHFL.BFLY PT, R34, R31, 0x2, 0x1f ;  /* 0x0c401f001f227f89 */ /* 0x000ee200000e0000 */
[----:B----4-:R-:W-:Y:S01]  /*2270*/  LOP3.LUT P0, RZ, R38, 0x307, RZ, 0xc0, !PT ;  /* 0x0000030726ff7812 */ /* 0x010fe2000780c0ff */
[----:B-1----:R-:W-:Y:S01]  /*2280*/  FADD.FTZ R33, R32, R33 ;  /* 0x0000002120217221 */ /* 0x002fe20000010000 */
[----:B------:R-:W-:Y:S01]  /*2290*/  LEA R32, R61, UR5, 0x3 ;  /* 0x000000053d207c11 */ /* 0x000fe2000f8e18ff */
[----:B---3--:R-:W-:-:S03]  /*22a0*/  FADD.FTZ R34, R31, R34 ;  /* 0x000000221f227221 */ /* 0x008fc60000010000 */
[----:B------:R-:W1:Y:S04]  /*22b0*/  SHFL.BFLY PT, R36, R33, 0x1, 0x1f ;  /* 0x0c201f0021247f89 */ /* 0x000e6800000e0000 */
[----:B------:R-:W3:Y:S01]  /*22c0*/  SHFL.BFLY PT, R35, R34, 0x1, 0x1f ;  /* 0x0c201f0022237f89 */ /* 0x000ee200000e0000 */
[----:B-1----:R-:W-:Y:S01]  /*22d0*/  FADD.FTZ R36, R33, R36 ;  /* 0x0000002421247221 */ /* 0x002fe20000010000 */
[----:B---3--:R-:W-:-:S03]  /*22e0*/  FADD.FTZ R35, R34, R35 ;  /* 0x0000002322237221 */ /* 0x008fc60000010000 */
[----:B------:R-:W-:Y:S01]  /*22f0*/  @!P0 FMUL.FTZ R30, R36, 9.7656251455191522837e-05 ;  /* 0x38cccccd241e8820 */ /* 0x000fe20000410000 */
[----:B------:R-:W-:-:S05]  /*2300*/  @!P0 FMUL.FTZ R31, R35, 9.7656251455191522837e-05 ;  /* 0x38cccccd231f8820 */ /* 0x000fca0000410000 */
[----:B------:R-:W-:Y:S01]  /*2310*/  @!P0 STS.64 [R38+UR5], R30 ;  /* 0x0000001e26008988 */ /* 0x000fe20008000a05 */
[----:B--2---:R-:W-:Y:S01]  /*2320*/  LEA R35, R37, UR5, 0x3 ;  /* 0x0000000525237c11 */ /* 0x004fe2000f8e18ff */
[----:B------:R-:W-:Y:S06]  /*2330*/  BAR.SYNC.DEFER_BLOCKING 0x0 ;  /* 0x0000000000007b1d */ /* 0x000fec0000010000 */
[----:B------:R-:W-:Y:S01]  /*2340*/  UMOV UR5, UR8 ;  /* 0x0000000800057c82 */ /* 0x000fe20008000000 */
[----:B------:R-:W1:Y:S02]  /*2350*/  LDS.64 R30, [R35] ;  /* 0x00000000231e7984 */ /* 0x000e640000000a00 */
[--C-:B-1----:R-:W-:Y:S01]  /*2360*/  FADD.FTZ R33, R4, -R30.reuse ;  /* 0x8000001e04217221 */ /* 0x102fe20000010000 */
[--C-:B------:R-:W-:Y:S01]  /*2370*/  FADD.FTZ R51, R51, -R30.reuse ;  /* 0x8000001e33337221 */ /* 0x100fe20000010000 */
[--C-:B------:R-:W-:Y:S01]  /*2380*/  FADD.FTZ R49, R49, -R30.reuse ;  /* 0x8000001e31317221 */ /* 0x100fe20000010000 */
[--C-:B------:R-:W-:Y:S01]  /*2390*/  FADD.FTZ R47, R47, -R30.reuse ;  /* 0x8000001e2f2f7221 */ /* 0x100fe20000010000 */
[-C--:B------:R-:W-:Y:S01]  /*23a0*/  FFMA.FTZ R0, -R0, R31.reuse, R33 ;  /* 0x0000001f00007223 */ /* 0x080fe20000010121 */
[--C-:B------:R-:W-:Y:S01]  /*23b0*/  FADD.FTZ R45, R45, -R30.reuse ;  /* 0x8000001e2d2d7221 */ /* 0x100fe20000010000 */
[----:B------:R-:W1:Y:S01]  /*23c0*/  LDS.64 R32, [R32] ;  /* 0x0000000020207984 */ /* 0x000e620000000a00 */
        /* <DEDUP_REMOVED lines=8> */
[-C--:B------:R-:W-:Y:S01]  /*2450*/  FFMA.FTZ R30, -R6, R31.reuse, R5 ;  /* 0x0000001f061e7223 */ /* 0x080fe20000010105 */
[----:B------:R-:W-:Y:S01]  /*2460*/  FFMA.FTZ R34, -R8, R31, R7 ;  /* 0x0000001f08227223 */ /* 0x000fe20000010107 */
[C---:B-----5:R-:W-:Y:S01]  /*2470*/  FMUL.FTZ R4, R3.reuse, R0 ;  /* 0x0000000003047220 */ /* 0x060fe20000410000 */
[C---:B------:R-:W-:Y:S01]  /*2480*/  FMUL.FTZ R31, R3.reuse, R52 ;  /* 0x00000034031f7220 */ /* 0x040fe20000410000 */
[C---:B------:R-:W-:Y:S01]  /*2490*/  FMUL.FTZ R8, R3.reuse, R50 ;  /* 0x0000003203087220 */ /* 0x040fe20000410000 */
[C---:B------:R-:W-:Y:S01]  /*24a0*/  FMUL.FTZ R35, R3.reuse, R48 ;  /* 0x0000003003237220 */ /* 0x040fe20000410000 */
[C---:B------:R-:W-:Y:S01]  /*24b0*/  FMUL.FTZ R7, R3.reuse, R46 ;  /* 0x0000002e03077220 */ /* 0x040fe20000410000 */
[C---:B------:R-:W-:Y:S01]  /*24c0*/  FMUL.FTZ R6, R3.reuse, R44 ;  /* 0x0000002c03067220 */ /* 0x040fe20000410000 */
[C---:B------:R-:W-:Y:S01]  /*24d0*/  FMUL.FTZ R0, R3.reuse, R30 ;  /* 0x0000001e03007220 */ /* 0x040fe20000410000 */
[----:B------:R-:W-:Y:S01]  /*24e0*/  FMUL.FTZ R5, R3, R34 ;  /* 0x0000002203057220 */ /* 0x000fe20000410000 */
[----:B------:R-:W-:-:S02]  /*24f0*/  F2FP.BF16.F32.PACK_AB R4, R31, R4 ;  /* 0x000000041f04723e */ /* 0x000fc400000010ff */
[----:B------:R-:W-:Y:S02]  /*2500*/  F2FP.BF16.F32.PACK_AB R6, R6, R7 ;  /* 0x000000070606723e */ /* 0x000fe400000010ff */
[----:B------:R-:W-:Y:S01]  /*2510*/  F2FP.BF16.F32.PACK_AB R8, R35, R8 ;  /* 0x000000082308723e */ /* 0x000fe200000010ff */
[--C-:B-1----:R-:W-:Y:S01]  /*2520*/  FADD.FTZ R11, R11, -R32.reuse ;  /* 0x800000200b0b7221 */ /* 0x102fe20000010000 */
        /* <DEDUP_REMOVED lines=28> */
[----:B------:R-:W-:Y:S01]  /*26f0*/  F2FP.BF16.F32.PACK_AB R7, R15, R18 ;  /* 0x000000120f07723e */ /* 0x000fe200000010ff */
[----:B------:R1:W-:Y:S01]  /*2700*/  STG.E.64 desc[UR12][R2.64], R4 ;  /* 0x0000000402007986 */ /* 0x0003e2000c101b0c */
[----:B------:R-:W-:-:S03]  /*2710*/  F2FP.BF16.F32.PACK_AB R17, R17, R40 ;  /* 0x000000281111723e */ /* 0x000fc600000010ff */
[----:B------:R1:W-:Y:S04]  /*2720*/  STG.E.64 desc[UR12][R2.64+0xa00], R8 ;  /* 0x000a000802007986 */ /* 0x0003e8000c101b0c */
[----:B------:R1:W-:Y:S04]  /*2730*/  STG.E.64 desc[UR12][R2.64+0x1400], R6 ;  /* 0x0014000602007986 */ /* 0x0003e8000c101b0c */
[----:B------:R1:W-:Y:S01]  /*2740*/  STG.E.64 desc[UR12][R2.64+0x1e00], R16 ;  /* 0x001e001002007986 */ /* 0x0003e2000c101b0c */
[----:B------:R-:W-:Y:S05]  /*2750*/  BRA.U !UP0, `(.L_x_173) ;  /* 0xffffffdd086c7547 */ /* 0x000fea000b83ffff */
.L_x_159:
[----:B------:R-:W0:Y:S01]  /*2760*/  S2R R26, SR_CTAID.Y ;  /* 0x00000000001a7919 */ /* 0x000e220000002600 */
[----:B-1----:R-:W0:Y:S02]  /*2770*/  S2R R3, SR_CTAID.X ;  /* 0x0000000000037919 */ /* 0x002e240000002500 */
        /* <DEDUP_REMOVED lines=13> */
[----:B------:R-:W-:Y:S01]  /*2850*/  MOV R29, UR6 ;  /* 0x00000006001d7c02 */ /* 0x000fe20008000f00 */
[----:B------:R-:W2:Y:S01]  /*2860*/  LDCU.64 UR4, c[0x0][0x3d0] ;  /* 0x00007a00ff0477ac */ /* 0x000ea20008000a00 */
[----:B-1----:R-:W-:Y:S01]  /*2870*/  ULEA UR7, UR8, UR7, 0x18 ;  /* 0x0000000708077291 */ /* 0x002fe2000f8ec0ff */
[--C-:B0-----:R-:W-:Y:S02]  /*2880*/  SHF.R.U32.HI R31, RZ, 0x5, R8.reuse ;  /* 0x00000005ff1f7819 */ /* 0x101fe40000011608 */
[--C-:B------:R-:W-:Y:S02]  /*2890*/  SHF.R.U32.HI R28, RZ, 0x4, R8.reuse ;  /* 0x00000004ff1c7819 */ /* 0x100fe40000011608 */
[----:B------:R-:W-:Y:S02]  /*28a0*/  LOP3.LUT R30, RZ, R31, RZ, 0x33, !PT ;  /* 0x0000001fff1e7212 */ /* 0x000fe400078e33ff */
[----:B------:R-:W-:Y:S02]  /*28b0*/  LOP3.LUT R0, R28, 0x1e, RZ, 0xc0, !PT ;  /* 0x0000001e1c007812 */ /* 0x000fe400078ec0ff */
[----:B------:R-:W-:Y:S01]  /*28c0*/  IADD3 R30, P0, PT, R30, UR9, RZ ;  /* 0x000000091e1e7c10 */ /* 0x000fe2000ff1e0ff */
[----:B--2---:R-:W-:Y:S01]  /*28d0*/  UIADD3 UR4, UP0, UPT, UR4, 0x2e400, URZ ;  /* 0x0002e40004047890 */ /* 0x004fe2000ff1e0ff */
[----:B------:R-:W-:-:S02]  /*28e0*/  LOP3.LUT R0, R0, 0x1f, R8, 0x78, !PT ;  /* 0x0000001f00007812 */ /* 0x000fc400078e7808 */
[----:B------:R-:W-:Y:S01]  /*28f0*/  IADD3.X R29, PT, PT, R29, -0x1, RZ, P0, !PT ;  /* 0xffffffff1d1d7810 */ /* 0x000fe200007fe4ff */
[----:B------:R-:W-:Y:S01]  /*2900*/  UIADD3.X UR5, UPT, UPT, URZ, UR5, URZ, UP0, !UPT ;  /* 0x00000005ff057290 */ /* 0x000fe200087fe4ff */
[----:B------:R-:W-:Y:S02]  /*2910*/  LEA R27, R31, UR7, 0x7 ;  /* 0x000000071f1b7c11 */ /* 0x000fe4000f8e38ff */
[----:B------:R-:W-:Y:S01]  /*2920*/  LOP3.LUT R25, R8, 0x1f, RZ, 0xc0, !PT ;  /* 0x0000001f08197812 */ /* 0x000fe200078ec0ff */
[----:B------:R-:W-:Y:S01]  /*2930*/  IMAD.WIDE.U32 R2, R29, -0x33333333, RZ ;  /* 0xcccccccd1d027825 */ /* 0x000fe200078e00ff */
[----:B------:R-:W-:Y:S02]  /*2940*/  LEA R27, R0, R27, 0x2 ;  /* 0x0000001b001b7211 */ /* 0x000fe400078e10ff */
[C---:B------:R-:W-:Y:S02]  /*2950*/  SHF.L.U32 R0, R8.reuse, 0x7, RZ ;  /* 0x0000000708007819 */ /* 0x040fe400000006ff */
[----:B------:R-:W-:Y:S01]  /*2960*/  LOP3.LUT R40, R8, 0xf, RZ, 0xc0, !PT ;  /* 0x0000000f08287812 */ /* 0x000fe200078ec0ff */
[----:B------:R-:W-:Y:S01]  /*2970*/  IMAD.WIDE.U32 R4, P0, R30, -0x33333334, R2 ;  /* 0xcccccccc1e047825 */ /* 0x000fe20007800002 */
[----:B------:R-:W-:-:S02]  /*2980*/  LOP3.LUT R0, R0, 0x780, RZ, 0xc0, !PT ;  /* 0x0000078000007812 */ /* 0x000fc400078ec0ff */
[----:B------:R-:W-:Y:S01]  /*2990*/  SHF.L.U32 R24, R8, 0x1, RZ ;  /* 0x0000000108187819 */ /* 0x000fe200000006ff */
[----:B------:R-:W-:Y:S01]  /*29a0*/  IMAD.WIDE.U32 R2, R30, -0x33333333, RZ ;  /* 0xcccccccd1e027825 */ /* 0x000fe200078e00ff */
[----:B------:R-:W-:Y:S02]  /*29b0*/  IADD3.X R7, PT, PT, RZ, RZ, RZ, P0, !PT ;  /* 0x000000ffff077210 */ /* 0x000fe400007fe4ff */
[----:B------:R-:W-:Y:S01]  /*29c0*/  MOV R6, R5 ;  /* 0x0000000500067202 */ /* 0x000fe20000000f00 */
[----:B------:R-:W-:Y:S01]  /*29d0*/  VIADD R0, R0, UR7 ;  /* 0x0000000700007c36 */ /* 0x000fe20008000000 */
[----:B------:R-:W-:-:S05]  /*29e0*/  IADD3 RZ, P0, PT, R3, R4, RZ ;  /* 0x0000000403ff7210 */ /* 0x000fca0007f1e0ff */
[----:B------:R-:W-:-:S05]  /*29f0*/  IMAD.WIDE.U32.X R2, R29, -0x33333334, R6, P0 ;  /* 0xcccccccc1d027825 */ /* 0x000fca00000e0406 */
[----:B------:R-:W-:-:S04]  /*2a00*/  SHF.R.U64 R44, R2, 0x3, R3 ;  /* 0x00000003022c7819 */ /* 0x000fc80000001203 */
[----:B------:R-:W-:-:S04]  /*2a10*/  IADD3 R43, P1, PT, R44, 0x1, RZ ;  /* 0x000000012c2b7810 */ /* 0x000fc80007f3e0ff */
[----:B------:R-:W-:Y:S02]  /*2a20*/  LOP3.LUT R42, R43, 0x7, RZ, 0xc0, !PT ;  /* 0x000000072b2a7812 */ /* 0x000fe400078ec0ff */
[----:B------:R-:W-:Y:S02]  /*2a30*/  LEA.HI.X R34, R3, RZ, RZ, 0x1d, P1 ;  /* 0x000000ff03227211 */ /* 0x000fe400008fecff */
[----:B------:R-:W-:Y:S02]  /*2a40*/  IADD3 R2, P2, PT, R42, -0x1, RZ ;  /* 0xffffffff2a027810 */ /* 0x000fe40007f5e0ff */
[----:B------:R-:W-:Y:S02]  /*2a50*/  LOP3.LUT R32, R43, 0xfffffff8, RZ, 0xc0, !PT ;  /* 0xfffffff82b207812 */ /* 0x000fe400078ec0ff */
[----:B------:R-:W-:Y:S02]  /*2a60*/  ISETP.GE.U32.AND P0, PT, R2, 0x3, PT ;  /* 0x000000030200780c */ /* 0x000fe40003f06070 */
[----:B------:R-:W-:-:S02]  /*2a70*/  IADD3.X R2, PT, PT, RZ, -0x1, RZ, P2, !PT ;  /* 0xffffffffff027810 */ /* 0x000fc400017fe4ff */
[----:B------:R-:W-:Y:S02]  /*2a80*/  LOP3.LUT R34, R34, 0x3fffffff, RZ, 0xc0, !PT ;  /* 0x3fffffff22227812 */ /* 0x000fe400078ec0ff */
[----:B------:R-:W-:Y:S01]  /*2a90*/  ISETP.GE.U32.AND.EX P0, PT, R2, RZ, PT, P0 ;  /* 0x000000ff0200720c */ /* 0x000fe20003f06100 */
[----:B------:R-:W-:-:S03]  /*2aa0*/  IMAD.WIDE.U32 R2, R31, 0x140, RZ ;  /* 0x000001401f027825 */ /* 0x000fc600078e00ff */
[----:B------:R-:W-:-:S09]  /*2ab0*/  LOP3.LUT R33, R2, 0x1f, R8, 0xf8, !PT ;  /* 0x0000001f02217812 */ /* 0x000fd200078ef808 */
.L_x_185:
[----:B------:R-:W-:Y:S01]  /*2ac0*/  ISETP.LT.U32.AND P1, PT, R31, UR9, PT ;  /* 0x000000091f007c0c */ /* 0x000fe2000bf21070 */
[----:B------:R-:W-:Y:S01]  /*2ad0*/  BSSY.RECONVERGENT B0, `(.L_x_174) ;  /* 0x0000071000007945 */ /* 0x000fe20003800200 */
[----:B--2---:R-:W-:Y:S01]  /*2ae0*/  MOV R4, UR6 ;  /* 0x0000000600047c02 */ /* 0x004fe20008000f00 */
[----:B------:R-:W-:Y:S01]  /*2af0*/  HFMA2 R35, -RZ, RZ, 0, 0 ;  /* 0x00000000ff237431 */ /* 0x000fe200000001ff */
[----:B------:R-:W-:Y:S02]  /*2b00*/  MOV R36, RZ ;  /* 0x000000ff00247202 */ /* 0x000fe40000000f00 */
[----:B------:R-:W-:-:S13]  /*2b10*/  ISETP.GT.AND.EX P1, PT, R4, RZ, PT, P1 ;  /* 0x000000ff0400720c */ /* 0x000fda0003f24310 */
[----:B01----:R-:W-:Y:S05]  /*2b20*/  @!P1 BRA `(.L_x_175) ;  /* 0x0000000400ac9947 */ /* 0x003fea0003800000 */
[----:B------:R-:W-:Y:S01]  /*2b30*/  ISETP.GE.U32.AND P2, PT, R30, 0x46, PT ;  /* 0x000000461e00780c */ /* 0x000fe20003f46070 */
[----:B------:R-:W-:Y:S01]  /*2b40*/  BSSY.RECONVERGENT B1, `(.L_x_176) ;  /* 0x0000033000017945 */ /* 0x000fe20003800200 */
[----:B------:R-:W-:Y:S02]  /*2b50*/  ISETP.NE.U32.AND P1, PT, R42, RZ, PT ;  /* 0x000000ff2a00720c */ /* 0x000fe40003f25070 */
[----:B------:R-:W-:Y:S02]  /*2b60*/  CS2R R36, SRZ ;  /* 0x0000000000247805 */ /* 0x000fe4000001ff00 */
[----:B------:R-:W-:Y:S02]  /*2b70*/  ISETP.GE.U32.AND.EX P2, PT, R29, RZ, PT, P2 ;  /* 0x000000ff1d00720c */ /* 0x000fe40003f46120 */
[----:B------:R-:W-:Y:S02]  /*2b80*/  IADD3 R4, P3, PT, R25, R26, RZ ;  /* 0x0000001a19047210 */ /* 0x000fe40007f7e0ff */
[----:B------:R-:W-:-:S02]  /*2b90*/  ISETP.NE.AND.EX P1, PT, RZ, RZ, PT, P1 ;  /* 0x000000ffff00720c */ /* 0x000fc40003f25310 */
[----:B------:R-:W-:Y:S02]  /*2ba0*/  SHF.R.S32.HI R41, RZ, 0x1f, R26 ;  /* 0x0000001fff297819 */ /* 0x000fe4000001141a */
[----:B------:R-:W-:Y:S02]  /*2bb0*/  MOV R39, R31 ;  /* 0x0000001f00277202 */ /* 0x000fe40000000f00 */
[----:B------:R-:W-:-:S03]  /*2bc0*/  MOV R35, RZ ;  /* 0x000000ff00237202 */ /* 0x000fc60000000f00 */
[----:B------:R-:W-:Y:S05]  /*2bd0*/  @!P2 BRA `(.L_x_177) ;  /* 0x0000000000a4a947 */ /* 0x000fea0003800000 */
[----:B------:R-:W-:Y:S02]  /*2be0*/  IADD3 R7, P2, PT, R26, R33, RZ ;  /* 0x000000211a077210 */ /* 0x000fe40007f5e0ff */
[----:B------:R-:W-:Y:S02]  /*2bf0*/  CS2R R36, SRZ ;  /* 0x0000000000247805 */ /* 0x000fe4000001ff00 */
[----:B------:R-:W-:Y:S02]  /*2c00*/  MOV R38, R32 ;  /* 0x0000002000267202 */ /* 0x000fe40000000f00 */
[----:B------:R-:W-:Y:S02]  /*2c10*/  IADD3.X R8, PT, PT, R3, R41, RZ, P2, !PT ;  /* 0x0000002903087210 */ /* 0x000fe400017fe4ff */
[----:B------:R-:W-:Y:S02]  /*2c20*/  LEA R6, P2, R7, UR4, 0x3 ;  /* 0x0000000407067c11 */ /* 0x000fe4000f8418ff */
[----:B------:R-:W-:-:S02]  /*2c30*/  MOV R45, R34 ;  /* 0x00000022002d7202 */ /* 0x000fc40000000f00 */
[----:B------:R-:W-:Y:S02]  /*2c40*/  LEA.HI.X R7, R7, UR5, R8, 0x3, P2 ;  /* 0x0000000507077c11 */ /* 0x000fe400090f1c08 */
[----:B------:R-:W-:-:S07]  /*2c50*/  MOV R39, R31 ;  /* 0x0000001f00277202 */ /* 0x000fce0000000f00 */
.L_x_178:
        /* <DEDUP_REMOVED lines=14> */
[----:B0-----:R-:W-:-:S05]  /*2d40*/  IADD3 R6, P5, PT, R6, 0x32000, RZ ;  /* 0x0003200006067810 */ /* 0x001fca0007fbe0ff */
        /* <DEDUP_REMOVED lines=18> */
.L_x_177:
[----:B------:R-:W-:Y:S05]  /*2e70*/  BSYNC.RECONVERGENT B1 ;  /* 0x0000000000017941 */ /* 0x000fea0003800200 */
.L_x_176:
[----:B------:R-:W-:Y:S01]  /*2e80*/  IADD3.X R5, PT, PT, RZ, R41, RZ, P3, !PT ;  /* 0x00000029ff057210 */ /* 0x000fe20001ffe4ff */
[----:B------:R-:W-:Y:S06]  /*2e90*/  @!P1 BRA `(.L_x_175) ;  /* 0x0000000000d09947 */ /* 0x000fec0003800000 */
[----:B------:R-:W-:Y:S01]  /*2ea0*/  BSSY.RECONVERGENT B1, `(.L_x_179) ;  /* 0x0000017000017945 */ /* 0x000fe20003800200 */
[----:B------:R-:W-:-:S03]  /*2eb0*/  LOP3.LUT P1, RZ, R43, 0x3, RZ, 0xc0, !PT ;  /* 0x000000032bff7812 */ /* 0x000fc6000782c0ff */
[----:B------:R-:W-:Y:S10]  /*2ec0*/  @!P0 BRA `(.L_x_180) ;  /* 0x0000000000508947 */ /* 0x000ff40003800000 */
[----:B------:R-:W0:Y:S01]  /*2ed0*/  LDCU.64 UR10, c[0x0][0x3d0] ;  /* 0x00007a00ff0a77ac */ /* 0x000e220008000a00 */
[----:B------:R-:W-:Y:S02]  /*2ee0*/  IMAD R9, R37, 0x140, RZ ;  /* 0x0000014025097824 */ /* 0x000fe400078e02ff */
[----:B------:R-:W-:-:S05]  /*2ef0*/  IMAD.WIDE.U32 R6, R39, 0x140, R4 ;  /* 0x0000014027067825 */ /* 0x000fca00078e0004 */
[----:B------:R-:W-:Y:S02]  /*2f00*/  IADD3 R7, PT, PT, R7, R9, RZ ;  /* 0x0000000907077210 */ /* 0x000fe40007ffe0ff */
[----:B0-----:R-:W-:-:S04]  /*2f10*/  LEA R10, P2, R6, UR10, 0x3 ;  /* 0x0000000a060a7c11 */ /* 0x001fc8000f8418ff */
[----:B------:R-:W-:-:S05]  /*2f20*/  LEA.HI.X R11, R6, UR11, R7, 0x3, P2 ;  /* 0x0000000b060b7c11 */ /* 0x000fca00090f1c07 */
        /* <DEDUP_REMOVED lines=14> */
.L_x_180:
[----:B------:R-:W-:Y:S05]  /*3010*/  BSYNC.RECONVERGENT B1 ;  /* 0x0000000000017941 */ /* 0x000fea0003800200 */
.L_x_179:
[----:B------:R-:W-:Y:S05]  /*3020*/  @!P1 BRA `(.L_x_175) ;  /* 0x00000000006c9947 */ /* 0x000fea0003800000 */
[C---:B------:R-:W-:Y:S02]  /*3030*/  LOP3.LUT P2, RZ, R44.reuse, 0x3, RZ, 0xc0, !PT ;  /* 0x000000032cff7812 */ /* 0x040fe4000784c0ff */
[----:B------:R-:W-:-:S11]  /*3040*/  LOP3.LUT P1, RZ, R44, 0x1, RZ, 0xc0, !PT ;  /* 0x000000012cff7812 */ /* 0x000fd6000782c0ff */
[----:B------:R-:W0:Y:S01]  /*3050*/  @P2 LDC.64 R8, c[0x0][0x3d0] ;  /* 0x0000f400ff082b82 */ /* 0x000e220000000a00 */
[----:B------:R-:W-:Y:S01]  /*3060*/  @P2 MOV R10, R4 ;  /* 0x00000004000a2202 */ /* 0x000fe20000000f00 */
[----:B------:R-:W-:Y:S01]  /*3070*/  @P2 IMAD R13, R37, 0x140, RZ ;  /* 0x00000140250d2824 */ /* 0x000fe200078e02ff */
[----:B------:R-:W-:-:S05]  /*3080*/  @P2 MOV R11, R5 ;  /* 0x00000005000b2202 */ /* 0x000fca0000000f00 */
[----:B------:R-:W1:Y:S01]  /*3090*/  @!P1 LDC.64 R6, c[0x0][0x3d0] ;  /* 0x0000f400ff069b82 */ /* 0x000e620000000a00 */
[C---:B------:R-:W-:Y:S01]  /*30a0*/  @P2 IMAD.WIDE.U32 R10, R39.reuse, 0x140, R10 ;  /* 0x00000140270a2825 */ /* 0x040fe200078e000a */
[----:B------:R-:W-:-:S04]  /*30b0*/  @P2 IADD3 R39, P3, PT, R39, 0x14, RZ ;  /* 0x0000001427272810 */ /* 0x000fc80007f7e0ff */
[----:B------:R-:W-:Y:S01]  /*30c0*/  @P2 IADD3.X R37, PT, PT, RZ, R37, RZ, P3, !PT ;  /* 0x00000025ff252210 */ /* 0x000fe20001ffe4ff */
[----:B------:R-:W-:Y:S01]  /*30d0*/  @!P1 IMAD.WIDE.U32 R4, R39, 0x140, R4 ;  /* 0x0000014027049825 */ /* 0x000fe200078e0004 */
[----:B------:R-:W-:-:S03]  /*30e0*/  @P2 IADD3 R13, PT, PT, R11, R13, RZ ;  /* 0x0000000d0b0d2210 */ /* 0x000fc60007ffe0ff */
[----:B------:R-:W-:Y:S01]  /*30f0*/  @!P1 IMAD R37, R37, 0x140, RZ ;  /* 0x0000014025259824 */ /* 0x000fe200078e02ff */
[----:B0-----:R-:W-:-:S04]  /*3100*/  @P2 LEA R8, P3, R10, R8, 0x3 ;  /* 0x000000080a082211 */ /* 0x001fc800078618ff */
[----:B------:R-:W-:Y:S02]  /*3110*/  @!P1 IADD3 R5, PT, PT, R5, R37, RZ ;  /* 0x0000002505059210 */ /* 0x000fe40007ffe0ff */
        /* <DEDUP_REMOVED lines=12> */
.L_x_175:
[----:B------:R-:W-:Y:S05]  /*31e0*/  BSYNC.RECONVERGENT B0 ;  /* 0x0000000000007941 */ /* 0x000fea0003800200 */
.L_x_174:
[----:B------:R0:W-:Y:S01]  /*31f0*/  STS [R27], R35 ;  /* 0x000000231b007388 */ /* 0x0001e20000000800 */
[----:B------:R-:W1:Y:S01]  /*3200*/  LDC.64 R6, c[0x0][0x388] ;  /* 0x0000e200ff067b82 */ /* 0x000e620000000a00 */
[----:B------:R-:W-:Y:S01]  /*3210*/  ISETP.GT.U32.AND P1, PT, R40, 0x9, PT ;  /* 0x000000092800780c */ /* 0x000fe20003f24070 */
[----:B------:R-:W-:Y:S01]  /*3220*/  IMAD.MOV.U32 R9, RZ, RZ, R28 ;  /* 0x000000ffff097224 */ /* 0x000fe200078e001c */
[----:B------:R0:W-:Y:S05]  /*3230*/  STS [R27+0x500], R36 ;  /* 0x000500241b007388 */ /* 0x0001ea0000000800 */
[----:B------:R-:W2:Y:S08]  /*3240*/  LDC.64 R4, c[0x0][0x390] ;  /* 0x0000e400ff047b82 */ /* 0x000eb00000000a00 */
[----:B0-----:R-:W-:Y:S06]  /*3250*/  BAR.SYNC.DEFER_BLOCKING 0x0 ;  /* 0x0000000000007b1d */ /* 0x001fec0000010000 */
.L_x_184:
[----:B0-----:R-:W-:Y:S01]  /*3260*/  HFMA2 R8, -RZ, RZ, 0, 0 ;  /* 0x00000000ff087431 */ /* 0x001fe200000001ff */
[----:B------:R-:W-:Y:S01]  /*3270*/  @!P1 LOP3.LUT R11, R9, 0x1e, R24, 0x78, !PT ;  /* 0x0000001e090b9812 */ /* 0x000fe200078e7818 */
[----:B------:R-:W-:Y:S01]  /*3280*/  UMOV UR7, 0xffff ;  /* 0x0000ffff00077882 */ /* 0x000fe20000000000 */
[----:B------:R-:W-:Y:S02]  /*3290*/  MOV R10, RZ ;  /* 0x000000ff000a7202 */ /* 0x000fe40000000f00 */
[----:B------:R-:W-:Y:S02]  /*32a0*/  @!P1 LEA R11, R11, R0, 0x2 ;  /* 0x000000000b0b9211 */ /* 0x000fe400078e10ff */
[----:B------:R-:W-:-:S03]  /*32b0*/  ISETP.NE.AND P2, PT, R40, RZ, PT ;  /* 0x000000ff2800720c */ /* 0x000fc60003f45270 */
        /* <DEDUP_REMOVED lines=26> */
.L_x_195:
        /* <DEDUP_REMOVED lines=10> */
.L_x_183:
[----:B------:R-:W-:Y:S05]  /*3500*/  BSYNC.RECONVERGENT B0 ;  /* 0x0000000000007941 */ /* 0x000fea0003800200 */
.L_x_182:
        /* <DEDUP_REMOVED lines=9> */
.L_x_181:
[----:B------:R-:W-:Y:S01]  /*35a0*/  BSSY B0, `(.L_x_186) ;  /* 0x0000008000007945 */ /* 0x000fe20003800000 */
[----:B---3--:R-:W-:Y:S02]  /*35b0*/  MOV R19, R8 ;  /* 0x0000000800137202 */ /* 0x008fe40000000f00 */
[----:B------:R-:W-:Y:S02]  /*35c0*/  MOV R20, 0x8 ;  /* 0x0000000800147802 */ /* 0x000fe40000000f00 */
[----:B------:R-:W-:Y:S02]  /*35d0*/  MOV R21, 0x101f ;  /* 0x0000101f00157802 */ /* 0x000fe40000000f00 */
[----:B------:R-:W-:-:S07]  /*35e0*/  MOV R16, 0xffff ;  /* 0x0000ffff00107802 */ /* 0x000fce0000000f00 */
[----:B012-4-:R-:W-:Y:S05]  /*35f0*/  WARPSYNC.COLLECTIVE R16, `(.L_x_187) ;  /* 0x0000000010087348 */ /* 0x017fea0003c00000 */
[----:B------:R3:W0:Y:S02]  /*3600*/  SHFL.BFLY P3, R18, R19, R20, R21 ;  /* 0x0c00001413127389 */ /* 0x0006240000060015 */
[----:B01234-:R-:W-:Y:S05]  /*3610*/  ENDCOLLECTIVE ;  /* 0x000000000000791b */ /* 0x01ffea0003800000 */
.L_x_187:
[----:B------:R-:W-:Y:S05]  /*3620*/  BSYNC B0 ;  /* 0x0000000000007941 */ /* 0x000fea0003800000 */
.L_x_186:
        /* <DEDUP_REMOVED lines=8> */
.L_x_188:
[----:B------:R-:W-:Y:S01]  /*36b0*/  FADD.FTZ R11, R11, R8 ;  /* 0x000000080b0b7221 */ /* 0x000fe20000010000 */
[----:B------:R-:W-:-:S04]  /*36c0*/  HFMA2 R20, -RZ, RZ, 0, 2.384185791015625e-07 ;  /* 0x00000004ff147431 */ /* 0x000fc800000001ff */
[----:B------:R-:W-:Y:S02]  /*36d0*/  MOV R19, R11 ;  /* 0x0000000b00137202 */ /* 0x000fe40000000f00 */
[----:B------:R-:W-:-:S07]  /*36e0*/  MOV R13, R18 ;  /* 0x00000012000d7202 */ /* 0x000fce0000000f00 */
[----:B------:R-:W-:Y:S05]  /*36f0*/  WARPSYNC.COLLECTIVE R16, `(.L_x_189) ;  /* 0x0000000010087348 */ /* 0x000fea0003c00000 */
[----:B------:R0:W1:Y:S02]  /*3700*/  SHFL.BFLY P3, R18, R19, R20, R21 ;  /* 0x0c00001413127389 */ /* 0x0000640000060015 */
[----:B01----:R-:W-:Y:S05]  /*3710*/  ENDCOLLECTIVE ;  /* 0x000000000000791b */ /* 0x003fea0003800000 */
.L_x_189:
[----:B------:R-:W-:-:S05]  /*3720*/  FADD.FTZ R13, R13, R10 ;  /* 0x0000000a0d0d7221 */ /* 0x000fca0000010000 */
[----:B------:R-:W-:Y:S02]  /*3730*/  MOV R19, R13 ;  /* 0x0000000d00137202 */ /* 0x000fe40000000f00 */
[----:B------:R-:W-:-:S07]  /*3740*/  MOV R12, R18 ;  /* 0x00000012000c7202 */ /* 0x000fce0000000f00 */
[----:B------:R-:W-:Y:S05]  /*3750*/  WARPSYNC.COLLECTIVE R16, `(.L_x_190) ;  /* 0x0000000010087348 */ /* 0x000fea0003c00000 */
[----:B------:R0:W1:Y:S02]  /*3760*/  SHFL.BFLY P3, R18, R19, R20, R21 ;  /* 0x0c00001413127389 */ /* 0x0000640000060015 */
[----:B01----:R-:W-:Y:S05]  /*3770*/  ENDCOLLECTIVE ;  /* 0x000000000000791b */ /* 0x003fea0003800000 */
.L_x_190:
[----:B------:R-:W-:Y:S01]  /*3780*/  FADD.FTZ R12, R11, R12 ;  /* 0x0000000c0b0c7221 */ /* 0x000fe20000010000 */
[----:B------:R-:W-:-:S03]  /*3790*/  HFMA2 R20, -RZ, RZ, 0, 1.1920928955078125e-07 ;  /* 0x00000002ff147431 */ /* 0x000fc600000001ff */
[----:B------:R-:W-:Y:S01]  /*37a0*/  IMAD.MOV.U32 R19, RZ, RZ, R12 ;  /* 0x000000ffff137224 */ /* 0x000fe200078e000c */
[----:B------:R-:W-:-:S07]  /*37b0*/  MOV R14, R18 ;  /* 0x00000012000e7202 */ /* 0x000fce0000000f00 */
[----:B------:R-:W-:Y:S05]  /*37c0*/  WARPSYNC.COLLECTIVE R16, `(.L_x_191) ;  /* 0x0000000010087348 */ /* 0x000fea0003c00000 */
[----:B------:R0:W1:Y:S02]  /*37d0*/  SHFL.BFLY P3, R18, R19, R20, R21 ;  /* 0x0c00001413127389 */ /* 0x0000640000060015 */
[----:B01----:R-:W-:Y:S05]  /*37e0*/  ENDCOLLECTIVE ;  /* 0x000000000000791b */ /* 0x003fea0003800000 */
.L_x_191:
[----:B------:R-:W-:-:S05]  /*37f0*/  FADD.FTZ R14, R13, R14 ;  /* 0x0000000e0d0e7221 */ /* 0x000fca0000010000 */
[----:B------:R-:W-:Y:S02]  /*3800*/  MOV R19, R14 ;  /* 0x0000000e00137202 */ /* 0x000fe40000000f00 */
[----:B------:R-:W-:-:S07]  /*3810*/  MOV R15, R18 ;  /* 0x00000012000f7202 */ /* 0x000fce0000000f00 */
[----:B------:R-:W-:Y:S05]  /*3820*/  WARPSYNC.COLLECTIVE R16, `(.L_x_192) ;  /* 0x0000000010087348 */ /* 0x000fea0003c00000 */
[----:B------:R0:W1:Y:S02]  /*3830*/  SHFL.BFLY P3, R18, R19, R20, R21 ;  /* 0x0c00001413127389 */ /* 0x0000640000060015 */
[----:B01----:R-:W-:Y:S05]  /*3840*/  ENDCOLLECTIVE ;  /* 0x000000000000791b */ /* 0x003fea0003800000 */
.L_x_192:
[----:B------:R-:W-:Y:S01]  /*3850*/  FADD.FTZ R15, R12, R15 ;  /* 0x0000000f0c0f7221 */ /* 0x000fe20000010000 */
[----:B------:R-:W-:-:S04]  /*3860*/  HFMA2 R20, -RZ, RZ, 0, 5.9604644775390625e-08 ;  /* 0x00000001ff147431 */ /* 0x000fc800000001ff */
[----:B------:R-:W-:Y:S02]  /*3870*/  MOV R19, R15 ;  /* 0x0000000f00137202 */ /* 0x000fe40000000f00 */
[----:B------:R-:W-:-:S07]  /*3880*/  MOV R17, R18 ;  /* 0x0000001200117202 */ /* 0x000fce0000000f00 */
[----:B------:R-:W-:Y:S05]  /*3890*/  WARPSYNC.COLLECTIVE R16, `(.L_x_193) ;  /* 0x0000000010087348 */ /* 0x000fea0003c00000 */
[----:B------:R0:W1:Y:S02]  /*38a0*/  SHFL.BFLY P3, R18, R19, R20, R21 ;  /* 0x0c00001413127389 */ /* 0x0000640000060015 */
[----:B01----:R-:W-:Y:S05]  /*38b0*/  ENDCOLLECTIVE ;  /* 0x000000000000791b */ /* 0x003fea0003800000 */
.L_x_193:
[----:B------:R-:W-:-:S05]  /*38c0*/  FADD.FTZ R17, R14, R17 ;  /* 0x000000110e117221 */ /* 0x000fca0000010000 */
[----:B------:R-:W-:Y:S02]  /*38d0*/  MOV R19, R17 ;  /* 0x0000001100137202 */ /* 0x000fe40000000f00 */
[----:B------:R-:W-:-:S07]  /*38e0*/  MOV R8, R18 ;  /* 0x0000001200087202 */ /* 0x000fce0000000f00 */
[----:B------:R-:W-:Y:S05]  /*38f0*/  WARPSYNC.COLLECTIVE R16, `(.L_x_194) ;  /* 0x0000000010087348 */ /* 0x000fea0003c00000 */
[----:B------:R0:W1:Y:S02]  /*3900*/  SHFL.BFLY P3, R18, R19, R20, R21 ;  /* 0x0c00001413127389 */ /* 0x0000640000060015 */
[----:B01----:R-:W-:Y:S05]  /*3910*/  ENDCOLLECTIVE ;  /* 0x000000000000791b */ /* 0x003fea0003800000 */
.L_x_194:
[----:B------:R-:W-:Y:S01]  /*3920*/  FADD.FTZ R8, R15, R8 ;  /* 0x000000080f087221 */ /* 0x000fe20000010000 */
[----:B------:R-:W-:Y:S01]  /*3930*/  MOV R10, R18 ;  /* 0x00000012000a7202 */ /* 0x000fe20000000f00 */
[----:B------:R-:W-:Y:S06]  /*3940*/  BRA `(.L_x_195) ;  /* 0xfffffff800c47947 */ /* 0x000fec000383ffff */
.L_x_196:
        /* <DEDUP_REMOVED lines=11> */
.L_x_1658:


//--------------------- .text._ZN13group_norm_v218gn_bwd_cuda_kernelI13__nv_bfloat16Li320ELi1ELi32ELi10ELi1024ELb0ELb1ELi32ELi320ELi320ELi4ELb1ELi4ELb0ELb0ELNS_15WgradSyncMethodE3ENS_16CompileConditionILi1000EEEEEvPT_S6_S6_PKS5_S8_S8_S8_PKfflPfPj --------------------------
	.section	.text._ZN13group_norm_v218gn_bwd_cuda_kernelI13__nv_bfloat16Li320ELi1ELi32ELi10ELi1024ELb0ELb1ELi32ELi320ELi320ELi4ELb1ELi4ELb0ELb0ELNS_15WgradSyncMethodE3ENS_16CompileConditionILi1000EEEEEvPT_S6_S6_PKS5_S8_S8_S8_PKfflPfPj,"ax",@progbits
	.align	128
        .global         _ZN13group_norm_v218gn_bwd_cuda_kernelI13__nv_bfloat16Li320ELi1ELi32ELi10ELi1024ELb0ELb1ELi32ELi320ELi320ELi4ELb1ELi4ELb0ELb0ELNS_15WgradSyncMethodE3ENS_16CompileConditionILi1000EEEEEvPT_S6_S6_PKS5_S8_S8_S8_PKfflPfPj
        .type           _ZN13group_norm_v218gn_bwd_cuda_kernelI13__nv_bfloat16Li320ELi1ELi32ELi10ELi1024ELb0ELb1ELi32ELi320ELi320ELi4ELb1ELi4ELb0ELb0ELNS_15WgradSyncMethodE3ENS_16CompileConditionILi1000EEEEEvPT_S6_S6_PKS5_S8_S8_S8_PKfflPfPj,@function
        .size           _ZN13group_norm_v218gn_bwd_cuda_kernelI13__nv_bfloat16Li320ELi1ELi32ELi10ELi1024ELb0ELb1ELi32ELi320ELi320ELi4ELb1ELi4ELb0ELb0ELNS_15WgradSyncMethodE3ENS_16CompileConditionILi1000EEEEEvPT_S6_S6_PKS5_S8_S8_S8_PKfflPfPj,(.L_x_1659 - _ZN13group_norm_v218gn_bwd_cuda_kernelI13__nv_bfloat16Li320ELi1ELi32ELi10ELi1024ELb0ELb1ELi32ELi320ELi320ELi4ELb1ELi4ELb0ELb0ELNS_15WgradSyncMethodE3ENS_16CompileConditionILi1000EEEEEvPT_S6_S6_PKS5_S8_S8_S8_PKfflPfPj)
        .other          _ZN13group_norm_v218gn_bwd_cuda_kernelI13__nv_bfloat16Li320ELi1ELi32ELi10ELi1024ELb0ELb1ELi32ELi320ELi320ELi4ELb1ELi4ELb0ELb0ELNS_15WgradSyncMethodE3ENS_16CompileConditionILi1000EEEEEvPT_S6_S6_PKS5_S8_S8_S8_PKfflPfPj,@"STO_CUDA_ENTRY STV_DEFAULT"
_ZN13group_norm_v218gn_bwd_cuda_kernelI13__nv_bfloat16Li320ELi1ELi32ELi10ELi1024ELb0ELb1ELi32ELi320ELi320ELi4ELb1ELi4ELb0ELb0ELNS_15WgradSyncMethodE3ENS_16CompileConditionILi1000EEEEEvPT_S6_S6_PKS5_S8_S8_S8_PKfflPfPj:
.text._ZN13group_norm_v218gn_bwd_cuda_kernelI13__nv_bfloat16Li320ELi1ELi32ELi10ELi1024ELb0ELb1ELi32ELi320ELi320ELi4ELb1ELi4ELb0ELb0ELNS_15WgradSyncMethodE3ENS_16CompileConditionILi1000EEEEEvPT_S6_S6_PKS5_S8_S8_S8_PKfflPfPj:
        /* <DEDUP_REMOVED lines=24> */
.L_x_199:
[----:B------:R-:W2:Y:S04]  /*0180*/  LD.E.STRONG.GPU R0, desc[UR8][R6.64] ;  /* 0x0000000806007980 */ /* 0x000ea8000c10f900 */
[----:B--2---:R-:W-:Y:S01]  /*0190*/  CCTL.IVALL ;  /* 0x00000000ff00798f */ /* 0x004fe20002000000 */
[----:B------:R-:W-:Y:S05]  /*01a0*/  YIELD ;  /* 0x0000000000007946 */ /* 0x000fea0003800000 */
[----:B-----5:R-:W-:-:S04]  /*01b0*/  LOP3.LUT R0, R0, R3, RZ, 0x3c, !PT ;  /* 0x0000000300007212 */ /* 0x020fc800078e3cff */
[----:B------:R-:W-:-:S13]  /*01c0*/  ISETP.GT.AND P0, PT, R0, -0x1, PT ;  /* 0xffffffff0000780c */ /* 0x000fda0003f04270 */
[----:B------:R-:W-:Y:S05]  /*01d0*/  @P0 BRA `(.L_x_199) ;  /* 0xfffffffc00e80947 */ /* 0x000fea000383ffff */
.L_x_198:
[----:B------:R-:W-:Y:S05]  /*01e0*/  WARPSYNC.ALL ;  /* 0x0000000000007948 */ /* 0x000fea0003800000 */
[----:B------:R-:W-:Y:S06]  /*01f0*/  BAR.SYNC.DEFER_BLOCKING 0x0 ;  /* 0x0000000000007b1d */ /* 0x000fec0000010000 */
[----:B------:R-:W-:Y:S05]  /*0200*/  BRA `(.L_x_200) ;  /* 0x0000002c00c07947 */ /* 0x000fea0003800000 */
.L_x_197:
        /* <DEDUP_REMOVED lines=12> */
[----:B-1----:R-:W-:-:S05]  /*02d0*/  IMAD.WIDE.U32 R2, R80, 0x2, R2 ;  /* 0x0000000250027825 */ /* 0x002fca00078e0002 */
[----:B------:R0:W2:Y:S01]  /*02e0*/  LDG.E.64.CONSTANT R18, desc[UR8][R2.64] ;  /* 0x0000000802127981 */ /* 0x0000a2000c1e9b00 */
[----:B------:R-:W1:Y:S01]  /*02f0*/  S2UR UR6, SR_CgaCtaId ;  /* 0x00000000000679c3 */ /* 0x000e620000008800 */
[--C-:B------:R-:W-:Y:S01]  /*0300*/  SHF.R.U32.HI R74, RZ, 0x2, R79.reuse ;  /* 0x00000002ff4a7819 */ /* 0x100fe2000001164f */
[----:B------:R-:W-:Y:S01]  /*0310*/  UMOV UR4, 0x400 ;  /* 0x0000040000047882 */ /* 0x000fe20000000000 */
[----:B------:R-:W-:Y:S01]  /*0320*/  SHF.L.U32 R8, R79, 0x1, RZ ;  /* 0x000000014f087819 */ /* 0x000fe200000006ff */
[----:B------:R-:W-:Y:S01]  /*0330*/  UIADD3 UR5, UPT, UPT, UR4, 0x2800, URZ ;  /* 0x0000280004057890 */ /* 0x000fe2000fffe0ff */
[----:B------:R-:W-:Y:S01]  /*0340*/  SHF.R.U32.HI R4, RZ, 0x4, R79 ;  /* 0x00000004ff047819 */ /* 0x000fe2000001164f */
[----:B------:R-:W-:Y:S01]  /*0350*/  IMAD R5, R74, 0xa, RZ ;  /* 0x0000000a4a057824 */ /* 0x000fe200078e02ff */
[----:B------:R-:W-:Y:S01]  /*0360*/  LOP3.LUT R8, R8, 0x18, RZ, 0xc0, !PT ;  /* 0x0000001808087812 */ /* 0x000fe200078ec0ff */
[----:B------:R-:W-:Y:S01]  /*0370*/  IMAD R9, R74, -0x80000000, RZ ;  /* 0x800000004a097824 */ /* 0x000fe200078e02ff */
[----:B------:R-:W-:Y:S01]  /*0380*/  LOP3.LUT R4, R4, R79, RZ, 0x3c, !PT ;  /* 0x0000004f04047212 */ /* 0x000fe200078e3cff */
[----:B------:R-:W-:Y:S01]  /*0390*/  HFMA2 R62, -RZ, RZ, 0, 0 ;  /* 0x00000000ff3e7431 */ /* 0x000fe200000001ff */
[C---:B------:R-:W-:Y:S01]  /*03a0*/  LOP3.LUT P0, RZ, R5.reuse, 0x2, RZ, 0xc0, !PT ;  /* 0x0000000205ff7812 */ /* 0x040fe2000780c0ff */
[----:B------:R-:W-:Y:S01]  /*03b0*/  HFMA2 R124, -RZ, RZ, 0, 0 ;  /* 0x00000000ff7c7431 */ /* 0x000fe200000001ff */
[----:B0-----:R-:W-:-:S02]  /*03c0*/  IADD3 R3, PT, PT, R5, 0x2, RZ ;  /* 0x0000000205037810 */ /* 0x001fc40007ffe0ff */
[C---:B------:R-:W-:Y:S02]  /*03d0*/  LOP3.LUT R2, R8.reuse, 0x8, RZ, 0x3c, !PT ;  /* 0x0000000808027812 */ /* 0x040fe400078e3cff */
[----:B------:R-:W-:Y:S02]  /*03e0*/  SHF.R.U32.HI R10, RZ, 0x2, R3 ;  /* 0x00000002ff0a7819 */ /* 0x000fe40000011603 */
[----:B------:R-:W-:Y:S02]  /*03f0*/  SHF.R.S32.HI R9, RZ, 0x1f, R9 ;  /* 0x0000001fff097819 */ /* 0x000fe40000011409 */
[----:B------:R-:W-:Y:S02]  /*0400*/  IADD3 R13, PT, PT, R5, 0x6, RZ ;  /* 0x00000006050d7810 */ /* 0x000fe40007ffe0ff */
[----:B------:R-:W-:Y:S01]  /*0410*/  LOP3.LUT R76, R8, 0x10, RZ, 0x3c, !PT ;  /* 0x00000010084c7812 */ /* 0x000fe200078e3cff */
[----:B-1----:R-:W-:Y:S01]  /*0420*/  ULEA UR7, UR6, UR4, 0x18 ;  /* 0x0000000406077291 */ /* 0x002fe2000f8ec0ff */
[----:B------:R-:W-:Y:S01]  /*0430*/  LEA.HI R12, R3, 0x50, RZ, 0x1e ;  /* 0x00000050030c7811 */ /* 0x000fe200078ff0ff */
[----:B------:R-:W-:Y:S01]  /*0440*/  ULEA UR5, UR6, UR5, 0x18 ;  /* 0x0000000506057291 */ /* 0x000fe2000f8ec0ff */
[----:B------:R-:W-:Y:S01]  /*0450*/  @P0 IADD3 R12, PT, PT, R10, RZ, RZ ;  /* 0x000000ff0a0c0210 */ /* 0x000fe20007ffe0ff */
[----:B------:R-:W-:Y:S01]  /*0460*/  UIADD3 UR4, UPT, UPT, UR4, 0x4100, URZ ;  /* 0x0000410004047890 */ /* 0x000fe2000fffe0ff */
[----:B------:R-:W-:-:S02]  /*0470*/  IADD3 R3, PT, PT, R5, 0x4, RZ ;  /* 0x0000000405037810 */ /* 0x000fc40007ffe0ff */
[----:B------:R-:W-:Y:S01]  /*0480*/  LEA R75, R79, UR7, 0x5 ;  /* 0x000000074f4b7c11 */ /* 0x000fe2000f8e28ff */
[----:B------:R-:W-:Y:S01]  /*0490*/  ULEA UR4, UR6, UR4, 0x18 ;  /* 0x0000000406047291 */ /* 0x000fe2000f8ec0ff */
[----:B------:R-:W-:Y:S02]  /*04a0*/  IADD3 R11, PT, PT, R5, 0x8, RZ ;  /* 0x00000008050b7810 */ /* 0x000fe40007ffe0ff */
[C---:B------:R-:W-:Y:S02]  /*04b0*/  IADD3 R78, PT, PT, R75.reuse, R8, RZ ;  /* 0x000000084b4e7210 */ /* 0x040fe40007ffe0ff */
[----:B------:R-:W-:Y:S02]  /*04c0*/  LOP3.LUT R8, R8, 0x18, RZ, 0x3c, !PT ;  /* 0x0000001808087812 */ /* 0x000fe400078e3cff */
[----:B------:R-:W-:Y:S02]  /*04d0*/  IADD3 R77, PT, PT, R75, R2, RZ ;  /* 0x000000024b4d7210 */ /* 0x000fe40007ffe0ff */
[----:B------:R-:W-:-:S02]  /*04e0*/  LOP3.LUT R2, R9, 0x50, RZ, 0xc0, !PT ;  /* 0x0000005009027812 */ /* 0x000fc400078ec0ff */
[----:B------:R-:W-:Y:S02]  /*04f0*/  SHF.L.U32 R10, R13, 0x1e, RZ ;  /* 0x0000001e0d0a7819 */ /* 0x000fe400000006ff */
[C---:B------:R-:W-:Y:S02]  /*0500*/  IADD3 R76, PT, PT, R75.reuse, R76, RZ ;  /* 0x0000004c4b4c7210 */ /* 0x040fe40007ffe0ff */
[----:B------:R-:W-:Y:S02]  /*0510*/  IADD3 R75, PT, PT, R75, R8, RZ ;  /* 0x000000084b4b7210 */ /* 0x000fe40007ffe0ff */
[-C--:B------:R-:W-:Y:S02]  /*0520*/  LEA.HI R8, R5, R2.reuse, RZ, 0x1e ;  /* 0x0000000205087211 */ /* 0x080fe400078ff0ff */
[-C--:B------:R-:W-:Y:S02]  /*0530*/  LEA.HI R9, R3, R2.reuse, RZ, 0x1e ;  /* 0x0000000203097211 */ /* 0x080fe400078ff0ff */
[----:B------:R-:W-:-:S02]  /*0540*/  LEA.HI R14, R11, R2, RZ, 0x1e ;  /* 0x000000020b0e7211 */ /* 0x000fc400078ff0ff */
[----:B------:R-:W-:Y:S02]  /*0550*/  SHF.L.U32 R4, R4, 0x3, RZ ;  /* 0x0000000304047819 */ /* 0x000fe400000006ff */
[----:B------:R-:W-:Y:S02]  /*0560*/  SHF.R.S32.HI R2, RZ, 0x1f, R10 ;  /* 0x0000001fff027819 */ /* 0x000fe4000001140a */
[----:B------:R-:W0:Y:S01]  /*0570*/  LDC.64 R10, c[0x0][0x3d0] ;  /* 0x0000f400ff0a7b82 */ /* 0x000e220000000a00 */
[----:B------:R-:W-:Y:S02]  /*0580*/  LOP3.LUT R4, R4, 0x18, RZ, 0xc0, !PT ;  /* 0x0000001804047812 */ /* 0x000fe400078ec0ff */
[----:B------:R-:W-:Y:S02]  /*0590*/  LOP3.LUT R3, R81, 0x1f, RZ, 0xc0, !PT ;  /* 0x0000001f51037812 */ /* 0x000fe400078ec0ff */
[----:B------:R-:W-:Y:S02]  /*05a0*/  IADD3 R5, PT, PT, R4, UR7, RZ ;  /* 0x0000000704057c10 */ /* 0x000fe4000fffe0ff */
[----:B------:R-:W-:-:S02]  /*05b0*/  LOP3.LUT R4, R2, 0x50, RZ, 0xc0, !PT ;  /* 0x0000005002047812 */ /* 0x000fc400078ec0ff */
[----:B------:R-:W-:Y:S02]  /*05c0*/  LEA R2, R82, R3, 0x5 ;  /* 0x0000000352027211 */ /* 0x000fe400078e28ff */
[----:B------:R-:W-:Y:S02]  /*05d0*/  SHF.L.U32 R3, R79, 0x3, RZ ;  /* 0x000000034f037819 */ /* 0x000fe400000006ff */
[----:B------:R-:W-:Y:S01]  /*05e0*/  LEA R74, R74, R5, 0x5 ;  /* 0x000000054a4a7211 */ /* 0x000fe200078e28ff */
[----:B------:R-:W-:Y:S01]  /*05f0*/  IMAD R2, R2, 0x140, R79 ;  /* 0x0000014002027824 */ /* 0x000fe200078e024f */
[----:B------:R-:W-:Y:S02]  /*0600*/  LOP3.LUT R5, R3, 0x18, RZ, 0xc0, !PT ;  /* 0x0000001803057812 */ /* 0x000fe400078ec0ff */
[----:B------:R-:W-:Y:S02]  /*0610*/  MOV R15, UR5 ;  /* 0x00000005000f7c02 */ /* 0x000fe40008000f00 */
[----:B------:R-:W-:-:S02]  /*0620*/  SHF.L.U32 R3, R2, 0x1, RZ ;  /* 0x0000000102037819 */ /* 0x000fc400000006ff */
[----:B------:R-:W-:Y:S01]  /*0630*/  IADD3 R2, PT, PT, R80, 0x2, RZ ;  /* 0x0000000250027810 */ /* 0x000fe20007ffe0ff */
[----:B------:R-:W-:Y:S01]  /*0640*/  IMAD R72, R8, 0x28, R15 ;  /* 0x0000002808487824 */ /* 0x000fe200078e020f */
[----:B------:R-:W-:Y:S01]  /*0650*/  SHF.L.U32 R73, R81, 0x5, RZ ;  /* 0x0000000551497819 */ /* 0x000fe200000006ff */
[----:B0-----:R-:W-:Y:S01]  /*0660*/  IMAD.WIDE.U32 R10, R3, 0x4, R10 ;  /* 0x00000004030a7825 */ /* 0x001fe200078e000a */
[----:B------:R-:W-:Y:S02]  /*0670*/  LOP3.LUT R3, R80, 0xffff, RZ, 0xc0, !PT ;  /* 0x0000ffff50037812 */ /* 0x000fe400078ec0ff */
[----:B------:R-:W-:Y:S01]  /*0680*/  LOP3.LUT R2, R2, 0xffff, RZ, 0xc0, !PT ;  /* 0x0000ffff02027812 */ /* 0x000fe200078ec0ff */
[----:B------:R-:W-:Y:S01]  /*0690*/  IMAD R12, R12, 0x28, R15 ;  /* 0x000000280c0c7824 */ /* 0x000fe200078e020f */
[----:B------:R-:W-:Y:S01]  /*06a0*/  LEA.HI R4, R13, R4, RZ, 0x1e ;  /* 0x000000040d047211 */ /* 0x000fe200078ff0ff */
[----:B------:R-:W-:Y:S01]  /*06b0*/  IMAD R3, R3, 0x199a, RZ ;  /* 0x0000199a03037824 */ /* 0x000fe200078e02ff */
[----:B------:R-:W-:Y:S01]  /*06c0*/  LEA R8, P0, R82, R22, 0x2 ;  /* 0x0000001652087211 */ /* 0x000fe200078010ff */
[----:B------:R-:W-:Y:S01]  /*06d0*/  IMAD R2, R2, 0x199a, RZ ;  /* 0x0000199a02027824 */ /* 0x000fe200078e02ff */
[C---:B------:R-:W-:Y:S01]  /*06e0*/  LOP3.LUT R73, R0.reuse, 0x3e0, R73, 0xf8, !PT ;  /* 0x000003e000497812 */ /* 0x040fe200078ef849 */
[--C-:B------:R-:W-:Y:S01]  /*06f0*/  IMAD R70, R9, 0x28, R15.reuse ;  /* 0x0000002809467824 */ /* 0x100fe200078e020f */
[----:B------:R-:W-:Y:S01]  /*0700*/  LEA R67, R0, UR5, 0x3 ;  /* 0x0000000500437c11 */ /* 0x000fe2000f8e18ff */
[--C-:B------:R-:W-:Y:S01]  /*0710*/  IMAD R14, R14, 0x28, R15.reuse ;  /* 0x000000280e0e7824 */ /* 0x100fe200078e020f */
[C---:B------:R-:W-:Y:S01]  /*0720*/  SHF.L.U32 R0, R81.reuse, 0x1, RZ ;  /* 0x0000000151007819 */ /* 0x040fe200000006ff */
[----:B------:R-:W-:Y:S01]  /*0730*/  IMAD R4, R4, 0x28, R15 ;  /* 0x0000002804047824 */ /* 0x000fe200078e020f */
[----:B------:R-:W-:Y:S01]  /*0740*/  LEA.HI.X R9, R82, R23, RZ, 0x2, P0 ;  /* 0x0000001752097211 */ /* 0x000fe200000f14ff */
[----:B------:R-:W-:Y:S01]  /*0750*/  IMAD R67, R16, 0x28, R67 ;  /* 0x0000002810437824 */ /* 0x000fe200078e0243 */
[----:B------:R-:W-:-:S02]  /*0760*/  LOP3.LUT P1, RZ, R81, R82, RZ, 0xfc, !PT ;  /* 0x0000005251ff7212 */ /* 0x000fc4000782fcff */
[----:B------:R-:W-:Y:S02]  /*0770*/  CS2R R16, SRZ ;  /* 0x0000000000107805 */ /* 0x000fe4000001ff00 */
[----:B------:R-:W-:Y:S01]  /*0780*/  ISETP.NE.AND P0, PT, R81, RZ, PT ;  /* 0x000000ff5100720c */ /* 0x000fe20003f05270 */
[----:B------:R-:W0:Y:S01]  /*0790*/  LDCU UR5, c[0x0][0x374] ;  /* 0x00006e80ff0577ac */ /* 0x000e220008000800 */
[----:B------:R-:W-:Y:S02]  /*07a0*/  MOV R65, 0x7fffff81 ;  /* 0x7fffff8100417802 */ /* 0x000fe40000000f00 */
[----:B------:R-:W-:Y:S02]  /*07b0*/  MOV R63, 0x7fffffe1 ;  /* 0x7fffffe1003f7802 */ /* 0x000fe40000000f00 */
[----:B------:R-:W-:Y:S02]  /*07c0*/  LOP3.LUT R0, R0, 0x3e, RZ, 0xc0, !PT ;  /* 0x0000003e00007812 */ /* 0x000fe400078ec0ff */
[----:B------:R-:W-:-:S02]  /*07d0*/  SHF.L.U32 R58, R79, 0x2, RZ ;  /* 0x000000024f3a7819 */ /* 0x000fc400000006ff */
[----:B------:R-:W-:Y:S02]  /*07e0*/  SHF.R.U32.HI R60, RZ, 0x10, R3 ;  /* 0x00000010ff3c7819 */ /* 0x000fe40000011603 */
[----:B------:R-:W-:Y:S02]  /*07f0*/  SHF.R.U32.HI R57, RZ, 0x10, R2 ;  /* 0x00000010ff397819 */ /* 0x000fe40000011602 */
[C---:B------:R-:W-:Y:S02]  /*0800*/  IADD3 R71, PT, PT, R5.reuse, R12, RZ ;  /* 0x0000000c05477210 */ /* 0x040fe40007ffe0ff */
[----:B------:R-:W-:Y:S02]  /*0810*/  CS2R R12, SRZ ;  /* 0x00000000000c7805 */ /* 0x000fe4000001ff00 */
[----:B------:R-:W-:Y:S02]  /*0820*/  IADD3 R69, PT, PT, R5, R14, RZ ;  /* 0x0000000e05457210 */ /* 0x000fe40007ffe0ff */
[----:B------:R-:W-:-:S02]  /*0830*/  CS2R R14, SRZ ;  /* 0x00000000000e7805 */ /* 0x000fc4000001ff00 */
[----:B------:R-:W-:Y:S02]  /*0840*/  IADD3 R72, PT, PT, R72, R5, RZ ;  /* 0x0000000548487210 */ /* 0x000fe40007ffe0ff */
[C---:B------:R-:W-:Y:S02]  /*0850*/  IADD3 R70, PT, PT, R5.reuse, R70, RZ ;  /* 0x0000004605467210 */ /* 0x040fe40007ffe0ff */
[----:B------:R-:W-:Y:S02]  /*0860*/  IADD3 R68, PT, PT, R5, R4, RZ ;  /* 0x0000000405447210 */ /* 0x000fe40007ffe0ff */
[----:B------:R-:W-:Y:S02]  /*0870*/  MOV R126, R82 ;  /* 0x00000052007e7202 */ /* 0x000fe40000000f00 */
[----:B------:R-:W-:Y:S02]  /*0880*/  SEL R65, R65, 0x1, !P1 ;  /* 0x0000000141417807 */ /* 0x000fe40004800000 */
[----:B------:R-:W-:-:S02]  /*0890*/  SEL R63, R63, 0x1, !P0 ;  /* 0x000000013f3f7807 */ /* 0x000fc40004000000 */
[C---:B------:R-:W-:Y:S02]  /*08a0*/  LOP3.LUT R61, R79.reuse, 0x7, RZ, 0xc0, !PT ;  /* 0x000000074f3d7812 */ /* 0x040fe400078ec0ff */
[----:B------:R-:W-:Y:S02]  /*08b0*/  LEA R59, R79, R0, 0x4 ;  /* 0x000000004f3b7211 */ /* 0x000fe400078e20ff */
[----:B------:R-:W-:Y:S02]  /*08c0*/  LOP3.LUT R58, R58, 0x3e0, RZ, 0xc0, !PT ;  /* 0x000003e03a3a7812 */ /* 0x000fe400078ec0ff */
[----:B------:R-:W-:Y:S02]  /*08d0*/  LEA R56, R60, UR4, 0x3 ;  /* 0x000000043c387c11 */ /* 0x000fe4000f8e18ff */
[----:B------:R-:W-:Y:S02]  /*08e0*/  LEA R53, R57, UR4, 0x3 ;  /* 0x0000000439357c11 */ /* 0x000fe4000f8e18ff */
[----:B--2---:R-:W-:-:S02]  /*08f0*/  PRMT R55, R18, 0x7632, R55 ;  /* 0x0000763212377816 */ /* 0x004fc40000000037 */
[C---:B------:R-:W-:Y:S02]  /*0900*/  PRMT R54, R19.reuse, 0x7632, R54 ;  /* 0x0000763213367816 */ /* 0x040fe40000000036 */
[----:B------:R-:W-:Y:S02]  /*0910*/  SHF.L.U32 R66, R18, 0x10, RZ ;  /* 0x0000001012427819 */ /* 0x000fe400000006ff */
[----:B------:R-:W-:Y:S02]  /*0920*/  SHF.L.U32 R64, R19, 0x10, RZ ;  /* 0x0000001013407819 */ /* 0x000fe400000006ff */
[----:B------:R-:W-:Y:S02]  /*0930*/  CS2R R18, SRZ ;  /* 0x0000000000127805 */ /* 0x000fe4000001ff00 */
[----:B------:R-:W-:Y:S02]  /*0940*/  SHF.L.U32 R55, R55, 0x10, RZ ;  /* 0x0000001037377819 */ /* 0x000fe400000006ff */
[----:B0-----:R-:W-:-:S07]  /*0950*/  SHF.L.U32 R54, R54, 0x10, RZ ;  /* 0x0000001036367819 */ /* 0x001fce00000006ff */
.L_x_212:
[----:B------:R-:W0:Y:S01]  /*0960*/  LDCU.64 UR6, c[0x0][0x3b8] ;  /* 0x00007700ff0677ac */ /* 0x000e220008000a00 */
[----:B-1----:R-:W-:Y:S01]  /*0970*/  MOV R2, R80 ;  /* 0x0000005000027202 */ /* 0x002fe20000000f00 */
[----:B------:R-:W-:Y:S01]  /*0980*/  IMAD R21, R73, 0x140, RZ ;  /* 0x0000014049157824 */ /* 0x000fe200078e02ff */
[----:B------:R-:W-:Y:S01]  /*0990*/  MOV R3, RZ ;  /* 0x000000ff00037202 */ /* 0x000fe20000000f00 */
[----:B------:R-:W-:Y:S01]  /*09a0*/  IMAD R5, R124, 0x50000, RZ ;  /* 0x000500007c057824 */ /* 0x000fe200078e02ff */
[C---:B------:R-:W-:Y:S01]  /*09b0*/  SHF.L.U64.HI R51, R126.reuse, 0x6, R124 ;  /* 0x000000067e337819 */ /* 0x040fe2000001027c */
[----:B------:R-:W1:Y:S01]  /*09c0*/  LDCU.64 UR10, c[0x0][0x3a0] ;  /* 0x00007400ff0a77ac */ /* 0x000e620008000a00 */
[C---:B------:R-:W-:Y:S01]  /*09d0*/  SHF.L.U32 R50, R126.reuse, 0x6, RZ ;  /* 0x000000067e327819 */ /* 0x040fe200000006ff */
[----:B------:R-:W-:Y:S01]  /*09e0*/  IMAD.WIDE.U32 R2, R126, 0x50000, R2 ;  /* 0x000500007e027825 */ /* 0x000fe200078e0002 */
[----:B------:R-:W2:Y:S02]  /*09f0*/  LDCU.64 UR12, c[0x0][0x398] ;  /* 0x00007300ff0c77ac */ /* 0x000ea40008000a00 */
[----:B------:R-:W-:Y:S01]  /*0a00*/  IADD3 R2, P0, PT, R21, R2, RZ ;  /* 0x0000000215027210 */ /* 0x000fe20007f1e0ff */
[----:B------:R-:W-:-:S03]  /*0a10*/  IMAD.WIDE.U32 R20, R60, 0x2, R50 ;  /* 0x000000023c147825 */ /* 0x000fc600078e0032 */
[----:B------:R-:W-:Y:S02]  /*0a20*/  IADD3.X R3, PT, PT, R3, R5, RZ, P0, !PT ;  /* 0x0000000503037210 */ /* 0x000fe400007fe4ff */
[----:B0-----:R-:W-:Y:S02]  /*0a30*/  LEA R84, P0, R20, UR6, 0x2 ;  /* 0x0000000614547c11 */ /* 0x001fe4000f8010ff */
[----:B------:R-:W-:Y:S02]  /*0a40*/  SHF.L.U32 R52, R2, 0x1, RZ ;  /* 0x0000000102347819 */ /* 0x000fe400000006ff */
[----:B------:R-:W-:Y:S02]  /*0a50*/  LEA.HI.X R85, R20, UR7, R21, 0x2, P0 ;  /* 0x0000000714557c11 */ /* 0x000fe400080f1415 */
[----:B------:R-:W-:Y:S02]  /*0a60*/  SHF.L.U64.HI R2, R2, 0x1, R3 ;  /* 0x0000000102027819 */ /* 0x000fe40000010203 */
[----:B-1----:R-:W-:-:S02]  /*0a70*/  IADD3 R86, P0, PT, R52, UR10, RZ ;  /* 0x0000000a34567c10 */ /* 0x002fc4000ff1e0ff */
[----:B------:R-:W3:Y:S02]  /*0a80*/  LDG.E.64.CONSTANT R84, desc[UR8][R84.64] ;  /* 0x0000000854547981 */ /* 0x000ee4000c1e9b00 */
[----:B------:R-:W-:Y:S02]  /*0a90*/  IADD3.X R87, PT, PT, R2, UR11, RZ, P0, !PT ;  /* 0x0000000b02577c10 */ /* 0x000fe400087fe4ff */
[----:B--2---:R-:W-:-:S03]  /*0aa0*/  IADD3 R88, P0, PT, R52, UR12, RZ ;  /* 0x0000000c34587c10 */ /* 0x004fc6000ff1e0ff */
[----:B------:R-:W2:Y:S01]  /*0ab0*/  LDG.E.64.CONSTANT R4, desc[UR8][R86.64] ;  /* 0x0000000856047981 */ /* 0x000ea2000c1e9b00 */
[----:B------:R-:W-:-:S03]  /*0ac0*/  IADD3.X R89, PT, PT, R2, UR13, RZ, P0, !PT ;  /* 0x0000000d02597c10 */ /* 0x000fc600087fe4ff */
[----:B------:R-:W4:Y:S04]  /*0ad0*/  LDG.E.64.CONSTANT R22, desc[UR8][R86.64+0xa00] ;  /* 0x000a000856167981 */ /* 0x000f28000c1e9b00 */
[----:B------:R-:W5:Y:S04]  /*0ae0*/  LDG.E.64.CONSTANT R24, desc[UR8][R86.64+0x1400] ;  /* 0x0014000856187981 */ /* 0x000f68000c1e9b00 */
[----:B------:R-:W5:Y:S04]  /*0af0*/  LDG.E.64.CONSTANT R26, desc[UR8][R86.64+0x1e00] ;  /* 0x001e0008561a7981 */ /* 0x000f68000c1e9b00 */
[----:B------:R-:W5:Y:S04]  /*0b00*/  LDG.E.64.CONSTANT R30, desc[UR8][R86.64+0x3200] ;  /* 0x00320008561e7981 */ /* 0x000f68000c1e9b00 */
[----:B------:R-:W5:Y:S04]  /*0b10*/  LDG.E.64.CONSTANT R28, desc[UR8][R86.64+0x2800] ;  /* 0x00280008561c7981 */ /* 0x000f68000c1e9b00 */
[----:B------:R-:W5:Y:S04]  /*0b20*/  LDG.E.64.CONSTANT R36, desc[UR8][R88.64] ;  /* 0x0000000858247981 */ /* 0x000f68000c1e9b00 */
[----:B------:R-:W5:Y:S04]  /*0b30*/  LDG.E.64.CONSTANT R32, desc[UR8][R86.64+0x3c00] ;  /* 0x003c000856207981 */ /* 0x000f68000c1e9b00 */
[----:B------:R0:W5:Y:S04]  /*0b40*/  LDG.E.64.CONSTANT R34, desc[UR8][R86.64+0x4600] ;  /* 0x0046000856227981 */ /* 0x000168000c1e9b00 */
[----:B------:R-:W5:Y:S04]  /*0b50*/  LDG.E.64.CONSTANT R42, desc[UR8][R88.64+0x1e00] ;  /* 0x001e0008582a7981 */ /* 0x000f68000c1e9b00 */
[----:B------:R-:W5:Y:S04]  /*0b60*/  LDG.E.64.CONSTANT R38, desc[UR8][R88.64+0xa00] ;  /* 0x000a000858267981 */ /* 0x000f68000c1e9b00 */
[----:B------:R-:W5:Y:S04]  /*0b70*/  LDG.E.64.CONSTANT R40, desc[UR8][R88.64+0x1400] ;  /* 0x0014000858287981 */ /* 0x000f68000c1e9b00 */
[----:B------:R-:W5:Y:S04]  /*0b80*/  LDG.E.64.CONSTANT R48, desc[UR8][R88.64+0x3c00] ;  /* 0x003c000858307981 */ /* 0x000f68000c1e9b00 */
[----:B------:R-:W5:Y:S04]  /*0b90*/  LDG.E.64.CONSTANT R20, desc[UR8][R88.64+0x4600] ;  /* 0x0046000858147981 */ /* 0x000f68000c1e9b00 */
[----:B------:R-:W5:Y:S04]  /*0ba0*/  LDG.E.64.CONSTANT R46, desc[UR8][R88.64+0x3200] ;  /* 0x00320008582e7981 */ /* 0x000f68000c1e9b00 */
[----:B------:R-:W5:Y:S01]  /*0bb0*/  LDG.E.64.CONSTANT R44, desc[UR8][R88.64+0x2800] ;  /* 0x00280008582c7981 */ /* 0x000f62000c1e9b00 */
[----:B------:R-:W-:-:S03]  /*0bc0*/  IMAD.WIDE.U32 R50, R57, 0x2, R50 ;  /* 0x0000000239327825 */ /* 0x000fc600078e0032 */
[C---:B------:R-:W-:Y:S01]  /*0bd0*/  LEA R90, P0, R50.reuse, UR6, 0x2 ;  /* 0x00000006325a7c11 */ /* 0x040fe2000f8010ff */
[----:B------:R-:W3:Y:S03]  /*0be0*/  LDCU UR6, c[0x0][0x3c0] ;  /* 0x00007800ff0677ac */ /* 0x000ee60008000800 */
[----:B------:R-:W-:-:S05]  /*0bf0*/  LEA.HI.X R91, R50, UR7, R51, 0x2, P0 ;  /* 0x00000007325b7c11 */ /* 0x000fca00080f1433 */
[----:B------:R1:W5:Y:S01]  /*0c00*/  LDG.E.64.CONSTANT R50, desc[UR8][R90.64] ;  /* 0x000000085a327981 */ /* 0x000362000c1e9b00 */
[----:B------:R-:W-:Y:S01]  /*0c10*/  ISETP.GT.U32.AND P1, PT, R79, 0x7f, PT ;  /* 0x0000007f4f00780c */ /* 0x000fe20003f24070 */
[----:B---3--:R-:W-:-:S06]  /*0c20*/  FADD.FTZ R0, R85, UR6 ;  /* 0x0000000655007e21 */ /* 0x008fcc0008010000 */
[----:B------:R-:W3:Y:S01]  /*0c30*/  MUFU.RSQ R0, R0 ;  /* 0x0000000000007308 */ /* 0x000ee20000001400 */
[C---:B--2---:R-:W-:Y:S02]  /*0c40*/  PRMT R3, R4.reuse, 0x7632, R3 ;  /* 0x0000763204037816 */ /* 0x044fe40000000003 */
[----:B------:R-:W-:Y:S02]  /*0c50*/  SHF.L.U32 R85, R4, 0x10, RZ ;  /* 0x0000001004557819 */ /* 0x000fe400000006ff */
[C---:B----4-:R-:W-:Y:S02]  /*0c60*/  PRMT R83, R22.reuse, 0x7632, R83 ;  /* 0x0000763216537816 */ /* 0x050fe40000000053 */
[----:B0-----:R-:W-:Y:S02]  /*0c70*/  SHF.L.U32 R87, R22, 0x10, RZ ;  /* 0x0000001016577819 */ /* 0x001fe400000006ff */
[C---:B-----5:R-:W-:Y:S02]  /*0c80*/  PRMT R22, R24.reuse, 0x7632, R22 ;  /* 0x0000763218167816 */ /* 0x060fe40000000016 */
[----:B------:R-:W-:-:S02]  /*0c90*/  SHF.L.U32 R95, R24, 0x10, RZ ;  /* 0x00000010185f7819 */ /* 0x000fc400000006ff */
[C---:B------:R-:W-:Y:S02]  /*0ca0*/  PRMT R24, R26.reuse, 0x7632, R24 ;  /* 0x000076321a187816 */ /* 0x040fe40000000018 */
[----:B------:R-:W-:Y:S02]  /*0cb0*/  SHF.L.U32 R99, R26, 0x10, RZ ;  /* 0x000000101a637819 */ /* 0x000fe400000006ff */
[----:B------:R-:W-:Y:S02]  /*0cc0*/  SHF.L.U32 R109, R30, 0x10, RZ ;  /* 0x000000101e6d7819 */ /* 0x000fe400000006ff */
[----:B-1----:R-:W-:Y:S02]  /*0cd0*/  SHF.L.U32 R91, R3, 0x10, RZ ;  /* 0x00000010035b7819 */ /* 0x002fe400000006ff */
[C---:B------:R-:W-:Y:S02]  /*0ce0*/  PRMT R26, R28.reuse, 0x7632, R26 ;  /* 0x000076321c1a7816 */ /* 0x040fe4000000001a */
[----:B------:R-:W-:-:S02]  /*0cf0*/  SHF.L.U32 R107, R28, 0x10, RZ ;  /* 0x000000101c6b7819 */ /* 0x000fc400000006ff */
[----:B------:R-:W-:Y:S01]  /*0d00*/  PRMT R4, R36, 0x7632, R4 ;  /* 0x0000763224047816 */ /* 0x000fe20000000004 */
[----:B------:R-:W-:Y:S01]  /*0d10*/  FADD.FTZ R89, -R84, R85 ;  /* 0x0000005554597221 */ /* 0x000fe20000010100 */
[----:B------:R-:W-:Y:S02]  /*0d20*/  PRMT R28, R30, 0x7632, R28 ;  /* 0x000076321e1c7816 */ /* 0x000fe4000000001c */
[----:B------:R-:W-:Y:S02]  /*0d30*/  SHF.L.U32 R36, R36, 0x10, RZ ;  /* 0x0000001024247819 */ /* 0x000fe400000006ff */
[----:B------:R-:W-:Y:S01]  /*0d40*/  PRMT R30, R32, 0x7632, R30 ;  /* 0x00007632201e7816 */ /* 0x000fe2000000001e */
[C---:B------:R-:W-:Y:S01]  /*0d50*/  FADD.FTZ R125, -R84.reuse, R109 ;  /* 0x0000006d547d7221 */ /* 0x040fe20000010100 */
[----:B------:R-:W-:Y:S01]  /*0d60*/  SHF.L.U32 R93, R83, 0x10, RZ ;  /* 0x00000010535d7819 */ /* 0x000fe200000006ff */
[----:B------:R-:W-:Y:S01]  /*0d70*/  FADD.FTZ R83, -R84, R91 ;  /* 0x0000005b54537221 */ /* 0x000fe20000010100 */
[----:B------:R-:W-:Y:S01]  /*0d80*/  SHF.L.U32 R111, R32, 0x10, RZ ;  /* 0x00000010206f7819 */ /* 0x000fe200000006ff */
[----:B------:R-:W-:Y:S01]  /*0d90*/  FADD.FTZ R97, -R84, R87 ;  /* 0x0000005754617221 */ /* 0x000fe20000010100 */
[----:B------:R-:W-:Y:S01]  /*0da0*/  SHF.L.U32 R109, R28, 0x10, RZ ;  /* 0x000000101c6d7819 */ /* 0x000fe200000006ff */
[----:B------:R-:W-:Y:S01]  /*0db0*/  FADD.FTZ R103, -R84, R95 ;  /* 0x0000005f54677221 */ /* 0x000fe20000010100 */
[----:B------:R-:W-:Y:S01]  /*0dc0*/  SHF.L.U32 R113, R34, 0x10, RZ ;  /* 0x0000001022717819 */ /* 0x000fe200000006ff */
[----:B---3--:R-:W-:Y:S01]  /*0dd0*/  FMUL.FTZ R3, R0, R89 ;  /* 0x0000005900037220 */ /* 0x008fe20000410000 */
[----:B------:R-:W-:Y:S01]  /*0de0*/  SHF.L.U32 R101, R24, 0x10, RZ ;  /* 0x0000001018657819 */ /* 0x000fe200000006ff */
[----:B------:R-:W-:Y:S01]  /*0df0*/  FADD.FTZ R28, R36, R17 ;  /* 0x00000011241c7221 */ /* 0x000fe20000010000 */
[----:B------:R-:W-:Y:S01]  /*0e00*/  SHF.L.U32 R115, R30, 0x10, RZ ;  /* 0x000000101e737819 */ /* 0x000fe200000006ff */
[----:B------:R-:W-:Y:S01]  /*0e10*/  FADD.FTZ R105, -R84, R99 ;  /* 0x0000006354697221 */ /* 0x000fe20000010100 */
[----:B------:R-:W-:Y:S01]  /*0e20*/  SHF.L.U32 R95, R22, 0x10, RZ ;  /* 0x00000010165f7819 */ /* 0x000fe200000006ff */
[----:B------:R-:W-:Y:S01]  /*0e30*/  FMUL.FTZ R94, R66, R36 ;  /* 0x00000024425e7220 */ /* 0x000fe20000410000 */
[----:B------:R-:W-:-:S02]  /*0e40*/  SHF.L.U32 R30, R4, 0x10, RZ ;  /* 0x00000010041e7819 */ /* 0x000fc400000006ff */
[----:B------:R-:W-:Y:S01]  /*0e50*/  PRMT R17, R42, 0x7632, R17 ;  /* 0x000076322a117816 */ /* 0x000fe20000000011 */
[----:B------:R-:W-:Y:S01]  /*0e60*/  FADD.FTZ R121, -R84, R107 ;  /* 0x0000006b54797221 */ /* 0x000fe20000010100 */
[----:B------:R-:W-:Y:S01]  /*0e70*/  PRMT R32, R34, 0x7632, R32 ;  /* 0x0000763222207816 */ /* 0x000fe20000000020 */
[----:B------:R-:W-:Y:S01]  /*0e80*/  FADD.FTZ R99, -R84, R93 ;  /* 0x0000005d54637221 */ /* 0x000fe20000010100 */
[----:B------:R-:W-:Y:S01]  /*0e90*/  PRMT R4, R38, 0x7632, R4 ;  /* 0x0000763226047816 */ /* 0x000fe20000000004 */
[----:B------:R-:W-:Y:S01]  /*0ea0*/  FMUL.FTZ R83, R0, R83 ;  /* 0x0000005300537220 */ /* 0x000fe20000410000 */
[----:B------:R-:W-:Y:S01]  /*0eb0*/  SHF.L.U32 R107, R26, 0x10, RZ ;  /* 0x000000101a6b7819 */ /* 0x000fe200000006ff */
[----:B------:R-:W-:Y:S01]  /*0ec0*/  FADD.FTZ R87, -R84, R111 ;  /* 0x0000006f54577221 */ /* 0x000fe20000010100 */
[--C-:B------:R-:W-:Y:S01]  /*0ed0*/  FFMA.FTZ R93, R3, R36, R16.reuse ;  /* 0x00000024035d7223 */ /* 0x100fe20000010010 */
[----:B------:R-:W-:Y:S01]  /*0ee0*/  FMUL.FTZ R92, R0, R97 ;  /* 0x00000061005c7220 */ /* 0x000fe20000410000 */
[C---:B------:R-:W-:Y:S01]  /*0ef0*/  FADD.FTZ R85, -R84.reuse, R113 ;  /* 0x0000007154557221 */ /* 0x040fe20000010100 */
[----:B------:R-:W-:Y:S01]  /*0f00*/  FADD.FTZ R119, -R84, R101 ;  /* 0x0000006554777221 */ /* 0x000fe20000010100 */
[----:B------:R-:W-:Y:S01]  /*0f10*/  SHF.L.U32 R111, R38, 0x10, RZ ;  /* 0x00000010266f7819 */ /* 0x000fe200000006ff */
[----:B------:R-:W-:Y:S01]  /*0f20*/  FADD.FTZ R117, -R84, R95 ;  /* 0x0000005f54757221 */ /* 0x000fe20000010100 */
[----:B------:R-:W-:-:S02]  /*0f30*/  PRMT R16, R40, 0x7632, R16 ;  /* 0x0000763228107816 */ /* 0x000fc40000000010 */
[C---:B------:R-:W-:Y:S02]  /*0f40*/  PRMT R26, R48.reuse, 0x7632, R26 ;  /* 0x00007632301a7816 */ /* 0x040fe4000000001a */
[----:B------:R-:W-:Y:S01]  /*0f50*/  SHF.L.U32 R133, R48, 0x10, RZ ;  /* 0x0000001030857819 */ /* 0x000fe200000006ff */
[-C--:B------:R-:W-:Y:S01]  /*0f60*/  FMUL.FTZ R48, R55, R30.reuse ;  /* 0x0000001e37307220 */ /* 0x080fe20000410000 */
[----:B------:R-:W-:Y:S01]  /*0f70*/  SHF.L.U32 R97, R17, 0x10, RZ ;  /* 0x0000001011617819 */ /* 0x000fe200000006ff */
[----:B------:R-:W-:Y:S01]  /*0f80*/  FADD.FTZ R17, RZ, R94 ;  /* 0x0000005eff117221 */ /* 0x000fe20000010000 */
[----:B------:R-:W-:Y:S01]  /*0f90*/  SHF.L.U32 R113, R32, 0x10, RZ ;  /* 0x0000001020717819 */ /* 0x000fe200000006ff */
[----:B------:R-:W-:Y:S01]  /*0fa0*/  FADD.FTZ R32, R30, R19 ;  /* 0x000000131e207221 */ /* 0x000fe20000010000 */
[----:B------:R-:W-:Y:S01]  /*0fb0*/  SHF.L.U32 R101, R4, 0x10, RZ ;  /* 0x0000001004657819 */ /* 0x000fe200000006ff */
[--C-:B------:R-:W-:Y:S01]  /*0fc0*/  FFMA.FTZ R95, R83, R30, R18.reuse ;  /* 0x0000001e535f7223 */ /* 0x100fe20000010012 */
[----:B------:R-:W-:Y:S01]  /*0fd0*/  FFMA.FTZ R4, R3, R94, RZ ;  /* 0x0000005e03047223 */ /* 0x000fe200000100ff */
[----:B------:R-:W-:-:S02]  /*0fe0*/  PRMT R18, R20, 0x7632, R18 ;  /* 0x0000763214127816 */ /* 0x000fc40000000012 */
[----:B------:R-:W-:Y:S01]  /*0ff0*/  SHF.L.U32 R19, R20, 0x10, RZ ;  /* 0x0000001014137819 */ /* 0x000fe200000006ff */
[----:B------:R-:W-:Y:S01]  /*1000*/  FADD.FTZ R28, R28, R111 ;  /* 0x0000006f1c1c7221 */ /* 0x000fe20000010000 */
[----:B------:R-:W-:Y:S01]  /*1010*/  PRMT R24, R46, 0x7632, R24 ;  /* 0x000076322e187816 */ /* 0x000fe20000000018 */
[----:B------:R-:W-:Y:S01]  /*1020*/  FFMA.FTZ R93, R92, R111, R93 ;  /* 0x0000006f5c5d7223 */ /* 0x000fe2000001005d */
[----:B------:R-:W-:Y:S01]  /*1030*/  SHF.L.U32 R127, R46, 0x10, RZ ;  /* 0x000000102e7f7819 */ /* 0x000fe200000006ff */
[----:B------:R-:W-:Y:S01]  /*1040*/  FMUL.FTZ R46, R0, R99 ;  /* 0x00000063002e7220 */ /* 0x000fe20000410000 */
[----:B------:R-:W-:Y:S01]  /*1050*/  SHF.L.U32 R20, R16, 0x10, RZ ;  /* 0x0000001010147819 */ /* 0x000fe200000006ff */
[----:B------:R-:W-:Y:S01]  /*1060*/  FADD.FTZ R16, R17, R48 ;  /* 0x0000003011107221 */ /* 0x000fe20000010000 */
[----:B------:R-:W-:Y:S01]  /*1070*/  FMUL.FTZ R111, R66, R111 ;  /* 0x0000006f426f7220 */ /* 0x000fe20000410000 */
[----:B------:R-:W-:Y:S01]  /*1080*/  FFMA.FTZ R17, R83, R48, R4 ;  /* 0x0000003053117223 */ /* 0x000fe20000010004 */
[----:B------:R-:W-:Y:S01]  /*1090*/  FADD.FTZ R89, -R84, R109 ;  /* 0x0000006d54597221 */ /* 0x000fe20000010100 */
[----:B------:R-:W-:Y:S01]  /*10a0*/  SHF.L.U32 R109, R40, 0x10, RZ ;  /* 0x00000010286d7819 */ /* 0x000fe200000006ff */
[----:B------:R-:W-:Y:S01]  /*10b0*/  FMUL.FTZ R90, R0, R103 ;  /* 0x00000067005a7220 */ /* 0x000fe20000410000 */
[----:B------:R-:W-:Y:S01]  /*10c0*/  FADD.FTZ R32, R32, R101 ;  /* 0x0000006520207221 */ /* 0x000fe20000010000 */
[-C--:B------:R-:W-:Y:S01]  /*10d0*/  FFMA.FTZ R95, R46, R101.reuse, R95 ;  /* 0x000000652e5f7223 */ /* 0x080fe2000001005f */
[----:B------:R-:W-:Y:S01]  /*10e0*/  FMUL.FTZ R101, R55, R101 ;  /* 0x0000006537657220 */ /* 0x000fe20000410000 */
[----:B------:R-:W-:Y:S01]  /*10f0*/  FADD.FTZ R16, R16, R111 ;  /* 0x0000006f10107221 */ /* 0x000fe20000010000 */
[----:B------:R-:W-:Y:S01]  /*1100*/  FFMA.FTZ R17, R92, R111, R17 ;  /* 0x0000006f5c117223 */ /* 0x000fe20000010011 */
[----:B------:R-:W-:Y:S01]  /*1110*/  FADD.FTZ R28, R28, R109 ;  /* 0x0000006d1c1c7221 */ /* 0x000fe20000010000 */
[-C--:B------:R-:W-:Y:S01]  /*1120*/  FFMA.FTZ R93, R90, R109.reuse, R93 ;  /* 0x0000006d5a5d7223 */ /* 0x080fe2000001005d */
[----:B------:R-:W-:Y:S01]  /*1130*/  FMUL.FTZ R109, R66, R109 ;  /* 0x0000006d426d7220 */ /* 0x000fe20000410000 */
[----:B------:R-:W-:Y:S01]  /*1140*/  FADD.FTZ R16, R16, R101 ;  /* 0x0000006510107221 */ /* 0x000fe20000010000 */
[----:B------:R-:W-:Y:S01]  /*1150*/  FFMA.FTZ R17, R46, R101, R17 ;  /* 0x000000652e117223 */ /* 0x000fe20000010011 */
[----:B------:R-:W-:Y:S01]  /*1160*/  FADD.FTZ R91, -R84, R107 ;  /* 0x0000006b545b7221 */ /* 0x000fe20000010100 */
[----:B------:R-:W-:Y:S01]  /*1170*/  SHF.L.U32 R107, R42, 0x10, RZ ;  /* 0x000000102a6b7819 */ /* 0x000fe200000006ff */
[----:B------:R-:W-:Y:S01]  /*1180*/  FMUL.FTZ R88, R0, R105 ;  /* 0x0000006900587220 */ /* 0x000fe20000410000 */
[----:B------:R-:W-:-:S02]  /*1190*/  PRMT R22, R44, 0x7632, R22 ;  /* 0x000076322c167816 */ /* 0x000fc40000000016 */
[----:B------:R-:W-:Y:S01]  /*11a0*/  SHF.L.U32 R123, R44, 0x10, RZ ;  /* 0x000000102c7b7819 */ /* 0x000fe200000006ff */
[----:B------:R-:W-:Y:S01]  /*11b0*/  FMUL.FTZ R44, R0, R117 ;  /* 0x00000075002c7220 */ /* 0x000fe20000410000 */
[CC--:B------:R-:W-:Y:S01]  /*11c0*/  FMUL.FTZ R99, R55.reuse, R20.reuse ;  /* 0x0000001437637220 */ /* 0x0c0fe20000410000 */
[----:B------:R-:W-:Y:S01]  /*11d0*/  FADD.FTZ R16, R16, R109 ;  /* 0x0000006d10107221 */ /* 0x000fe20000010000 */
[----:B------:R-:W-:Y:S01]  /*11e0*/  FFMA.FTZ R17, R90, R109, R17 ;  /* 0x0000006d5a117223 */ /* 0x000fe20000010011 */
[----:B------:R-:W-:Y:S01]  /*11f0*/  FADD.FTZ R28, R28, R107 ;  /* 0x0000006b1c1c7221 */ /* 0x000fe20000010000 */
[----:B------:R-:W-:Y:S01]  /*1200*/  FFMA.FTZ R93, R88, R107, R93 ;  /* 0x0000006b585d7223 */ /* 0x000fe2000001005d */
[----:B------:R-:W-:Y:S01]  /*1210*/  FADD.FTZ R32, R32, R20 ;  /* 0x0000001420207221 */ /* 0x000fe20000010000 */
[----:B------:R-:W-:Y:S01]  /*1220*/  FFMA.FTZ R95, R44, R20, R95 ;  /* 0x000000142c5f7223 */ /* 0x000fe2000001005f */
[----:B------:R-:W-:Y:S01]  /*1230*/  FMUL.FTZ R42, R0, R119 ;  /* 0x00000077002a7220 */ /* 0x000fe20000410000 */
[----:B------:R-:W-:Y:S01]  /*1240*/  FMUL.FTZ R107, R66, R107 ;  /* 0x0000006b426b7220 */ /* 0x000fe20000410000 */
[----:B------:R-:W-:Y:S01]  /*1250*/  FADD.FTZ R16, R16, R99 ;  /* 0x0000006310107221 */ /* 0x000fe20000010000 */
[----:B------:R-:W-:Y:S01]  /*1260*/  FFMA.FTZ R17, R44, R99, R17 ;  /* 0x000000632c117223 */ /* 0x000fe20000010011 */
[----:B------:R-:W-:Y:S01]  /*1270*/  FADD.FTZ R32, R32, R97 ;  /* 0x0000006120207221 */ /* 0x000fe20000010000 */
[-C--:B------:R-:W-:Y:S01]  /*1280*/  FFMA.FTZ R95, R42, R97.reuse, R95 ;  /* 0x000000612a5f7223 */ /* 0x080fe2000001005f */
[C---:B------:R-:W-:Y:S01]  /*1290*/  FMUL.FTZ R97, R55.reuse, R97 ;  /* 0x0000006137617220 */ /* 0x040fe20000410000 */
[----:B------:R-:W-:Y:S01]  /*12a0*/  FADD.FTZ R16, R16, R107 ;  /* 0x0000006b10107221 */ /* 0x000fe20000010000 */
[----:B------:R-:W-:Y:S01]  /*12b0*/  FFMA.FTZ R17, R88, R107, R17 ;  /* 0x0000006b58117223 */ /* 0x000fe20000010011 */
[----:B------:R-:W-:Y:S01]  /*12c0*/  SHF.L.U32 R22, R22, 0x10, RZ ;  /* 0x0000001016167819 */ /* 0x000fe200000006ff */
[C---:B------:R-:W-:Y:S01]  /*12d0*/  FMUL.FTZ R40, R0.reuse, R91 ;  /* 0x0000005b00287220 */ /* 0x040fe20000410000 */
[----:B------:R-:W-:Y:S01]  /*12e0*/  FMUL.FTZ R86, R0, R121 ;  /* 0x0000007900567220 */ /* 0x000fe20000410000 */
[----:B------:R-:W-:Y:S01]  /*12f0*/  FMUL.FTZ R105, R66, R123 ;  /* 0x0000007b42697220 */ /* 0x000fe20000410000 */
[----:B------:R-:W-:Y:S01]  /*1300*/  FADD.FTZ R16, R16, R97 ;  /* 0x0000006110107221 */ /* 0x000fe20000010000 */
[----:B------:R-:W-:Y:S01]  /*1310*/  FFMA.FTZ R17, R42, R97, R17 ;  /* 0x000000612a117223 */ /* 0x000fe20000010011 */
[-C--:B------:R-:W-:Y:S01]  /*1320*/  FFMA.FTZ R117, R40, R22.reuse, R95 ;  /* 0x0000001628757223 */ /* 0x080fe2000001005f */
[C---:B------:R-:W-:Y:S01]  /*1330*/  FMUL.FTZ R95, R55.reuse, R22 ;  /* 0x00000016375f7220 */ /* 0x040fe20000410000 */
[----:B------:R-:W-:Y:S01]  /*1340*/  FADD.FTZ R16, R16, R105 ;  /* 0x0000006910107221 */ /* 0x000fe20000010000 */
[----:B------:R-:W-:Y:S01]  /*1350*/  FFMA.FTZ R17, R86, R105, R17 ;  /* 0x0000006956117223 */ /* 0x000fe20000010011 */
[C---:B------:R-:W-:Y:S01]  /*1360*/  FADD.FTZ R115, -R84.reuse, R115 ;  /* 0x0000007354737221 */ /* 0x040fe20000010100 */
[----:B------:R-:W-:Y:S01]  /*1370*/  FADD.FTZ R113, -R84, R113 ;  /* 0x0000007154717221 */ /* 0x000fe20000010100 */
[----:B------:R-:W-:Y:S01]  /*1380*/  SHF.L.U32 R24, R24, 0x10, RZ ;  /* 0x0000001018187819 */ /* 0x000fe200000006ff */
[----:B------:R-:W-:Y:S01]  /*1390*/  FMUL.FTZ R84, R0, R125 ;  /* 0x0000007d00547220 */ /* 0x000fe20000410000 */
[----:B------:R-:W-:Y:S01]  /*13a0*/  FMUL.FTZ R103, R66, R127 ;  /* 0x0000007f42677220 */ /* 0x000fe20000410000 */
[----:B------:R-:W-:Y:S01]  /*13b0*/  FADD.FTZ R16, R16, R95 ;  /* 0x0000005f10107221 */ /* 0x000fe20000010000 */
[----:B------:R-:W-:Y:S01]  /*13c0*/  FFMA.FTZ R17, R40, R95, R17 ;  /* 0x0000005f28117223 */ /* 0x000fe20000010011 */
[----:B------:R-:W-:Y:S01]  /*13d0*/  FFMA.FTZ R93, R86, R123, R93 ;  /* 0x0000007b565d7223 */ /* 0x000fe2000001005d */
[C---:B------:R-:W-:Y:S01]  /*13e0*/  FMUL.FTZ R91, R55.reuse, R24 ;  /* 0x00000018375b7220 */ /* 0x040fe20000410000 */
[----:B------:R-:W-:Y:S01]  /*13f0*/  FMUL.FTZ R38, R0, R89 ;  /* 0x0000005900267220 */ /* 0x000fe20000410000 */
[----:B------:R-:W-:Y:S01]  /*1400*/  FADD.FTZ R16, R16, R103 ;  /* 0x0000006710107221 */ /* 0x000fe20000010000 */
[C---:B------:R-:W-:Y:S01]  /*1410*/  FFMA.FTZ R17, R84.reuse, R103, R17 ;  /* 0x0000006754117223 */ /* 0x040fe20000010011 */
[----:B------:R-:W-:Y:S01]  /*1420*/  FFMA.FTZ R121, R84, R127, R93 ;  /* 0x0000007f54797223 */ /* 0x000fe2000001005d */
[----:B------:R-:W-:Y:S01]  /*1430*/  SHF.L.U32 R26, R26, 0x10, RZ ;  /* 0x000000101a1a7819 */ /* 0x000fe200000006ff */
[----:B------:R-:W-:Y:S01]  /*1440*/  FMUL.FTZ R93, R66, R133 ;  /* 0x00000085425d7220 */ /* 0x000fe20000410000 */
[----:B------:R-:W-:Y:S01]  /*1450*/  FMUL.FTZ R36, R0, R87 ;  /* 0x0000005700247220 */ /* 0x000fe20000410000 */
[----:B------:R-:W-:Y:S01]  /*1460*/  FADD.FTZ R16, R16, R91 ;  /* 0x0000005b10107221 */ /* 0x000fe20000010000 */
[----:B------:R-:W-:Y:S01]  /*1470*/  FFMA.FTZ R17, R38, R91, R17 ;  /* 0x0000005b26117223 */ /* 0x000fe20000010011 */
[C---:B------:R-:W-:Y:S01]  /*1480*/  FMUL.FTZ R89, R55.reuse, R26 ;  /* 0x0000001a37597220 */ /* 0x040fe20000410000 */
[----:B------:R-:W-:Y:S01]  /*1490*/  FMUL.FTZ R34, R0, R115 ;  /* 0x0000007300227220 */ /* 0x000fe20000410000 */
[----:B------:R-:W-:Y:S01]  /*14a0*/  FADD.FTZ R16, R16, R93 ;  /* 0x0000005d10107221 */ /* 0x000fe20000010000 */
[----:B------:R-:W-:Y:S01]  /*14b0*/  FFMA.FTZ R17, R36, R93, R17 ;  /* 0x0000005d24117223 */ /* 0x000fe20000010011 */
[----:B------:R-:W-:Y:S01]  /*14c0*/  FADD.FTZ R20, R32, R22 ;  /* 0x0000001620147221 */ /* 0x000fe20000010000 */
        /* <DEDUP_REMOVED lines=12> */
[----:B------:R-:W-:-:S03]  /*1590*/  SHF.L.U32 R123, R33, 0x10, RZ ;  /* 0x00000010217b7819 */ /* 0x000fc600000006ff */
[----:B------:R0:W-:Y:S01]  /*15a0*/  STS.64 [R67], R16 ;  /* 0x0000001043007388 */ /* 0x0001e20000000a00 */
[----:B------:R-:W-:Y:S01]  /*15b0*/  FADD.FTZ R20, R20, R24 ;  /* 0x0000001814147221 */ /* 0x000fe20000010000 */
[----:B------:R-:W-:-:S03]  /*15c0*/  SHF.L.U32 R113, R5, 0x10, RZ ;  /* 0x0000001005717819 */ /* 0x000fc600000006ff */
[----:B------:R-:W-:Y:S01]  /*15d0*/  FADD.FTZ R131, R20, R26 ;  /* 0x0000001a14837221 */ /* 0x000fe20000010000 */
[----:B0-----:R-:W-:Y:S01]  /*15e0*/  PRMT R17, R33, 0x7632, R17 ;  /* 0x0000763221117816 */ /* 0x001fe20000000011 */
[----:B------:R-:W-:Y:S01]  /*15f0*/  FADD.FTZ R33, R51, UR6 ;  /* 0x0000000633217e21 */ /* 0x000fe20008010000 */
[----:B------:R-:W-:Y:S02]  /*1600*/  PRMT R20, R5, 0x7632, R20 ;  /* 0x0000763205147816 */ /* 0x000fe40000000014 */
[----:B------:R-:W-:-:S03]  /*1610*/  PRMT R5, R23, 0x7632, R5 ;  /* 0x0000763217057816 */ /* 0x000fc60000000005 */
[----:B------:R-:W0:Y:S01]  /*1620*/  MUFU.RSQ R33, R33 ;  /* 0x0000002100217308 */ /* 0x000e220000001400 */
[----:B------:R-:W-:Y:S01]  /*1630*/  FFMA.FTZ R117, R38, R24, R117 ;  /* 0x0000001826757223 */ /* 0x000fe20000010075 */
[----:B------:R-:W-:Y:S02]  /*1640*/  SHF.L.U32 R5, R5, 0x10, RZ ;  /* 0x0000001005057819 */ /* 0x000fe400000006ff */
[C---:B------:R-:W-:Y:S02]  /*1650*/  PRMT R24, R27.reuse, 0x7632, R24 ;  /* 0x000076321b187816 */ /* 0x040fe40000000018 */
[----:B------:R-:W-:Y:S01]  /*1660*/  SHF.L.U32 R119, R27, 0x10, RZ ;  /* 0x000000101b777819 */ /* 0x000fe200000006ff */
[----:B------:R-:W-:Y:S01]  /*1670*/  FADD.FTZ R28, R28, R127 ;  /* 0x0000007f1c1c7221 */ /* 0x000fe20000010000 */
[----:B------:R-:W-:Y:S01]  /*1680*/  SHF.L.U32 R27, R20, 0x10, RZ ;  /* 0x00000010141b7819 */ /* 0x000fe200000006ff */
[----:B------:R-:W-:Y:S01]  /*1690*/  FADD.FTZ R110, -R50, R5 ;  /* 0x00000005326e7221 */ /* 0x000fe20000010100 */
[----:B------:R-:W-:-:S02]  /*16a0*/  SHF.L.U32 R115, R23, 0x10, RZ ;  /* 0x0000001017737819 */ /* 0x000fc400000006ff */
[----:B------:R-:W-:Y:S01]  /*16b0*/  PRMT R16, R31, 0x7632, R16 ;  /* 0x000076321f107816 */ /* 0x000fe20000000010 */
[----:B------:R-:W-:Y:S01]  /*16c0*/  FADD.FTZ R22, R28, R133 ;  /* 0x000000851c167221 */ /* 0x000fe20000010000 */
[C---:B------:R-:W-:Y:S01]  /*16d0*/  PRMT R5, R37.reuse, 0x7632, R5 ;  /* 0x0000763225057816 */ /* 0x040fe20000000005 */
[----:B------:R-:W-:Y:S01]  /*16e0*/  FFMA.FTZ R129, R34, R26, R117 ;  /* 0x0000001a22817223 */ /* 0x000fe20000010075 */
[----:B------:R-:W-:Y:S01]  /*16f0*/  FADD.FTZ R30, -R50, R27 ;  /* 0x0000001b321e7221 */ /* 0x000fe20000010100 */
[----:B------:R-:W-:Y:S01]  /*1700*/  SHF.L.U32 R37, R37, 0x10, RZ ;  /* 0x0000001025257819 */ /* 0x000fe200000006ff */
[----:B------:R-:W-:Y:S01]  /*1710*/  FFMA.FTZ R133, R36, R133, R121 ;  /* 0x0000008524857223 */ /* 0x000fe20000010079 */
[C---:B------:R-:W-:Y:S01]  /*1720*/  PRMT R23, R25.reuse, 0x7632, R23 ;  /* 0x0000763219177816 */ /* 0x040fe20000000017 */
[C---:B------:R-:W-:Y:S01]  /*1730*/  FADD.FTZ R20, -R50.reuse, R113 ;  /* 0x0000007132147221 */ /* 0x040fe20000010100 */
[----:B------:R-:W-:Y:S01]  /*1740*/  SHF.L.U32 R117, R25, 0x10, RZ ;  /* 0x0000001019757819 */ /* 0x000fe200000006ff */
[----:B------:R-:W-:Y:S01]  /*1750*/  FADD.FTZ R122, -R50, R115 ;  /* 0x00000073327a7221 */ /* 0x000fe20000010100 */
[----:B------:R-:W-:-:S02]  /*1760*/  PRMT R26, R35, 0x7632, R26 ;  /* 0x00007632231a7816 */ /* 0x000fc4000000001a */
[----:B------:R-:W-:Y:S02]  /*1770*/  SHF.L.U32 R125, R35, 0x10, RZ ;  /* 0x00000010237d7819 */ /* 0x000fe400000006ff */
[C---:B------:R-:W-:Y:S02]  /*1780*/  PRMT R25, R29.reuse, 0x7632, R25 ;  /* 0x000076321d197816 */ /* 0x040fe40000000019 */
[----:B------:R-:W-:Y:S02]  /*1790*/  SHF.L.U32 R121, R29, 0x10, RZ ;  /* 0x000000101d797819 */ /* 0x000fe400000006ff */
[----:B------:R-:W-:Y:S02]  /*17a0*/  SHF.L.U32 R31, R31, 0x10, RZ ;  /* 0x000000101f1f7819 */ /* 0x000fe400000006ff */
[----:B------:R-:W-:Y:S01]  /*17b0*/  SHF.L.U32 R35, R16, 0x10, RZ ;  /* 0x0000001010237819 */ /* 0x000fe200000006ff */
[----:B0-----:R-:W-:Y:S01]  /*17c0*/  FMUL.FTZ R127, R33, R30 ;  /* 0x0000001e217f7220 */ /* 0x001fe20000410000 */
[----:B------:R-:W-:-:S02]  /*17d0*/  SHF.L.U32 R29, R24, 0x10, RZ ;  /* 0x00000010181d7819 */ /* 0x000fc400000006ff */
[----:B------:R-:W-:Y:S01]  /*17e0*/  SHF.L.U32 R115, R5, 0x10, RZ ;  /* 0x0000001005737819 */ /* 0x000fe200000006ff */
[----:B------:R-:W-:Y:S01]  /*17f0*/  FMUL.FTZ R5, R33, R20 ;  /* 0x0000001421057220 */ /* 0x000fe20000410000 */
[C---:B------:R-:W-:Y:S01]  /*1800*/  PRMT R24, R39.reuse, 0x7632, R24 ;  /* 0x0000763227187816 */ /* 0x040fe20000000018 */
[----:B------:R-:W-:Y:S01]  /*1810*/  FMUL.FTZ R120, R64, R37 ;  /* 0x0000002540787220 */ /* 0x000fe20000410000 */
[C---:B------:R-:W-:Y:S01]  /*1820*/  FADD.FTZ R112, -R50.reuse, R31 ;  /* 0x0000001f32707221 */ /* 0x040fe20000010100 */
[----:B------:R-:W-:Y:S01]  /*1830*/  FADD.FTZ R102, -R50, R35 ;  /* 0x0000002332667221 */ /* 0x000fe20000010100 */
[----:B------:R-:W-:Y:S01]  /*1840*/  SHF.L.U32 R39, R39, 0x10, RZ ;  /* 0x0000001027277819 */ /* 0x000fe200000006ff */
[----:B------:R-:W-:Y:S01]  /*1850*/  FADD.FTZ R35, R115, R15 ;  /* 0x0000000f73237221 */ /* 0x000fe20000010000 */
[----:B------:R-:W-:Y:S01]  /*1860*/  PRMT R27, R45, 0x7632, R27 ;  /* 0x000076322d1b7816 */ /* 0x000fe2000000001b */
[-C--:B------:R-:W-:Y:S01]  /*1870*/  FFMA.FTZ R31, R127, R115.reuse, R14 ;  /* 0x000000737f1f7223 */ /* 0x080fe2000001000e */
[----:B------:R-:W-:Y:S01]  /*1880*/  SHF.L.U32 R113, R24, 0x10, RZ ;  /* 0x0000001018717819 */ /* 0x000fe200000006ff */
[----:B------:R-:W-:Y:S01]  /*1890*/  FMUL.FTZ R115, R54, R115 ;  /* 0x0000007336737220 */ /* 0x000fe20000410000 */
[----:B------:R-:W-:Y:S01]  /*18a0*/  SHF.L.U32 R25, R25, 0x10, RZ ;  /* 0x0000001019197819 */ /* 0x000fe200000006ff */
[----:B------:R-:W-:Y:S01]  /*18b0*/  FADD.FTZ R14, RZ, R120 ;  /* 0x00000078ff0e7221 */ /* 0x000fe20000010000 */
[----:B------:R-:W-:Y:S01]  /*18c0*/  FFMA.FTZ R24, R5, R120, RZ ;  /* 0x0000007805187223 */ /* 0x000fe200000100ff */
[C---:B------:R-:W-:Y:S01]  /*18d0*/  FADD.FTZ R118, -R50.reuse, R117 ;  /* 0x0000007532767221 */ /* 0x040fe20000010100 */
[----:B------:R-:W-:Y:S01]  /*18e0*/  SHF.L.U32 R23, R23, 0x10, RZ ;  /* 0x0000001017177819 */ /* 0x000fe200000006ff */
[----:B------:R-:W-:Y:S01]  /*18f0*/  FADD.FTZ R96, -R50, R125 ;  /* 0x0000007d32607221 */ /* 0x000fe20000010100 */
[----:B------:R-:W-:Y:S01]  /*1900*/  PRMT R28, R47, 0x7632, R28 ;  /* 0x000076322f1c7816 */ /* 0x000fe2000000001c */
[----:B------:R-:W-:Y:S01]  /*1910*/  FMUL.FTZ R110, R33, R110 ;  /* 0x0000006e216e7220 */ /* 0x000fe20000410000 */
[----:B------:R-:W-:Y:S01]  /*1920*/  SHF.L.U32 R117, R47, 0x10, RZ ;  /* 0x000000102f757819 */ /* 0x000fe200000006ff */
[----:B------:R-:W-:Y:S01]  /*1930*/  FMUL.FTZ R122, R33, R122 ;  /* 0x0000007a217a7220 */ /* 0x000fe20000410000 */
[----:B------:R-:W-:Y:S01]  /*1940*/  SHF.L.U32 R17, R17, 0x10, RZ ;  /* 0x0000001011117819 */ /* 0x000fe200000006ff */
[----:B------:R-:W-:Y:S01]  /*1950*/  FMUL.FTZ R125, R64, R39 ;  /* 0x00000027407d7220 */ /* 0x000fe20000410000 */
[----:B------:R-:W-:Y:S01]  /*1960*/  SHF.L.U32 R47, R27, 0x10, RZ ;  /* 0x000000101b2f7819 */ /* 0x000fe200000006ff */
[----:B------:R-:W-:Y:S01]  /*1970*/  FADD.FTZ R14, R14, R115 ;  /* 0x000000730e0e7221 */ /* 0x000fe20000010000 */
[----:B------:R-:W-:Y:S01]  /*1980*/  SHF.L.U32 R51, R26, 0x10, RZ ;  /* 0x000000101a337819 */ /* 0x000fe200000006ff */
[----:B------:R-:W-:Y:S01]  /*1990*/  FFMA.FTZ R27, R127, R115, R24 ;  /* 0x000000737f1b7223 */ /* 0x000fe20000010018 */
[C-C-:B------:R-:W-:Y:S01]  /*19a0*/  FADD.FTZ R104, -R50.reuse, R25.reuse ;  /* 0x0000001932687221 */ /* 0x140fe20000010100 */
[C---:B------:R-:W-:Y:S01]  /*19b0*/  PRMT R25, R41.reuse, 0x7632, R25 ;  /* 0x0000763229197816 */ /* 0x040fe20000000019 */
[----:B------:R-:W-:Y:S01]  /*19c0*/  FADD.FTZ R108, -R50, R23 ;  /* 0x00000017326c7221 */ /* 0x000fe20000010100 */
[----:B------:R-:W-:Y:S01]  /*19d0*/  SHF.L.U32 R41, R41, 0x10, RZ ;  /* 0x0000001029297819 */ /* 0x000fe200000006ff */
[----:B------:R-:W-:Y:S01]  /*19e0*/  FADD.FTZ R35, R35, R113 ;  /* 0x0000007123237221 */ /* 0x000fe20000010000 */
[-C--:B------:R-:W-:Y:S01]  /*19f0*/  FFMA.FTZ R31, R110, R113.reuse, R31 ;  /* 0x000000716e1f7223 */ /* 0x080fe2000001001f */
[C---:B------:R-:W-:Y:S01]  /*1a00*/  FADD.FTZ R116, -R50.reuse, R119 ;  /* 0x0000007732747221 */ /* 0x040fe20000010100 */
[C---:B------:R-:W-:Y:S01]  /*1a10*/  FADD.FTZ R114, -R50.reuse, R121 ;  /* 0x0000007932727221 */ /* 0x040fe20000010100 */
[C---:B------:R-:W-:Y:S01]  /*1a20*/  FADD.FTZ R100, -R50.reuse, R123 ;  /* 0x0000007b32647221 */ /* 0x040fe20000010100 */
[C---:B------:R-:W-:Y:S01]  /*1a30*/  FADD.FTZ R106, -R50.reuse, R29 ;  /* 0x0000001d326a7221 */ /* 0x040fe20000010100 */
[----:B------:R-:W-:Y:S01]  /*1a40*/  FADD.FTZ R98, -R50, R17 ;  /* 0x0000001132627221 */ /* 0x000fe20000010100 */
[----:B------:R-:W-:Y:S01]  /*1a50*/  FMUL.FTZ R113, R54, R113 ;  /* 0x0000007136717220 */ /* 0x000fe20000410000 */
[----:B------:R-:W-:Y:S01]  /*1a60*/  FADD.FTZ R14, R14, R125 ;  /* 0x0000007d0e0e7221 */ /* 0x000fe20000010000 */
[----:B------:R-:W-:Y:S01]  /*1a70*/  FFMA.FTZ R27, R122, R125, R27 ;  /* 0x0000007d7a1b7223 */ /* 0x000fe2000001001b */
[----:B------:R-:W-:Y:S01]  /*1a80*/  FADD.FTZ R50, -R50, R51 ;  /* 0x0000003332327221 */ /* 0x000fe20000010100 */
[----:B------:R-:W-:Y:S01]  /*1a90*/  SHF.L.U32 R51, R25, 0x10, RZ ;  /* 0x0000001019337819 */ /* 0x000fe200000006ff */
[C---:B------:R-:W-:Y:S01]  /*1aa0*/  FMUL.FTZ R108, R33.reuse, R108 ;  /* 0x0000006c216c7220 */ /* 0x040fe20000410000 */
[----:B------:R-:W-:Y:S01]  /*1ab0*/  FMUL.FTZ R118, R33, R118 ;  /* 0x0000007621767220 */ /* 0x000fe20000410000 */
[----:B------:R-:W-:Y:S01]  /*1ac0*/  FMUL.FTZ R123, R64, R41 ;  /* 0x00000029407b7220 */ /* 0x000fe20000410000 */
[----:B------:R-:W-:Y:S01]  /*1ad0*/  FADD.FTZ R14, R14, R113 ;  /* 0x000000710e0e7221 */ /* 0x000fe20000010000 */
[----:B------:R-:W-:Y:S01]  /*1ae0*/  FFMA.FTZ R27, R110, R113, R27 ;  /* 0x000000716e1b7223 */ /* 0x000fe2000001001b */
[----:B------:R-:W-:Y:S01]  /*1af0*/  PRMT R26, R43, 0x7632, R26 ;  /* 0x000076322b1a7816 */ /* 0x000fe2000000001a */
[----:B------:R-:W-:Y:S01]  /*1b00*/  FADD.FTZ R30, R37, R13 ;  /* 0x0000000d251e7221 */ /* 0x000fe20000010000 */
[----:B------:R-:W-:Y:S01]  /*1b10*/  SHF.L.U32 R43, R43, 0x10, RZ ;  /* 0x000000102b2b7819 */ /* 0x000fe200000006ff */
[----:B------:R-:W-:Y:S01]  /*1b20*/  FFMA.FTZ R13, R5, R37, R12 ;  /* 0x00000025050d7223 */ /* 0x000fe2000001000c */
[----:B------:R-:W-:Y:S01]  /*1b30*/  FADD.FTZ R35, R35, R51 ;  /* 0x0000003323237221 */ /* 0x000fe20000010000 */
[-C--:B------:R-:W-:Y:S01]  /*1b40*/  FFMA.FTZ R31, R108, R51.reuse, R31 ;  /* 0x000000336c1f7223 */ /* 0x080fe2000001001f */
[----:B------:R-:W-:Y:S01]  /*1b50*/  FMUL.FTZ R51, R54, R51 ;  /* 0x0000003336337220 */ /* 0x000fe20000410000 */
[----:B------:R-:W-:Y:S01]  /*1b60*/  FADD.FTZ R14, R14, R123 ;  /* 0x0000007b0e0e7221 */ /* 0x000fe20000010000 */
[----:B------:R-:W-:Y:S01]  /*1b70*/  FFMA.FTZ R27, R118, R123, R27 ;  /* 0x0000007b761b7223 */ /* 0x000fe2000001001b */
[----:B------:R-:W-:Y:S01]  /*1b80*/  FADD.FTZ R30, R30, R39 ;  /* 0x000000271e1e7221 */ /* 0x000fe20000010000 */
[----:B------:R-:W-:Y:S01]  /*1b90*/  FFMA.FTZ R13, R122, R39, R13 ;  /* 0x000000277a0d7223 */ /* 0x000fe2000001000d */
[----:B------:R-:W-:Y:S01]  /*1ba0*/  SHF.L.U32 R26, R26, 0x10, RZ ;  /* 0x000000101a1a7819 */ /* 0x000fe200000006ff */
[----:B------:R-:W-:Y:S01]  /*1bb0*/  FMUL.FTZ R116, R33, R116 ;  /* 0x0000007421747220 */ /* 0x000fe20000410000 */
[----:B------:R-:W-:Y:S01]  /*1bc0*/  FMUL.FTZ R121, R64, R43 ;  /* 0x0000002b40797220 */ /* 0x000fe20000410000 */
[----:B------:R-:W-:Y:S01]  /*1bd0*/  FADD.FTZ R14, R14, R51 ;  /* 0x000000330e0e7221 */ /* 0x000fe20000010000 */
[----:B------:R-:W-:Y:S01]  /*1be0*/  FFMA.FTZ R27, R108, R51, R27 ;  /* 0x000000336c1b7223 */ /* 0x000fe2000001001b */
[----:B------:R-:W-:Y:S01]  /*1bf0*/  SHF.L.U32 R45, R45, 0x10, RZ ;  /* 0x000000102d2d7819 */ /* 0x000fe200000006ff */
[----:B------:R-:W-:Y:S01]  /*1c00*/  FADD.FTZ R30, R30, R41 ;  /* 0x000000291e1e7221 */ /* 0x000fe20000010000 */
[C---:B------:R-:W-:Y:S01]  /*1c10*/  PRMT R29, R49.reuse, 0x7632, R29 ;  /* 0x00007632311d7816 */ /* 0x040fe2000000001d */
[----:B------:R-:W-:Y:S01]  /*1c20*/  FFMA.FTZ R13, R118, R41, R13 ;  /* 0x00000029760d7223 */ /* 0x000fe2000001000d */
[----:B------:R-:W-:Y:S01]  /*1c30*/  SHF.L.U32 R17, R49, 0x10, RZ ;  /* 0x0000001031117819 */ /* 0x000fe200000006ff */
[----:B------:R-:W-:Y:S01]  /*1c40*/  FMUL.FTZ R106, R33, R106 ;  /* 0x0000006a216a7220 */ /* 0x000fe20000410000 */
[----:B------:R-:W-:Y:S01]  /*1c50*/  FMUL.FTZ R49, R54, R26 ;  /* 0x0000001a36317220 */ /* 0x000fe20000410000 */
[----:B------:R-:W-:Y:S01]  /*1c60*/  FADD.FTZ R14, R14, R121 ;  /* 0x000000790e0e7221 */ /* 0x000fe20000010000 */
[----:B------:R-:W-:Y:S01]  /*1c70*/  FFMA.FTZ R27, R116, R121, R27 ;  /* 0x00000079741b7223 */ /* 0x000fe2000001001b */
[----:B------:R-:W-:-:S02]  /*1c80*/  PRMT R16, R21, 0x7632, R16 ;  /* 0x0000763215107816 */ /* 0x000fc40000000010 */
[----:B------:R-:W-:Y:S01]  /*1c90*/  SHF.L.U32 R23, R21, 0x10, RZ ;  /* 0x0000001015177819 */ /* 0x000fe200000006ff */
[----:B------:R-:W-:Y:S01]  /*1ca0*/  FADD.FTZ R30, R30, R43 ;  /* 0x0000002b1e1e7221 */ /* 0x000fe20000010000 */
[----:B------:R-:W0:Y:S01]  /*1cb0*/  LDC.64 R20, c[0x0][0x3c8] ;  /* 0x0000f200ff147b82 */ /* 0x000e220000000a00 */
[----:B------:R-:W-:Y:S01]  /*1cc0*/  FFMA.FTZ R13, R116, R43, R13 ;  /* 0x0000002b740d7223 */ /* 0x000fe2000001000d */
[----:B------:R-:W-:Y:S01]  /*1cd0*/  FMUL.FTZ R114, R33, R114 ;  /* 0x0000007221727220 */ /* 0x000fe20000410000 */
[----:B------:R-:W-:Y:S01]  /*1ce0*/  FADD.FTZ R35, R35, R26 ;  /* 0x0000001a23237221 */ /* 0x000fe20000010000 */
[----:B------:R-:W-:Y:S01]  /*1cf0*/  FFMA.FTZ R31, R106, R26, R31 ;  /* 0x0000001a6a1f7223 */ /* 0x000fe2000001001f */
[C---:B------:R-:W-:Y:S01]  /*1d00*/  FMUL.FTZ R104, R33.reuse, R104 ;  /* 0x0000006821687220 */ /* 0x040fe20000410000 */
[----:B------:R-:W-:Y:S01]  /*1d10*/  FMUL.FTZ R119, R64, R45 ;  /* 0x0000002d40777220 */ /* 0x000fe20000410000 */
[----:B------:R-:W-:Y:S01]  /*1d20*/  FADD.FTZ R14, R14, R49 ;  /* 0x000000310e0e7221 */ /* 0x000fe20000010000 */
[----:B------:R-:W-:Y:S01]  /*1d30*/  FFMA.FTZ R27, R106, R49, R27 ;  /* 0x000000316a1b7223 */ /* 0x000fe2000001001b */
        /* <DEDUP_REMOVED lines=8> */
[----:B------:R-:W-:Y:S01]  /*1dc0*/  SHF.L.U32 R15, R28, 0x10, RZ ;  /* 0x000000101c0f7819 */ /* 0x000fe200000006ff */
[----:B------:R-:W-:Y:S01]  /*1dd0*/  FADD.FTZ R12, R12, R117 ;  /* 0x000000750c0c7221 */ /* 0x000fe20000010000 */
[-C--:B------:R-:W-:Y:S01]  /*1de0*/  FFMA.FTZ R13, R112, R117.reuse, R13 ;  /* 0x00000075700d7223 */ /* 0x080fe2000001000d */
[----:B------:R-:W-:Y:S01]  /*1df0*/  FMUL.FTZ R117, R64, R117 ;  /* 0x0000007540757220 */ /* 0x000fe20000410000 */
[----:B------:R-:W-:Y:S01]  /*1e00*/  FADD.FTZ R14, R14, R47 ;  /* 0x0000002f0e0e7221 */ /* 0x000fe20000010000 */
[----:B------:R-:W-:Y:S01]  /*1e10*/  FFMA.FTZ R27, R104, R47, R27 ;  /* 0x0000002f681b7223 */ /* 0x000fe2000001001b */
[----:B------:R-:W-:Y:S01]  /*1e20*/  FMUL.FTZ R43, R54, R15 ;  /* 0x0000000f362b7220 */ /* 0x000fe20000410000 */
[----:B------:R-:W-:Y:S01]  /*1e30*/  FMUL.FTZ R102, R33, R102 ;  /* 0x0000006621667220 */ /* 0x000fe20000410000 */
[----:B------:R-:W-:Y:S01]  /*1e40*/  FADD.FTZ R14, R14, R117 ;  /* 0x000000750e0e7221 */ /* 0x000fe20000010000 */
[----:B------:R-:W-:Y:S01]  /*1e50*/  FFMA.FTZ R27, R112, R117, R27 ;  /* 0x00000075701b7223 */ /* 0x000fe2000001001b */
[----:B------:R-:W-:Y:S01]  /*1e60*/  SHF.L.U32 R25, R29, 0x10, RZ ;  /* 0x000000101d197819 */ /* 0x000fe200000006ff */
[----:B------:R-:W-:Y:S01]  /*1e70*/  FMUL.FTZ R45, R64, R17 ;  /* 0x00000011402d7220 */ /* 0x000fe20000410000 */
[C---:B------:R-:W-:Y:S01]  /*1e80*/  FMUL.FTZ R100, R33.reuse, R100 ;  /* 0x0000006421647220 */ /* 0x040fe20000410000 */
[----:B------:R-:W-:Y:S01]  /*1e90*/  FADD.FTZ R14, R14, R43 ;  /* 0x0000002b0e0e7221 */ /* 0x000fe20000010000 */
[----:B------:R-:W-:Y:S01]  /*1ea0*/  FFMA.FTZ R27, R102, R43, R27 ;  /* 0x0000002b661b7223 */ /* 0x000fe2000001001b */
[----:B------:R-:W-:Y:S01]  /*1eb0*/  IADD3 R35, P0, PT, R126, 0x4, RZ ;  /* 0x000000047e237810 */ /* 0x000fe20007f1e0ff */
[----:B------:R-:W-:Y:S01]  /*1ec0*/  FMUL.FTZ R39, R54, R25 ;  /* 0x0000001936277220 */ /* 0x000fe20000410000 */
[----:B------:R-:W-:Y:S01]  /*1ed0*/  FMUL.FTZ R98, R33, R98 ;  /* 0x0000006221627220 */ /* 0x000fe20000410000 */
[----:B------:R-:W-:Y:S01]  /*1ee0*/  FADD.FTZ R14, R14, R45 ;  /* 0x0000002d0e0e7221 */ /* 0x000fe20000010000 */
[----:B------:R-:W-:Y:S01]  /*1ef0*/  FFMA.FTZ R27, R100, R45, R27 ;  /* 0x0000002d641b7223 */ /* 0x000fe2000001001b */
[----:B------:R-:W-:-:S02]  /*1f00*/  IADD3.X R124, PT, PT, RZ, R124, RZ, P0, !PT ;  /* 0x0000007cff7c7210 */ /* 0x000fc400007fe4ff */
[----:B0-----:R-:W-:Y:S01]  /*1f10*/  ISETP.GE.U32.AND P0, PT, R35, R20, PT ;  /* 0x000000142300720c */ /* 0x001fe20003f06070 */
[----:B------:R-:W-:Y:S01]  /*1f20*/  FMUL.FTZ R41, R64, R23 ;  /* 0x0000001740297220 */ /* 0x000fe20000410000 */
[----:B------:R-:W-:Y:S01]  /*1f30*/  SHF.L.U32 R29, R16, 0x10, RZ ;  /* 0x00000010101d7819 */ /* 0x000fe200000006ff */
[C---:B------:R-:W-:Y:S01]  /*1f40*/  FMUL.FTZ R96, R33.reuse, R96 ;  /* 0x0000006021607220 */ /* 0x040fe20000410000 */
[----:B------:R-:W-:Y:S01]  /*1f50*/  FADD.FTZ R14, R14, R39 ;  /* 0x000000270e0e7221 */ /* 0x000fe20000010000 */
[----:B------:R-:W-:Y:S01]  /*1f60*/  FFMA.FTZ R27, R98, R39, R27 ;  /* 0x00000027621b7223 */ /* 0x000fe2000001001b */
[----:B------:R-:W-:Y:S01]  /*1f70*/  ISETP.GE.AND.EX P0, PT, R124, R21, PT, P0 ;  /* 0x000000157c00720c */ /* 0x000fe20003f06300 */
        /* <DEDUP_REMOVED lines=12> */
[----:B------:R0:W-:Y:S01]  /*2040*/  STS.64 [R67+0xc80], R14 ;  /* 0x000c800e43007388 */ /* 0x0001e20000000a00 */
[----:B------:R-:W-:Y:S01]  /*2050*/  FADD.FTZ R17, R22, R19 ;  /* 0x0000001316117221 */ /* 0x000fe20000010000 */
[----:B------:R-:W-:Y:S01]  /*2060*/  FFMA.FTZ R16, R32, R19, R133 ;  /* 0x0000001320107223 */ /* 0x000fe20000010085 */
[----:B------:R-:W-:Y:S01]  /*2070*/  FADD.FTZ R19, R131, R18 ;  /* 0x0000001283137221 */ /* 0x000fe20000010000 */
        /* <DEDUP_REMOVED lines=27> */
.L_x_201:
        /* <DEDUP_REMOVED lines=17> */
.L_x_203:
[----:B------:R-:W-:Y:S05]  /*2340*/  BSYNC.RECONVERGENT B0 ;  /* 0x0000000000007941 */ /* 0x000fea0003800200 */
.L_x_202:
[----:B------:R-:W1:Y:S01]  /*2350*/  SHFL.BFLY PT, R23, R126, 0x2, 0x1f ;  /* 0x0c401f007e177f89 */ /* 0x000e6200000e0000 */
[----:B------:R-:W-:-:S03]  /*2360*/  LOP3.LUT P1, RZ, R79, 0x383, RZ, 0xc0, !PT ;  /* 0x000003834fff7812 */ /* 0x000fc6000782c0ff */
[----:B------:R-:W2:Y:S10]  /*2370*/  SHFL.BFLY PT, R25, R30, 0x2, 0x1f ;  /* 0x0c401f001e197f89 */ /* 0x000eb400000e0000 */
[----:B------:R-:W-:-:S05]  /*2380*/  @!P1 IMAD R24, R62, UR5, R82 ;  /* 0x000000053e189c24 */ /* 0x000fca000f8e0252 */
[----:B0-----:R-:W-:Y:S01]  /*2390*/  @!P1 LEA R29, R24, R59, 0xb ;  /* 0x0000003b181d9211 */ /* 0x001fe200078e58ff */
        /* <DEDUP_REMOVED lines=17> */
.L_x_206:
[----:B------:R-:W2:Y:S04]  /*24b0*/  LD.E.STRONG.GPU R23, desc[UR8][R6.64] ;  /* 0x0000000806177980 */ /* 0x000ea8000c10f900 */
[----:B--2---:R-:W-:Y:S01]  /*24c0*/  CCTL.IVALL ;  /* 0x00000000ff00798f */ /* 0x004fe20002000000 */
[----:B------:R-:W-:Y:S05]  /*24d0*/  YIELD ;  /* 0x0000000000007946 */ /* 0x000fea0003800000 */
[----:B-----5:R-:W-:-:S04]  /*24e0*/  LOP3.LUT R23, R23, R22, RZ, 0x3c, !PT ;  /* 0x0000001617177212 */ /* 0x020fc800078e3cff */
[----:B------:R-:W-:-:S13]  /*24f0*/  ISETP.GT.AND P1, PT, R23, -0x1, PT ;  /* 0xffffffff1700780c */ /* 0x000fda0003f24270 */
[----:B------:R-:W-:Y:S05]  /*2500*/  @P1 BRA `(.L_x_206) ;  /* 0xfffffffc00e81947 */ /* 0x000fea000383ffff */
.L_x_205:
[----:B------:R-:W-:Y:S05]  /*2510*/  WARPSYNC.ALL ;  /* 0x0000000000007948 */ /* 0x000fea0003800000 */
[----:B------:R-:W-:Y:S06]  /*2520*/  BAR.SYNC.DEFER_BLOCKING 0x0 ;  /* 0x0000000000007b1d */ /* 0x000fec0000010000 */
[----:B------:R-:W-:Y:S05]  /*2530*/  BRA `(.L_x_207) ;  /* 0x00000000003c7947 */ /* 0x000fea0003800000 */
.L_x_204:
[----:B------:R-:W-:Y:S01]  /*2540*/  BAR.SYNC.DEFER_BLOCKING 0x0 ;  /* 0x0000000000007b1d */ /* 0x000fe20000010000 */
[----:B------:R-:W-:-:S13]  /*2550*/  ISETP.NE.AND P1, PT, R79, RZ, PT ;  /* 0x000000ff4f00720c */ /* 0x000fda0003f25270 */
[----:B------:R-:W-:Y:S05]  /*2560*/  @P1 BRA `(.L_x_208) ;  /* 0x0000000000281947 */ /* 0x000fea0003800000 */
[----:B------:R-:W-:Y:S06]  /*2570*/  MEMBAR.ALL.GPU ;  /* 0x0000000000007992 */ /* 0x000fec000000a000 */
[----:B------:R-:W-:-:S00]  /*2580*/  ERRBAR ;  /* 0x00000000000079ab */ /* 0x000fc00000000000 */
[----:B------:R-:W-:Y:S06]  /*2590*/  CGAERRBAR ;  /* 0x00000000000075ab */ /* 0x000fec0000000000 */
[----:B0-----:R0:W5:Y:S02]  /*25a0*/  ATOM.E.ADD.STRONG.GPU PT, R22, desc[UR8][R8.64], R63 ;  /* 0x8000003f0816798a */ /* 0x00116400081ef108 */
.L_x_209:
[----:B------:R-:W2:Y:S04]  /*25b0*/  LD.E.STRONG.GPU R23, desc[UR8][R8.64] ;  /* 0x0000000808177980 */ /* 0x000ea8000c10f900 */
[----:B--2---:R-:W-:Y:S01]  /*25c0*/  CCTL.IVALL ;  /* 0x00000000ff00798f */ /* 0x004fe20002000000 */
[----:B------:R-:W-:Y:S05]  /*25d0*/  YIELD ;  /* 0x0000000000007946 */ /* 0x000fea0003800000 */
[----:B-----5:R-:W-:-:S04]  /*25e0*/  LOP3.LUT R23, R23, R22, RZ, 0x3c, !PT ;  /* 0x0000001617177212 */ /* 0x020fc800078e3cff */
[----:B------:R-:W-:-:S13]  /*25f0*/  ISETP.GT.AND P1, PT, R23, -0x1, PT ;  /* 0xffffffff1700780c */ /* 0x000fda0003f24270 */
[----:B------:R-:W-:Y:S05]  /*2600*/  @P1 BRA `(.L_x_209) ;  /* 0xfffffffc00e81947 */ /* 0x000fea000383ffff */
.L_x_208:
[----:B------:R-:W-:Y:S05]  /*2610*/  WARPSYNC.ALL ;  /* 0x0000000000007948 */ /* 0x000fea0003800000 */
[----:B------:R-:W-:Y:S06]  /*2620*/  BAR.SYNC.DEFER_BLOCKING 0x0 ;  /* 0x0000000000007b1d */ /* 0x000fec0000010000 */
.L_x_207:
[----:B------:R-:W-:Y:S01]  /*2630*/  ISETP.GT.U32.AND P1, PT, R79, 0xff, PT ;  /* 0x000000ff4f00780c */ /* 0x000fe20003f24070 */
[----:B------:R-:W-:Y:S01]  /*2640*/  BSSY.RECONVERGENT B0, `(.L_x_210) ;  /* 0x000001b000007945 */ /* 0x000fe20003800200 */
[----:B0-----:R-:W-:-:S11]  /*2650*/  CS2R R22, SRZ ;  /* 0x0000000000167805 */ /* 0x001fd6000001ff00 */
[----:B------:R-:W-:Y:S05]  /*2660*/  @P1 BRA `(.L_x_211) ;  /* 0x0000000000601947 */ /* 0x000fea0003800000 */
[----:B------:R-:W0:Y:S01]  /*2670*/  LDC.64 R26, c[0x0][0x3d0] ;  /* 0x0000f400ff1a7b82 */ /* 0x000e220000000a00 */
[----:B------:R-:W-:-:S05]  /*2680*/  IMAD R23, R62, UR5, R82 ;  /* 0x000000053e177c24 */ /* 0x000fca000f8e0252 */
[----:B------:R-:W-:-:S04]  /*2690*/  LEA R22, R23, R58, 0xa ;  /* 0x0000003a17167211 */ /* 0x000fc800078e50ff */
[----:B------:R-:W-:-:S04]  /*26a0*/  IADD3 R22, PT, PT, R61, R22, RZ ;  /* 0x000000163d167210 */ /* 0x000fc80007ffe0ff */
[----:B------:R-:W-:-:S04]  /*26b0*/  SHF.L.U32 R29, R22, 0x1, RZ ;  /* 0x00000001161d7819 */ /* 0x000fc800000006ff */
[C---:B------:R-:W-:Y:S02]  /*26c0*/  IADD3 R25, PT, PT, R29.reuse, 0x10, RZ ;  /* 0x000000101d197810 */ /* 0x040fe40007ffe0ff */
[C---:B------:R-:W-:Y:S01]  /*26d0*/  IADD3 R31, PT, PT, R29.reuse, 0x20, RZ ;  /* 0x000000201d1f7810 */ /* 0x040fe20007ffe0ff */
[C---:B0-----:R-:W-:Y:S01]  /*26e0*/  IMAD.WIDE.U32 R22, R29.reuse, 0x4, R26 ;  /* 0x000000041d167825 */ /* 0x041fe200078e001a */
[----:B------:R-:W-:-:S03]  /*26f0*/  IADD3 R129, PT, PT, R29, 0x30, RZ ;  /* 0x000000301d817810 */ /* 0x000fc60007ffe0ff */
[--C-:B------:R-:W-:Y:S02]  /*2700*/  IMAD.WIDE.U32 R24, R25, 0x4, R26.reuse ;  /* 0x0000000419187825 */ /* 0x100fe400078e001a */
[----:B------:R-:W2:Y:S02]  /*2710*/  LDG.E.64 R22, desc[UR8][R22.64] ;  /* 0x0000000816167981 */ /* 0x000ea4000c1e1b00 */
[--C-:B------:R-:W-:Y:S02]  /*2720*/  IMAD.WIDE.U32 R28, R31, 0x4, R26.reuse ;  /* 0x000000041f1c7825 */ /* 0x100fe400078e001a */
[----:B------:R-:W3:Y:S02]  /*2730*/  LDG.E.64 R24, desc[UR8][R24.64] ;  /* 0x0000000818187981 */ /* 0x000ee4000c1e1b00 */
[----:B------:R-:W-:Y:S02]  /*2740*/  IMAD.WIDE.U32 R26, R129, 0x4, R26 ;  /* 0x00000004811a7825 */ /* 0x000fe400078e001a */
[----:B------:R-:W4:Y:S04]  /*2750*/  LDG.E.64 R28, desc[UR8][R28.64] ;  /* 0x000000081c1c7981 */ /* 0x000f28000c1e1b00 */
        /* <DEDUP_REMOVED lines=8> */
[----:B------:R-:W-:-:S07]  /*27e0*/  FADD.FTZ R22, R27, R30 ;  /* 0x0000001e1b167221 */ /* 0x000fce0000010000 */
.L_x_211:
[----:B------:R-:W-:Y:S05]  /*27f0*/  BSYNC.RECONVERGENT B0 ;  /* 0x0000000000007941 */ /* 0x000fea0003800200 */
.L_x_210:
[----:B------:R-:W0:Y:S01]  /*2800*/  SHFL.BFLY PT, R24, R23, 0x4, 0x1f ;  /* 0x0c801f0017187f89 */ /* 0x000e2200000e0000 */
[----:B------:R-:W-:Y:S01]  /*2810*/  LOP3.LUT P1, RZ, R79, 0x307, RZ, 0xc0, !PT ;  /* 0x000003074fff7812 */ /* 0x000fe2000782c0ff */
[----:B------:R-:W1:Y:S01]  /*2820*/  LDCU.64 UR6, c[0x0][0x380] ;  /* 0x00007000ff0677ac */ /* 0x000e620008000a00 */
[----:B------:R-:W-:Y:S01]  /*2830*/  LOP3.LUT R62, R62, 0x1, RZ, 0x3c, !PT ;  /* 0x000000013e3e7812 */ /* 0x000fe200078e3cff */
[----:B------:R-:W2:Y:S01]  /*2840*/  SHFL.BFLY PT, R25, R22, 0x4, 0x1f ;  /* 0x0c801f0016197f89 */ /* 0x000ea200000e0000 */
[----:B------:R-:W-:Y:S01]  /*2850*/  MOV R126, R35 ;  /* 0x00000023007e7202 */ /* 0x000fe20000000f00 */
        /* <DEDUP_REMOVED lines=31> */
[----:B------:R-:W-:Y:S01]  /*2a50*/  FADD.FTZ R85, R85, -R22 ;  /* 0x8000001655557221 */ /* 0x000fe20000010000 */
[--C-:B--2---:R-:W-:Y:S01]  /*2a60*/  FADD.FTZ R123, R123, -R24.reuse ;  /* 0x800000187b7b7221 */ /* 0x104fe20000010000 */
        /* <DEDUP_REMOVED lines=49> */
[----:B-1----:R-:W-:Y:S01]  /*2d80*/  IADD3 R4, P1, PT, R52, UR6, RZ ;  /* 0x0000000634047c10 */ /* 0x002fe2000ff3e0ff */
[C---:B------:R-:W-:Y:S01]  /*2d90*/  FMUL.FTZ R118, R33.reuse, R118 ;  /* 0x0000007621767220 */ /* 0x040fe20000410000 */
        /* <DEDUP_REMOVED lines=15> */
[----:B------:R-:W-:Y:S01]  /*2e90*/  IADD3.X R5, PT, PT, R2, UR7, RZ, P1, !PT ;  /* 0x0000000702057c10 */ /* 0x000fe20008ffe4ff */
[C---:B------:R-:W-:Y:S01]  /*2ea0*/  FMUL.FTZ R0, R33.reuse, R0 ;  /* 0x0000000021007220 */ /* 0x040fe20000410000 */
[----:B------:R-:W-:Y:S01]  /*2eb0*/  F2FP.BF16.F32.PACK_AB R2, R28, R3 ;  /* 0x000000031c02723e */ /* 0x000fe200000010ff */
[----:B------:R-:W-:Y:S01]  /*2ec0*/  FMUL.FTZ R3, R33, R120 ;  /* 0x0000007821037220 */ /* 0x000fe20000410000 */
[----:B------:R-:W-:Y:S01]  /*2ed0*/  F2FP.BF16.F32.PACK_AB R41, R27, R118 ;  /* 0x000000761b29723e */ /* 0x000fe200000010ff */
        /* <DEDUP_REMOVED lines=14> */
[----:B------:R-:W-:Y:S02]  /*2fc0*/  F2FP.BF16.F32.PACK_AB R40, R32, R109 ;  /* 0x0000006d2028723e */ /* 0x000fe400000010ff */
[----:B------:R-:W-:Y:S02]  /*2fd0*/  F2FP.BF16.F32.PACK_AB R23, R27, R116 ;  /* 0x000000741b17723e */ /* 0x000fe400000010ff */
[----:B------:R-:W-:Y:S01]  /*2fe0*/  F2FP.BF16.F32.PACK_AB R3, R0, R3 ;  /* 0x000000030003723e */ /* 0x000fe200000010ff */
[----:B------:R1:W-:Y:S01]  /*2ff0*/  STG.E.64 desc[UR8][R4.64+0x1400], R40 ;  /* 0x0014002804007986 */ /* 0x0003e2000c101b08 */
[----:B------:R-:W-:Y:S02]  /*3000*/  F2FP.BF16.F32.PACK_AB R25, R110, R25 ;  /* 0x000000196e19723e */ /* 0x000fe400000010ff */
[----:B------:R-:W-:Y:S01]  /*3010*/  F2FP.BF16.F32.PACK_AB R26, R95, R26 ;  /* 0x0000001a5f1a723e */ /* 0x000fe200000010ff */
[----:B------:R1:W-:Y:S01]  /*3020*/  STG.E.64 desc[UR8][R4.64], R2 ;  /* 0x0000000204007986 */ /* 0x0003e2000c101b08 */
[----:B------:R-:W-:-:S02]  /*3030*/  F2FP.BF16.F32.PACK_AB R30, R34, R103 ;  /* 0x00000067221e723e */ /* 0x000fc400000010ff */
[----:B------:R-:W-:Y:S01]  /*3040*/  F2FP.BF16.F32.PACK_AB R36, R36, R93 ;  /* 0x0000005d2424723e */ /* 0x000fe200000010ff */
[----:B------:R1:W-:Y:S01]  /*3050*/  STG.E.64 desc[UR8][R4.64+0xa00], R24 ;  /* 0x000a001804007986 */ /* 0x0003e2000c101b08 */
[----:B------:R-:W-:Y:S02]  /*3060*/  F2FP.BF16.F32.PACK_AB R32, R38, R87 ;  /* 0x000000572620723e */ /* 0x000fe400000010ff */
[----:B------:R-:W-:Y:S01]  /*3070*/  F2FP.BF16.F32.PACK_AB R27, R29, R114 ;  /* 0x000000721d1b723e */ /* 0x000fe200000010ff */
[----:B------:R1:W-:Y:S01]  /*3080*/  STG.E.64 desc[UR8][R4.64+0x1e00], R22 ;  /* 0x001e001604007986 */ /* 0x0003e2000c101b08 */
[----:B------:R-:W-:Y:S02]  /*3090*/  F2FP.BF16.F32.PACK_AB R31, R31, R112 ;  /* 0x000000701f1f723e */ /* 0x000fe400000010ff */
[----:B------:R-:W-:Y:S01]  /*30a0*/  F2FP.BF16.F32.PACK_AB R37, R37, R100 ;  /* 0x000000642525723e */ /* 0x000fe200000010ff */
[----:B------:R1:W-:Y:S01]  /*30b0*/  STG.E.64 desc[UR8][R4.64+0x2800], R26 ;  /* 0x0028001a04007986 */ /* 0x0003e2000c101b08 */
[----:B------:R-:W-:-:S03]  /*30c0*/  F2FP.BF16.F32.PACK_AB R33, R33, R96 ;  /* 0x000000602121723e */ /* 0x000fc600000010ff */
[----:B------:R1:W-:Y:S04]  /*30d0*/  STG.E.64 desc[UR8][R4.64+0x3200], R30 ;  /* 0x0032001e04007986 */ /* 0x0003e8000c101b08 */
[----:B------:R1:W-:Y:S04]  /*30e0*/  STG.E.64 desc[UR8][R4.64+0x3c00], R36 ;  /* 0x003c002404007986 */ /* 0x0003e8000c101b08 */
[----:B------:R1:W-:Y:S01]  /*30f0*/  STG.E.64 desc[UR8][R4.64+0x4600], R32 ;  /* 0x0046002004007986 */ /* 0x0003e2000c101b08 */
[----:B------:R-:W-:Y:S05]  /*3100*/  @!P0 BRA `(.L_x_212) ;  /* 0xffffffd800148947 */ /* 0x000fea000383ffff */
.L_x_200:
[----:B------:R-:W-:-:S04]  /*3110*/  LEA R12, R82, R81, 0x5 ;  /* 0x00000051520c7211 */ /* 0x000fc800078e28ff */
[----:B------:R-:W-:-:S04]  /*3120*/  SHF.L.U32 R12, R12, 0x5, RZ ;  /* 0x000000050c0c7819 */ /* 0x000fc800000006ff */
[----:B------:R-:W-:-:S13]  /*3130*/  ISETP.GT.AND P0, PT, R12, 0x13f, PT ;  /* 0x0000013f0c00780c */ /* 0x000fda0003f04270 */
[----:B------:R-:W-:Y:S05]  /*3140*/  @P0 EXIT ;  /* 0x000000000000094d */ /* 0x000fea0003800000 */
[----:B------:R-:W2:Y:S01]  /*3150*/  S2R R39, SR_TID.X ;  /* 0x0000000000277919 */ /* 0x000ea20000002100 */
[C---:B------:R-:W-:Y:S01]  /*3160*/  ISETP.LT.U32.AND P0, PT, R20.reuse, 0x4, PT ;  /* 0x000000041400780c */ /* 0x040fe20003f01070 */
[----:B------:R-:W3:Y:S01]  /*3170*/  S2UR UR7, SR_CgaCtaId ;  /* 0x00000000000779c3 */ /* 0x000ee20000008800 */
[----:B------:R-:W-:Y:S01]  /*3180*/  UMOV UR6, 0x400 ;  /* 0x0000040000067882 */ /* 0x000fe20000000000 */
[----:B------:R-:W4:Y:S01]  /*3190*/  LDCU.64 UR4, c[0x0][0x3d0] ;  /* 0x00007a00ff0477ac */ /* 0x000f220008000a00 */
[C---:B------:R-:W-:Y:S02]  /*31a0*/  ISETP.LT.AND.EX P0, PT, R21.reuse, RZ, PT, P0 ;  /* 0x000000ff1500720c */ /* 0x040fe40003f01300 */
[----:B------:R-:W-:Y:S02]  /*31b0*/  MOV R18, R12 ;  /* 0x0000000c00127202 */ /* 0x000fe40000000f00 */
[----:B-1----:R-:W-:Y:S02]  /*31c0*/  SEL R4, R20, 0x4, P0 ;  /* 0x0000000414047807 */ /* 0x002fe40000000000 */
[----:B------:R-:W-:-:S02]  /*31d0*/  SEL R21, R21, RZ, P0 ;  /* 0x000000ff15157207 */ /* 0x000fc40000000000 */
[C---:B------:R-:W-:Y:S02]  /*31e0*/  SHF.L.U32 R5, R4.reuse, 0x5, RZ ;  /* 0x0000000504057819 */ /* 0x040fe400000006ff */
[----:B------:R-:W-:Y:S01]  /*31f0*/  SHF.L.U64.HI R4, R4, 0x5, R21 ;  /* 0x0000000504047819 */ /* 0x000fe20000010215 */
[----:B----4-:R-:W-:Y:S02]  /*3200*/  UIADD3 UR4, UP0, UPT, UR4, 0x22c00, URZ ;  /* 0x00022c0004047890 */ /* 0x010fe4000ff1e0ff */
[----:B---3--:R-:W-:Y:S02]  /*3210*/  ULEA UR6, UR7, UR6, 0x18 ;  /* 0x0000000607067291 */ /* 0x008fe4000f8ec0ff */
[----:B------:R-:W-:Y:S01]  /*3220*/  UIADD3.X UR5, UPT, UPT, URZ, UR5, URZ, UP0, !UPT ;  /* 0x00000005ff057290 */ /* 0x000fe200087fe4ff */
[----:B--2---:R-:W-:Y:S02]  /*3230*/  SHF.R.U32.HI R0, RZ, 0x5, R39 ;  /* 0x00000005ff007819 */ /* 0x004fe40000011627 */
[----:B------:R-:W-:-:S02]  /*3240*/  LOP3.LUT R19, R39, 0x1f, RZ, 0xc0, !PT ;  /* 0x0000001f27137812 */ /* 0x000fc400078ec0ff */
[----:B0-----:R-:W-:Y:S02]  /*3250*/  LOP3.LUT R6, RZ, R0, RZ, 0x33, !PT ;  /* 0x00000000ff067212 */ /* 0x001fe400078e33ff */
        /* <DEDUP_REMOVED lines=24> */
[----:B------:R-:W-:-:S02]  /*33e0*/  ISETP.GE.U32.AND.EX P0, PT, R10, RZ, PT, P0 ;  /* 0x000000ff0a00720c */ /* 0x000fc40003f06100 */
[----:B------:R-:W-:Y:S01]  /*33f0*/  LOP3.LUT R10, R2, 0x780, RZ, 0xc0, !PT ;  /* 0x00000780020a7812 */ /* 0x000fe200078ec0ff */
[----:B------:R-:W-:Y:S01]  /*3400*/  IMAD.WIDE.U32 R2, R0, 0x140, RZ ;  /* 0x0000014000027825 */ /* 0x000fe200078e00ff */
[----:B------:R-:W-:Y:S02]  /*3410*/  LOP3.LUT R40, R45, 0xfffffff8, RZ, 0xc0, !PT ;  /* 0xfffffff82d287812 */ /* 0x000fe400078ec0ff */
[----:B------:R-:W-:Y:S02]  /*3420*/  IADD3 R20, PT, PT, R10, UR6, RZ ;  /* 0x000000060a147c10 */ /* 0x000fe4000fffe0ff */
[----:B------:R-:W-:Y:S02]  /*3430*/  LOP3.LUT R39, R2, 0x1f, R39, 0xf8, !PT ;  /* 0x0000001f02277812 */ /* 0x000fe400078ef827 */
[----:B------:R-:W-:-:S07]  /*3440*/  LOP3.LUT R41, R41, 0x3fffffff, RZ, 0xc0, !PT ;  /* 0x3fffffff29297812 */ /* 0x000fce00078ec0ff */
.L_x_224:
[----:B------:R-:W-:Y:S01]  /*3450*/  ISETP.GT.U32.AND P1, PT, R5, R0, PT ;  /* 0x000000000500720c */ /* 0x000fe20003f24070 */
[----:B------:R-:W-:Y:S01]  /*3460*/  BSSY.RECONVERGENT B0, `(.L_x_213) ;  /* 0x0000074000007945 */ /* 0x000fe20003800200 */
[----:B0-----:R-:W-:Y:S01]  /*3470*/  HFMA2 R21, -RZ, RZ, 0, 0 ;  /* 0x00000000ff157431 */ /* 0x001fe200000001ff */
[----:B------:R-:W-:Y:S02]  /*3480*/  MOV R22, RZ ;  /* 0x000000ff00167202 */ /* 0x000fe40000000f00 */
[----:B------:R-:W-:-:S13]  /*3490*/  ISETP.GT.AND.EX P1, PT, R4, RZ, PT, P1 ;  /* 0x000000ff0400720c */ /* 0x000fda0003f24310 */
[----:B-12---:R-:W-:Y:S05]  /*34a0*/  @!P1 BRA `(.L_x_214) ;  /* 0x0000000400bc9947 */ /* 0x006fea0003800000 */
        /* <DEDUP_REMOVED lines=14> */
[----:B------:R-:W-:Y:S01]  /*3590*/  MOV R23, R40 ;  /* 0x0000002800177202 */ /* 0x000fe20000000f00 */
[----:B------:R-:W-:Y:S01]  /*35a0*/  HFMA2 R38, -RZ, RZ, 0, 0 ;  /* 0x00000000ff267431 */ /* 0x000fe200000001ff */
[----:B------:R-:W-:Y:S02]  /*35b0*/  IADD3.X R12, PT, PT, R3, R43, RZ, P2, !PT ;  /* 0x0000002b030c7210 */ /* 0x000fe400017fe4ff */
[C---:B------:R-:W-:Y:S02]  /*35c0*/  LEA R10, P2, R11.reuse, UR4, 0x3 ;  /* 0x000000040b0a7c11 */ /* 0x040fe4000f8418ff */
[----:B------:R-:W-:Y:S02]  /*35d0*/  MOV R36, R41 ;  /* 0x0000002900247202 */ /* 0x000fe40000000f00 */
[----:B------:R-:W-:-:S02]  /*35e0*/  LEA.HI.X R11, R11, UR5, R12, 0x3, P2 ;  /* 0x000000050b0b7c11 */ /* 0x000fc400090f1c0c */
[----:B------:R-:W-:-:S07]  /*35f0*/  MOV R37, R0 ;  /* 0x0000000000257202 */ /* 0x000fce0000000f00 */
.L_x_217:
        /* <DEDUP_REMOVED lines=33> */
.L_x_216:
[----:B------:R-:W-:Y:S05]  /*3810*/  BSYNC.RECONVERGENT B1 ;  /* 0x0000000000017941 */ /* 0x000fea0003800200 */
.L_x_215:
        /* <DEDUP_REMOVED lines=25> */
.L_x_219:
[----:B------:R-:W-:Y:S05]  /*39b0*/  BSYNC.RECONVERGENT B1 ;  /* 0x0000000000017941 */ /* 0x000fea0003800200 */
.L_x_218:
        /* <DEDUP_REMOVED lines=9> */
[----:B------:R-:W-:Y:S02]  /*3a50*/  @P2 IADD3 R37, P3, PT, R37, 0x14, RZ ;  /* 0x0000001425252810 */ /* 0x000fe40007f7e0ff */
[----:B------:R-:W-:Y:S02]  /*3a60*/  @!P1 MOV R10, R14 ;  /* 0x0000000e000a9202 */ /* 0x000fe40000000f00 */
[----:B------:R-:W-:Y:S02]  /*3a70*/  @P2 IADD3.X R38, PT, PT, RZ, R38, RZ, P3, !PT ;  /* 0x00000026ff262210 */ /* 0x000fe40001ffe4ff */
[----:B------:R-:W-:Y:S02]  /*3a80*/  @!P1 MOV R11, R15 ;  /* 0x0000000f000b9202 */ /* 0x000fe40000000f00 */
[----:B------:R-:W-:Y:S01]  /*3a90*/  @P2 IADD3 R17, PT, PT, R13, R17, RZ ;  /* 0x000000110d112210 */ /* 0x000fe20007ffe0ff */
[----:B------:R-:W-:-:S02]  /*3aa0*/  @!P1 IMAD R13, R38, 0x140, RZ ;  /* 0x00000140260d9824 */ /* 0x000fc400078e02ff */
[----:B------:R-:W-:Y:S01]  /*3ab0*/  @!P1 IMAD.WIDE.U32 R10, R37, 0x140, R10 ;  /* 0x00000140250a9825 */ /* 0x000fe200078e000a */
        /* <DEDUP_REMOVED lines=14> */
.L_x_214:
[----:B------:R-:W-:Y:S05]  /*3ba0*/  BSYNC.RECONVERGENT B0 ;  /* 0x0000000000007941 */ /* 0x000fea0003800200 */
.L_x_213:
[----:B------:R0:W-:Y:S01]  /*3bb0*/  STS [R9], R21 ;  /* 0x0000001509007388 */ /* 0x0001e20000000800 */
[----:B------:R-:W1:Y:S01]  /*3bc0*/  LDC.64 R14, c[0x0][0x388] ;  /* 0x0000e200ff0e7b82 */ /* 0x000e620000000a00 */
[----:B------:R-:W-:Y:S02]  /*3bd0*/  ISETP.GT.U32.AND P1, PT, R47, 0x9, PT ;  /* 0x000000092f00780c */ /* 0x000fe40003f24070 */
[----:B------:R0:W-:Y:S01]  /*3be0*/  STS [R9+0x500], R22 ;  /* 0x0005001609007388 */ /* 0x0001e20000000800 */
[----:B------:R-:W-:-:S04]  /*3bf0*/  MOV R23, R8 ;  /* 0x0000000800177202 */ /* 0x000fc80000000f00 */
[----:B------:R-:W2:Y:S08]  /*3c00*/  LDC.64 R16, c[0x0][0x390] ;  /* 0x0000e400ff107b82 */ /* 0x000eb00000000a00 */
[----:B0-----:R-:W-:Y:S06]  /*3c10*/  BAR.SYNC.DEFER_BLOCKING 0x0 ;  /* 0x0000000000007b1d */ /* 0x001fec0000010000 */
.L_x_223:
        /* <DEDUP_REMOVED lines=8> */
[----:B------:R-:W-:Y:S02]  /*3ca0*/  MOV R25, 0xffff ;  /* 0x0000ffff00197802 */ /* 0x000fe40000000f00 */
[----:B------:R-:W-:Y:S02]  /*3cb0*/  MOV R24, 0xffff ;  /* 0x0000ffff00187802 */ /* 0x000fe40000000f00 */
[----:B------:R-:W-:Y:S01]  /*3cc0*/  MOV R26, 0xffff ;  /* 0x0000ffff001a7802 */ /* 0x000fe20000000f00 */
[----:B---3--:R-:W3:Y:S01]  /*3cd0*/  SHFL.BFLY PT, R13, R10, 0x8, 0x101f ;  /* 0x0d101f000a0d7f89 */ /* 0x008ee200000e0000 */
[----:B------:R-:W-:Y:S02]  /*3ce0*/  MOV R27, 0xffff ;  /* 0x0000ffff001b7802 */ /* 0x000fe40000000f00 */
[----:B------:R-:W-:Y:S01]  /*3cf0*/  MOV R29, 0xffff ;  /* 0x0000ffff001d7802 */ /* 0x000fe20000000f00 */
[----:B0---4-:R-:W0:Y:S01]  /*3d00*/  SHFL.BFLY PT, R12, R11, 0x8, 0x101f ;  /* 0x0d101f000b0c7f89 */ /* 0x011e2200000e0000 */
[----:B------:R-:W-:-:S02]  /*3d10*/  MOV R28, 0xffff ;  /* 0x0000ffff001c7802 */ /* 0x000fc40000000f00 */
[----:B------:R-:W-:Y:S01]  /*3d20*/  MOV R30, 0xffff ;  /* 0x0000ffff001e7802 */ /* 0x000fe20000000f00 */
        /* <DEDUP_REMOVED lines=14> */
.L_x_234:
        /* <DEDUP_REMOVED lines=11> */
.L_x_222:
[----:B------:R-:W-:Y:S05]  /*3ec0*/  BSYNC.RECONVERGENT B0 ;  /* 0x0000000000007941 */ /* 0x000fea0003800200 */
.L_x_221:
        /* <DEDUP_REMOVED lines=9> */
.L_x_220:
[----:B------:R-:W-:Y:S01]  /*3f60*/  HFMA2 R28, -RZ, RZ, 0, 4.76837158203125e-07 ;  /* 0x00000008ff1c7431 */ /* 0x000fe200000001ff */
[----:B------:R-:W-:Y:S01]  /*3f70*/  BSSY B0, `(.L_x_225) ;  /* 0x0000007000007945 */ /* 0x000fe20003800000 */
[----:B---3--:R-:W-:Y:S02]  /*3f80*/  MOV R29, R10 ;  /* 0x0000000a001d7202 */ /* 0x008fe40000000f00 */
[----:B------:R-:W-:Y:S02]  /*3f90*/  MOV R31, 0x101f ;  /* 0x0000101f001f7802 */ /* 0x000fe40000000f00 */
[----:B------:R-:W-:-:S07]  /*3fa0*/  MOV R26, 0xffff ;  /* 0x0000ffff001a7802 */ /* 0x000fce0000000f00 */
[----:B012-4-:R-:W-:Y:S05]  /*3fb0*/  WARPSYNC.COLLECTIVE R26, `(.L_x_226) ;  /* 0x000000001a087348 */ /* 0x017fea0003c00000 */
[----:B------:R3:W0:Y:S02]  /*3fc0*/  SHFL.BFLY P3, R27, R29, R28, R31 ;  /* 0x0c00001c1d1b7389 */ /* 0x000624000006001f */
[----:B01234-:R-:W-:Y:S05]  /*3fd0*/  ENDCOLLECTIVE ;  /* 0x000000000000791b */ /* 0x01ffea0003800000 */
.L_x_226:
[----:B------:R-:W-:Y:S05]  /*3fe0*/  BSYNC B0 ;  /* 0x0000000000007941 */ /* 0x000fea0003800000 */
.L_x_225:
[----:B------:R-:W-:Y:S01]  /*3ff0*/  HFMA2 R28, -RZ, RZ, 0, 4.76837158203125e-07 ;  /* 0x00000008ff1c7431 */ /* 0x000fe200000001ff */
[----:B------:R-:W-:Y:S02]  /*4000*/  MOV R29, R11 ;  /* 0x0000000b001d7202 */ /* 0x000fe40000000f00 */
[----:B------:R-:W-:Y:S02]  /*4010*/  MOV R31, 0x101f ;  /* 0x0000101f001f7802 */ /* 0x000fe40000000f00 */
[----:B------:R-:W-:Y:S02]  /*4020*/  MOV R26, 0xffff ;  /* 0x0000ffff001a7802 */ /* 0x000fe40000000f00 */
[----:B------:R-:W-:-:S07]  /*4030*/  MOV R13, R27 ;  /* 0x0000001b000d7202 */ /* 0x000fce0000000f00 */
[----:B------:R-:W-:Y:S05]  /*4040*/  WARPSYNC.COLLECTIVE R26, `(.L_x_227) ;  /* 0x000000001a087348 */ /* 0x000fea0003c00000 */
[----:B------:R0:W1:Y:S02]  /*4050*/  SHFL.BFLY P3, R27, R29, R28, R31 ;  /* 0x0c00001c1d1b7389 */ /* 0x000064000006001f */
[----:B01----:R-:W-:Y:S05]  /*4060*/  ENDCOLLECTIVE ;  /* 0x000000000000791b */ /* 0x003fea0003800000 */
.L_x_227:
[----:B------:R-:W-:Y:S01]  /*4070*/  FADD.FTZ R13, R13, R10 ;  /* 0x0000000a0d0d7221 */ /* 0x000fe20000010000 */
[----:B------:R-:W-:-:S04]  /*4080*/  HFMA2 R28, -RZ, RZ, 0, 2.384185791015625e-07 ;  /* 0x00000004ff1c7431 */ /* 0x000fc800000001ff */
[----:B------:R-:W-:Y:S02]  /*4090*/  MOV R29, R13 ;  /* 0x0000000d001d7202 */ /* 0x000fe40000000f00 */
[----:B------:R-:W-:-:S07]  /*40a0*/  MOV R12, R27 ;  /* 0x0000001b000c7202 */ /* 0x000fce0000000f00 */
[----:B------:R-:W-:Y:S05]  /*40b0*/  WARPSYNC.COLLECTIVE R26, `(.L_x_228) ;  /* 0x000000001a087348 */ /* 0x000fea0003c00000 */
[----:B------:R0:W1:Y:S02]  /*40c0*/  SHFL.BFLY P3, R27, R29, R28, R31 ;  /* 0x0c00001c1d1b7389 */ /* 0x000064000006001f */
[----:B01----:R-:W-:Y:S05]  /*40d0*/  ENDCOLLECTIVE ;  /* 0x000000000000791b */ /* 0x003fea0003800000 */
.L_x_228:
[----:B------:R-:W-:-:S05]  /*40e0*/  FADD.FTZ R12, R12, R11 ;  /* 0x0000000b0c0c7221 */ /* 0x000fca0000010000 */
[----:B------:R-:W-:Y:S02]  /*40f0*/  MOV R29, R12 ;  /* 0x0000000c001d7202 */ /* 0x000fe40000000f00 */
[----:B------:R-:W-:-:S07]  /*4100*/  MOV R22, R27 ;  /* 0x0000001b00167202 */ /* 0x000fce0000000f00 */
[----:B------:R-:W-:Y:S05]  /*4110*/  WARPSYNC.COLLECTIVE R26, `(.L_x_229) ;  /* 0x000000001a087348 */ /* 0x000fea0003c00000 */
[----:B------:R0:W1:Y:S02]  /*4120*/  SHFL.BFLY P3, R27, R29, R28, R31 ;  /* 0x0c00001c1d1b7389 */ /* 0x000064000006001f */
[----:B01----:R-:W-:Y:S05]  /*4130*/  ENDCOLLECTIVE ;  /* 0x000000000000791b */ /* 0x003fea0003800000 */
.L_x_229:
[----:B------:R-:W-:Y:S01]  /*4140*/  FADD.FTZ R22, R13, R22 ;  /* 0x000000160d167221 */ /* 0x000fe20000010000 */
[----:B------:R-:W-:-:S04]  /*4150*/  HFMA2 R28, -RZ, RZ, 0, 1.1920928955078125e-07 ;  /* 0x00000002ff1c7431 */ /* 0x000fc800000001ff */
[----:B------:R-:W-:Y:S02]  /*4160*/  MOV R29, R22 ;  /* 0x00000016001d7202 */ /* 0x000fe40000000f00 */
[----:B------:R-:W-:-:S07]  /*4170*/  MOV R21, R27 ;  /* 0x0000001b00157202 */ /* 0x000fce0000000f00 */
[----:B------:R-:W-:Y:S05]  /*4180*/  WARPSYNC.COLLECTIVE R26, `(.L_x_230) ;  /* 0x000000001a087348 */ /* 0x000fea0003c00000 */
[----:B------:R0:W1:Y:S02]  /*4190*/  SHFL.BFLY P3, R27, R29, R28, R31 ;  /* 0x0c00001c1d1b7389 */ /* 0x000064000006001f */
[----:B01----:R-:W-:Y:S05]  /*41a0*/  ENDCOLLECTIVE ;  /* 0x000000000000791b */ /* 0x003fea0003800000 */
.L_x_230:
[----:B------:R-:W-:-:S05]  /*41b0*/  FADD.FTZ R21, R12, R21 ;  /* 0x000000150c157221 */ /* 0x000fca0000010000 */
[----:B------:R-:W-:Y:S02]  /*41c0*/  MOV R29, R21 ;  /* 0x00000015001d7202 */ /* 0x000fe40000000f00 */
[----:B------:R-:W-:-:S07]  /*41d0*/  MOV R25, R27 ;  /* 0x0000001b00197202 */ /* 0x000fce0000000f00 */
[----:B------:R-:W-:Y:S05]  /*41e0*/  WARPSYNC.COLLECTIVE R26, `(.L_x_231) ;  /* 0x000000001a087348 */ /* 0x000fea0003c00000 */
[----:B------:R0:W1:Y:S02]  /*41f0*/  SHFL.BFLY P3, R27, R29, R28, R31 ;  /* 0x0c00001c1d1b7389 */ /* 0x000064000006001f */
[----:B01----:R-:W-:Y:S05]  /*4200*/  ENDCOLLECTIVE ;  /* 0x000000000000791b */ /* 0x003fea0003800000 */
.L_x_231:
[----:B------:R-:W-:Y:S01]  /*4210*/  FADD.FTZ R25, R22, R25 ;  /* 0x0000001916197221 */ /* 0x000fe20000010000 */
[----:B------:R-:W-:-:S04]  /*4220*/  HFMA2 R28, -RZ, RZ, 0, 5.9604644775390625e-08 ;  /* 0x00000001ff1c7431 */ /* 0x000fc800000001ff */
[----:B------:R-:W-:Y:S02]  /*4230*/  MOV R29, R25 ;  /* 0x00000019001d7202 */ /* 0x000fe40000000f00 */
[----:B------:R-:W-:-:S07]  /*4240*/  MOV R10, R27 ;  /* 0x0000001b000a7202 */ /* 0x000fce0000000f00 */
[----:B------:R-:W-:Y:S05]  /*4250*/  WARPSYNC.COLLECTIVE R26, `(.L_x_232) ;  /* 0x000000001a087348 */ /* 0x000fea0003c00000 */
[----:B------:R0:W1:Y:S02]  /*4260*/  SHFL.BFLY P3, R27, R29, R28, R31 ;  /* 0x0c00001c1d1b7389 */ /* 0x000064000006001f */
[----:B01----:R-:W-:Y:S05]  /*4270*/  ENDCOLLECTIVE ;  /* 0x000000000000791b */ /* 0x003fea0003800000 */
.L_x_232:
[----:B------:R-:W-:-:S05]  /*4280*/  FADD.FTZ R10, R21, R10 ;  /* 0x0000000a150a7221 */ /* 0x000fca0000010000 */
[----:B------:R-:W-:Y:S02]  /*4290*/  MOV R29, R10 ;  /* 0x0000000a001d7202 */ /* 0x000fe40000000f00 */
[----:B------:R-:W-:-:S07]  /*42a0*/  MOV R24, R27 ;  /* 0x0000001b00187202 */ /* 0x000fce0000000f00 */
[----:B------:R-:W-:Y:S05]  /*42b0*/  WARPSYNC.COLLECTIVE R26, `(.L_x_233) ;  /* 0x000000001a087348 */ /* 0x000fea0003c00000 */
[----:B------:R0:W1:Y:S02]  /*42c0*/  SHFL.BFLY P3, R27, R29, R28, R31 ;  /* 0x0c00001c1d1b7389 */ /* 0x000064000006001f */
[----:B01----:R-:W-:Y:S05]  /*42d0*/  ENDCOLLECTIVE ;  /* 0x000000000000791b */ /* 0x003fea0003800000 */
.L_x_233:
[----:B------:R-:W-:Y:S01]  /*42e0*/  FADD.FTZ R24, R25, R24 ;  /* 0x0000001819187221 */ /* 0x000fe20000010000 */
[----:B------:R-:W-:Y:S01]  /*42f0*/  MOV R11, R27 ;  /* 0x0000001b000b7202 */ /* 0x000fe20000000f00 */
[----:B------:R-:W-:Y:S06]  /*4300*/  BRA `(.L_x_234) ;  /* 0xfffffff800c07947 */ /* 0x000fec000383ffff */
.L_x_235:
        /* <DEDUP_REMOVED lines=15> */
.L_x_1659:


//--------------------- .text._ZN13group_norm_v218gn_bwd_cuda_kernelI13__nv_bfloat16Li320ELi1ELi32ELi10ELi1024ELb0ELb1ELi64ELi320ELi320ELi4ELb1ELi9ELb0ELb0ELNS_15WgradSyncMethodE3ENS_16CompileConditionILi1000EEEEEvPT_S6_S6_PKS5_S8_S8_S8_PKfflPfPj --------------------------
	.section	.text._ZN13group_norm_v218gn_bwd_cuda_kernelI13__nv_bfloat16Li320ELi1ELi32ELi10ELi1024ELb0ELb1ELi64ELi320ELi320ELi4ELb1ELi9ELb0ELb0ELNS_15WgradSyncMethodE3ENS_16CompileConditionILi1000EEEEEvPT_S6_S6_PKS5_S8_S8_S8_PKfflPfPj,"ax",@progbits
	.align	128
        .global         _ZN13group_norm_v218gn_bwd_cuda_kernelI13__nv_bfloat16Li320ELi1ELi32ELi10ELi1024ELb0ELb1ELi64ELi320ELi320ELi4ELb1ELi9ELb0ELb0ELNS_15WgradSyncMethodE3ENS_16CompileConditionILi1000EEEEEvPT_S6_S6_PKS5_S8_S8_S8_PKfflPfPj
        .type           _ZN13group_norm_v218gn_bwd_cuda_kernelI13__nv_bfloat16Li320ELi1ELi32ELi10ELi1024ELb0ELb1ELi64ELi320ELi320ELi4ELb1ELi9ELb0ELb0ELNS_15WgradSyncMethodE3ENS_16CompileConditionILi1000EEEEEvPT_S6_S6_PKS5_S8_S8_S8_PKfflPfPj,@function
        .size           _ZN13group_norm_v218gn_bwd_cuda_kernelI13__nv_bfloat16Li320ELi1ELi32ELi10ELi1024ELb0ELb1ELi64ELi320ELi320ELi4ELb1ELi9ELb0ELb0ELNS_15WgradSyncMethodE3ENS_16CompileConditionILi1000EEEEEvPT_S6_S6_PKS5_S8_S8_S8_PKfflPfPj,(.L_x_1660 - _ZN13group_norm_v218gn_bwd_cuda_kernelI13__nv_bfloat16Li320ELi1ELi32ELi10ELi1024ELb0ELb1ELi64ELi320ELi320ELi4ELb1ELi9ELb0ELb0ELNS_15WgradSyncMethodE3ENS_16CompileConditionILi1000EEEEEvPT_S6_S6_PKS5_S8_S8_S8_PKfflPfPj)
        .other          _ZN13group_norm_v218gn_bwd_cuda_kernelI13__nv_bfloat16Li320ELi1ELi32ELi10ELi1024ELb0ELb1ELi64ELi320ELi320ELi4ELb1ELi9ELb0ELb0ELNS_15WgradSyncMethodE3ENS_16CompileConditionILi1000EEEEEvPT_S6_S6_PKS5_S8_S8_S8_PKfflPfPj,@"STO_CUDA_ENTRY STV_DEFAULT"
_ZN13group_norm_v218gn_bwd_cuda_kernelI13__nv_bfloat16Li320ELi1ELi32ELi10ELi1024ELb0ELb1ELi64ELi320ELi320ELi4ELb1ELi9ELb0ELb0ELNS_15WgradSyncMethodE3ENS_16CompileConditionILi1000EEEEEvPT_S6_S6_PKS5_S8_S8_S8_PKfflPfPj:
.text._ZN13group_norm_v218gn_bwd_cuda_kernelI13__nv_bfloat16Li320ELi1ELi32ELi10ELi1024ELb0ELb1ELi64ELi320ELi320ELi4ELb1ELi9ELb0ELb0ELNS_15WgradSyncMethodE3ENS_16CompileConditionILi1000EEEEEvPT_S6_S6_PKS5_S8_S8_S8_PKfflPfPj:
[----:B------:R-:W-:Y:S08]  /*0000*/  LDC R1, c[0x0][0x37c] ;  /* 0x0000df00ff017b82 */ /* 0x000ff00000000800 */
[----:B------:R-:W0:Y:S01]  /*0010*/  S2UR UR10, SR_CTAID.Y ;  /* 0x00000000000a79c3 */ /* 0x000e220000002600 */
[----:B------:R-:W0:Y:S01]  /*0020*/  LDCU.64 UR20, c[0x0][0x3c8] ;  /* 0x00007900ff1477ac */ /* 0x000e220008000a00 */
[----:B------:R-:W1:Y:S06]  /*0030*/  LDCU.64 UR12, c[0x0][0x3d8] ;  /* 0x00007b00ff0c77ac */ /* 0x000e6c0008000a00 */
[----:B------:R-:W2:Y:S01]  /*0040*/  S2UR UR18, SR_CTAID.X ;  /* 0x00000000001279c3 */ /* 0x000ea20000002500 */
[----:B------:R-:W3:Y:S01]  /*0050*/  LDCU.64 UR14, c[0x0][0x358] ;  /* 0x00006b00ff0e77ac */ /* 0x000ee20008000a00 */
[----:B-1----:R-:W-:-:S02]  /*0060*/  UIADD3 UR16, UP1, UPT, UR12, 0x24, URZ ;  /* 0x000000240c107890 */ /* 0x002fc4000ff3e0ff */
[----:B0-----:R-:W-:Y:S02]  /*0070*/  UISETP.GE.U32.AND UP0, UPT, UR10, UR20, UPT ;  /* 0x000000140a00728c */ /* 0x001fe4000bf06070 */
[----:B------:R-:W-:Y:S02]  /*0080*/  UIADD3.X UR17, UPT, UPT, URZ, UR13, URZ, UP1, !UPT ;  /* 0x0000000dff117290 */ /* 0x000fe40008ffe4ff */
[----:B------:R-:W-:-:S09]  /*0090*/  UISETP.GE.AND.EX UP0, UPT, URZ, UR21, UPT, UP0 ;  /* 0x00000015ff00728c */ /* 0x000fd2000bf06300 */
[----:B--23--:R-:W-:Y:S05]  /*00a0*/  BRA.U !UP0, `(.L_x_236) ;  /* 0x0000000108647547 */ /* 0x00cfea000b800000 */
[----:B------:R-:W0:Y:S01]  /*00b0*/  S2R R0, SR_TID.X ;  /* 0x0000000000007919 */ /* 0x000e220000002100 */
[----:B------:R-:W-:Y:S01]  /*00c0*/  BAR.SYNC.DEFER_BLOCKING 0x0 ;  /* 0x0000000000007b1d */ /* 0x000fe20000010000 */
[----:B0-----:R-:W-:-:S13]  /*00d0*/  ISETP.NE.AND P0, PT, R0, RZ, PT ;  /* 0x000000ff0000720c */ /* 0x001fda0003f05270 */
[----:B------:R-:W-:Y:S05]  /*00e0*/  @P0 BRA `(.L_x_237) ;  /* 0x0000000000480947 */ /* 0x000fea0003800000 */
[----:B------:R-:W-:Y:S01]  /*00f0*/  ULOP3.LUT UP0, URZ, UR18, UR10, URZ, 0xfc, !UPT ;  /* 0x0000000a12ff7292 */ /* 0x000fe2000f80fcff */
[----:B------:R-:W-:Y:S01]  /*0100*/  MOV R2, UR16 ;  /* 0x0000001000027c02 */ /* 0x000fe20008000f00 */
[----:B------:R-:W-:Y:S01]  /*0110*/  UMOV UR4, 0x7fffff71 ;  /* 0x7fffff7100047882 */ /* 0x000fe20000000000 */
[----:B------:R-:W-:Y:S01]  /*0120*/  MOV R3, UR17 ;  /* 0x0000001100037c02 */ /* 0x000fe20008000f00 */
[----:B------:R-:W-:-:S06]  /*0130*/  USEL UR4, UR4, 0x1, !UP0 ;  /* 0x0000000104047887 */ /* 0x000fcc000c000000 */
[----:B------:R-:W-:Y:S01]  /*0140*/  MOV R5, UR4 ;  /* 0x0000000400057c02 */ /* 0x000fe20008000f00 */
[----:B------:R-:W-:Y:S06]  /*0150*/  MEMBAR.ALL.GPU ;  /* 0x0000000000007992 */ /* 0x000fec000000a000 */
[----:B------:R-:W-:-:S00]  /*0160*/  ERRBAR ;  /* 0x00000000000079ab */ /* 0x000fc00000000000 */
[----:B------:R-:W-:Y:S06]  /*0170*/  CGAERRBAR ;  /* 0x00000000000075ab */ /* 0x000fec0000000000 */
[----:B------:R0:W5:Y:S02]  /*0180*/  ATOM.E.ADD.STRONG.GPU PT, R0, desc[UR14][R2.64], R5 ;  /* 0x800000050200798a */ /* 0x00016400081ef10e */
.L_x_238:
        /* <DEDUP_REMOVED lines=8> */
.L_x_237:
[----:B------:R-:W-:Y:S05]  /*0210*/  WARPSYNC.ALL ;  /* 0x0000000000007948 */ /* 0x000fea0003800000 */
[----:B------:R-:W-:Y:S06]  /*0220*/  BAR.SYNC.DEFER_BLOCKING 0x0 ;  /* 0x0000000000007b1d */ /* 0x000fec0000010000 */
[----:B------:R-:W-:Y:S05]  /*0230*/  BRA `(.L_x_239) ;  /* 0x0000004c004c7947 */ /* 0x000fea0003800000 */
.L_x_236:
        /* <DEDUP_REMOVED lines=17> */
[----:B------:R0:W4:Y:S01]  /*0350*/  LDG.E.64.CONSTANT R18, desc[UR14][R4.64] ;  /* 0x0000000e04127981 */ /* 0x000122000c1e9b00 */
[----:B------:R-:W-:Y:S01]  /*0360*/  SHF.R.U32.HI R8, RZ, 0x2, R3 ;  /* 0x00000002ff087819 */ /* 0x000fe20000011603 */
[----:B--2---:R-:W-:Y:S01]  /*0370*/  ULEA UR7, UR8, UR5, 0x18 ;  /* 0x0000000508077291 */ /* 0x004fe2000f8ec0ff */
[C---:B------:R-:W-:Y:S01]  /*0380*/  SHF.L.U32 R0, R3.reuse, 0x1, RZ ;  /* 0x0000000103007819 */ /* 0x040fe200000006ff */
[----:B------:R-:W-:Y:S01]  /*0390*/  UIADD3 UR6, UPT, UPT, UR5, 0x2800, URZ ;  /* 0x0000280005067890 */ /* 0x000fe2000fffe0ff */
[----:B------:R-:W-:Y:S01]  /*03a0*/  CS2R R48, SRZ ;  /* 0x0000000000307805 */ /* 0x000fe2000001ff00 */
[----:B------:R-:W-:Y:S01]  /*03b0*/  IMAD R2, R8, 0xa, RZ ;  /* 0x0000000a08027824 */ /* 0x000fe200078e02ff */
[----:B------:R-:W-:Y:S01]  /*03c0*/  LOP3.LUT R0, R0, 0x18, RZ, 0xc0, !PT ;  /* 0x0000001800007812 */ /* 0x000fe200078ec0ff */
[----:B------:R-:W-:Y:S01]  /*03d0*/  ULEA UR6, UR8, UR6, 0x18 ;  /* 0x0000000608067291 */ /* 0x000fe2000f8ec0ff */
[----:B------:R-:W-:Y:S01]  /*03e0*/  LEA R7, R3, UR7, 0x5 ;  /* 0x0000000703077c11 */ /* 0x000fe2000f8e28ff */
[----:B------:R-:W-:Y:S01]  /*03f0*/  ULEA UR4, UR10, UR4, 0x4 ;  /* 0x000000040a047291 */ /* 0x000fe2000f8e20ff */
[C---:B------:R-:W-:Y:S01]  /*0400*/  LOP3.LUT P0, RZ, R2.reuse, 0x2, RZ, 0xc0, !PT ;  /* 0x0000000202ff7812 */ /* 0x040fe2000780c0ff */
[----:B------:R-:W-:Y:S01]  /*0410*/  UIADD3 UR5, UPT, UPT, UR5, 0x4100, URZ ;  /* 0x0000410005057890 */ /* 0x000fe2000fffe0ff */
[----:B------:R-:W-:-:S02]  /*0420*/  IADD3 R9, PT, PT, R2, 0x2, RZ ;  /* 0x0000000202097810 */ /* 0x000fc40007ffe0ff */
[----:B------:R-:W-:Y:S02]  /*0430*/  CS2R R50, SRZ ;  /* 0x0000000000327805 */ /* 0x000fe4000001ff00 */
[C---:B------:R-:W-:Y:S01]  /*0440*/  LOP3.LUT R6, R0.reuse, 0x8, RZ, 0x3c, !PT ;  /* 0x0000000800067812 */ /* 0x040fe200078e3cff */
[----:B------:R-:W-:Y:S01]  /*0450*/  ULEA UR8, UR8, UR5, 0x18 ;  /* 0x0000000508087291 */ /* 0x000fe2000f8ec0ff */
[----:B------:R-:W-:Y:S02]  /*0460*/  LOP3.LUT R10, R0, 0x10, RZ, 0x3c, !PT ;  /* 0x00000010000a7812 */ /* 0x000fe400078e3cff */
[----:B------:R-:W-:Y:S02]  /*0470*/  CS2R R56, SRZ ;  /* 0x0000000000387805 */ /* 0x000fe4000001ff00 */
[----:B0-----:R-:W-:Y:S02]  /*0480*/  IADD3 R4, PT, PT, R7, R0, RZ ;  /* 0x0000000007047210 */ /* 0x001fe40007ffe0ff */
[----:B------:R-:W-:-:S02]  /*0490*/  CS2R R54, SRZ ;  /* 0x0000000000367805 */ /* 0x000fc4000001ff00 */
[----:B------:R-:W-:Y:S01]  /*04a0*/  LOP3.LUT R0, R0, 0x18, RZ, 0x3c, !PT ;  /* 0x0000001800007812 */ /* 0x000fe200078e3cff */
[----:B------:R-:W-:Y:S01]  /*04b0*/  UMOV UR11, UR10 ;  /* 0x0000000a000b7c82 */ /* 0x000fe20008000000 */
[----:B------:R-:W-:Y:S01]  /*04c0*/  SHF.R.U32.HI R12, RZ, 0x2, R9 ;  /* 0x00000002ff0c7819 */ /* 0x000fe20000011609 */
[----:B------:R-:W-:Y:S01]  /*04d0*/  UMOV UR5, URZ ;  /* 0x000000ff00057c82 */ /* 0x000fe20008000000 */
[----:B------:R-:W-:Y:S01]  /*04e0*/  LEA.HI R11, R9, 0x50, RZ, 0x1e ;  /* 0x00000050090b7811 */ /* 0x000fe200078ff0ff */
[----:B------:R-:W-:Y:S01]  /*04f0*/  IMAD R9, R8, -0x80000000, RZ ;  /* 0x8000000008097824 */ /* 0x000fe200078e02ff */
[C---:B------:R-:W-:Y:S02]  /*0500*/  IADD3 R5, PT, PT, R7.reuse, R6, RZ ;  /* 0x0000000607057210 */ /* 0x040fe40007ffe0ff */
[C---:B------:R-:W-:Y:S02]  /*0510*/  IADD3 R6, PT, PT, R7.reuse, R10, RZ ;  /* 0x0000000a07067210 */ /* 0x040fe40007ffe0ff */
[----:B------:R-:W-:-:S02]  /*0520*/  IADD3 R7, PT, PT, R7, R0, RZ ;  /* 0x0000000007077210 */ /* 0x000fc40007ffe0ff */
[----:B------:R-:W-:Y:S02]  /*0530*/  SHF.R.U32.HI R0, RZ, 0x4, R3 ;  /* 0x00000004ff007819 */ /* 0x000fe40000011603 */
[----:B------:R-:W-:Y:S02]  /*0540*/  IADD3 R13, PT, PT, R2, 0x6, RZ ;  /* 0x00000006020d7810 */ /* 0x000fe40007ffe0ff */
[----:B------:R-:W-:Y:S02]  /*0550*/  @P0 IADD3 R11, PT, PT, R12, RZ, RZ ;  /* 0x000000ff0c0b0210 */ /* 0x000fe40007ffe0ff */
[----:B------:R-:W-:Y:S02]  /*0560*/  SHF.R.S32.HI R9, RZ, 0x1f, R9 ;  /* 0x0000001fff097819 */ /* 0x000fe40000011409 */
[----:B------:R-:W-:Y:S02]  /*0570*/  LOP3.LUT R0, R0, R3, RZ, 0x3c, !PT ;  /* 0x0000000300007212 */ /* 0x000fe400078e3cff */
[----:B------:R-:W-:-:S02]  /*0580*/  SHF.L.U32 R12, R13, 0x1e, RZ ;  /* 0x0000001e0d0c7819 */ /* 0x000fc400000006ff */
[----:B------:R-:W-:Y:S02]  /*0590*/  LOP3.LUT R9, R9, 0x50, RZ, 0xc0, !PT ;  /* 0x0000005009097812 */ /* 0x000fe400078ec0ff */
[----:B------:R-:W-:Y:S02]  /*05a0*/  SHF.L.U32 R0, R0, 0x3, RZ ;  /* 0x0000000300007819 */ /* 0x000fe400000006ff */
[C---:B------:R-:W-:Y:S02]  /*05b0*/  IADD3 R10, PT, PT, R2.reuse, 0x4, RZ ;  /* 0x00000004020a7810 */ /* 0x040fe40007ffe0ff */
[----:B------:R-:W-:Y:S02]  /*05c0*/  SHF.R.S32.HI R14, RZ, 0x1f, R12 ;  /* 0x0000001fff0e7819 */ /* 0x000fe4000001140c */
[C---:B------:R-:W-:Y:S02]  /*05d0*/  IADD3 R16, PT, PT, R2.reuse, 0x8, RZ ;  /* 0x0000000802107810 */ /* 0x040fe40007ffe0ff */
[----:B------:R-:W-:-:S02]  /*05e0*/  LEA.HI R2, R2, R9, RZ, 0x1e ;  /* 0x0000000902027211 */ /* 0x000fc400078ff0ff */
[----:B------:R-:W-:Y:S01]  /*05f0*/  MOV R15, UR6 ;  /* 0x00000006000f7c02 */ /* 0x000fe20008000f00 */
[----:B------:R-:W-:Y:S01]  /*0600*/  ULEA UR6, UP0, UR10, UR12, 0x2 ;  /* 0x0000000c0a067291 */ /* 0x000fe2000f8010ff */
[----:B------:R-:W-:Y:S02]  /*0610*/  LOP3.LUT R0, R0, 0x18, RZ, 0xc0, !PT ;  /* 0x0000001800007812 */ /* 0x000fe400078ec0ff */
[-C--:B------:R-:W-:Y:S01]  /*0620*/  LEA.HI R12, R10, R9.reuse, RZ, 0x1e ;  /* 0x000000090a0c7211 */ /* 0x080fe200078ff0ff */
[--C-:B------:R-:W-:Y:S01]  /*0630*/  IMAD R2, R2, 0x28, R15.reuse ;  /* 0x0000002802027824 */ /* 0x100fe200078e020f */
[----:B------:R-:W-:Y:S02]  /*0640*/  LOP3.LUT R14, R14, 0x50, RZ, 0xc0, !PT ;  /* 0x000000500e0e7812 */ /* 0x000fe400078ec0ff */
[----:B------:R-:W-:Y:S01]  /*0650*/  SHF.L.U32 R10, R3, 0x3, RZ ;  /* 0x00000003030a7819 */ /* 0x000fe200000006ff */
[----:B------:R-:W-:Y:S01]  /*0660*/  IMAD R12, R12, 0x28, R15 ;  /* 0x000000280c0c7824 */ /* 0x000fe200078e020f */
[----:B------:R-:W-:-:S02]  /*0670*/  LEA.HI R16, R16, R9, RZ, 0x1e ;  /* 0x0000000910107211 */ /* 0x000fc400078ff0ff */
[----:B------:R-:W-:Y:S01]  /*0680*/  IADD3 R9, PT, PT, R0, UR7, RZ ;  /* 0x0000000700097c10 */ /* 0x000fe2000fffe0ff */
[----:B------:R-:W-:Y:S01]  /*0690*/  ULEA.HI.X UR7, UR10, UR13, URZ, 0x2, UP0 ;  /* 0x0000000d0a077291 */ /* 0x000fe200080f14ff */
[----:B------:R-:W-:Y:S01]  /*06a0*/  LEA.HI R14, R13, R14, RZ, 0x1e ;  /* 0x0000000e0d0e7211 */ /* 0x000fe200078ff0ff */
[--C-:B------:R-:W-:Y:S01]  /*06b0*/  IMAD R16, R16, 0x28, R15.reuse ;  /* 0x0000002810107824 */ /* 0x100fe200078e020f */
[----:B------:R-:W-:Y:S01]  /*06c0*/  LOP3.LUT R13, R10, 0x18, RZ, 0xc0, !PT ;  /* 0x000000180a0d7812 */ /* 0x000fe200078ec0ff */
[--C-:B------:R-:W-:Y:S01]  /*06d0*/  IMAD R10, R11, 0x28, R15.reuse ;  /* 0x000000280b0a7824 */ /* 0x100fe200078e020f */
[----:B------:R-:W-:Y:S01]  /*06e0*/  MOV R0, UR4 ;  /* 0x0000000400007c02 */ /* 0x000fe20008000f00 */
[----:B------:R-:W-:Y:S01]  /*06f0*/  IMAD R14, R14, 0x28, R15 ;  /* 0x000000280e0e7824 */ /* 0x000fe200078e020f */
[----:B------:R-:W-:Y:S01]  /*0700*/  LEA R8, R8, R9, 0x5 ;  /* 0x0000000908087211 */ /* 0x000fe200078e28ff */
[----:B------:R-:W0:Y:S01]  /*0710*/  LDCU UR13, c[0x0][0x374] ;  /* 0x00006e80ff0d77ac */ /* 0x000e220008000800 */
[----:B------:R-:W-:Y:S01]  /*0720*/  IADD3 R9, PT, PT, R2, R13, RZ ;  /* 0x0000000d02097210 */ /* 0x000fe20007ffe0ff */
[----:B------:R-:W-:Y:S01]  /*0730*/  IMAD R0, R0, 0x140, R3 ;  /* 0x0000014000007824 */ /* 0x000fe200078e0203 */
[C---:B------:R-:W-:Y:S01]  /*0740*/  IADD3 R2, PT, PT, R17.reuse, 0x2, RZ ;  /* 0x0000000211027810 */ /* 0x040fe20007ffe0ff */
[----:B------:R-:W-:Y:S01]  /*0750*/  UMOV UR4, URZ ;  /* 0x000000ff00047c82 */ /* 0x000fe20008000000 */
[----:B------:R-:W-:-:S02]  /*0760*/  LOP3.LUT R17, R17, 0xffff, RZ, 0xc0, !PT ;  /* 0x0000ffff11117812 */ /* 0x000fc400078ec0ff */
[----:B------:R-:W-:Y:S02]  /*0770*/  LOP3.LUT R2, R2, 0xffff, RZ, 0xc0, !PT ;  /* 0x0000ffff02027812 */ /* 0x000fe400078ec0ff */
[----:B------:R-:W-:Y:S02]  /*0780*/  SHF.L.U32 R15, R0, 0x1, RZ ;  /* 0x00000001000f7819 */ /* 0x000fe400000006ff */
[C---:B------:R-:W-:Y:S01]  /*0790*/  IADD3 R11, PT, PT, R13.reuse, R12, RZ ;  /* 0x0000000c0d0b7210 */ /* 0x040fe20007ffe0ff */
[----:B------:R-:W-:Y:S01]  /*07a0*/  IMAD R2, R2, 0x199a, RZ ;  /* 0x0000199a02027824 */ /* 0x000fe200078e02ff */
[----:B------:R-:W-:Y:S01]  /*07b0*/  IADD3 R12, PT, PT, R13, R16, RZ ;  /* 0x000000100d0c7210 */ /* 0x000fe20007ffe0ff */
[----:B------:R-:W-:Y:S01]  /*07c0*/  IMAD R16, R17, 0x199a, RZ ;  /* 0x0000199a11107824 */ /* 0x000fe200078e02ff */
[----:B------:R-:W-:Y:S01]  /*07d0*/  IADD3 R10, PT, PT, R13, R10, RZ ;  /* 0x0000000a0d0a7210 */ /* 0x000fe20007ffe0ff */
[----:B---3--:R-:W-:Y:S01]  /*07e0*/  IMAD.WIDE.U32 R46, R15, 0x4, R46 ;  /* 0x000000040f2e7825 */ /* 0x008fe200078e002e */
[----:B------:R-:W-:-:S02]  /*07f0*/  IADD3 R13, PT, PT, R13, R14, RZ ;  /* 0x0000000e0d0d7210 */ /* 0x000fc40007ffe0ff */
[----:B------:R-:W-:-:S04]  /*0800*/  SHF.R.U32.HI R16, RZ, 0x10, R16 ;  /* 0x00000010ff107819 */ /* 0x000fc80000011610 */
[----:B------:R-:W-:Y:S02]  /*0810*/  LEA R16, R16, UR8, 0x3 ;  /* 0x0000000810107c11 */ /* 0x000fe4000f8e18ff */
[C---:B----4-:R-:W-:Y:S02]  /*0820*/  PRMT R0, R18.reuse, 0x7632, R0 ;  /* 0x0000763212007816 */ /* 0x050fe40000000000 */
[----:B------:R-:W-:Y:S02]  /*0830*/  SHF.L.U32 R14, R18, 0x10, RZ ;  /* 0x00000010120e7819 */ /* 0x000fe400000006ff */
[C---:B------:R-:W-:Y:S02]  /*0840*/  PRMT R18, R19.reuse, 0x7632, R18 ;  /* 0x0000763213127816 */ /* 0x040fe40000000012 */
[----:B------:R-:W-:Y:S02]  /*0850*/  SHF.L.U32 R15, R19, 0x10, RZ ;  /* 0x00000010130f7819 */ /* 0x000fe400000006ff */
[----:B------:R-:W-:-:S02]  /*0860*/  SHF.R.U32.HI R19, RZ, 0x10, R2 ;  /* 0x00000010ff137819 */ /* 0x000fc40000011602 */
[----:B------:R-:W-:Y:S02]  /*0870*/  SHF.L.U32 R17, R0, 0x10, RZ ;  /* 0x0000001000117819 */ /* 0x000fe400000006ff */
[----:B------:R-:W-:Y:S02]  /*0880*/  SHF.L.U32 R18, R18, 0x10, RZ ;  /* 0x0000001012127819 */ /* 0x000fe400000006ff */
[----:B0-----:R-:W-:-:S07]  /*0890*/  LEA R19, R19, UR8, 0x3 ;  /* 0x0000000813137c11 */ /* 0x001fce000f8e18ff */
.L_x_249:
[----:B------:R-:W-:Y:S01]  /*08a0*/  LOP3.LUT R0, R3, 0xffff, RZ, 0xc0, !PT ;  /* 0x0000ffff03007812 */ /* 0x000fe200078ec0ff */
[----:B------:R-:W-:Y:S01]  /*08b0*/  USHF.L.U32 UR19, UR18, 0x6, URZ ;  /* 0x0000000612137899 */ /* 0x000fe200080006ff */
[----:B0-----:R-:W-:Y:S01]  /*08c0*/  HFMA2 R31, -RZ, RZ, 0, 0 ;  /* 0x00000000ff1f7431 */ /* 0x001fe200000001ff */
[----:B------:R-:W-:Y:S01]  /*08d0*/  MOV R21, UR11 ;  /* 0x0000000b00157c02 */ /* 0x000fe20008000f00 */
[----:B------:R-:W0:Y:S01]  /*08e0*/  LDCU.64 UR22, c[0x0][0x3a0] ;  /* 0x00007400ff1677ac */ /* 0x000e220008000a00 */
[----:B------:R-:W-:Y:S02]  /*08f0*/  IMAD R0, R0, 0x334, RZ ;  /* 0x0000033400007824 */ /* 0x000fe400078e02ff */
[----:B------:R-:W-:Y:S01]  /*0900*/  MOV R23, UR19 ;  /* 0x0000001300177c02 */ /* 0x000fe20008000f00 */
[----:B------:R-:W1:Y:S02]  /*0910*/  LDCU.64 UR20, c[0x0][0x3b8] ;  /* 0x00007700ff1477ac */ /* 0x000e640008000a00 */
[----:B------:R-:W-:Y:S01]  /*0920*/  SHF.R.U32.HI R0, RZ, 0x10, R0 ;  /* 0x00000010ff007819 */ /* 0x000fe20000011600 */
[----:B------:R-:W-:-:S03]  /*0930*/  USHF.L.U64.HI UR9, UR11, 0x6, UR5 ;  /* 0x000000060b097899 */ /* 0x000fc60008010205 */
[C---:B------:R-:W-:Y:S01]  /*0940*/  PRMT R2, R0.reuse, 0x9910, RZ ;  /* 0x0000991000027816 */ /* 0x040fe200000000ff */
[----:B------:R-:W-:Y:S01]  /*0950*/  USHF.L.U32 UR12, UR11, 0x6, URZ ;  /* 0x000000060b0c7899 */ /* 0x000fe200080006ff */
[----:B------:R-:W-:Y:S01]  /*0960*/  LOP3.LUT R23, R0, 0x3c0, R23, 0xf8, !PT ;  /* 0x000003c000177812 */ /* 0x000fe200078ef817 */
[----:B------:R-:W-:Y:S02]  /*0970*/  UIMAD UR19, UR5, 0x50000, URZ ;  /* 0x00050000051378a4 */ /* 0x000fe4000f8e02ff */
[----:B------:R-:W-:Y:S02]  /*0980*/  IMAD R2, R2, 0x50, RZ ;  /* 0x0000005002027824 */ /* 0x000fe400078e02ff */
[----:B------:R-:W-:Y:S01]  /*0990*/  IMAD R25, R23, 0x140, RZ ;  /* 0x0000014017197824 */ /* 0x000fe200078e02ff */
[----:B------:R-:W-:Y:S02]  /*09a0*/  MOV R23, UR9 ;  /* 0x0000000900177c02 */ /* 0x000fe40008000f00 */
[----:B------:R-:W-:-:S04]  /*09b0*/  IADD3 R2, PT, PT, RZ, -R2, RZ ;  /* 0x80000002ff027210 */ /* 0x000fc80007ffe0ff */
[----:B------:R-:W-:-:S04]  /*09c0*/  PRMT R2, R2, 0x7710, RZ ;  /* 0x0000771002027816 */ /* 0x000fc800000000ff */
[----:B------:R-:W-:-:S04]  /*09d0*/  IADD3 R2, PT, PT, R2, R3, RZ ;  /* 0x0000000302027210 */ /* 0x000fc80007ffe0ff */
[----:B------:R-:W-:-:S04]  /*09e0*/  LOP3.LUT R2, R2, 0xffff, RZ, 0xc0, !PT ;  /* 0x0000ffff02027812 */ /* 0x000fc800078ec0ff */
[----:B------:R-:W-:-:S04]  /*09f0*/  SHF.L.U32 R30, R2, 0x2, RZ ;  /* 0x00000002021e7819 */ /* 0x000fc800000006ff */
[----:B------:R-:W-:Y:S01]  /*0a00*/  LOP3.LUT R22, R30, 0xffff, RZ, 0xc0, !PT ;  /* 0x0000ffff1e167812 */ /* 0x000fe200078ec0ff */
[----:B------:R-:W-:-:S04]  /*0a10*/  IMAD.WIDE.U32 R20, R21, 0x50000, R30 ;  /* 0x0005000015147825 */ /* 0x000fc800078e001e */
[----:B------:R-:W-:Y:S01]  /*0a20*/  IMAD R24, R22, 0x199a, RZ ;  /* 0x0000199a16187824 */ /* 0x000fe200078e02ff */
[----:B------:R-:W-:Y:S02]  /*0a30*/  IADD3 R20, P0, PT, R25, R20, RZ ;  /* 0x0000001419147210 */ /* 0x000fe40007f1e0ff */
[----:B------:R-:W-:Y:S02]  /*0a40*/  MOV R22, UR12 ;  /* 0x0000000c00167c02 */ /* 0x000fe40008000f00 */
[----:B------:R-:W-:Y:S02]  /*0a50*/  SHF.R.U32.HI R25, RZ, 0x10, R24 ;  /* 0x00000010ff197819 */ /* 0x000fe40000011618 */
[----:B------:R-:W-:Y:S01]  /*0a60*/  IADD3.X R27, PT, PT, R21, UR19, RZ, P0, !PT ;  /* 0x00000013151b7c10 */ /* 0x000fe200087fe4ff */
[----:B------:R-:W2:Y:S01]  /*0a70*/  LDCU UR19, c[0x0][0x3c0] ;  /* 0x00007800ff1377ac */ /* 0x000ea20008000800 */
[C---:B------:R-:W-:Y:S01]  /*0a80*/  SHF.L.U32 R21, R20.reuse, 0x1, RZ ;  /* 0x0000000114157819 */ /* 0x040fe200000006ff */
[----:B------:R-:W-:Y:S01]  /*0a90*/  IMAD.WIDE.U32 R24, R25, 0x2, R22 ;  /* 0x0000000219187825 */ /* 0x000fe200078e0016 */
[----:B------:R-:W-:-:S02]  /*0aa0*/  SHF.L.U64.HI R20, R20, 0x1, R27 ;  /* 0x0000000114147819 */ /* 0x000fc4000001021b */
[----:B0-----:R-:W-:Y:S02]  /*0ab0*/  IADD3 R28, P1, PT, R21, UR22, RZ ;  /* 0x00000016151c7c10 */ /* 0x001fe4000ff3e0ff */
[----:B-1----:R-:W-:Y:S02]  /*0ac0*/  LEA R26, P0, R24, UR20, 0x2 ;  /* 0x00000014181a7c11 */ /* 0x002fe4000f8010ff */
[----:B------:R-:W-:Y:S01]  /*0ad0*/  IADD3.X R29, PT, PT, R20, UR23, RZ, P1, !PT ;  /* 0x00000017141d7c10 */ /* 0x000fe20008ffe4ff */
[----:B------:R-:W0:Y:S01]  /*0ae0*/  LDCU.64 UR22, c[0x0][0x398] ;  /* 0x00007300ff1677ac */ /* 0x000e220008000a00 */
[----:B------:R-:W-:-:S03]  /*0af0*/  LEA.HI.X R27, R24, UR21, R25, 0x2, P0 ;  /* 0x00000015181b7c11 */ /* 0x000fc600080f1419 */
[----:B------:R-:W3:Y:S04]  /*0b00*/  LDG.E.64.CONSTANT R58, desc[UR14][R28.64] ;  /* 0x0000000e1c3a7981 */ /* 0x000ee8000c1e9b00 */
[----:B------:R-:W2:Y:S04]  /*0b10*/  LDG.E.64.CONSTANT R26, desc[UR14][R26.64] ;  /* 0x0000000e1a1a7981 */ /* 0x000ea8000c1e9b00 */
[----:B------:R-:W4:Y:S04]  /*0b20*/  LDG.E.64.CONSTANT R60, desc[UR14][R28.64+0xa00] ;  /* 0x000a000e1c3c7981 */ /* 0x000f28000c1e9b00 */
[----:B------:R-:W5:Y:S01]  /*0b30*/  LDG.E.64.CONSTANT R78, desc[UR14][R28.64+0x6400] ;  /* 0x0064000e1c4e7981 */ /* 0x000f62000c1e9b00 */
[----:B0-----:R-:W-:-:S03]  /*0b40*/  IADD3 R24, P0, PT, R21, UR22, RZ ;  /* 0x0000001615187c10 */ /* 0x001fc6000ff1e0ff */
[----:B------:R-:W5:Y:S01]  /*0b50*/  LDG.E.64.CONSTANT R62, desc[UR14][R28.64+0x1400] ;  /* 0x0014000e1c3e7981 */ /* 0x000f62000c1e9b00 */
[----:B------:R-:W-:-:S03]  /*0b60*/  IADD3.X R25, PT, PT, R20, UR23, RZ, P0, !PT ;  /* 0x0000001714197c10 */ /* 0x000fc600087fe4ff */
[----:B------:R-:W5:Y:S04]  /*0b70*/  LDG.E.64.CONSTANT R74, desc[UR14][R28.64+0x5000] ;  /* 0x0050000e1c4a7981 */ /* 0x000f68000c1e9b00 */
        /* <DEDUP_REMOVED lines=25> */
[----:B------:R-:W5:Y:S01]  /*0d10*/  LDG.E.64.CONSTANT R52, desc[UR14][R24.64+0x9600] ;  /* 0x0096000e18347981 */ /* 0x000f62000c1e9b00 */
[----:B------:R-:W-:-:S03]  /*0d20*/  IADD3 R30, PT, PT, R30, 0x2, RZ ;  /* 0x000000021e1e7810 */ /* 0x000fc60007ffe0ff */
[----:B------:R1:W5:Y:S01]  /*0d30*/  LDG.E.64.CONSTANT R118, desc[UR14][R24.64+0x8c00] ;  /* 0x008c000e18767981 */ /* 0x000362000c1e9b00 */
[----:B------:R-:W-:-:S05]  /*0d40*/  LOP3.LUT R30, R30, 0xffff, RZ, 0xc0, !PT ;  /* 0x0000ffff1e1e7812 */ /* 0x000fca00078ec0ff */
[----:B------:R-:W-:-:S05]  /*0d50*/  IMAD R30, R30, 0x199a, RZ ;  /* 0x0000199a1e1e7824 */ /* 0x000fca00078e02ff */
[----:B0-----:R-:W-:-:S05]  /*0d60*/  SHF.R.U32.HI R29, RZ, 0x10, R30 ;  /* 0x00000010ff1d7819 */ /* 0x001fca000001161e */
[----:B------:R-:W-:-:S03]  /*0d70*/  IMAD.WIDE.U32 R22, R29, 0x2, R22 ;  /* 0x000000021d167825 */ /* 0x000fc600078e0016 */
[----:B------:R-:W-:-:S04]  /*0d80*/  LEA R120, P0, R22, UR20, 0x2 ;  /* 0x0000001416787c11 */ /* 0x000fc8000f8010ff */
[----:B------:R-:W-:Y:S01]  /*0d90*/  LEA.HI.X R121, R22, UR21, R23, 0x2, P0 ;  /* 0x0000001516797c11 */ /* 0x000fe200080f1417 */
[----:B------:R-:W0:Y:S01]  /*0da0*/  S2UR UR12, SR_CgaCtaId ;  /* 0x00000000000c79c3 */ /* 0x000e220000008800 */
[----:B------:R-:W-:Y:S01]  /*0db0*/  UMOV UR9, 0x400 ;  /* 0x0000040000097882 */ /* 0x000fe20000000000 */
[----:B------:R-:W5:Y:S03]  /*0dc0*/  LDCU.64 UR20, c[0x0][0x3c8] ;  /* 0x00007900ff1477ac */ /* 0x000f660008000a00 */
[----:B------:R-:W5:Y:S01]  /*0dd0*/  LDG.E.64.CONSTANT R120, desc[UR14][R120.64] ;  /* 0x0000000e78787981 */ /* 0x000f62000c1e9b00 */
[----:B------:R-:W-:-:S04]  /*0de0*/  UIADD3 UR9, UPT, UPT, UR9, 0x2800, URZ ;  /* 0x0000280009097890 */ /* 0x000fc8000fffe0ff */
[----:B0-----:R-:W-:-:S06]  /*0df0*/  ULEA UR9, UR12, UR9, 0x18 ;  /* 0x000000090c097291 */ /* 0x001fcc000f8ec0ff */
[----:B-1----:R-:W-:-:S05]  /*0e00*/  LEA R25, R0, UR9, 0x3 ;  /* 0x0000000900197c11 */ /* 0x002fca000f8e18ff */
[----:B------:R-:W-:Y:S02]  /*0e10*/  IMAD R24, R2, 0x28, R25 ;  /* 0x0000002802187824 */ /* 0x000fe400078e0219 */
[----:B--2---:R-:W-:-:S06]  /*0e20*/  FADD.FTZ R22, R27, UR19 ;  /* 0x000000131b167e21 */ /* 0x004fcc0008010000 */
[----:B------:R-:W0:Y:S01]  /*0e30*/  MUFU.RSQ R22, R22 ;  /* 0x0000001600167308 */ /* 0x000e220000001400 */
[C---:B---3--:R-:W-:Y:S02]  /*0e40*/  SHF.L.U32 R39, R58.reuse, 0x10, RZ ;  /* 0x000000103a277819 */ /* 0x048fe400000006ff */
[----:B------:R-:W-:Y:S02]  /*0e50*/  PRMT R0, R58, 0x7632, R0 ;  /* 0x000076323a007816 */ /* 0x000fe40000000000 */
[----:B----4-:R-:W-:Y:S01]  /*0e60*/  SHF.L.U32 R127, R60, 0x10, RZ ;  /* 0x000000103c7f7819 */ /* 0x010fe200000006ff */
[----:B------:R-:W-:Y:S01]  /*0e70*/  FADD.FTZ R39, -R26, R39 ;  /* 0x000000271a277221 */ /* 0x000fe20000010100 */
[C---:B-----5:R-:W-:Y:S02]  /*0e80*/  PRMT R33, R78.reuse, 0x7632, R33 ;  /* 0x000076324e217816 */ /* 0x060fe40000000021 */
[----:B------:R-:W-:Y:S01]  /*0e90*/  SHF.L.U32 R151, R78, 0x10, RZ ;  /* 0x000000104e977819 */ /* 0x000fe200000006ff */
[----:B------:R-:W-:Y:S01]  /*0ea0*/  FADD.FTZ R127, -R26, R127 ;  /* 0x0000007f1a7f7221 */ /* 0x000fe20000010100 */
[----:B------:R-:W-:-:S02]  /*0eb0*/  SHF.L.U32 R129, R62, 0x10, RZ ;  /* 0x000000103e817819 */ /* 0x000fc400000006ff */
[----:B------:R-:W-:Y:S02]  /*0ec0*/  SHF.L.U32 R131, R90, 0x10, RZ ;  /* 0x000000105a837819 */ /* 0x000fe400000006ff */
[----:B------:R-:W-:Y:S01]  /*0ed0*/  SHF.L.U32 R41, R0, 0x10, RZ ;  /* 0x0000001000297819 */ /* 0x000fe200000006ff */
[----:B0-----:R-:W-:Y:S01]  /*0ee0*/  FMUL.FTZ R0, R22, R39 ;  /* 0x0000002716007220 */ /* 0x001fe20000410000 */
[C---:B------:R-:W-:Y:S01]  /*0ef0*/  PRMT R78, R92.reuse, 0x7632, R78 ;  /* 0x000076325c4e7816 */ /* 0x040fe2000000004e */
[----:B------:R-:W-:Y:S01]  /*0f00*/  FADD.FTZ R42, R131, R49 ;  /* 0x00000031832a7221 */ /* 0x000fe20000010000 */
[----:B------:R-:W-:Y:S02]  /*0f10*/  SHF.L.U32 R92, R92, 0x10, RZ ;  /* 0x000000105c5c7819 */ /* 0x000fe400000006ff */
[C---:B------:R-:W-:Y:S02]  /*0f20*/  PRMT R31, R74.reuse, 0x7632, R31 ;  /* 0x000076324a1f7816 */ /* 0x040fe4000000001f */
[----:B------:R-:W-:Y:S01]  /*0f30*/  SHF.L.U32 R157, R74, 0x10, RZ ;  /* 0x000000104a9d7819 */ /* 0x000fe200000006ff */
[----:B------:R-:W-:Y:S01]  /*0f40*/  FADD.FTZ R129, -R26, R129 ;  /* 0x000000811a817221 */ /* 0x000fe20000010100 */
[----:B------:R-:W-:Y:S01]  /*0f50*/  SHF.L.U32 R123, R64, 0x10, RZ ;  /* 0x00000010407b7819 */ /* 0x000fe200000006ff */
[----:B------:R-:W-:Y:S01]  /*0f60*/  FFMA.FTZ R40, R0, R131, R48 ;  /* 0x0000008300287223 */ /* 0x000fe20000010030 */
[----:B------:R-:W-:Y:S01]  /*0f70*/  PRMT R74, R94, 0x7632, R74 ;  /* 0x000076325e4a7816 */ /* 0x000fe2000000004a */
[----:B------:R-:W-:Y:S01]  /*0f80*/  FMUL.FTZ R130, R22, R127 ;  /* 0x0000007f16827220 */ /* 0x000fe20000410000 */
[----:B------:R-:W-:Y:S01]  /*0f90*/  SHF.L.U32 R94, R94, 0x10, RZ ;  /* 0x000000105e5e7819 */ /* 0x000fe200000006ff */
[----:B------:R-:W-:Y:S01]  /*0fa0*/  FADD.FTZ R42, R42, R92 ;  /* 0x0000005c2a2a7221 */ /* 0x000fe20000010000 */
[----:B------:R-:W-:Y:S01]  /*0fb0*/  SHF.L.U32 R125, R66, 0x10, RZ ;  /* 0x00000010427d7819 */ /* 0x000fe200000006ff */
[----:B------:R-:W-:Y:S01]  /*0fc0*/  FADD.FTZ R123, -R26, R123 ;  /* 0x0000007b1a7b7221 */ /* 0x000fe20000010100 */
[----:B------:R-:W-:Y:S01]  /*0fd0*/  SHF.L.U32 R124, R96, 0x10, RZ ;  /* 0x00000010607c7819 */ /* 0x000fe200000006ff */
[----:B------:R-:W-:Y:S01]  /*0fe0*/  FMUL.FTZ R129, R22, R129 ;  /* 0x0000008116817220 */ /* 0x000fe20000410000 */
[----:B------:R-:W-:Y:S01]  /*0ff0*/  FFMA.FTZ R40, R130, R92, R40 ;  /* 0x0000005c82287223 */ /* 0x000fe20000010028 */
[----:B------:R-:W-:Y:S01]  /*1000*/  FADD.FTZ R42, R42, R94 ;  /* 0x0000005e2a2a7221 */ /* 0x000fe20000010000 */
[----:B------:R-:W-:Y:S01]  /*1010*/  SHF.L.U32 R163, R68, 0x10, RZ ;  /* 0x0000001044a37819 */ /* 0x000fe200000006ff */
[----:B------:R-:W-:Y:S01]  /*1020*/  FADD.FTZ R125, -R26, R125 ;  /* 0x0000007d1a7d7221 */ /* 0x000fe20000010100 */
[----:B------:R-:W-:Y:S01]  /*1030*/  FFMA.FTZ R40, R129, R94, R40 ;  /* 0x0000005e81287223 */ /* 0x000fe20000010028 */
[----:B------:R-:W-:Y:S01]  /*1040*/  FMUL.FTZ R126, R22, R123 ;  /* 0x0000007b167e7220 */ /* 0x000fe20000410000 */
[----:B------:R-:W-:Y:S01]  /*1050*/  PRMT R32, R76, 0x7632, R32 ;  /* 0x000076324c207816 */ /* 0x000fe20000000020 */
[----:B------:R-:W-:Y:S01]  /*1060*/  FADD.FTZ R42, R42, R124 ;  /* 0x0000007c2a2a7221 */ /* 0x000fe20000010000 */
[----:B------:R-:W-:-:S02]  /*1070*/  PRMT R25, R64, 0x7632, R25 ;  /* 0x0000763240197816 */ /* 0x000fc40000000019 */
[----:B------:R-:W-:Y:S02]  /*1080*/  SHF.L.U32 R44, R98, 0x10, RZ ;  /* 0x00000010622c7819 */ /* 0x000fe400000006ff */
[----:B------:R-:W-:Y:S02]  /*1090*/  PRMT R23, R62, 0x7632, R23 ;  /* 0x000076323e177816 */ /* 0x000fe40000000017 */
[----:B------:R-:W-:Y:S01]  /*10a0*/  SHF.L.U32 R161, R70, 0x10, RZ ;  /* 0x0000001046a17819 */ /* 0x000fe200000006ff */
[----:B------:R-:W-:Y:S01]  /*10b0*/  FADD.FTZ R163, -R26, R163 ;  /* 0x000000a31aa37221 */ /* 0x000fe20000010100 */
[----:B------:R-:W-:Y:S02]  /*10c0*/  PRMT R27, R66, 0x7632, R27 ;  /* 0x00007632421b7816 */ /* 0x000fe4000000001b */
[----:B------:R-:W-:Y:S01]  /*10d0*/  PRMT R38, R88, 0x7632, R38 ;  /* 0x0000763258267816 */ /* 0x000fe20000000026 */
[----:B------:R-:W-:Y:S01]  /*10e0*/  FMUL.FTZ R125, R22, R125 ;  /* 0x0000007d167d7220 */ /* 0x000fe20000410000 */
[----:B------:R-:W-:Y:S01]  /*10f0*/  PRMT R28, R68, 0x7632, R28 ;  /* 0x00007632441c7816 */ /* 0x000fe2000000001c */
[----:B------:R-:W-:Y:S01]  /*1100*/  FFMA.FTZ R40, R126, R124, R40 ;  /* 0x0000007c7e287223 */ /* 0x000fe20000010028 */
[----:B------:R-:W-:Y:S01]  /*1110*/  PRMT R62, R100, 0x7632, R62 ;  /* 0x00007632643e7816 */ /* 0x000fe2000000003e */
[----:B------:R-:W-:Y:S01]  /*1120*/  FADD.FTZ R42, R42, R44 ;  /* 0x0000002c2a2a7221 */ /* 0x000fe20000010000 */
[----:B------:R-:W-:-:S02]  /*1130*/  PRMT R29, R70, 0x7632, R29 ;  /* 0x00007632461d7816 */ /* 0x000fc4000000001d */
[----:B------:R-:W-:Y:S02]  /*1140*/  SHF.L.U32 R139, R88, 0x10, RZ ;  /* 0x00000010588b7819 */ /* 0x000fe400000006ff */
[----:B------:R-:W-:Y:S02]  /*1150*/  SHF.L.U32 R155, R32, 0x10, RZ ;  /* 0x00000010209b7819 */ /* 0x000fe400000006ff */
[----:B------:R-:W-:Y:S02]  /*1160*/  SHF.L.U32 R100, R100, 0x10, RZ ;  /* 0x0000001064647819 */ /* 0x000fe400000006ff */
[----:B------:R-:W-:Y:S02]  /*1170*/  PRMT R36, R84, 0x7632, R36 ;  /* 0x0000763254247816 */ /* 0x000fe40000000024 */
[----:B------:R-:W-:Y:S02]  /*1180*/  PRMT R37, R86, 0x7632, R37 ;  /* 0x0000763256257816 */ /* 0x000fe40000000025 */
[----:B------:R-:W-:Y:S01]  /*1190*/  SHF.L.U32 R25, R25, 0x10, RZ ;  /* 0x0000001019197819 */ /* 0x000fe200000006ff */
[----:B------:R-:W-:Y:S01]  /*11a0*/  FADD.FTZ R161, -R26, R161 ;  /* 0x000000a11aa17221 */ /* 0x000fe20000010100 */
[----:B------:R-:W-:Y:S01]  /*11b0*/  SHF.L.U32 R38, R38, 0x10, RZ ;  /* 0x0000001026267819 */ /* 0x000fe200000006ff */
[----:B------:R-:W-:Y:S01]  /*11c0*/  FFMA.FTZ R40, R125, R44, R40 ;  /* 0x0000002c7d287223 */ /* 0x000fe20000010028 */
[----:B------:R-:W-:Y:S01]  /*11d0*/  SHF.L.U32 R159, R72, 0x10, RZ ;  /* 0x00000010489f7819 */ /* 0x000fe200000006ff */
[----:B------:R-:W-:Y:S01]  /*11e0*/  FMUL.FTZ R122, R22, R163 ;  /* 0x000000a3167a7220 */ /* 0x000fe20000410000 */
[----:B------:R-:W-:-:S02]  /*11f0*/  SHF.L.U32 R45, R86, 0x10, RZ ;  /* 0x00000010562d7819 */ /* 0x000fc400000006ff */
[----:B------:R-:W-:Y:S01]  /*1200*/  PRMT R58, R102, 0x7632, R58 ;  /* 0x00007632663a7816 */ /* 0x000fe2000000003a */
[C---:B------:R-:W-:Y:S01]  /*1210*/  FADD.FTZ R39, -R26.reuse, R155 ;  /* 0x0000009b1a277221 */ /* 0x040fe20000010100 */
[----:B------:R-:W-:Y:S01]  /*1220*/  SHF.L.U32 R137, R27, 0x10, RZ ;  /* 0x000000101b897819 */ /* 0x000fe200000006ff */
[----:B------:R-:W-:Y:S01]  /*1230*/  FADD.FTZ R27, -R26, R139 ;  /* 0x0000008b1a1b7221 */ /* 0x000fe20000010100 */
[----:B------:R-:W-:Y:S01]  /*1240*/  SHF.L.U32 R135, R28, 0x10, RZ ;  /* 0x000000101c877819 */ /* 0x000fe200000006ff */
[----:B------:R-:W-:Y:S01]  /*1250*/  FADD.FTZ R163, R42, R100 ;  /* 0x000000642aa37221 */ /* 0x000fe20000010000 */
[----:B------:R-:W-:Y:S02]  /*1260*/  SHF.L.U32 R29, R29, 0x10, RZ ;  /* 0x000000101d1d7819 */ /* 0x000fe400000006ff */
[----:B------:R-:W-:Y:S02]  /*1270*/  SHF.L.U32 R133, R31, 0x10, RZ ;  /* 0x000000101f857819 */ /* 0x000fe400000006ff */
[----:B------:R-:W-:Y:S01]  /*1280*/  SHF.L.U32 R102, R102, 0x10, RZ ;  /* 0x0000001066667819 */ /* 0x000fe200000006ff */
[----:B------:R-:W-:Y:S01]  /*1290*/  FADD.FTZ R139, -R26, R25 ;  /* 0x000000191a8b7221 */ /* 0x000fe20000010100 */
[----:B------:R-:W-:-:S02]  /*12a0*/  SHF.L.U32 R36, R36, 0x10, RZ ;  /* 0x0000001024247819 */ /* 0x000fc400000006ff */
[----:B------:R-:W-:Y:S01]  /*12b0*/  SHF.L.U32 R28, R37, 0x10, RZ ;  /* 0x00000010251c7819 */ /* 0x000fe200000006ff */
[----:B------:R-:W-:Y:S01]  /*12c0*/  FADD.FTZ R25, -R26, R38 ;  /* 0x000000261a197221 */ /* 0x000fe20000010100 */
[C---:B------:R-:W-:Y:S02]  /*12d0*/  PRMT R48, R116.reuse, 0x7632, R48 ;  /* 0x0000763274307816 */ /* 0x040fe40000000030 */
[----:B------:R-:W-:Y:S01]  /*12e0*/  SHF.L.U32 R155, R116, 0x10, RZ ;  /* 0x00000010749b7819 */ /* 0x000fe200000006ff */
[----:B------:R-:W-:Y:S01]  /*12f0*/  FMUL.FTZ R116, R22, R161 ;  /* 0x000000a116747220 */ /* 0x000fe20000410000 */
[----:B------:R-:W-:Y:S01]  /*1300*/  SHF.L.U32 R141, R23, 0x10, RZ ;  /* 0x00000010178d7819 */ /* 0x000fe200000006ff */
[----:B------:R-:W-:Y:S01]  /*1310*/  FADD.FTZ R159, -R26, R159 ;  /* 0x0000009f1a9f7221 */ /* 0x000fe20000010100 */
[----:B------:R-:W-:Y:S01]  /*1320*/  PRMT R34, R80, 0x7632, R34 ;  /* 0x0000763250227816 */ /* 0x000fe20000000022 */
[C---:B------:R-:W-:Y:S01]  /*1330*/  FADD.FTZ R31, -R26.reuse, R45 ;  /* 0x0000002d1a1f7221 */ /* 0x040fe20000010100 */
[----:B------:R-:W-:Y:S01]  /*1340*/  FADD.FTZ R23, -R26, R41 ;  /* 0x000000291a177221 */ /* 0x000fe20000010100 */
[----:B------:R-:W-:Y:S01]  /*1350*/  SHF.L.U32 R38, R104, 0x10, RZ ;  /* 0x0000001068267819 */ /* 0x000fe200000006ff */
[----:B------:R-:W-:Y:S01]  /*1360*/  FFMA.FTZ R161, R122, R100, R40 ;  /* 0x000000647aa17223 */ /* 0x000fe20000010028 */
[C---:B------:R-:W-:Y:S01]  /*1370*/  FADD.FTZ R45, -R26.reuse, R29 ;  /* 0x0000001d1a2d7221 */ /* 0x040fe20000010100 */
[----:B------:R-:W-:Y:S01]  /*1380*/  FADD.FTZ R41, -R26, R133 ;  /* 0x000000851a297221 */ /* 0x000fe20000010100 */
[----:B------:R-:W-:Y:S01]  /*1390*/  FADD.FTZ R163, R163, R102 ;  /* 0x00000066a3a37221 */ /* 0x000fe20000010000 */
[----:B------:R-:W-:Y:S01]  /*13a0*/  PRMT R2, R60, 0x7632, R2 ;  /* 0x000076323c027816 */ /* 0x000fe20000000002 */
[C---:B------:R-:W-:Y:S01]  /*13b0*/  FADD.FTZ R133, -R26.reuse, R36 ;  /* 0x000000241a857221 */ /* 0x040fe20000010100 */
[----:B------:R-:W-:Y:S01]  /*13c0*/  FADD.FTZ R29, -R26, R28 ;  /* 0x0000001c1a1d7221 */ /* 0x000fe20000010100 */
[----:B------:R-:W-:Y:S01]  /*13d0*/  PRMT R70, R96, 0x7632, R70 ;  /* 0x0000763260467816 */ /* 0x000fe20000000046 */
[----:B------:R-:W-:Y:S01]  /*13e0*/  FADD.FTZ R157, -R26, R157 ;  /* 0x0000009d1a9d7221 */ /* 0x000fe20000010100 */
[----:B------:R-:W-:Y:S01]  /*13f0*/  PRMT R30, R72, 0x7632, R30 ;  /* 0x00007632481e7816 */ /* 0x000fe2000000001e */
[----:B------:R-:W-:Y:S01]  /*1400*/  FFMA.FTZ R161, R116, R102, R161 ;  /* 0x0000006674a17223 */ /* 0x000fe200000100a1 */
[----:B------:R-:W-:-:S02]  /*1410*/  SHF.L.U32 R153, R76, 0x10, RZ ;  /* 0x000000104c997819 */ /* 0x000fc400000006ff */
[----:B------:R-:W-:Y:S02]  /*1420*/  PRMT R35, R82, 0x7632, R35 ;  /* 0x0000763252237816 */ /* 0x000fe40000000023 */
[----:B------:R-:W-:Y:S02]  /*1430*/  SHF.L.U32 R145, R84, 0x10, RZ ;  /* 0x0000001054917819 */ /* 0x000fe400000006ff */
[----:B------:R-:W-:Y:S02]  /*1440*/  PRMT R28, R104, 0x7632, R28 ;  /* 0x00007632681c7816 */ /* 0x000fe4000000001c */
[C---:B------:R-:W-:Y:S02]  /*1450*/  PRMT R36, R110.reuse, 0x7632, R36 ;  /* 0x000076326e247816 */ /* 0x040fe40000000024 */
[----:B------:R-:W-:Y:S01]  /*1460*/  SHF.L.U32 R96, R110, 0x10, RZ ;  /* 0x000000106e607819 */ /* 0x000fe200000006ff */
[----:B------:R-:W-:Y:S01]  /*1470*/  FMUL.FTZ R110, R22, R159 ;  /* 0x0000009f166e7220 */ /* 0x000fe20000410000 */
[----:B------:R-:W-:Y:S01]  /*1480*/  PRMT R84, R90, 0x7632, R84 ;  /* 0x000076325a547816 */ /* 0x000fe20000000054 */
[----:B------:R-:W-:Y:S01]  /*1490*/  FADD.FTZ R163, R163, R38 ;  /* 0x00000026a3a37221 */ /* 0x000fe20000010000 */
[----:B------:R-:W-:-:S02]  /*14a0*/  SHF.L.U32 R165, R34, 0x10, RZ ;  /* 0x0000001022a57819 */ /* 0x000fc400000006ff */
[----:B------:R-:W-:Y:S02]  /*14b0*/  SHF.L.U32 R104, R106, 0x10, RZ ;  /* 0x000000106a687819 */ /* 0x000fe400000006ff */
[----:B------:R-:W-:Y:S02]  /*14c0*/  SHF.L.U32 R143, R2, 0x10, RZ ;  /* 0x00000010028f7819 */ /* 0x000fe400000006ff */
[----:B------:R-:W-:Y:S02]  /*14d0*/  SHF.L.U32 R33, R33, 0x10, RZ ;  /* 0x0000001021217819 */ /* 0x000fe400000006ff */
[----:B------:R-:W-:Y:S01]  /*14e0*/  PRMT R66, R98, 0x7632, R66 ;  /* 0x0000763262427816 */ /* 0x000fe20000000042 */
[----:B------:R-:W-:Y:S01]  /*14f0*/  FADD.FTZ R153, -R26, R153 ;  /* 0x000000991a997221 */ /* 0x000fe20000010100 */
[----:B------:R-:W-:Y:S01]  /*1500*/  SHF.L.U32 R149, R80, 0x10, RZ ;  /* 0x0000001050957819 */ /* 0x000fe200000006ff */
[----:B------:R-:W-:Y:S01]  /*1510*/  FFMA.FTZ R161, R110, R38, R161 ;  /* 0x000000266ea17223 */ /* 0x000fe200000100a1 */
[----:B------:R-:W-:-:S02]  /*1520*/  SHF.L.U32 R147, R82, 0x10, RZ ;  /* 0x0000001052937819 */ /* 0x000fc400000006ff */
[----:B------:R-:W-:Y:S02]  /*1530*/  SHF.L.U32 R43, R30, 0x10, RZ ;  /* 0x000000101e2b7819 */ /* 0x000fe400000006ff */
[----:B------:R-:W-:Y:S02]  /*1540*/  SHF.L.U32 R2, R35, 0x10, RZ ;  /* 0x0000001023027819 */ /* 0x000fe400000006ff */
[C---:B------:R-:W-:Y:S02]  /*1550*/  PRMT R32, R108.reuse, 0x7632, R32 ;  /* 0x000076326c207816 */ /* 0x040fe40000000020 */
[----:B------:R-:W-:Y:S01]  /*1560*/  SHF.L.U32 R98, R108, 0x10, RZ ;  /* 0x000000106c627819 */ /* 0x000fe200000006ff */
[----:B------:R-:W-:Y:S01]  /*1570*/  FMUL.FTZ R108, R22, R157 ;  /* 0x0000009d166c7220 */ /* 0x000fe20000410000 */
[----:B------:R-:W-:Y:S01]  /*1580*/  SHF.L.U32 R84, R84, 0x10, RZ ;  /* 0x0000001054547819 */ /* 0x000fe200000006ff */
[----:B------:R-:W-:Y:S01]  /*1590*/  FADD.FTZ R35, -R26, R165 ;  /* 0x000000a51a237221 */ /* 0x000fe20000010100 */
[----:B------:R-:W-:Y:S01]  /*15a0*/  FADD.FTZ R163, R163, R104 ;  /* 0x00000068a3a37221 */ /* 0x000fe20000010000 */
[----:B------:R-:W-:Y:S01]  /*15b0*/  PRMT R132, R112, 0x7632, R132 ;  /* 0x0000763270847816 */ /* 0x000fe20000000084 */
[----:B------:R-:W-:Y:S01]  /*15c0*/  FADD.FTZ R37, -R26, R33 ;  /* 0x000000211a257221 */ /* 0x000fe20000010100 */
[----:B------:R-:W-:Y:S01]  /*15d0*/  SHF.L.U32 R165, R112, 0x10, RZ ;  /* 0x0000001070a57819 */ /* 0x000fe200000006ff */
[----:B------:R-:W-:Y:S01]  /*15e0*/  FMUL.FTZ R112, R14, R102 ;  /* 0x000000660e707220 */ /* 0x000fe20000410000 */
[C---:B------:R-:W-:Y:S01]  /*15f0*/  FADD.FTZ R151, -R26.reuse, R151 ;  /* 0x000000971a977221 */ /* 0x040fe20000010100 */
        /* <DEDUP_REMOVED lines=8> */
[----:B------:R-:W-:Y:S01]  /*1680*/  FADD.FTZ R33, -R26, R2 ;  /* 0x000000021a217221 */ /* 0x000fe20000010100 */
[----:B------:R-:W-:Y:S01]  /*1690*/  FFMA.FTZ R161, R108, R104, R161 ;  /* 0x000000686ca17223 */ /* 0x000fe200000100a1 */
[----:B------:R-:W-:Y:S01]  /*16a0*/  FMUL.FTZ R102, R22, R153 ;  /* 0x0000009916667220 */ /* 0x000fe20000410000 */
[----:B------:R-:W-:Y:S01]  /*16b0*/  FADD.FTZ R26, R84, R51 ;  /* 0x00000033541a7221 */ /* 0x000fe20000010000 */
[----:B------:R-:W-:Y:S01]  /*16c0*/  FADD.FTZ R163, R163, R98 ;  /* 0x00000062a3a37221 */ /* 0x000fe20000010000 */
[----:B------:R-:W-:-:S02]  /*16d0*/  PRMT R34, R114, 0x7632, R34 ;  /* 0x0000763272227816 */ /* 0x000fc40000000022 */
[----:B------:R-:W-:Y:S01]  /*16e0*/  SHF.L.U32 R51, R114, 0x10, RZ ;  /* 0x0000001072337819 */ /* 0x000fe200000006ff */
[----:B------:R-:W-:Y:S01]  /*16f0*/  FMUL.FTZ R114, R14, R100 ;  /* 0x000000640e727220 */ /* 0x000fe20000410000 */
[----:B------:R-:W-:Y:S01]  /*1700*/  PRMT R30, R106, 0x7632, R30 ;  /* 0x000076326a1e7816 */ /* 0x000fe2000000001e */
[----:B------:R-:W-:Y:S01]  /*1710*/  FMUL.FTZ R106, R14, R38 ;  /* 0x000000260e6a7220 */ /* 0x000fe20000410000 */
[----:B------:R-:W-:Y:S01]  /*1720*/  FMUL.FTZ R100, R22, R151 ;  /* 0x0000009716647220 */ /* 0x000fe20000410000 */
[----:B------:R-:W-:Y:S01]  /*1730*/  FFMA.FTZ R161, R102, R98, R161 ;  /* 0x0000006266a17223 */ /* 0x000fe200000100a1 */
[----:B------:R-:W-:Y:S01]  /*1740*/  FADD.FTZ R38, R163, R96 ;  /* 0x00000060a3267221 */ /* 0x000fe20000010000 */
[----:B------:R-:W-:Y:S01]  /*1750*/  FMUL.FTZ R127, R14, R94 ;  /* 0x0000005e0e7f7220 */ /* 0x000fe20000410000 */
[----:B------:R-:W-:Y:S01]  /*1760*/  FMUL.FTZ R94, R22, R149 ;  /* 0x00000095165e7220 */ /* 0x000fe20000410000 */
[----:B------:R-:W-:Y:S01]  /*1770*/  FFMA.FTZ R161, R100, R96, R161 ;  /* 0x0000006064a17223 */ /* 0x000fe200000100a1 */
[----:B------:R-:W-:Y:S01]  /*1780*/  FADD.FTZ R38, R38, R165 ;  /* 0x000000a526267221 */ /* 0x000fe20000010000 */
[----:B------:R-:W-:Y:S01]  /*1790*/  FMUL.FTZ R128, R14, R92 ;  /* 0x0000005c0e807220 */ /* 0x000fe20000410000 */
[C---:B------:R-:W-:Y:S01]  /*17a0*/  FMUL.FTZ R23, R22.reuse, R23 ;  /* 0x0000001716177220 */ /* 0x040fe20000410000 */
[----:B------:R-:W-:Y:S01]  /*17b0*/  FMUL.FTZ R92, R22, R147 ;  /* 0x00000093165c7220 */ /* 0x000fe20000410000 */
[----:B------:R-:W-:Y:S01]  /*17c0*/  FFMA.FTZ R161, R94, R165, R161 ;  /* 0x000000a55ea17223 */ /* 0x000fe200000100a1 */
[----:B------:R-:W-:Y:S01]  /*17d0*/  FMUL.FTZ R131, R14, R131 ;  /* 0x000000830e837220 */ /* 0x000fe20000410000 */
[----:B------:R-:W-:Y:S01]  /*17e0*/  FADD.FTZ R38, R38, R51 ;  /* 0x0000003326267221 */ /* 0x000fe20000010000 */
[-C--:B------:R-:W-:Y:S01]  /*17f0*/  FFMA.FTZ R49, R23, R84.reuse, R50 ;  /* 0x0000005417317223 */ /* 0x080fe20000010032 */
[-C--:B------:R-:W-:Y:S01]  /*1800*/  FFMA.FTZ R161, R92, R51.reuse, R161 ;  /* 0x000000335ca17223 */ /* 0x080fe200000100a1 */
[----:B------:R-:W-:Y:S01]  /*1810*/  FMUL.FTZ R88, R14, R51 ;  /* 0x000000330e587220 */ /* 0x000fe20000410000 */
[----:B------:R-:W-:Y:S01]  /*1820*/  FMUL.FTZ R86, R22, R145 ;  /* 0x0000009116567220 */ /* 0x000fe20000410000 */
[----:B------:R-:W-:Y:S01]  /*1830*/  FMUL.FTZ R84, R17, R84 ;  /* 0x0000005411547220 */ /* 0x000fe20000410000 */
[----:B------:R-:W-:Y:S01]  /*1840*/  FADD.FTZ R145, RZ, R131 ;  /* 0x00000083ff917221 */ /* 0x000fe20000010000 */
[----:B------:R-:W-:Y:S01]  /*1850*/  FADD.FTZ R51, R38, R155 ;  /* 0x0000009b26337221 */ /* 0x000fe20000010000 */
[----:B------:R-:W-:Y:S01]  /*1860*/  FFMA.FTZ R38, R0, R131, RZ ;  /* 0x0000008300267223 */ /* 0x000fe200000100ff */
[----:B------:R-:W-:Y:S01]  /*1870*/  SHF.L.U32 R78, R78, 0x10, RZ ;  /* 0x000000104e4e7819 */ /* 0x000fe200000006ff */
[----:B------:R-:W-:Y:S01]  /*1880*/  FMUL.FTZ R80, R22, R143 ;  /* 0x0000008f16507220 */ /* 0x000fe20000410000 */
[----:B------:R-:W-:Y:S01]  /*1890*/  FADD.FTZ R145, R145, R84 ;  /* 0x0000005491917221 */ /* 0x000fe20000010000 */
[----:B------:R-:W-:-:S02]  /*18a0*/  FFMA.FTZ R143, R23, R84, R38 ;  /* 0x00000054178f7223 */ /* 0x000fc40000010026 */
[----:B------:R-:W-:Y:S01]  /*18b0*/  FADD.FTZ R147, R26, R78 ;  /* 0x0000004e1a937221 */ /* 0x000fe20000010000 */
[-C--:B------:R-:W-:Y:S01]  /*18c0*/  FFMA.FTZ R49, R80, R78.reuse, R49 ;  /* 0x0000004e50317223 */ /* 0x080fe20000010031 */
[----:B------:R-:W-:Y:S01]  /*18d0*/  FMUL.FTZ R78, R17, R78 ;  /* 0x0000004e114e7220 */ /* 0x000fe20000410000 */
[----:B------:R-:W-:Y:S01]  /*18e0*/  FADD.FTZ R145, R145, R128 ;  /* 0x0000008091917221 */ /* 0x000fe20000010000 */
[----:B------:R-:W-:Y:S01]  /*18f0*/  FFMA.FTZ R143, R130, R128, R143 ;  /* 0x00000080828f7223 */ /* 0x000fe2000001008f */
[----:B------:R-:W-:Y:S01]  /*1900*/  SHF.L.U32 R74, R74, 0x10, RZ ;  /* 0x000000104a4a7819 */ /* 0x000fe200000006ff */
[----:B------:R-:W-:Y:S01]  /*1910*/  FMUL.FTZ R76, R22, R141 ;  /* 0x0000008d164c7220 */ /* 0x000fe20000410000 */
[----:B------:R-:W-:Y:S01]  /*1920*/  FADD.FTZ R26, R145, R78 ;  /* 0x0000004e911a7221 */ /* 0x000fe20000010000 */
[----:B------:R-:W-:Y:S02]  /*1930*/  FFMA.FTZ R38, R80, R78, R143 ;  /* 0x0000004e50267223 */ /* 0x000fe4000001008f */
[----:B------:R-:W-:Y:S01]  /*1940*/  FADD.FTZ R147, R147, R74 ;  /* 0x0000004a93937221 */ /* 0x000fe20000010000 */
[-C--:B------:R-:W-:Y:S01]  /*1950*/  FFMA.FTZ R143, R76, R74.reuse, R49 ;  /* 0x0000004a4c8f7223 */ /* 0x080fe20000010031 */
        /* <DEDUP_REMOVED lines=41> */
[----:B------:R-:W-:-:S02]  /*1bf0*/  SHF.L.U32 R28, R28, 0x10, RZ ;  /* 0x000000101c1c7819 */ /* 0x000fc400000006ff */
[----:B------:R-:W-:Y:S01]  /*1c00*/  FADD.FTZ R49, R49, R58 ;  /* 0x0000003a31317221 */ /* 0x000fe20000010000 */
[----:B------:R-:W-:Y:S01]  /*1c10*/  FFMA.FTZ R137, R60, R58, R137 ;  /* 0x0000003a3c897223 */ /* 0x000fe20000010089 */
[C---:B------:R-:W-:Y:S01]  /*1c20*/  PRMT R50, R52.reuse, 0x7632, R50 ;  /* 0x0000763234327816 */ /* 0x040fe20000000032 */
[----:B------:R-:W-:Y:S01]  /*1c30*/  FMUL.FTZ R45, R17, R28 ;  /* 0x0000001c112d7220 */ /* 0x000fe20000410000 */
[----:B------:R-:W-:Y:S01]  /*1c40*/  SHF.L.U32 R140, R52, 0x10, RZ ;  /* 0x00000010348c7819 */ /* 0x000fe200000006ff */
[----:B------:R-:W-:Y:S01]  /*1c50*/  FADD.FTZ R26, R49, R106 ;  /* 0x0000006a311a7221 */ /* 0x000fe20000010000 */
[----:B------:R-:W-:Y:S01]  /*1c60*/  FMUL.FTZ R52, R22, R43 ;  /* 0x0000002b16347220 */ /* 0x000fe20000410000 */
[----:B------:R-:W-:Y:S01]  /*1c70*/  FFMA.FTZ R137, R110, R106, R137 ;  /* 0x0000006a6e897223 */ /* 0x000fe20000010089 */
[----:B------:R-:W-:Y:S01]  /*1c80*/  SHF.L.U32 R30, R30, 0x10, RZ ;  /* 0x000000101e1e7819 */ /* 0x000fe200000006ff */
[----:B------:R-:W-:Y:S01]  /*1c90*/  FMUL.FTZ R44, R22, R41 ;  /* 0x00000029162c7220 */ /* 0x000fe20000410000 */
[----:B------:R-:W-:Y:S01]  /*1ca0*/  FMUL.FTZ R104, R14, R104 ;  /* 0x000000680e687220 */ /* 0x000fe20000410000 */
[----:B------:R-:W-:Y:S01]  /*1cb0*/  FADD.FTZ R41, R26, R45 ;  /* 0x0000002d1a297221 */ /* 0x000fe20000010000 */
[----:B------:R-:W-:Y:S01]  /*1cc0*/  FFMA.FTZ R137, R52, R45, R137 ;  /* 0x0000002d34897223 */ /* 0x000fe20000010089 */
[----:B------:R-:W-:-:S02]  /*1cd0*/  FMUL.FTZ R43, R17, R30 ;  /* 0x0000001e112b7220 */ /* 0x000fc40000410000 */
[----:B------:R-:W-:Y:S01]  /*1ce0*/  FADD.FTZ R26, R41, R104 ;  /* 0x00000068291a7221 */ /* 0x000fe20000010000 */
[----:B------:R-:W-:Y:S01]  /*1cf0*/  FFMA.FTZ R137, R108, R104, R137 ;  /* 0x000000686c897223 */ /* 0x000fe20000010089 */
[----:B------:R-:W-:Y:S01]  /*1d00*/  SHF.L.U32 R32, R32, 0x10, RZ ;  /* 0x0000001020207819 */ /* 0x000fe200000006ff */
[----:B------:R-:W-:Y:S01]  /*1d10*/  FMUL.FTZ R42, R22, R39 ;  /* 0x00000027162a7220 */ /* 0x000fe20000410000 */
[----:B------:R-:W-:Y:S01]  /*1d20*/  FMUL.FTZ R98, R14, R98 ;  /* 0x000000620e627220 */ /* 0x000fe20000410000 */
[----:B------:R-:W-:Y:S01]  /*1d30*/  FADD.FTZ R39, R26, R43 ;  /* 0x0000002b1a277221 */ /* 0x000fe20000010000 */
[----:B------:R-:W-:Y:S01]  /*1d40*/  FFMA.FTZ R137, R44, R43, R137 ;  /* 0x0000002b2c897223 */ /* 0x000fe20000010089 */
[----:B------:R-:W-:Y:S02]  /*1d50*/  FMUL.FTZ R41, R17, R32 ;  /* 0x0000002011297220 */ /* 0x000fe40000410000 */
        /* <DEDUP_REMOVED lines=8> */
[----:B------:R-:W-:Y:S01]  /*1de0*/  FFMA.FTZ R143, R52, R28, R143 ;  /* 0x0000001c348f7223 */ /* 0x000fe2000001008f */
        /* <DEDUP_REMOVED lines=19> */
[----:B------:R-:W-:Y:S01]  /*1f20*/  FADD.FTZ R33, R26, R37 ;  /* 0x000000251a217221 */ /* 0x000fe20000010000 */
[----:B------:R-:W-:-:S02]  /*1f30*/  FFMA.FTZ R137, R38, R37, R137 ;  /* 0x0000002526897223 */ /* 0x000fc40000010089 */
[----:B------:R-:W-:Y:S01]  /*1f40*/  FMUL.FTZ R35, R17, R34 ;  /* 0x0000002211237220 */ /* 0x000fe20000410000 */
[----:B------:R-:W-:Y:S01]  /*1f50*/  FADD.FTZ R26, R33, R88 ;  /* 0x00000058211a7221 */ /* 0x000fe20000010000 */
[----:B------:R-:W-:Y:S01]  /*1f60*/  FFMA.FTZ R137, R92, R88, R137 ;  /* 0x000000585c897223 */ /* 0x000fe20000010089 */
[----:B------:R-:W-:Y:S01]  /*1f70*/  PRMT R2, R118, 0x7632, R2 ;  /* 0x0000763276027816 */ /* 0x000fe20000000002 */
[----:B------:R-:W-:Y:S01]  /*1f80*/  FMUL.FTZ R82, R14, R155 ;  /* 0x0000009b0e527220 */ /* 0x000fe20000410000 */
[----:B------:R-:W-:Y:S01]  /*1f90*/  SHF.L.U32 R48, R48, 0x10, RZ ;  /* 0x0000001030307819 */ /* 0x000fe200000006ff */
[----:B------:R-:W-:Y:S01]  /*1fa0*/  FADD.FTZ R49, R26, R35 ;  /* 0x000000231a317221 */ /* 0x000fe20000010000 */
[----:B------:R-:W-:Y:S01]  /*1fb0*/  FFMA.FTZ R137, R36, R35, R137 ;  /* 0x0000002324897223 */ /* 0x000fe20000010089 */
[----:B------:R-:W-:Y:S01]  /*1fc0*/  FADD.FTZ R147, R147, R132 ;  /* 0x0000008493937221 */ /* 0x000fe20000010000 */
[----:B------:R-:W-:Y:S01]  /*1fd0*/  FFMA.FTZ R143, R38, R132, R143 ;  /* 0x00000084268f7223 */ /* 0x000fe2000001008f */
[----:B------:R-:W-:Y:S01]  /*1fe0*/  SHF.L.U32 R118, R118, 0x10, RZ ;  /* 0x0000001076767819 */ /* 0x000fe200000006ff */
[----:B------:R-:W-:Y:S01]  /*1ff0*/  FMUL.FTZ R33, R17, R48 ;  /* 0x0000003011217220 */ /* 0x000fe20000410000 */
[----:B------:R-:W-:Y:S01]  /*2000*/  SHF.L.U32 R132, R2, 0x10, RZ ;  /* 0x0000001002847819 */ /* 0x000fe200000006ff */
[----:B------:R-:W-:Y:S01]  /*2010*/  FADD.FTZ R2, R49, R82 ;  /* 0x0000005231027221 */ /* 0x000fe20000010000 */
[----:B------:R-:W-:Y:S01]  /*2020*/  FMUL.FTZ R32, R22, R133 ;  /* 0x0000008516207220 */ /* 0x000fe20000410000 */
[----:B------:R-:W-:Y:S01]  /*2030*/  FFMA.FTZ R137, R86, R82, R137 ;  /* 0x0000005256897223 */ /* 0x000fe20000010089 */
[----:B------:R-:W-:Y:S01]  /*2040*/  FFMA.FTZ R143, R36, R34, R143 ;  /* 0x00000022248f7223 */ /* 0x000fe2000001008f */
[----:B------:R-:W-:Y:S01]  /*2050*/  FADD.FTZ R147, R147, R34 ;  /* 0x0000002293937221 */ /* 0x000fe20000010000 */
[----:B------:R-:W-:Y:S01]  /*2060*/  FMUL.FTZ R34, R14, R118 ;  /* 0x000000760e227220 */ /* 0x000fe20000410000 */
[----:B------:R-:W-:Y:S01]  /*2070*/  FADD.FTZ R49, R2, R33 ;  /* 0x0000002102317221 */ /* 0x000fe20000010000 */
[----:B------:R-:W-:Y:S01]  /*2080*/  FMUL.FTZ R31, R22, R31 ;  /* 0x0000001f161f7220 */ /* 0x000fe20000410000 */
[C---:B------:R-:W-:Y:S01]  /*2090*/  FFMA.FTZ R2, R32.reuse, R33, R137 ;  /* 0x0000002120027223 */ /* 0x040fe20000010089 */
[----:B------:R-:W-:Y:S01]  /*20a0*/  FFMA.FTZ R138, R32, R48, R143 ;  /* 0x00000030208a7223 */ /* 0x000fe2000001008f */
[----:B------:R-:W-:Y:S01]  /*20b0*/  PRMT R163, R59, 0x7632, R163 ;  /* 0x000076323ba37816 */ /* 0x000fe200000000a3 */
[----:B------:R-:W-:Y:S01]  /*20c0*/  FMUL.FTZ R30, R17, R132 ;  /* 0x00000084111e7220 */ /* 0x000fe20000410000 */
[----:B------:R-:W-:Y:S01]  /*20d0*/  SHF.L.U32 R141, R59, 0x10, RZ ;  /* 0x000000103b8d7819 */ /* 0x000fe200000006ff */
[----:B------:R-:W-:Y:S01]  /*20e0*/  FADD.FTZ R49, R49, R34 ;  /* 0x0000002231317221 */ /* 0x000fe20000010000 */
[----:B------:R-:W-:-:S02]  /*20f0*/  PRMT R143, R69, 0x7632, R143 ;  /* 0x00007632458f7816 */ /* 0x000fc4000000008f */
[----:B------:R-:W-:Y:S01]  /*2100*/  SHF.L.U32 R145, R69, 0x10, RZ ;  /* 0x0000001045917819 */ /* 0x000fe200000006ff */
[----:B------:R-:W-:Y:S01]  /*2110*/  FMUL.FTZ R29, R22, R29 ;  /* 0x0000001d161d7220 */ /* 0x000fe20000410000 */
[----:B------:R-:W-:Y:S01]  /*2120*/  PRMT R69, R73, 0x7632, R69 ;  /* 0x0000763249457816 */ /* 0x000fe20000000045 */
[----:B------:R-:W-:Y:S01]  /*2130*/  FFMA.FTZ R2, R31, R34, R2 ;  /* 0x000000221f027223 */ /* 0x000fe20000010002 */
[----:B------:R-:W-:Y:S01]  /*2140*/  PRMT R59, R87, 0x7632, R59 ;  /* 0x00007632573b7816 */ /* 0x000fe2000000003b */
[----:B------:R-:W-:Y:S01]  /*2150*/  FMUL.FTZ R28, R14, R140 ;  /* 0x0000008c0e1c7220 */ /* 0x000fe20000410000 */
[----:B------:R-:W-:Y:S01]  /*2160*/  SHF.L.U32 R50, R50, 0x10, RZ ;  /* 0x0000001032327819 */ /* 0x000fe200000006ff */
[----:B------:R-:W-:Y:S01]  /*2170*/  FADD.FTZ R49, R49, R30 ;  /* 0x0000001e31317221 */ /* 0x000fe20000010000 */
[----:B------:R-:W-:Y:S01]  /*2180*/  SHF.L.U32 R69, R69, 0x10, RZ ;  /* 0x0000001045457819 */ /* 0x000fe200000006ff */
[----:B------:R-:W-:Y:S01]  /*2190*/  FMUL.FTZ R27, R22, R27 ;  /* 0x0000001b161b7220 */ /* 0x000fe20000410000 */
[----:B------:R-:W-:Y:S01]  /*21a0*/  SHF.L.U32 R59, R59, 0x10, RZ ;  /* 0x000000103b3b7819 */ /* 0x000fe200000006ff */
[----:B------:R-:W-:Y:S01]  /*21b0*/  FFMA.FTZ R2, R29, R30, R2 ;  /* 0x0000001e1d027223 */ /* 0x000fe20000010002 */
[----:B------:R-:W-:-:S02]  /*21c0*/  PRMT R137, R77, 0x7632, R137 ;  /* 0x000076324d897816 */ /* 0x000fc40000000089 */
[----:B------:R-:W-:Y:S01]  /*21d0*/  SHF.L.U32 R77, R77, 0x10, RZ ;  /* 0x000000104d4d7819 */ /* 0x000fe200000006ff */
[----:B------:R-:W-:Y:S01]  /*21e0*/  FMUL.FTZ R26, R17, R50 ;  /* 0x00000032111a7220 */ /* 0x000fe20000410000 */
[----:B------:R-:W-:Y:S01]  /*21f0*/  FADD.FTZ R49, R49, R28 ;  /* 0x0000001c31317221 */ /* 0x000fe20000010000 */
[----:B------:R-:W-:Y:S01]  /*2200*/  FFMA.FTZ R142, R86, R155, R161 ;  /* 0x0000009b568e7223 */ /* 0x000fe200000100a1 */
[----:B------:R-:W-:Y:S01]  /*2210*/  FMUL.FTZ R25, R22, R25 ;  /* 0x0000001916197220 */ /* 0x000fe20000410000 */
[----:B------:R-:W-:Y:S01]  /*2220*/  FFMA.FTZ R2, R27, R28, R2 ;  /* 0x0000001c1b027223 */ /* 0x000fe20000010002 */
[C---:B------:R-:W-:Y:S01]  /*2230*/  FADD.FTZ R160, -R120.reuse, R69 ;  /* 0x0000004578a07221 */ /* 0x040fe20000010100 */
[----:B------:R-:W-:Y:S01]  /*2240*/  FADD.FTZ R134, -R120, R59 ;  /* 0x0000003b78867221 */ /* 0x000fe20000010100 */
[----:B------:R-:W-:Y:S01]  /*2250*/  PRMT R162, R91, 0x7632, R162 ;  /* 0x000076325ba27816 */ /* 0x000fe200000000a2 */
[----:B------:R-:W-:Y:S01]  /*2260*/  FADD.FTZ R59, R121, UR19 ;  /* 0x00000013793b7e21 */ /* 0x000fe20008010000 */
[----:B------:R-:W-:-:S02]  /*2270*/  SHF.L.U32 R164, R91, 0x10, RZ ;  /* 0x000000105ba47819 */ /* 0x000fc400000006ff */
[C---:B------:R-:W-:Y:S02]  /*2280*/  PRMT R150, R97.reuse, 0x7632, R150 ;  /* 0x0000763261967816 */ /* 0x040fe40000000096 */
[----:B------:R-:W-:Y:S01]  /*2290*/  SHF.L.U32 R152, R97, 0x10, RZ ;  /* 0x0000001061987819 */ /* 0x000fe200000006ff */
[----:B------:R-:W-:Y:S01]  /*22a0*/  FADD.FTZ R147, R147, R48 ;  /* 0x0000003093937221 */ /* 0x000fe20000010000 */
[----:B------:R-:W-:Y:S01]  /*22b0*/  SHF.L.U32 R155, R87, 0x10, RZ ;  /* 0x00000010579b7819 */ /* 0x000fe200000006ff */
[----:B------:R-:W-:Y:S01]  /*22c0*/  FADD.FTZ R87, -R120, R77 ;  /* 0x0000004d78577221 */ /* 0x000fe20000010100 */
[C---:B------:R-:W-:Y:S02]  /*22d0*/  PRMT R97, R105.reuse, 0x7632, R97 ;  /* 0x0000763269617816 */ /* 0x040fe40000000061 */
[----:B------:R-:W-:Y:S01]  /*22e0*/  SHF.L.U32 R91, R105, 0x10, RZ ;  /* 0x00000010695b7819 */ /* 0x000fe200000006ff */
[----:B------:R-:W-:Y:S01]  /*22f0*/  FADD.FTZ R48, R49, R26 ;  /* 0x0000001a31307221 */ /* 0x000fe20000010000 */
[----:B------:R-:W-:-:S02]  /*2300*/  PRMT R105, R109, 0x7632, R105 ;  /* 0x000076326d697816 */ /* 0x000fc40000000069 */
[----:B------:R-:W-:Y:S01]  /*2310*/  SHF.L.U32 R121, R109, 0x10, RZ ;  /* 0x000000106d797819 */ /* 0x000fe200000006ff */
[----:B------:R-:W-:Y:S01]  /*2320*/  FFMA.FTZ R49, R25, R26, R2 ;  /* 0x0000001a19317223 */ /* 0x000fe20000010002 */
[C---:B------:R-:W-:Y:S02]  /*2330*/  PRMT R109, R111.reuse, 0x7632, R109 ;  /* 0x000076326f6d7816 */ /* 0x040fe4000000006d */
[----:B------:R-:W-:Y:S02]  /*2340*/  SHF.L.U32 R77, R111, 0x10, RZ ;  /* 0x000000106f4d7819 */ /* 0x000fe400000006ff */
[----:B------:R-:W-:Y:S02]  /*2350*/  PRMT R158, R93, 0x7632, R158 ;  /* 0x000076325d9e7816 */ /* 0x000fe4000000009e */
[C---:B------:R-:W-:Y:S02]  /*2360*/  PRMT R111, R115.reuse, 0x7632, R111 ;  /* 0x00007632736f7816 */ /* 0x040fe4000000006f */
[----:B------:R-:W-:-:S02]  /*2370*/  SHF.L.U32 R69, R115, 0x10, RZ ;  /* 0x0000001073457819 */ /* 0x000fc400000006ff */
[----:B------:R-:W-:Y:S02]  /*2380*/  SHF.L.U32 R162, R162, 0x10, RZ ;  /* 0x00000010a2a27819 */ /* 0x000fe400000006ff */
[----:B------:R-:W-:Y:S02]  /*2390*/  SHF.L.U32 R93, R93, 0x10, RZ ;  /* 0x000000105d5d7819 */ /* 0x000fe400000006ff */
[----:B------:R-:W-:Y:S01]  /*23a0*/  MOV R115, R160 ;  /* 0x000000a000737202 */ /* 0x000fe20000000f00 */
[----:B------:R-:W-:Y:S01]  /*23b0*/  FADD.FTZ R160, R164, R57 ;  /* 0x00000039a4a07221 */ /* 0x000fe20000010000 */
[C---:B------:R-:W-:Y:S01]  /*23c0*/  PRMT R154, R95.reuse, 0x7632, R154 ;  /* 0x000076325f9a7816 */ /* 0x040fe2000000009a */
[----:B------:R-:W0:Y:S01]  /*23d0*/  MUFU.RSQ R59, R59 ;  /* 0x0000003b003b7308 */ /* 0x000e220000001400 */
[----:B------:R-:W-:Y:S01]  /*23e0*/  SHF.L.U32 R156, R95, 0x10, RZ ;  /* 0x000000105f9c7819 */ /* 0x000fe200000006ff */
[----:B------:R1:W-:Y:S01]  /*23f0*/  STS.64 [R24], R48 ;  /* 0x0000003018007388 */ /* 0x0003e20000000a00 */
[----:B------:R-:W-:Y:S01]  /*2400*/  FADD.FTZ R95, R162, R55 ;  /* 0x00000037a25f7221 */ /* 0x000fe20000010000 */
[----:B------:R-:W-:Y:S01]  /*2410*/  FADD.FTZ R55, R160, R93 ;  /* 0x0000005da0377221 */ /* 0x000fe20000010000 */
[----:B------:R-:W-:Y:S01]  /*2420*/  FADD.FTZ R144, R51, R118 ;  /* 0x0000007633907221 */ /* 0x000fe20000010000 */
[----:B------:R-:W-:Y:S01]  /*2430*/  FFMA.FTZ R142, R31, R118, R142 ;  /* 0x000000761f8e7223 */ /* 0x000fe2000001008e */
[----:B------:R-:W-:Y:S01]  /*2440*/  PRMT R2, R61, 0x7632, R2 ;  /* 0x000076323d027816 */ /* 0x000fe20000000002 */
[----:B------:R-:W-:Y:S01]  /*2450*/  FADD.FTZ R55, R55, R156 ;  /* 0x0000009c37377221 */ /* 0x000fe20000010000 */
[----:B------:R-:W-:-:S02]  /*2460*/  PRMT R135, R79, 0x7632, R135 ;  /* 0x000076324f877816 */ /* 0x000fc40000000087 */
[----:B-1----:R-:W-:Y:S02]  /*2470*/  PRMT R49, R89, 0x7632, R49 ;  /* 0x0000763259317816 */ /* 0x002fe40000000031 */
[----:B------:R-:W-:Y:S02]  /*2480*/  PRMT R118, R63, 0x7632, R118 ;  /* 0x000076323f767816 */ /* 0x000fe40000000076 */
[----:B------:R-:W-:Y:S02]  /*2490*/  SHF.L.U32 R49, R49, 0x10, RZ ;  /* 0x0000001031317819 */ /* 0x000fe400000006ff */
[----:B------:R-:W-:Y:S02]  /*24a0*/  SHF.L.U32 R157, R63, 0x10, RZ ;  /* 0x000000103f9d7819 */ /* 0x000fe400000006ff */
[----:B------:R-:W-:Y:S02]  /*24b0*/  SHF.L.U32 R79, R79, 0x10, RZ ;  /* 0x000000104f4f7819 */ /* 0x000fe400000006ff */
[----:B------:R-:W-:-:S02]  /*24c0*/  SHF.L.U32 R63, R81, 0x10, RZ ;  /* 0x00000010513f7819 */ /* 0x000fc400000006ff */
[----:B------:R-:W-:Y:S01]  /*24d0*/  SHF.L.U32 R163, R163, 0x10, RZ ;  /* 0x00000010a3a37819 */ /* 0x000fe200000006ff */
[----:B------:R-:W-:Y:S01]  /*24e0*/  FADD.FTZ R55, R55, R152 ;  /* 0x0000009837377221 */ /* 0x000fe20000010000 */
[----:B------:R-:W-:Y:S02]  /*24f0*/  SHF.L.U32 R159, R89, 0x10, RZ ;  /* 0x00000010599f7819 */ /* 0x000fe400000006ff */
[----:B------:R-:W-:Y:S01]  /*2500*/  SHF.L.U32 R148, R99, 0x10, RZ ;  /* 0x0000001063947819 */ /* 0x000fe200000006ff */
[----:B------:R-:W-:Y:S01]  /*2510*/  FADD.FTZ R136, -R120, R49 ;  /* 0x0000003178887221 */ /* 0x000fe20000010100 */
[----:B------:R-:W-:Y:S01]  /*2520*/  SHF.L.U32 R48, R2, 0x10, RZ ;  /* 0x0000001002307819 */ /* 0x000fe200000006ff */
[----:B------:R-:W-:Y:S01]  /*2530*/  FADD.FTZ R49, R144, R140 ;  /* 0x0000008c90317221 */ /* 0x000fe20000010000 */
[----:B------:R-:W-:Y:S01]  /*2540*/  PRMT R133, R81, 0x7632, R133 ;  /* 0x0000763251857816 */ /* 0x000fe20000000085 */
[C---:B------:R-:W-:Y:S01]  /*2550*/  FADD.FTZ R81, -R120.reuse, R79 ;  /* 0x0000004f78517221 */ /* 0x040fe20000010100 */
[C---:B------:R-:W-:Y:S01]  /*2560*/  FADD.FTZ R79, -R120.reuse, R63 ;  /* 0x0000003f784f7221 */ /* 0x040fe20000010100 */
[C---:B------:R-:W-:Y:S01]  /*2570*/  FADD.FTZ R163, -R120.reuse, R163 ;  /* 0x000000a378a37221 */ /* 0x040fe20000010100 */
[----:B------:R-:W-:Y:S01]  /*2580*/  SHF.L.U32 R144, R101, 0x10, RZ ;  /* 0x0000001065907819 */ /* 0x000fe200000006ff */
[C---:B------:R-:W-:Y:S01]  /*2590*/  FADD.FTZ R63, -R120.reuse, R159 ;  /* 0x0000009f783f7221 */ /* 0x040fe20000010100 */
[----:B------:R-:W-:Y:S01]  /*25a0*/  FADD.FTZ R55, R55, R148 ;  /* 0x0000009437377221 */ /* 0x000fe20000010000 */
[----:B------:R-:W-:Y:S01]  /*25b0*/  FADD.FTZ R159, -R120, R48 ;  /* 0x00000030789f7221 */ /* 0x000fe20000010100 */
[----:B------:R-:W-:Y:S01]  /*25c0*/  FFMA.FTZ R48, R27, R140, R142 ;  /* 0x0000008c1b307223 */ /* 0x000fe2000001008e */
[----:B------:R-:W-:Y:S01]  /*25d0*/  SHF.L.U32 R161, R61, 0x10, RZ ;  /* 0x000000103da17819 */ /* 0x000fe200000006ff */
[----:B0-----:R-:W-:Y:S01]  /*25e0*/  FMUL.FTZ R163, R59, R163 ;  /* 0x000000a33ba37220 */ /* 0x001fe20000410000 */
[----:B------:R-:W-:Y:S01]  /*25f0*/  PRMT R139, R71, 0x7632, R139 ;  /* 0x00007632478b7816 */ /* 0x000fe2000000008b */
[----:B------:R-:W-:Y:S01]  /*2600*/  FADD.FTZ R55, R55, R144 ;  /* 0x0000009037377221 */ /* 0x000fe20000010000 */
[----:B------:R-:W-:-:S02]  /*2610*/  SHF.L.U32 R140, R103, 0x10, RZ ;  /* 0x00000010678c7819 */ /* 0x000fc400000006ff */
[----:B------:R-:W-:Y:S02]  /*2620*/  SHF.L.U32 R71, R71, 0x10, RZ ;  /* 0x0000001047477819 */ /* 0x000fe400000006ff */
[C---:B------:R-:W-:Y:S02]  /*2630*/  PRMT R61, R85.reuse, 0x7632, R61 ;  /* 0x00007632553d7816 */ /* 0x040fe4000000003d */
[----:B------:R-:W-:Y:S02]  /*2640*/  SHF.L.U32 R85, R85, 0x10, RZ ;  /* 0x0000001055557819 */ /* 0x000fe400000006ff */
[----:B------:R-:W-:Y:S01]  /*2650*/  PRMT R146, R99, 0x7632, R146 ;  /* 0x0000763263927816 */ /* 0x000fe20000000092 */
[----:B------:R-:W-:Y:S01]  /*2660*/  FFMA.FTZ R99, R163, R162, R54 ;  /* 0x000000a2a3637223 */ /* 0x000fe20000010036 */
[C---:B------:R-:W-:Y:S01]  /*2670*/  FADD.FTZ R2, -R120.reuse, R141 ;  /* 0x0000008d78027221 */ /* 0x040fe20000010100 */
[----:B------:R-:W-:Y:S01]  /*2680*/  FADD.FTZ R54, R55, R140 ;  /* 0x0000008c37367221 */ /* 0x000fe20000010000 */
[C---:B------:R-:W-:Y:S01]  /*2690*/  FADD.FTZ R141, -R120.reuse, R71 ;  /* 0x00000047788d7221 */ /* 0x040fe20000010100 */
[----:B------:R-:W-:Y:S01]  /*26a0*/  FADD.FTZ R71, -R120, R85 ;  /* 0x0000005578477221 */ /* 0x000fe20000010100 */
[----:B------:R-:W-:Y:S01]  /*26b0*/  SHF.L.U32 R85, R107, 0x10, RZ ;  /* 0x000000106b557819 */ /* 0x000fe200000006ff */
[----:B------:R-:W-:Y:S01]  /*26c0*/  FADD.FTZ R54, R54, R91 ;  /* 0x0000005b36367221 */ /* 0x000fe20000010000 */
[----:B------:R-:W-:-:S02]  /*26d0*/  PRMT R165, R75, 0x7632, R165 ;  /* 0x000076324ba57816 */ /* 0x000fc400000000a5 */
[----:B------:R-:W-:Y:S01]  /*26e0*/  SHF.L.U32 R75, R75, 0x10, RZ ;  /* 0x000000104b4b7819 */ /* 0x000fe200000006ff */
[----:B------:R-:W-:Y:S01]  /*26f0*/  FADD.FTZ R54, R54, R85 ;  /* 0x0000005536367221 */ /* 0x000fe20000010000 */
[----:B------:R-:W-:Y:S01]  /*2700*/  FADD.FTZ R51, R147, R132 ;  /* 0x0000008493337221 */ /* 0x000fe20000010000 */
[C---:B------:R-:W-:Y:S02]  /*2710*/  PRMT R147, R67.reuse, 0x7632, R147 ;  /* 0x0000763243937816 */ /* 0x040fe40000000093 */
[----:B------:R-:W-:Y:S01]  /*2720*/  SHF.L.U32 R149, R67, 0x10, RZ ;  /* 0x0000001043957819 */ /* 0x000fe200000006ff */
[----:B------:R-:W-:Y:S01]  /*2730*/  FADD.FTZ R54, R54, R121 ;  /* 0x0000007936367221 */ /* 0x000fe20000010000 */
[C---:B------:R-:W-:Y:S01]  /*2740*/  PRMT R151, R65.reuse, 0x7632, R151 ;  /* 0x0000763241977816 */ /* 0x040fe20000000097 */
[----:B------:R-:W-:Y:S01]  /*2750*/  FADD.FTZ R89, -R120, R75 ;  /* 0x0000004b78597221 */ /* 0x000fe20000010100 */
[----:B------:R-:W-:Y:S02]  /*2760*/  SHF.L.U32 R153, R65, 0x10, RZ ;  /* 0x0000001041997819 */ /* 0x000fe400000006ff */
[----:B------:R-:W-:-:S02]  /*2770*/  SHF.L.U32 R73, R73, 0x10, RZ ;  /* 0x0000001049497819 */ /* 0x000fc400000006ff */
[C---:B------:R-:W-:Y:S02]  /*2780*/  PRMT R67, R83.reuse, 0x7632, R67 ;  /* 0x0000763253437816 */ /* 0x040fe40000000043 */
[----:B------:R-:W-:Y:S01]  /*2790*/  SHF.L.U32 R65, R83, 0x10, RZ ;  /* 0x0000001053417819 */ /* 0x000fe200000006ff */
[----:B------:R-:W-:Y:S01]  /*27a0*/  FADD.FTZ R54, R54, R77 ;  /* 0x0000004d36367221 */ /* 0x000fe20000010000 */
[----:B------:R-:W-:Y:S02]  /*27b0*/  SHF.L.U32 R75, R113, 0x10, RZ ;  /* 0x00000010714b7819 */ /* 0x000fe400000006ff */
[----:B------:R-:W-:Y:S01]  /*27c0*/  SHF.L.U32 R118, R118, 0x10, RZ ;  /* 0x0000001076767819 */ /* 0x000fe200000006ff */
[----:B------:R-:W-:Y:S01]  /*27d0*/  FADD.FTZ R83, -R120, R73 ;  /* 0x0000004978537221 */ /* 0x000fe20000010100 */
[----:B------:R-:W-:Y:S02]  /*27e0*/  SHF.L.U32 R151, R151, 0x10, RZ ;  /* 0x0000001097977819 */ /* 0x000fe400000006ff */
[----:B------:R-:W-:-:S02]  /*27f0*/  SHF.L.U32 R147, R147, 0x10, RZ ;  /* 0x0000001093937819 */ /* 0x000fc400000006ff */
[----:B------:R-:W-:Y:S02]  /*2800*/  SHF.L.U32 R143, R143, 0x10, RZ ;  /* 0x000000108f8f7819 */ /* 0x000fe400000006ff */
[----:B------:R-:W-:Y:S02]  /*2810*/  SHF.L.U32 R139, R139, 0x10, RZ ;  /* 0x000000108b8b7819 */ /* 0x000fe400000006ff */
[----:B------:R-:W-:Y:S02]  /*2820*/  SHF.L.U32 R165, R165, 0x10, RZ ;  /* 0x00000010a5a57819 */ /* 0x000fe400000006ff */
[----:B------:R-:W-:Y:S02]  /*2830*/  SHF.L.U32 R137, R137, 0x10, RZ ;  /* 0x0000001089897819 */ /* 0x000fe400000006ff */
[----:B------:R-:W-:Y:S02]  /*2840*/  SHF.L.U32 R135, R135, 0x10, RZ ;  /* 0x0000001087877819 */ /* 0x000fe400000006ff */
[----:B------:R-:W-:-:S02]  /*2850*/  SHF.L.U32 R133, R133, 0x10, RZ ;  /* 0x0000001085857819 */ /* 0x000fc400000006ff */
[----:B------:R-:W-:Y:S02]  /*2860*/  SHF.L.U32 R67, R67, 0x10, RZ ;  /* 0x0000001043437819 */ /* 0x000fe400000006ff */
[----:B------:R-:W-:Y:S01]  /*2870*/  SHF.L.U32 R61, R61, 0x10, RZ ;  /* 0x000000103d3d7819 */ /* 0x000fe200000006ff */
[C---:B------:R-:W-:Y:S01]  /*2880*/  FADD.FTZ R73, -R120.reuse, R65 ;  /* 0x0000004178497221 */ /* 0x040fe20000010100 */
[----:B------:R-:W-:Y:S01]  /*2890*/  FADD.FTZ R65, -R120, R155 ;  /* 0x0000009b78417221 */ /* 0x000fe20000010100 */
[----:B------:R-:W-:Y:S01]  /*28a0*/  FADD.FTZ R54, R54, R75 ;  /* 0x0000004b36367221 */ /* 0x000fe20000010000 */
[----:B------:R-:W-:Y:S01]  /*28b0*/  FFMA.FTZ R138, R29, R132, R138 ;  /* 0x000000841d8a7223 */ /* 0x000fe2000001008a */
        /* <DEDUP_REMOVED lines=16> */
[----:B------:R-:W-:Y:S01]  /*29c0*/  PRMT R120, R113, 0x7632, R120 ;  /* 0x0000763271787816 */ /* 0x000fe20000000078 */
[----:B------:R-:W-:Y:S01]  /*29d0*/  FADD.FTZ R54, R54, R69 ;  /* 0x0000004536367221 */ /* 0x000fe20000010000 */
[----:B------:R-:W-:Y:S01]  /*29e0*/  SHF.L.U32 R67, R117, 0x10, RZ ;  /* 0x0000001075437819 */ /* 0x000fe200000006ff */
[----:B------:R-:W-:Y:S01]  /*29f0*/  FADD.FTZ R51, R51, R50 ;  /* 0x0000003233337221 */ /* 0x000fe20000010000 */
[--C-:B------:R-:W-:Y:S01]  /*2a00*/  FFMA.FTZ R50, R25, R50, R138.reuse ;  /* 0x0000003219327223 */ /* 0x100fe2000001008a */
[----:B------:R-:W-:Y:S01]  /*2a10*/  SHF.L.U32 R61, R119, 0x10, RZ ;  /* 0x00000010773d7819 */ /* 0x000fe200000006ff */
[----:B------:R-:W-:Y:S01]  /*2a20*/  FMUL.FTZ R2, R59, R2 ;  /* 0x000000023b027220 */ /* 0x000fe20000410000 */
[----:B------:R-:W-:Y:S01]  /*2a30*/  SHF.L.U32 R113, R120, 0x10, RZ ;  /* 0x0000001078717819 */ /* 0x000fe200000006ff */
[----:B------:R-:W-:Y:S01]  /*2a40*/  FADD.FTZ R120, R54, R67 ;  /* 0x0000004336787221 */ /* 0x000fe20000010000 */
[----:B------:R-:W-:-:S02]  /*2a50*/  PRMT R138, R103, 0x7632, R138 ;  /* 0x00007632678a7816 */ /* 0x000fc4000000008a */
[----:B------:R-:W-:Y:S02]  /*2a60*/  PRMT R103, R119, 0x7632, R103 ;  /* 0x0000763277677816 */ /* 0x000fe40000000067 */
[C---:B------:R-:W-:Y:S01]  /*2a70*/  PRMT R119, R53.reuse, 0x7632, R119 ;  /* 0x0000763235777816 */ /* 0x040fe20000000077 */
[-C--:B------:R-:W-:Y:S01]  /*2a80*/  FFMA.FTZ R56, R2, R164.reuse, R56 ;  /* 0x000000a402387223 */ /* 0x080fe20000010038 */
[----:B------:R-:W-:Y:S01]  /*2a90*/  SHF.L.U32 R53, R53, 0x10, RZ ;  /* 0x0000001035357819 */ /* 0x000fe200000006ff */
[----:B------:R-:W-:Y:S01]  /*2aa0*/  FADD.FTZ R120, R120, R61 ;  /* 0x0000003d78787221 */ /* 0x000fe20000010000 */
[----:B------:R-:W-:Y:S01]  /*2ab0*/  FMUL.FTZ R164, R15, R164 ;  /* 0x000000a40fa47220 */ /* 0x000fe20000410000 */
[----:B------:R-:W-:Y:S02]  /*2ac0*/  PRMT R142, R101, 0x7632, R142 ;  /* 0x00007632658e7816 */ /* 0x000fe4000000008e */
[----:B------:R-:W-:Y:S01]  /*2ad0*/  PRMT R101, R107, 0x7632, R101 ;  /* 0x000076326b657816 */ /* 0x000fe20000000065 */
[----:B------:R-:W-:Y:S01]  /*2ae0*/  FADD.FTZ R57, R120, R53 ;  /* 0x0000003578397221 */ /* 0x000fe20000010000 */
[----:B------:R-:W-:Y:S01]  /*2af0*/  PRMT R107, R117, 0x7632, R107 ;  /* 0x00007632756b7816 */ /* 0x000fe2000000006b */
[----:B------:R-:W-:Y:S01]  /*2b00*/  FMUL.FTZ R162, R18, R162 ;  /* 0x000000a212a27220 */ /* 0x000fe20000410000 */
[----:B------:R-:W-:Y:S01]  /*2b10*/  SHF.L.U32 R54, R103, 0x10, RZ ;  /* 0x0000001067367819 */ /* 0x000fe200000006ff */
[----:B------:R-:W-:Y:S01]  /*2b20*/  FADD.FTZ R103, RZ, R164 ;  /* 0x000000a4ff677221 */ /* 0x000fe20000010000 */
[----:B------:R-:W-:Y:S01]  /*2b30*/  FFMA.FTZ R120, R2, R164, RZ ;  /* 0x000000a402787223 */ /* 0x000fe200000100ff */
[----:B------:R-:W-:Y:S01]  /*2b40*/  SHF.L.U32 R158, R158, 0x10, RZ ;  /* 0x000000109e9e7819 */ /* 0x000fe200000006ff */
[----:B------:R-:W-:Y:S01]  /*2b50*/  FMUL.FTZ R161, R59, R161 ;  /* 0x000000a13ba17220 */ /* 0x000fe20000410000 */
[----:B------:R-:W-:Y:S01]  /*2b60*/  SHF.L.U32 R55, R107, 0x10, RZ ;  /* 0x000000106b377819 */ /* 0x000fe200000006ff */
[----:B------:R-:W-:Y:S01]  /*2b70*/  FMUL.FTZ R159, R59, R159 ;  /* 0x0000009f3b9f7220 */ /* 0x000fe20000410000 */
[-C--:B------:R-:W-:Y:S01]  /*2b80*/  FMUL.FTZ R160, R15, R93.reuse ;  /* 0x0000005d0fa07220 */ /* 0x080fe20000410000 */
[----:B------:R-:W-:Y:S01]  /*2b90*/  FADD.FTZ R103, R103, R162 ;  /* 0x000000a267677221 */ /* 0x000fe20000010000 */
[----:B------:R-:W-:Y:S01]  /*2ba0*/  FFMA.FTZ R107, R163, R162, R120 ;  /* 0x000000a2a36b7223 */ /* 0x000fe20000010078 */
[----:B------:R-:W-:Y:S01]  /*2bb0*/  FFMA.FTZ R56, R161, R93, R56 ;  /* 0x0000005da1387223 */ /* 0x000fe20000010038 */
[----:B------:R-:W-:Y:S01]  /*2bc0*/  FMUL.FTZ R157, R59, R157 ;  /* 0x0000009d3b9d7220 */ /* 0x000fe20000410000 */
[----:B------:R-:W-:Y:S01]  /*2bd0*/  FADD.FTZ R95, R95, R158 ;  /* 0x0000009e5f5f7221 */ /* 0x000fe20000010000 */
[-C--:B------:R-:W-:Y:S01]  /*2be0*/  FFMA.FTZ R120, R159, R158.reuse, R99 ;  /* 0x0000009e9f787223 */ /* 0x080fe20000010063 */
[----:B------:R-:W-:Y:S01]  /*2bf0*/  FMUL.FTZ R158, R18, R158 ;  /* 0x0000009e129e7220 */ /* 0x000fe20000410000 */
[----:B------:R-:W-:Y:S01]  /*2c00*/  FADD.FTZ R103, R103, R160 ;  /* 0x000000a067677221 */ /* 0x000fe20000010000 */
[----:B------:R-:W-:Y:S01]  /*2c10*/  FFMA.FTZ R107, R161, R160, R107 ;  /* 0x000000a0a16b7223 */ /* 0x000fe2000001006b */
[----:B------:R-:W-:Y:S01]  /*2c20*/  SHF.L.U32 R154, R154, 0x10, RZ ;  /* 0x000000109a9a7819 */ /* 0x000fe200000006ff */
[-C--:B------:R-:W-:Y:S01]  /*2c30*/  FFMA.FTZ R56, R157, R156.reuse, R56 ;  /* 0x0000009c9d387223 */ /* 0x080fe20000010038 */
[----:B------:R-:W-:Y:S01]  /*2c40*/  FMUL.FTZ R155, R59, R155 ;  /* 0x0000009b3b9b7220 */ /* 0x000fe20000410000 */
[----:B------:R-:W-:Y:S01]  /*2c50*/  FMUL.FTZ R156, R15, R156 ;  /* 0x0000009c0f9c7220 */ /* 0x000fe20000410000 */
[----:B------:R-:W-:Y:S01]  /*2c60*/  FADD.FTZ R103, R103, R158 ;  /* 0x0000009e67677221 */ /* 0x000fe20000010000 */
        /* <DEDUP_REMOVED lines=50> */
[----:B------:R-:W-:Y:S01]  /*2f90*/  SHF.L.U32 R117, R111, 0x10, RZ ;  /* 0x000000106f757819 */ /* 0x000fe200000006ff */
[----:B------:R-:W-:Y:S01]  /*2fa0*/  FADD.FTZ R99, R95, R138 ;  /* 0x0000008a5f637221 */ /* 0x000fe20000010000 */
[-C--:B------:R-:W-:Y:S01]  /*2fb0*/  FFMA.FTZ R120, R139, R138.reuse, R120 ;  /* 0x0000008a8b787223 */ /* 0x080fe20000010078 */
[C---:B------:R-:W-:Y:S01]  /*2fc0*/  FMUL.FTZ R138, R18.reuse, R138 ;  /* 0x0000008a128a7220 */ /* 0x040fe20000410000 */
[----:B------:R-:W-:Y:S01]  /*2fd0*/  FADD.FTZ R111, R103, R140 ;  /* 0x0000008c676f7221 */ /* 0x000fe20000010000 */
[----:B------:R-:W-:Y:S01]  /*2fe0*/  FFMA.FTZ R107, R141, R140, R107 ;  /* 0x0000008c8d6b7223 */ /* 0x000fe2000001006b */
[----:B------:R-:W-:Y:S01]  /*2ff0*/  SHF.L.U32 R97, R97, 0x10, RZ ;  /* 0x0000001061617819 */ /* 0x000fe200000006ff */
[----:B------:R-:W-:Y:S01]  /*3000*/  FFMA.FTZ R56, R93, R91, R56 ;  /* 0x0000005b5d387223 */ /* 0x000fe20000010038 */
[----:B------:R-:W-:Y:S01]  /*3010*/  FMUL.FTZ R95, R59, R115 ;  /* 0x000000733b5f7220 */ /* 0x000fe20000410000 */
[----:B------:R-:W-:Y:S01]  /*3020*/  FMUL.FTZ R91, R15, R91 ;  /* 0x0000005b0f5b7220 */ /* 0x000fe20000410000 */
[----:B------:R-:W-:Y:S01]  /*3030*/  FADD.FTZ R111, R111, R138 ;  /* 0x0000008a6f6f7221 */ /* 0x000fe20000010000 */
[----:B------:R-:W-:Y:S01]  /*3040*/  FFMA.FTZ R107, R139, R138, R107 ;  /* 0x0000008a8b6b7223 */ /* 0x000fe2000001006b */
[----:B------:R-:W-:Y:S01]  /*3050*/  FMUL.FTZ R89, R59, R89 ;  /* 0x000000593b597220 */ /* 0x000fe20000410000 */
[----:B------:R-:W-:Y:S01]  /*3060*/  FADD.FTZ R103, R99, R97 ;  /* 0x0000006163677221 */ /* 0x000fe20000010000 */
[-C--:B------:R-:W-:Y:S01]  /*3070*/  FFMA.FTZ R120, R95, R97.reuse, R120 ;  /* 0x000000615f787223 */ /* 0x080fe20000010078 */
[C---:B------:R-:W-:Y:S01]  /*3080*/  FMUL.FTZ R97, R18.reuse, R97 ;  /* 0x0000006112617220 */ /* 0x040fe20000410000 */
[----:B------:R-:W-:Y:S01]  /*3090*/  FADD.FTZ R111, R111, R91 ;  /* 0x0000005b6f6f7221 */ /* 0x000fe20000010000 */
[----:B------:R-:W-:Y:S01]  /*30a0*/  FFMA.FTZ R115, R93, R91, R107 ;  /* 0x0000005b5d737223 */ /* 0x000fe2000001006b */
[----:B------:R-:W-:Y:S01]  /*30b0*/  SHF.L.U32 R101, R101, 0x10, RZ ;  /* 0x0000001065657819 */ /* 0x000fe200000006ff */
[----:B------:R-:W-:Y:S01]  /*30c0*/  FMUL.FTZ R87, R59, R87 ;  /* 0x000000573b577220 */ /* 0x000fe20000410000 */
[----:B------:R-:W-:Y:S01]  /*30d0*/  FFMA.FTZ R56, R89, R85, R56 ;  /* 0x0000005559387223 */ /* 0x000fe20000010038 */
[----:B------:R-:W-:Y:S01]  /*30e0*/  FMUL.FTZ R99, R59, R165 ;  /* 0x000000a53b637220 */ /* 0x000fe20000410000 */
[----:B------:R-:W-:Y:S01]  /*30f0*/  FMUL.FTZ R85, R15, R85 ;  /* 0x000000550f557220 */ /* 0x000fe20000410000 */
[----:B------:R-:W-:Y:S01]  /*3100*/  FADD.FTZ R111, R111, R97 ;  /* 0x000000616f6f7221 */ /* 0x000fe20000010000 */
[----:B------:R-:W-:Y:S01]  /*3110*/  FFMA.FTZ R115, R95, R97, R115 ;  /* 0x000000615f737223 */ /* 0x000fe20000010073 */
[-C--:B------:R-:W-:Y:S01]  /*3120*/  FFMA.FTZ R56, R87, R121.reuse, R56 ;  /* 0x0000007957387223 */ /* 0x080fe20000010038 */
        /* <DEDUP_REMOVED lines=39> */
[-C--:B------:R-:W-:Y:S01]  /*33a0*/  FFMA.FTZ R56, R73, R69.reuse, R56 ;  /* 0x0000004549387223 */ /* 0x080fe20000010038 */
[----:B------:R-:W-:Y:S01]  /*33b0*/  FMUL.FTZ R115, R59, R118 ;  /* 0x000000763b737220 */ /* 0x000fe20000410000 */
[----:B------:R-:W-:Y:S01]  /*33c0*/  FMUL.FTZ R69, R15, R69 ;  /* 0x000000450f457220 */ /* 0x000fe20000410000 */
[----:B------:R-:W-:Y:S01]  /*33d0*/  FADD.FTZ R135, R135, R113 ;  /* 0x0000007187877221 */ /* 0x000fe20000010000 */
[----:B------:R-:W-:Y:S01]  /*33e0*/  FFMA.FTZ R137, R111, R113, R137 ;  /* 0x000000716f897223 */ /* 0x000fe20000010089 */
[----:B------:R-:W-:Y:S01]  /*33f0*/  FADD.FTZ R118, R121, R117 ;  /* 0x0000007579767221 */ /* 0x000fe20000010000 */
[----:B------:R-:W-:Y:S01]  /*3400*/  FMUL.FTZ R71, R59, R71 ;  /* 0x000000473b477220 */ /* 0x000fe20000410000 */
[-C--:B------:R-:W-:Y:S01]  /*3410*/  FFMA.FTZ R121, R115, R117.reuse, R120 ;  /* 0x0000007573797223 */ /* 0x080fe20000010078 */
[----:B------:R-:W-:Y:S01]  /*3420*/  FMUL.FTZ R117, R18, R117 ;  /* 0x0000007512757220 */ /* 0x000fe20000410000 */
[----:B------:R-:W-:Y:S01]  /*3430*/  FADD.FTZ R120, R135, R69 ;  /* 0x0000004587787221 */ /* 0x000fe20000010000 */
[----:B------:R-:W-:Y:S01]  /*3440*/  FFMA.FTZ R137, R73, R69, R137 ;  /* 0x0000004549897223 */ /* 0x000fe20000010089 */
[-C--:B------:R-:W-:Y:S01]  /*3450*/  FFMA.FTZ R56, R71, R67.reuse, R56 ;  /* 0x0000004347387223 */ /* 0x080fe20000010038 */
[----:B------:R-:W-:Y:S01]  /*3460*/  FMUL.FTZ R132, R59, R132 ;  /* 0x000000843b847220 */ /* 0x000fe20000410000 */
[----:B------:R-:W-:Y:S01]  /*3470*/  FADD.FTZ R135, R118, R55 ;  /* 0x0000003776877221 */ /* 0x000fe20000010000 */
[----:B------:R-:W-:Y:S01]  /*3480*/  FMUL.FTZ R67, R15, R67 ;  /* 0x000000430f437220 */ /* 0x000fe20000410000 */
[----:B------:R-:W-:Y:S01]  /*3490*/  FADD.FTZ R120, R120, R117 ;  /* 0x0000007578787221 */ /* 0x000fe20000010000 */
[----:B------:R-:W-:Y:S01]  /*34a0*/  FFMA.FTZ R118, R115, R117, R137 ;  /* 0x0000007573767223 */ /* 0x000fe20000010089 */
        /* <DEDUP_REMOVED lines=8> */
[----:B------:R-:W-:Y:S01]  /*3530*/  FFMA.FTZ R55, R132, R133, R55 ;  /* 0x0000008584377223 */ /* 0x000fe20000010037 */
[----:B------:R-:W-:Y:S01]  /*3540*/  SHF.L.U32 R119, R119, 0x10, RZ ;  /* 0x0000001077777819 */ /* 0x000fe200000006ff */
[C---:B------:R-:W-:Y:S01]  /*3550*/  FMUL.FTZ R63, R59.reuse, R63 ;  /* 0x0000003f3b3f7220 */ /* 0x040fe20000410000 */
[----:B------:R-:W-:Y:S01]  /*3560*/  FMUL.FTZ R134, R59, R134 ;  /* 0x000000863b867220 */ /* 0x000fe20000410000 */
[----:B------:R-:W-:Y:S01]  /*3570*/  FADD.FTZ R118, R135, R54 ;  /* 0x0000003687767221 */ /* 0x000fe20000010000 */
[-C--:B------:R-:W-:Y:S01]  /*3580*/  FMUL.FTZ R135, R18, R54.reuse ;  /* 0x0000003612877220 */ /* 0x080fe20000410000 */
[----:B------:R-:W-:Y:S01]  /*3590*/  FADD.FTZ R120, R120, R61 ;  /* 0x0000003d78787221 */ /* 0x000fe20000010000 */
[----:B------:R-:W-:Y:S01]  /*35a0*/  FFMA.FTZ R137, R65, R61, R55 ;  /* 0x0000003d41897223 */ /* 0x000fe20000010037 */
[-C--:B------:R-:W-:Y:S01]  /*35b0*/  FFMA.FTZ R56, R63, R53.reuse, R56 ;  /* 0x000000353f387223 */ /* 0x080fe20000010038 */
[----:B------:R-:W-:Y:S01]  /*35c0*/  FFMA.FTZ R121, R134, R54, R121 ;  /* 0x0000003686797223 */ /* 0x000fe20000010079 */
[----:B------:R-:W-:Y:S01]  /*35d0*/  FMUL.FTZ R136, R59, R136 ;  /* 0x000000883b887220 */ /* 0x000fe20000410000 */
[----:B------:R-:W-:Y:S01]  /*35e0*/  FADD.FTZ R55, R118, R119 ;  /* 0x0000007776377221 */ /* 0x000fe20000010000 */
[----:B------:R-:W-:Y:S01]  /*35f0*/  FMUL.FTZ R53, R15, R53 ;  /* 0x000000350f357220 */ /* 0x000fe20000410000 */
[----:B------:R-:W-:Y:S01]  /*3600*/  FADD.FTZ R120, R120, R135 ;  /* 0x0000008778787221 */ /* 0x000fe20000010000 */
[----:B------:R-:W-:Y:S01]  /*3610*/  FFMA.FTZ R118, R134, R135, R137 ;  /* 0x0000008786767223 */ /* 0x000fe20000010089 */
[-C--:B------:R-:W-:Y:S01]  /*3620*/  FFMA.FTZ R54, R136, R119.reuse, R121 ;  /* 0x0000007788367223 */ /* 0x080fe20000010079 */
[----:B------:R-:W-:Y:S01]  /*3630*/  FMUL.FTZ R137, R18, R119 ;  /* 0x0000007712897220 */ /* 0x000fe20000410000 */
[----:B------:R-:W-:Y:S01]  /*3640*/  FADD.FTZ R120, R120, R53 ;  /* 0x0000003578787221 */ /* 0x000fe20000010000 */
[----:B------:R-:W-:-:S03]  /*3650*/  FFMA.FTZ R119, R63, R53, R118 ;  /* 0x000000353f777223 */ /* 0x000fc60000010076 */
[----:B------:R-:W-:Y:S01]  /*3660*/  FADD.FTZ R118, R120, R137 ;  /* 0x0000008978767221 */ /* 0x000fe20000010000 */
[----:B------:R-:W-:Y:S01]  /*3670*/  FFMA.FTZ R119, R136, R137, R119 ;  /* 0x0000008988777223 */ /* 0x000fe20000010077 */
[----:B------:R-:W-:-:S04]  /*3680*/  UIADD3 UR11, UP0, UPT, UR11, 0x9, URZ ;  /* 0x000000090b0b7890 */ /* 0x000fc8000ff1e0ff */
[----:B------:R0:W-:Y:S01]  /*3690*/  STS.64 [R24+0xc80], R118 ;  /* 0x000c807618007388 */ /* 0x0001e20000000a00 */
[----:B------:R-:W-:Y:S02]  /*36a0*/  UIADD3.X UR5, UPT, UPT, URZ, UR5, URZ, UP0, !UPT ;  /* 0x00000005ff057290 */ /* 0x000fe400087fe4ff */
[----:B------:R-:W-:-:S04]  /*36b0*/  UISETP.GE.U32.AND UP0, UPT, UR11, UR20, UPT ;  /* 0x000000140b00728c */ /* 0x000fc8000bf06070 */
[----:B------:R-:W-:Y:S01]  /*36c0*/  UISETP.GE.AND.EX UP0, UPT, UR5, UR21, UPT, UP0 ;  /* 0x000000150500728c */ /* 0x000fe2000bf06300 */
[----:B------:R-:W-:Y:S01]  /*36d0*/  BAR.SYNC.DEFER_BLOCKING 0x0 ;  /* 0x0000000000007b1d */ /* 0x000fe20000010000 */
[----:B------:R-:W-:-:S07]  /*36e0*/  ISETP.GT.U32.AND P0, PT, R3, 0x7f, PT ;  /* 0x0000007f0300780c */ /* 0x000fce0003f04070 */
[----:B0-----:R-:W-:Y:S06]  /*36f0*/  BRA.U !UP0, `(.L_x_240) ;  /* 0x0000000108487547 */ /* 0x001fec000b800000 */
[----:B------:R-:W-:Y:S04]  /*3700*/  STS.64 [R4], R48 ;  /* 0x0000003004007388 */ /* 0x000fe80000000a00 */
[----:B------:R-:W-:Y:S04]  /*3710*/  STS.64 [R5], R50 ;  /* 0x0000003205007388 */ /* 0x000fe80000000a00 */
[----:B------:R-:W-:Y:S04]  /*3720*/  STS.64 [R6], R56 ;  /* 0x0000003806007388 */ /* 0x000fe80000000a00 */
[----:B------:R-:W-:Y:S01]  /*3730*/  STS.64 [R7], R54 ;  /* 0x0000003607007388 */ /* 0x000fe20000000a00 */
[----:B------:R-:W-:Y:S06]  /*3740*/  BAR.SYNC.DEFER_BLOCKING 0x0 ;  /* 0x0000000000007b1d */ /* 0x000fec0000010000 */
[----:B------:R-:W0:Y:S04]  /*3750*/  LDS.64 R118, [R8] ;  /* 0x0000000008767984 */ /* 0x000e280000000a00 */
[----:B------:R-:W1:Y:S01]  /*3760*/  LDS.64 R120, [R8+0xa00] ;  /* 0x000a000008787984 */ /* 0x000e620000000a00 */
[----:B0-----:R-:W-:Y:S01]  /*3770*/  FADD.FTZ R165, RZ, R118 ;  /* 0x00000076ffa57221 */ /* 0x001fe20000010000 */
[----:B------:R-:W-:-:S02]  /*3780*/  FADD.FTZ R24, RZ, R119 ;  /* 0x00000077ff187221 */ /* 0x000fc40000010000 */
[----:B------:R-:W0:Y:S01]  /*3790*/  LDS.64 R118, [R8+0x1400] ;  /* 0x0014000008767984 */ /* 0x000e220000000a00 */
[----:B-1----:R-:W-:Y:S01]  /*37a0*/  FADD.FTZ R165, R165, R120 ;  /* 0x00000078a5a57221 */ /* 0x002fe20000010000 */
[----:B------:R-:W-:-:S03]  /*37b0*/  FADD.FTZ R24, R24, R121 ;  /* 0x0000007918187221 */ /* 0x000fc60000010000 */
[----:B0-----:R-:W-:Y:S01]  /*37c0*/  FADD.FTZ R165, R165, R118 ;  /* 0x00000076a5a57221 */ /* 0x001fe20000010000 */
[----:B------:R-:W-:Y:S02]  /*37d0*/  FADD.FTZ R24, R24, R119 ;  /* 0x0000007718187221 */ /* 0x000fe40000010000 */
[----:B------:R-:W0:Y:S02]  /*37e0*/  LDS.64 R118, [R8+0x1e00] ;  /* 0x001e000008767984 */ /* 0x000e240000000a00 */
[----:B0-----:R-:W-:Y:S01]  /*37f0*/  FADD.FTZ R118, R165, R118 ;  /* 0x00000076a5767221 */ /* 0x001fe20000010000 */
[----:B------:R-:W-:-:S05]  /*3800*/  FADD.FTZ R119, R24, R119 ;  /* 0x0000007718777221 */ /* 0x000fca0000010000 */
[----:B------:R0:W-:Y:S02]  /*3810*/  STG.E.64 desc[UR14][R46.64+0x12000], R118 ;  /* 0x012000762e007986 */ /* 0x0001e4000c101b0e */
.L_x_240:
[----:B------:R-:W-:Y:S01]  /*3820*/  BSSY.RECONVERGENT B0, `(.L_x_241) ;  /* 0x0000013000007945 */ /* 0x000fe20003800200 */
[----:B------:R-:W-:Y:S02]  /*3830*/  MOV R24, RZ ;  /* 0x000000ff00187202 */ /* 0x000fe40000000f00 */
[----:B------:R-:W-:Y:S01]  /*3840*/  MOV R120, RZ ;  /* 0x000000ff00787202 */ /* 0x000fe20000000f00 */
[----:B------:R-:W-:Y:S06]  /*3850*/  @P0 BRA `(.L_x_242) ;  /* 0x00000000003c0947 */ /* 0x000fec0003800000 */
[----:B0-----:R-:W0:Y:S04]  /*3860*/  LDS.64 R118, [R9] ;  /* 0x0000000009767984 */ /* 0x001e280000000a00 */
[----:B------:R-:W1:Y:S01]  /*3870*/  LDS.64 R120, [R10] ;  /* 0x000000000a787984 */ /* 0x000e620000000a00 */
[----:B0-----:R-:W-:Y:S01]  /*3880*/  FADD.FTZ R165, RZ, R118 ;  /* 0x00000076ffa57221 */ /* 0x001fe20000010000 */
[----:B------:R-:W-:Y:S02]  /*3890*/  FADD.FTZ R24, RZ, R119 ;  /* 0x00000077ff187221 */ /* 0x000fe40000010000 */
[----:B------:R-:W0:Y:S01]  /*38a0*/  LDS.64 R118, [R11] ;  /* 0x000000000b767984 */ /* 0x000e220000000a00 */
[----:B-1----:R-:W-:Y:S01]  /*38b0*/  FADD.FTZ R165, R165, R120 ;  /* 0x00000078a5a57221 */ /* 0x002fe20000010000 */
[----:B------:R-:W-:-:S03]  /*38c0*/  FADD.FTZ R24, R24, R121 ;  /* 0x0000007918187221 */ /* 0x000fc60000010000 */
[----:B0-----:R-:W-:Y:S01]  /*38d0*/  FADD.FTZ R165, R165, R118 ;  /* 0x00000076a5a57221 */ /* 0x001fe20000010000 */
[----:B------:R-:W-:Y:S02]  /*38e0*/  FADD.FTZ R24, R24, R119 ;  /* 0x0000007718187221 */ /* 0x000fe40000010000 */
[----:B------:R-:W0:Y:S02]  /*38f0*/  LDS.64 R118, [R13] ;  /* 0x000000000d767984 */ /* 0x000e240000000a00 */
[----:B0-----:R-:W-:Y:S01]  /*3900*/  FADD.FTZ R165, R165, R118 ;  /* 0x00000076a5a57221 */ /* 0x001fe20000010000 */
[----:B------:R-:W-:Y:S02]  /*3910*/  FADD.FTZ R24, R24, R119 ;  /* 0x0000007718187221 */ /* 0x000fe40000010000 */
[----:B------:R-:W0:Y:S02]  /*3920*/  LDS.64 R118, [R12] ;  /* 0x000000000c767984 */ /* 0x000e240000000a00 */
[----:B0-----:R-:W-:Y:S01]  /*3930*/  FADD.FTZ R120, R165, R118 ;  /* 0x00000076a5787221 */ /* 0x001fe20000010000 */
[----:B------:R-:W-:-:S07]  /*3940*/  FADD.FTZ R24, R24, R119 ;  /* 0x0000007718187221 */ /* 0x000fce0000010000 */
.L_x_242:
[----:B------:R-:W-:Y:S05]  /*3950*/  BSYNC.RECONVERGENT B0 ;  /* 0x0000000000007941 */ /* 0x000fea0003800200 */
.L_x_241:
[----:B0-----:R-:W0:Y:S01]  /*3960*/  SHFL.BFLY PT, R119, R120, 0x2, 0x1f ;  /* 0x0c401f0078777f89 */ /* 0x001e2200000e0000 */
[----:B------:R-:W-:-:S13]  /*3970*/  LOP3.LUT P0, RZ, R3, 0x383, RZ, 0xc0, !PT ;  /* 0x0000038303ff7812 */ /* 0x000fda000780c0ff */
[----:B------:R-:W-:-:S05]  /*3980*/  VOTEU.ALL UP1, P0 ;  /* 0x0000000000ff7886 */ /* 0x000fca0000020000 */
[----:B------:R-:W-:Y:S01]  /*3990*/  @!UP1 UIMAD UR9, UR13, UR4, UR10 ;  /* 0x000000040d0992a4 */ /* 0x000fe2000f8e020a */
[----:B0-----:R-:W-:Y:S01]  /*39a0*/  FADD.FTZ R121, R119, R120 ;  /* 0x0000007877797221 */ /* 0x001fe20000010000 */
[----:B------:R-:W-:Y:S01]  /*39b0*/  MOV R120, UR18 ;  /* 0x0000001200787c02 */ /* 0x000fe20008000f00 */
[----:B------:R-:W0:Y:S03]  /*39c0*/  SHFL.BFLY PT, R119, R24, 0x2, 0x1f ;  /* 0x0c401f0018777f89 */ /* 0x000e2600000e0000 */
[----:B------:R-:W-:Y:S01]  /*39d0*/  @!P0 SHF.L.U32 R120, R120, 0x1, RZ ;  /* 0x0000000178788819 */ /* 0x000fe200000006ff */
[----:B------:R-:W1:Y:S03]  /*39e0*/  SHFL.BFLY PT, R118, R121, 0x1, 0x1f ;  /* 0x0c201f0079767f89 */ /* 0x000e6600000e0000 */
[----:B------:R-:W-:-:S04]  /*39f0*/  @!P0 LOP3.LUT R120, R120, 0x1e, RZ, 0xc0, !PT ;  /* 0x0000001e78788812 */ /* 0x000fc800078ec0ff */
[----:B------:R-:W-:Y:S01]  /*3a00*/  @!P0 LEA R120, R3, R120, 0x3 ;  /* 0x0000007803788211 */ /* 0x000fe200078e18ff */
[----:B0-----:R-:W-:Y:S01]  /*3a10*/  FADD.FTZ R165, R119, R24 ;  /* 0x0000001877a57221 */ /* 0x001fe20000010000 */
[----:B-1----:R-:W-:Y:S01]  /*3a20*/  FADD.FTZ R118, R121, R118 ;  /* 0x0000007679767221 */ /* 0x002fe20000010000 */
[----:B------:R-:W-:-:S03]  /*3a30*/  MOV R121, UR9 ;  /* 0x0000000900797c02 */ /* 0x000fc60008000f00 */
[----:B------:R-:W0:Y:S01]  /*3a40*/  SHFL.BFLY PT, R119, R165, 0x1, 0x1f ;  /* 0x0c201f00a5777f89 */ /* 0x000e2200000e0000 */
[----:B------:R-:W-:Y:S02]  /*3a50*/  @!P0 LEA R24, R121, R120, 0xa ;  /* 0x0000007879188211 */ /* 0x000fe400078e50ff */
[----:B------:R-:W1:Y:S01]  /*3a60*/  @!P0 LDC.64 R120, c[0x0][0x3d0] ;  /* 0x0000f400ff788b82 */ /* 0x000e620000000a00 */
[----:B0-----:R-:W-:Y:S02]  /*3a70*/  FADD.FTZ R119, R165, R119 ;  /* 0x00000077a5777221 */ /* 0x001fe40000010000 */
[----:B-1----:R-:W-:-:S05]  /*3a80*/  @!P0 IMAD.WIDE.U32 R120, R24, 0x4, R120 ;  /* 0x0000000418788825 */ /* 0x002fca00078e0078 */
[----:B------:R0:W-:Y:S01]  /*3a90*/  @!P0 STG.E.64 desc[UR14][R120.64], R118 ;  /* 0x0000007678008986 */ /* 0x0001e2000c101b0e */
[----:B------:R-:W-:Y:S05]  /*3aa0*/  BRA.U !UP0, `(.L_x_243) ;  /* 0x0000000108607547 */ /* 0x000fea000b800000 */
[----:B------:R-:W-:Y:S01]  /*3ab0*/  BAR.SYNC.DEFER_BLOCKING 0x0 ;  /* 0x0000000000007b1d */ /* 0x000fe20000010000 */
[----:B------:R-:W-:-:S13]  /*3ac0*/  ISETP.NE.AND P0, PT, R3, RZ, PT ;  /* 0x000000ff0300720c */ /* 0x000fda0003f05270 */
[----:B------:R-:W-:Y:S05]  /*3ad0*/  @P0 BRA `(.L_x_244) ;  /* 0x0000000000480947 */ /* 0x000fea0003800000 */
[----:B------:R-:W-:Y:S01]  /*3ae0*/  ULOP3.LUT UP1, URZ, UR18, UR10, URZ, 0xfc, !UPT ;  /* 0x0000000a12ff7292 */ /* 0x000fe2000f82fcff */
[----:B0-----:R-:W-:Y:S01]  /*3af0*/  MOV R118, UR16 ;  /* 0x0000001000767c02 */ /* 0x001fe20008000f00 */
        /* <DEDUP_REMOVED lines=8> */
.L_x_245:
        /* <DEDUP_REMOVED lines=8> */
.L_x_244:
[----:B------:R-:W-:Y:S05]  /*3c00*/  WARPSYNC.ALL ;  /* 0x0000000000007948 */ /* 0x000fea0003800000 */
[----:B------:R-:W-:Y:S06]  /*3c10*/  BAR.SYNC.DEFER_BLOCKING 0x0 ;  /* 0x0000000000007b1d */ /* 0x000fec0000010000 */
[----:B------:R-:W-:Y:S05]  /*3c20*/  BRA `(.L_x_246) ;  /* 0x0000000000587947 */ /* 0x000fea0003800000 */
.L_x_243:
[----:B------:R-:W-:Y:S01]  /*3c30*/  BAR.SYNC.DEFER_BLOCKING 0x0 ;  /* 0x0000000000007b1d */ /* 0x000fe20000010000 */
[----:B------:R-:W-:-:S13]  /*3c40*/  ISETP.NE.AND P0, PT, R3, RZ, PT ;  /* 0x000000ff0300720c */ /* 0x000fda0003f05270 */
[----:B------:R-:W-:Y:S05]  /*3c50*/  @P0 BRA `(.L_x_247) ;  /* 0x0000000000440947 */ /* 0x000fea0003800000 */
[----:B------:R-:W-:Y:S02]  /*3c60*/  ISETP.NE.AND P0, PT, RZ, UR18, PT ;  /* 0x00000012ff007c0c */ /* 0x000fe4000bf05270 */
[----:B0-----:R-:W-:Y:S02]  /*3c70*/  MOV R121, 0x7ffffff1 ;  /* 0x7ffffff100797802 */ /* 0x001fe40000000f00 */
[----:B------:R-:W-:Y:S02]  /*3c80*/  MOV R118, UR6 ;  /* 0x0000000600767c02 */ /* 0x000fe40008000f00 */
[----:B------:R-:W-:Y:S02]  /*3c90*/  SEL R121, R121, 0x1, !P0 ;  /* 0x0000000179797807 */ /* 0x000fe40004000000 */
[----:B------:R-:W-:Y:S01]  /*3ca0*/  MOV R119, UR7 ;  /* 0x0000000700777c02 */ /* 0x000fe20008000f00 */
[----:B------:R-:W-:Y:S06]  /*3cb0*/  MEMBAR.ALL.GPU ;  /* 0x0000000000007992 */ /* 0x000fec000000a000 */
[----:B------:R-:W-:-:S00]  /*3cc0*/  ERRBAR ;  /* 0x00000000000079ab */ /* 0x000fc00000000000 */
[----:B------:R-:W-:Y:S06]  /*3cd0*/  CGAERRBAR ;  /* 0x00000000000075ab */ /* 0x000fec0000000000 */
[----:B------:R0:W5:Y:S02]  /*3ce0*/  ATOM.E.ADD.STRONG.GPU PT, R121, desc[UR14][R118.64], R121 ;  /* 0x800000797679798a */ /* 0x00016400081ef10e */
.L_x_248:
        /* <DEDUP_REMOVED lines=8> */
.L_x_247:
[----:B------:R-:W-:Y:S05]  /*3d70*/  WARPSYNC.ALL ;  /* 0x0000000000007948 */ /* 0x000fea0003800000 */
[----:B------:R-:W-:Y:S06]  /*3d80*/  BAR.SYNC.DEFER_BLOCKING 0x0 ;  /* 0x0000000000007b1d */ /* 0x000fec0000010000 */
.L_x_246:
[----:B------:R-:W-:Y:S01]  /*3d90*/  ISETP.GT.U32.AND P0, PT, R3, 0xff, PT ;  /* 0x000000ff0300780c */ /* 0x000fe20003f04070 */
[----:B------:R-:W1:-:S12]  /*3da0*/  LDCU.64 UR22, c[0x0][0x380] ;  /* 0x00007000ff1677ac */ /* 0x000e580008000a00 */
[----:B------:R-:W-:Y:S01]  /*3db0*/  VOTEU.ALL UP1, P0 ;  /* 0x0000000000ff7886 */ /* 0x000fe20000020000 */
[----:B0-----:R-:W0:Y:S01]  /*3dc0*/  @!P0 LDC.64 R120, c[0x0][0x3d0] ;  /* 0x0000f400ff788b82 */ /* 0x001e220000000a00 */
[----:B------:R-:W-:-:S03]  /*3dd0*/  @!P0 SHF.L.U32 R24, R3, 0x1, RZ ;  /* 0x0000000103188819 */ /* 0x000fc600000006ff */
[----:B------:R-:W-:Y:S01]  /*3de0*/  @!UP1 UIMAD UR9, UR13, UR4, UR10 ;  /* 0x000000040d0992a4 */ /* 0x000fe2000f8e020a */
[----:B------:R-:W-:-:S05]  /*3df0*/  @!P0 LOP3.LUT R24, R24, 0x1f0, RZ, 0xc0, !PT ;  /* 0x000001f018188812 */ /* 0x000fca00078ec0ff */
[----:B------:R-:W-:-:S04]  /*3e00*/  MOV R119, UR9 ;  /* 0x0000000900777c02 */ /* 0x000fc80008000f00 */
[----:B------:R-:W-:Y:S02]  /*3e10*/  @!P0 LEA R24, R119, R24, 0x9 ;  /* 0x0000001877188211 */ /* 0x000fe400078e48ff */
[----:B------:R-:W-:-:S04]  /*3e20*/  @!P0 LOP3.LUT R119, R3, 0x7, RZ, 0xc0, !PT ;  /* 0x0000000703778812 */ /* 0x000fc800078ec0ff */
[----:B------:R-:W-:-:S04]  /*3e30*/  @!P0 IADD3 R24, PT, PT, R24, R119, RZ ;  /* 0x0000007718188210 */ /* 0x000fc80007ffe0ff */
[----:B------:R-:W-:-:S04]  /*3e40*/  @!P0 SHF.L.U32 R119, R24, 0x1, RZ ;  /* 0x0000000118778819 */ /* 0x000fc800000006ff */
[C---:B------:R-:W-:Y:S01]  /*3e50*/  @!P0 IADD3 R165, PT, PT, R119.reuse, 0x10, RZ ;  /* 0x0000001077a58810 */ /* 0x040fe20007ffe0ff */
[----:B0-----:R-:W-:-:S04]  /*3e60*/  @!P0 IMAD.WIDE.U32 R118, R119, 0x4, R120 ;  /* 0x0000000477768825 */ /* 0x001fc800078e0078 */
[----:B------:R-:W-:Y:S02]  /*3e70*/  @!P0 IMAD.WIDE.U32 R120, R165, 0x4, R120 ;  /* 0x00000004a5788825 */ /* 0x000fe400078e0078 */
[----:B------:R-:W2:Y:S04]  /*3e80*/  @!P0 LDG.E.64 R118, desc[UR14][R118.64] ;  /* 0x0000000e76768981 */ /* 0x000ea8000c1e1b00 */
[----:B------:R-:W3:Y:S01]  /*3e90*/  @!P0 LDG.E.64 R120, desc[UR14][R120.64] ;  /* 0x0000000e78788981 */ /* 0x000ee2000c1e1b00 */
[----:B------:R-:W-:Y:S01]  /*3ea0*/  HFMA2 R24, -RZ, RZ, 0, 0 ;  /* 0x00000000ff187431 */ /* 0x000fe200000001ff */
[----:B------:R-:W-:Y:S01]  /*3eb0*/  ULOP3.LUT UR4, UR4, 0x1, URZ, 0x3c, !UPT ;  /* 0x0000000104047892 */ /* 0x000fe2000f8e3cff */
[----:B--2---:R-:W-:Y:S01]  /*3ec0*/  @!P0 FADD.FTZ R165, RZ, R118 ;  /* 0x00000076ffa58221 */ /* 0x004fe20000010000 */
[----:B------:R-:W-:-:S03]  /*3ed0*/  @!P0 FADD.FTZ R118, RZ, R119 ;  /* 0x00000077ff768221 */ /* 0x000fc60000010000 */
[----:B---3--:R-:W-:Y:S01]  /*3ee0*/  @!P0 FADD.FTZ R24, R120, R165 ;  /* 0x000000a578188221 */ /* 0x008fe20000010000 */
[----:B------:R-:W-:Y:S01]  /*3ef0*/  MOV R165, RZ ;  /* 0x000000ff00a57202 */ /* 0x000fe20000000f00 */
[----:B------:R-:W-:Y:S01]  /*3f00*/  @!P0 FADD.FTZ R165, R121, R118 ;  /* 0x0000007679a58221 */ /* 0x000fe20000010000 */
[----:B------:R-:W-:Y:S02]  /*3f10*/  LOP3.LUT P0, RZ, R3, 0x307, RZ, 0xc0, !PT ;  /* 0x0000030703ff7812 */ /* 0x000fe4000780c0ff */
[----:B------:R-:W0:Y:S04]  /*3f20*/  SHFL.BFLY PT, R119, R24, 0x4, 0x1f ;  /* 0x0c801f0018777f89 */ /* 0x000e2800000e0000 */
[----:B------:R-:W2:Y:S01]  /*3f30*/  SHFL.BFLY PT, R118, R165, 0x4, 0x1f ;  /* 0x0c801f00a5767f89 */ /* 0x000ea200000e0000 */
[----:B0-----:R-:W-:Y:S01]  /*3f40*/  FADD.FTZ R24, R119, R24 ;  /* 0x0000001877187221 */ /* 0x001fe20000010000 */
[----:B--2---:R-:W-:-:S04]  /*3f50*/  FADD.FTZ R118, R118, R165 ;  /* 0x000000a576767221 */ /* 0x004fc80000010000 */
[----:B------:R-:W0:Y:S02]  /*3f60*/  SHFL.BFLY PT, R119, R24, 0x2, 0x1f ;  /* 0x0c401f0018777f89 */ /* 0x000e2400000e0000 */
[----:B0-----:R-:W-:Y:S02]  /*3f70*/  FADD.FTZ R120, R24, R119 ;  /* 0x0000007718787221 */ /* 0x001fe40000010000 */
[----:B------:R-:W0:Y:S02]  /*3f80*/  SHFL.BFLY PT, R119, R118, 0x2, 0x1f ;  /* 0x0c401f0076777f89 */ /* 0x000e2400000e0000 */
[----:B0-----:R-:W-:Y:S02]  /*3f90*/  FADD.FTZ R121, R118, R119 ;  /* 0x0000007776797221 */ /* 0x001fe40000010000 */
[----:B------:R-:W0:Y:S02]  /*3fa0*/  SHFL.BFLY PT, R119, R120, 0x1, 0x1f ;  /* 0x0c201f0078777f89 */ /* 0x000e2400000e0000 */
[----:B0-----:R-:W-:-:S02]  /*3fb0*/  FADD.FTZ R118, R120, R119 ;  /* 0x0000007778767221 */ /* 0x001fc40000010000 */
[----:B------:R-:W0:Y:S02]  /*3fc0*/  SHFL.BFLY PT, R119, R121, 0x1, 0x1f ;  /* 0x0c201f0079777f89 */ /* 0x000e2400000e0000 */
[----:B------:R-:W-:Y:S01]  /*3fd0*/  @!P0 FMUL.FTZ R118, R118, 9.7656251455191522837e-05 ;  /* 0x38cccccd76768820 */ /* 0x000fe20000410000 */
[----:B0-----:R-:W-:-:S04]  /*3fe0*/  FADD.FTZ R119, R121, R119 ;  /* 0x0000007779777221 */ /* 0x001fc80000010000 */
[----:B------:R-:W-:-:S05]  /*3ff0*/  @!P0 FMUL.FTZ R119, R119, 9.7656251455191522837e-05 ;  /* 0x38cccccd77778820 */ /* 0x000fca0000410000 */
[----:B------:R-:W-:Y:S01]  /*4000*/  @!P0 STS.64 [R3+UR8], R118 ;  /* 0x0000007603008988 */ /* 0x000fe20008000a08 */
[----:B------:R-:W-:Y:S06]  /*4010*/  BAR.SYNC.DEFER_BLOCKING 0x0 ;  /* 0x0000000000007b1d */ /* 0x000fec0000010000 */
[----:B------:R-:W0:Y:S02]  /*4020*/  LDS.64 R118, [R16] ;  /* 0x0000000010767984 */ /* 0x000e240000000a00 */
        /* <DEDUP_REMOVED lines=8> */
[----:B------:R-:W0:Y:S01]  /*40b0*/  LDS.64 R34, [R19] ;  /* 0x0000000013227984 */ /* 0x000e220000000a00 */
        /* <DEDUP_REMOVED lines=192> */
[----:B------:R-:W-:Y:S02]  /*4cc0*/  F2FP.BF16.F32.PACK_AB R32, R32, R31 ;  /* 0x0000001f2020723e */ /* 0x000fe400000010ff */
[----:B------:R-:W-:Y:S02]  /*4cd0*/  F2FP.BF16.F32.PACK_AB R38, R33, R38 ;  /* 0x000000262126723e */ /* 0x000fe400000010ff */
[----:B------:R-:W-:Y:S02]  /*4ce0*/  F2FP.BF16.F32.PACK_AB R22, R22, R37 ;  /* 0x000000251616723e */ /* 0x000fe400000010ff */
[----:B------:R-:W-:Y:S02]  /*4cf0*/  F2FP.BF16.F32.PACK_AB R21, R21, R2 ;  /* 0x000000021515723e */ /* 0x000fe400000010ff */
        /* <DEDUP_REMOVED lines=32> */
[----:B------:R0:W-:Y:S04]  /*4f00*/  STG.E.64 desc[UR14][R34.64+0x6400], R96 ;  /* 0x0064006022007986 */ /* 0x0001e8000c101b0e */
[----:B------:R0:W-:Y:S04]  /*4f10*/  STG.E.64 desc[UR14][R34.64+0x6e00], R30 ;  /* 0x006e001e22007986 */ /* 0x0001e8000c101b0e */
[----:B------:R0:W-:Y:S04]  /*4f20*/  STG.E.64 desc[UR14][R34.64+0x7800], R32 ;  /* 0x0078002022007986 */ /* 0x0001e8000c101b0e */
[----:B------:R0:W-:Y:S04]  /*4f30*/  STG.E.64 desc[UR14][R34.64+0x8200], R36 ;  /* 0x0082002422007986 */ /* 0x0001e8000c101b0e */
[----:B------:R0:W-:Y:S04]  /*4f40*/  STG.E.64 desc[UR14][R34.64+0x8c00], R38 ;  /* 0x008c002622007986 */ /* 0x0001e8000c101b0e */
[----:B------:R0:W-:Y:S01]  /*4f50*/  STG.E.64 desc[UR14][R34.64+0x9600], R22 ;  /* 0x0096001622007986 */ /* 0x0001e2000c101b0e */
[----:B------:R-:W-:Y:S05]  /*4f60*/  BRA.U !UP0, `(.L_x_249) ;  /* 0xffffffb9084c7547 */ /* 0x000fea000b83ffff */
.L_x_239:
[----:B------:R-:W-:-:S04]  /*4f70*/  ULEA UR9, UR10, UR18, 0x4 ;  /* 0x000000120a097291 */ /* 0x000fc8000f8e20ff */
[----:B------:R-:W-:-:S04]  /*4f80*/  USHF.L.U32 UR9, UR9, 0x5, URZ ;  /* 0x0000000509097899 */ /* 0x000fc800080006ff */
[----:B------:R-:W-:-:S06]  /*4f90*/  UISETP.GT.AND UP0, UPT, UR9, 0x13f, UPT ;  /* 0x0000013f0900788c */ /* 0x000fcc000bf04270 */
[----:B------:R-:W-:-:S13]  /*4fa0*/  PLOP3.LUT P0, PT, PT, PT, UP0, 0x80, 0x8 ;  /* 0x000000000008781c */ /* 0x000fda0003f0f008 */
[----:B------:R-:W-:Y:S05]  /*4fb0*/  @P0 EXIT ;  /* 0x000000000000094d */ /* 0x000fea0003800000 */
[----:B0-----:R-:W0:Y:S01]  /*4fc0*/  S2R R37, SR_TID.X ;  /* 0x0000000000257919 */ /* 0x001e220000002100 */
[----:B------:R-:W-:Y:S01]  /*4fd0*/  UISETP.LT.U32.AND UP0, UPT, UR20, 0x9, UPT ;  /* 0x000000091400788c */ /* 0x000fe2000bf01070 */
[----:B------:R-:W1:Y:S01]  /*4fe0*/  S2UR UR8, SR_CgaCtaId ;  /* 0x00000000000879c3 */ /* 0x000e620000008800 */
[----:B------:R-:W-:Y:S01]  /*4ff0*/  UMOV UR7, 0x400 ;  /* 0x0000040000077882 */ /* 0x000fe20000000000 */
[----:B------:R-:W-:Y:S01]  /*5000*/  MOV R16, UR9 ;  /* 0x0000000900107c02 */ /* 0x000fe20008000f00 */
        /* <DEDUP_REMOVED lines=8> */
[----:B0-----:R-:W-:Y:S02]  /*5090*/  SHF.R.U32.HI R0, RZ, 0x5, R37 ;  /* 0x00000005ff007819 */ /* 0x001fe40000011625 */
[C---:B------:R-:W-:Y:S02]  /*50a0*/  LOP3.LUT R17, R37.reuse, 0x1f, RZ, 0xc0, !PT ;  /* 0x0000001f25117812 */ /* 0x040fe400078ec0ff */
[----:B------:R-:W-:Y:S02]  /*50b0*/  LOP3.LUT R4, RZ, R0, RZ, 0x33, !PT ;  /* 0x00000000ff047212 */ /* 0x000fe400078e33ff */
[C---:B------:R-:W-:Y:S02]  /*50c0*/  LOP3.LUT R45, R37.reuse, 0xf, RZ, 0xc0, !PT ;  /* 0x0000000f252d7812 */ /* 0x040fe400078ec0ff */
[----:B------:R-:W-:Y:S01]  /*50d0*/  IADD3 R4, P0, PT, R4, UR10, RZ ;  /* 0x0000000a04047c10 */ /* 0x000fe2000ff1e0ff */
[----:B--2---:R-:W-:Y:S01]  /*50e0*/  UIADD3 UR4, UP0, UPT, UR4, 0x24c00, URZ ;  /* 0x00024c0004047890 */ /* 0x004fe2000ff1e0ff */
[----:B------:R-:W-:-:S02]  /*50f0*/  SHF.L.U32 R40, R37, 0x1, RZ ;  /* 0x0000000125287819 */ /* 0x000fc400000006ff */
[----:B------:R-:W-:Y:S01]  /*5100*/  IADD3.X R5, PT, PT, R5, -0x1, RZ, P0, !PT ;  /* 0xffffffff05057810 */ /* 0x000fe200007fe4ff */
[----:B------:R-:W-:-:S04]  /*5110*/  UIADD3.X UR5, UPT, UPT, URZ, UR5, URZ, UP0, !UPT ;  /* 0x00000005ff057290 */ /* 0x000fc800087fe4ff */
        /* <DEDUP_REMOVED lines=27> */
.L_x_261:
[----:B------:R-:W-:Y:S01]  /*52d0*/  ISETP.LT.U32.AND P1, PT, R0, UR10, PT ;  /* 0x0000000a00007c0c */ /* 0x000fe2000bf21070 */
[----:B------:R-:W-:Y:S01]  /*52e0*/  BSSY.RECONVERGENT B0, `(.L_x_250) ;  /* 0x0000075000007945 */ /* 0x000fe20003800200 */
[----:B0-----:R-:W-:Y:S01]  /*52f0*/  MOV R8, UR6 ;  /* 0x0000000600087c02 */ /* 0x001fe20008000f00 */
[----:B------:R-:W-:Y:S01]  /*5300*/  HFMA2 R19, -RZ, RZ, 0, 0 ;  /* 0x00000000ff137431 */ /* 0x000fe200000001ff */
        /* <DEDUP_REMOVED lines=24> */
.L_x_254:
        /* <DEDUP_REMOVED lines=33> */
.L_x_253:
[----:B------:R-:W-:Y:S05]  /*56a0*/  BSYNC.RECONVERGENT B1 ;  /* 0x0000000000017941 */ /* 0x000fea0003800200 */
.L_x_252:
        /* <DEDUP_REMOVED lines=25> */
.L_x_256:
[----:B------:R-:W-:Y:S05]  /*5840*/  BSYNC.RECONVERGENT B1 ;  /* 0x0000000000017941 */ /* 0x000fea0003800200 */
.L_x_255:
        /* <DEDUP_REMOVED lines=30> */
.L_x_251:
[----:B------:R-:W-:Y:S05]  /*5a30*/  BSYNC.RECONVERGENT B0 ;  /* 0x0000000000007941 */ /* 0x000fea0003800200 */
.L_x_250:
[----:B------:R0:W-:Y:S01]  /*5a40*/  STS [R7], R19 ;  /* 0x0000001307007388 */ /* 0x0001e20000000800 */
[----:B------:R-:W1:Y:S01]  /*5a50*/  LDC.64 R12, c[0x0][0x388] ;  /* 0x0000e200ff0c7b82 */ /* 0x000e620000000a00 */
[----:B------:R-:W-:Y:S02]  /*5a60*/  ISETP.GT.U32.AND P1, PT, R45, 0x9, PT ;  /* 0x000000092d00780c */ /* 0x000fe40003f24070 */
[----:B------:R0:W-:Y:S01]  /*5a70*/  STS [R7+0x500], R20 ;  /* 0x0005001407007388 */ /* 0x0001e20000000800 */
[----:B------:R-:W-:-:S04]  /*5a80*/  MOV R21, R6 ;  /* 0x0000000600157202 */ /* 0x000fc80000000f00 */
[----:B------:R-:W2:Y:S08]  /*5a90*/  LDC.64 R14, c[0x0][0x390] ;  /* 0x0000e400ff0e7b82 */ /* 0x000eb00000000a00 */
[----:B0-----:R-:W-:Y:S06]  /*5aa0*/  BAR.SYNC.DEFER_BLOCKING 0x0 ;  /* 0x0000000000007b1d */ /* 0x001fec0000010000 */
.L_x_260:
        /* <DEDUP_REMOVED lines=31> */
.L_x_271:
        /* <DEDUP_REMOVED lines=11> */
.L_x_259:
[----:B------:R-:W-:Y:S05]  /*5d50*/  BSYNC.RECONVERGENT B0 ;  /* 0x0000000000007941 */ /* 0x000fea0003800200 */
.L_x_258:
        /* <DEDUP_REMOVED lines=9> */
.L_x_257:
        /* <DEDUP_REMOVED lines=8> */
.L_x_263:
[----:B------:R-:W-:Y:S05]  /*5e70*/  BSYNC B0 ;  /* 0x0000000000007941 */ /* 0x000fea0003800000 */
.L_x_262:
        /* <DEDUP_REMOVED lines=8> */
.L_x_264:
[----:B------:R-:W-:Y:S01]  /*5f00*/  FADD.FTZ R11, R11, R8 ;  /* 0x000000080b0b7221 */ /* 0x000fe20000010000 */
[----:B------:R-:W-:-:S04]  /*5f10*/  HFMA2 R26, -RZ, RZ, 0, 2.384185791015625e-07 ;  /* 0x00000004ff1a7431 */ /* 0x000fc800000001ff */
[----:B------:R-:W-:Y:S02]  /*5f20*/  MOV R27, R11 ;  /* 0x0000000b001b7202 */ /* 0x000fe40000000f00 */
[----:B------:R-:W-:-:S07]  /*5f30*/  MOV R10, R25 ;  /* 0x00000019000a7202 */ /* 0x000fce0000000f00 */
[----:B------:R-:W-:Y:S05]  /*5f40*/  WARPSYNC.COLLECTIVE R24, `(.L_x_265) ;  /* 0x0000000018087348 */ /* 0x000fea0003c00000 */
[----:B------:R0:W1:Y:S02]  /*5f50*/  SHFL.BFLY P3, R25, R27, R26, R29 ;  /* 0x0c00001a1b197389 */ /* 0x000064000006001d */
[----:B01----:R-:W-:Y:S05]  /*5f60*/  ENDCOLLECTIVE ;  /* 0x000000000000791b */ /* 0x003fea0003800000 */
.L_x_265:
[----:B------:R-:W-:-:S05]  /*5f70*/  FADD.FTZ R10, R10, R9 ;  /* 0x000000090a0a7221 */ /* 0x000fca0000010000 */
[----:B------:R-:W-:Y:S02]  /*5f80*/  MOV R27, R10 ;  /* 0x0000000a001b7202 */ /* 0x000fe40000000f00 */
[----:B------:R-:W-:-:S07]  /*5f90*/  MOV R20, R25 ;  /* 0x0000001900147202 */ /* 0x000fce0000000f00 */
[----:B------:R-:W-:Y:S05]  /*5fa0*/  WARPSYNC.COLLECTIVE R24, `(.L_x_266) ;  /* 0x0000000018087348 */ /* 0x000fea0003c00000 */
[----:B------:R0:W1:Y:S02]  /*5fb0*/  SHFL.BFLY P3, R25, R27, R26, R29 ;  /* 0x0c00001a1b197389 */ /* 0x000064000006001d */
[----:B01----:R-:W-:Y:S05]  /*5fc0*/  ENDCOLLECTIVE ;  /* 0x000000000000791b */ /* 0x003fea0003800000 */
.L_x_266:
[----:B------:R-:W-:Y:S01]  /*5fd0*/  FADD.FTZ R20, R11, R20 ;  /* 0x000000140b147221 */ /* 0x000fe20000010000 */
[----:B------:R-:W-:-:S04]  /*5fe0*/  HFMA2 R26, -RZ, RZ, 0, 1.1920928955078125e-07 ;  /* 0x00000002ff1a7431 */ /* 0x000fc800000001ff */
[----:B------:R-:W-:Y:S02]  /*5ff0*/  MOV R27, R20 ;  /* 0x00000014001b7202 */ /* 0x000fe40000000f00 */
[----:B------:R-:W-:-:S07]  /*6000*/  MOV R19, R25 ;  /* 0x0000001900137202 */ /* 0x000fce0000000f00 */
[----:B------:R-:W-:Y:S05]  /*6010*/  WARPSYNC.COLLECTIVE R24, `(.L_x_267) ;  /* 0x0000000018087348 */ /* 0x000fea0003c00000 */
[----:B------:R0:W1:Y:S02]  /*6020*/  SHFL.BFLY P3, R25, R27, R26, R29 ;  /* 0x0c00001a1b197389 */ /* 0x000064000006001d */
[----:B01----:R-:W-:Y:S05]  /*6030*/  ENDCOLLECTIVE ;  /* 0x000000000000791b */ /* 0x003fea0003800000 */
.L_x_267:
[----:B------:R-:W-:-:S05]  /*6040*/  FADD.FTZ R19, R10, R19 ;  /* 0x000000130a137221 */ /* 0x000fca0000010000 */
[----:B------:R-:W-:Y:S02]  /*6050*/  MOV R27, R19 ;  /* 0x00000013001b7202 */ /* 0x000fe40000000f00 */
[----:B------:R-:W-:-:S07]  /*6060*/  MOV R23, R25 ;  /* 0x0000001900177202 */ /* 0x000fce0000000f00 */
[----:B------:R-:W-:Y:S05]  /*6070*/  WARPSYNC.COLLECTIVE R24, `(.L_x_268) ;  /* 0x0000000018087348 */ /* 0x000fea0003c00000 */
[----:B------:R0:W1:Y:S02]  /*6080*/  SHFL.BFLY P3, R25, R27, R26, R29 ;  /* 0x0c00001a1b197389 */ /* 0x000064000006001d */
[----:B01----:R-:W-:Y:S05]  /*6090*/  ENDCOLLECTIVE ;  /* 0x000000000000791b */ /* 0x003fea0003800000 */
.L_x_268:
[----:B------:R-:W-:Y:S01]  /*60a0*/  FADD.FTZ R23, R20, R23 ;  /* 0x0000001714177221 */ /* 0x000fe20000010000 */
[----:B------:R-:W-:-:S04]  /*60b0*/  HFMA2 R26, -RZ, RZ, 0, 5.9604644775390625e-08 ;  /* 0x00000001ff1a7431 */ /* 0x000fc800000001ff */
[----:B------:R-:W-:Y:S02]  /*60c0*/  MOV R27, R23 ;  /* 0x00000017001b7202 */ /* 0x000fe40000000f00 */
[----:B------:R-:W-:-:S07]  /*60d0*/  MOV R8, R25 ;  /* 0x0000001900087202 */ /* 0x000fce0000000f00 */
[----:B------:R-:W-:Y:S05]  /*60e0*/  WARPSYNC.COLLECTIVE R24, `(.L_x_269) ;  /* 0x0000000018087348 */ /* 0x000fea0003c00000 */
[----:B------:R0:W1:Y:S02]  /*60f0*/  SHFL.BFLY P3, R25, R27, R26, R29 ;  /* 0x0c00001a1b197389 */ /* 0x000064000006001d */
[----:B01----:R-:W-:Y:S05]  /*6100*/  ENDCOLLECTIVE ;  /* 0x000000000000791b */ /* 0x003fea0003800000 */
.L_x_269:
[----:B------:R-:W-:-:S05]  /*6110*/  FADD.FTZ R8, R19, R8 ;  /* 0x0000000813087221 */ /* 0x000fca0000010000 */
[----:B------:R-:W-:Y:S02]  /*6120*/  MOV R27, R8 ;  /* 0x00000008001b7202 */ /* 0x000fe40000000f00 */
[----:B------:R-:W-:-:S07]  /*6130*/  MOV R22, R25 ;  /* 0x0000001900167202 */ /* 0x000fce0000000f00 */
[----:B------:R-:W-:Y:S05]  /*6140*/  WARPSYNC.COLLECTIVE R24, `(.L_x_270) ;  /* 0x0000000018087348 */ /* 0x000fea0003c00000 */
[----:B------:R0:W1:Y:S02]  /*6150*/  SHFL.BFLY P3, R25, R27, R26, R29 ;  /* 0x0c00001a1b197389 */ /* 0x000064000006001d */
[----:B01----:R-:W-:Y:S05]  /*6160*/  ENDCOLLECTIVE ;  /* 0x000000000000791b */ /* 0x003fea0003800000 */
.L_x_270:
[----:B------:R-:W-:Y:S01]  /*6170*/  FADD.FTZ R22, R23, R22 ;  /* 0x0000001617167221 */ /* 0x000fe20000010000 */
[----:B------:R-:W-:Y:S01]  /*6180*/  MOV R9, R25 ;  /* 0x0000001900097202 */ /* 0x000fe20000000f00 */
[----:B------:R-:W-:Y:S06]  /*6190*/  BRA `(.L_x_271) ;  /* 0xfffffff800c07947 */ /* 0x000fec000383ffff */
.L_x_272:
        /* <DEDUP_REMOVED lines=14> */
.L_x_1660:


//--------------------- .text._ZN13group_norm_v218gn_bwd_cuda_kernelI13__nv_bfloat16Li320ELi3ELi32ELi10ELi1024ELb0ELb1ELi32ELi320ELi320ELi4ELb1ELi10ELb0ELb0ELNS_15WgradSyncMethodE3ENS_16CompileConditionILi1000EEEEEvPT_S6_S6_PKS5_S8_S8_S8_PKfflPfPj --------------------------
	.section	.text._ZN13group_norm_v218gn_bwd_cuda_kernelI13__nv_bfloat16Li320ELi3ELi32ELi10ELi1024ELb0ELb1ELi32ELi320ELi320ELi4ELb1ELi10ELb0ELb0ELNS_15WgradSyncMethodE3ENS_16CompileConditionILi1000EEEEEvPT_S6_S6_PKS5_S8_S8_S8_PKfflPfPj,"ax",@progbits
	.align	128
        .global         _ZN13group_norm_v218gn_bwd_cuda_kernelI13__nv_bfloat16Li320ELi3ELi32ELi10ELi1024ELb0ELb1ELi32ELi320ELi320ELi4ELb1ELi10ELb0ELb0ELNS_15WgradSyncMethodE3ENS_16CompileConditionILi1000EEEEEvPT_S6_S6_PKS5_S8_S8_S8_PKfflPfPj
        .type           _ZN13group_norm_v218gn_bwd_cuda_kernelI13__nv_bfloat16Li320ELi3ELi32ELi10ELi1024ELb0ELb1ELi32ELi320ELi320ELi4ELb1ELi10ELb0ELb0ELNS_15WgradSyncMethodE3ENS_16CompileConditionILi1000EEEEEvPT_S6_S6_PKS5_S8_S8_S8_PKfflPfPj,@function
        .size           _ZN13group_norm_v218gn_bwd_cuda_kernelI13__nv_bfloat16Li320ELi3ELi32ELi10ELi1024ELb0ELb1ELi32ELi320ELi320ELi4ELb1ELi10ELb0ELb0ELNS_15WgradSyncMethodE3ENS_16CompileConditionILi1000EEEEEvPT_S6_S6_PKS5_S8_S8_S8_PKfflPfPj,(.L_x_1661 - _ZN13group_norm_v218gn_bwd_cuda_kernelI13__nv_bfloat16Li320ELi3ELi32ELi10ELi1024ELb0ELb1ELi32ELi320ELi320ELi4ELb1ELi10ELb0ELb0ELNS_15WgradSyncMethodE3ENS_16CompileConditionILi1000EEEEEvPT_S6_S6_PKS5_S8_S8_S8_PKfflPfPj)
        .other          _ZN13group_norm_v218gn_bwd_cuda_kernelI13__nv_bfloat16Li320ELi3ELi32ELi10ELi1024ELb0ELb1ELi32ELi320ELi320ELi4ELb1ELi10ELb0ELb0ELNS_15WgradSyncMethodE3ENS_16CompileConditionILi1000EEEEEvPT_S6_S6_PKS5_S8_S8_S8_PKfflPfPj,@"STO_CUDA_ENTRY STV_DEFAULT"
_ZN13group_norm_v218gn_bwd_cuda_kernelI13__nv_bfloat16Li320ELi3ELi32ELi10ELi1024ELb0ELb1ELi32ELi320ELi320ELi4ELb1ELi10ELb0ELb0ELNS_15WgradSyncMethodE3ENS_16CompileConditionILi1000EEEEEvPT_S6_S6_PKS5_S8_S8_S8_PKfflPfPj:
.text._ZN13group_norm_v218gn_bwd_cuda_kernelI13__nv_bfloat16Li320ELi3ELi32ELi10ELi1024ELb0ELb1ELi32ELi320ELi320ELi4ELb1ELi10ELb0ELb0ELNS_15WgradSyncMethodE3ENS_16CompileConditionILi1000EEEEEvPT_S6_S6_PKS5_S8_S8_S8_PKfflPfPj:
        /* <DEDUP_REMOVED lines=28> */
.L_x_275:
        /* <DEDUP_REMOVED lines=8> */
.L_x_274:
[----:B------:R-:W-:Y:S05]  /*0240*/  WARPSYNC.ALL ;  /* 0x0000000000007948 */ /* 0x000fea0003800000 */
[----:B------:R-:W-:Y:S06]  /*0250*/  BAR.SYNC.DEFER_BLOCKING 0x0 ;  /* 0x0000000000007b1d */ /* 0x000fec0000010000 */
[----:B------:R-:W-:Y:S05]  /*0260*/  BRA `(.L_x_276) ;  /* 0x00000038005c7947 */ /* 0x000fea0003800000 */
.L_x_273:
        /* <DEDUP_REMOVED lines=17> */
[----:B------:R-:W-:Y:S01]  /*0380*/  SHF.L.U32 R7, R7, 0x5, RZ ;  /* 0x0000000507077819 */ /* 0x000fe200000006ff */
[----:B------:R-:W-:Y:S01]  /*0390*/  UIADD3 UR4, UPT, UPT, UR4, 0x2800, URZ ;  /* 0x0000280004047890 */ /* 0x000fe2000fffe0ff */
[----:B------:R-:W-:Y:S02]  /*03a0*/  CS2R R30, SRZ ;  /* 0x00000000001e7805 */ /* 0x000fe4000001ff00 */
[----:B------:R-:W-:Y:S02]  /*03b0*/  CS2R R28, SRZ ;  /* 0x00000000001c7805 */ /* 0x000fe4000001ff00 */
[----:B------:R-:W-:Y:S02]  /*03c0*/  LOP3.LUT R6, R0, 0x3e0, R7, 0xf8, !PT ;  /* 0x000003e000067812 */ /* 0x000fe400078ef807 */
[----:B------:R-:W-:-:S02]  /*03d0*/  CS2R R26, SRZ ;  /* 0x00000000001a7805 */ /* 0x000fc4000001ff00 */
[----:B------:R-:W-:Y:S01]  /*03e0*/  CS2R R24, SRZ ;  /* 0x0000000000187805 */ /* 0x000fe2000001ff00 */
[----:B0-----:R-:W-:-:S06]  /*03f0*/  ULEA UR4, UR8, UR4, 0x18 ;  /* 0x0000000408047291 */ /* 0x001fcc000f8ec0ff */
[----:B------:R-:W-:Y:S01]  /*0400*/  LEA R4, R0, UR4, 0x3 ;  /* 0x0000000400047c11 */ /* 0x000fe2000f8e18ff */
[----:B------:R-:W-:-:S04]  /*0410*/  UMOV UR4, URZ ;  /* 0x000000ff00047c82 */ /* 0x000fc80008000000 */
[----:B------:R-:W-:-:S05]  /*0420*/  IMAD R0, R9, 0x28, R4 ;  /* 0x0000002809007824 */ /* 0x000fca00078e0204 */
[----:B------:R0:W-:Y:S02]  /*0430*/  STL [R1+0x70], R0 ;  /* 0x0000700001007387 */ /* 0x0001e40000100800 */
[C---:B0-----:R-:W-:Y:S02]  /*0440*/  IADD3 R0, PT, PT, R5.reuse, 0x2, RZ ;  /* 0x0000000205007810 */ /* 0x041fe40007ffe0ff */
        /* <DEDUP_REMOVED lines=10> */
[----:B------:R0:W-:Y:S01]  /*04f0*/  STL [R1+0x78], R2 ;  /* 0x0000780201007387 */ /* 0x0001e20000100800 */
[----:B------:R-:W-:-:S02]  /*0500*/  SHF.L.U32 R23, R23, 0x10, RZ ;  /* 0x0000001017177819 */ /* 0x000fc400000006ff */
[----:B------:R-:W-:Y:S01]  /*0510*/  SHF.L.U32 R22, R22, 0x10, RZ ;  /* 0x0000001016167819 */ /* 0x000fe200000006ff */
[----:B------:R0:W-:Y:S06]  /*0520*/  STL [R1+0x74], R0 ;  /* 0x0000740001007387 */ /* 0x0001ec0000100800 */
.L_x_290:
[----:B01----:R-:W2:Y:S01]  /*0530*/  LDL R2, [R1+0x7c] ;  /* 0x00007c0001027983 */ /* 0x003ea20000100800 */
[----:B------:R-:W0:Y:S03]  /*0540*/  LDCU.64 UR14, c[0x0][0x3b8] ;  /* 0x00007700ff0e77ac */ /* 0x000e260008000a00 */
[----:B------:R-:W3:Y:S01]  /*0550*/  LDL R0, [R1+0x78] ;  /* 0x0000780001007983 */ /* 0x000ee20000100800 */
[----:B------:R-:W-:Y:S02]  /*0560*/  USHF.L.U32 UR10, UR9, 0x6, URZ ;  /* 0x00000006090a7899 */ /* 0x000fe400080006ff */
[----:B------:R-:W-:Y:S01]  /*0570*/  MOV R5, UR9 ;  /* 0x0000000900057c02 */ /* 0x000fe20008000f00 */
[----:B------:R-:W-:Y:S01]  /*0580*/  USHF.L.U64.HI UR8, UR9, 0x6, UR5 ;  /* 0x0000000609087899 */ /* 0x000fe20008010205 */
[----:B------:R-:W1:Y:S01]  /*0590*/  S2R R4, SR_TID.X ;  /* 0x0000000000047919 */ /* 0x000e620000002100 */
[----:B------:R-:W4:Y:S01]  /*05a0*/  LDCU.64 UR16, c[0x0][0x3a0] ;  /* 0x00007400ff1077ac */ /* 0x000f220008000a00 */
[----:B------:R-:W-:Y:S01]  /*05b0*/  MOV R18, UR10 ;  /* 0x0000000a00127c02 */ /* 0x000fe20008000f00 */
[----:B------:R-:W0:Y:S02]  /*05c0*/  S2R R6, SR_CTAID.X ;  /* 0x0000000000067919 */ /* 0x000e240000002500 */
[----:B------:R-:W-:Y:S01]  /*05d0*/  MOV R19, UR8 ;  /* 0x0000000800137c02 */ /* 0x000fe20008000f00 */
[----:B------:R-:W-:Y:S01]  /*05e0*/  UIMAD UR8, UR5, 0x50000, URZ ;  /* 0x00050000050878a4 */ /* 0x000fe2000f8e02ff */
[----:B------:R-:W4:Y:S01]  /*05f0*/  LDCU.64 UR10, c[0x0][0x398] ;  /* 0x00007300ff0a77ac */ /* 0x000f220008000a00 */
[----:B-----5:R-:W-:Y:S04]  /*0600*/  STL [R1+0xa4], R26 ;  /* 0x0000a41a01007387 */ /* 0x020fe80000100800 */
[----:B------:R-:W-:Y:S04]  /*0610*/  STL [R1+0xa0], R25 ;  /* 0x0000a01901007387 */ /* 0x000fe80000100800 */
[----:B------:R-:W-:Y:S04]  /*0620*/  STL [R1+0x9c], R24 ;  /* 0x00009c1801007387 */ /* 0x000fe80000100800 */
[----:B------:R-:W-:Y:S04]  /*0630*/  STL [R1+0x98], R40 ;  /* 0x0000982801007387 */ /* 0x000fe80000100800 */
[----:B------:R4:W-:Y:S01]  /*0640*/  STL [R1+0x94], R22 ;  /* 0x0000941601007387 */ /* 0x0009e20000100800 */
[----:B-1----:R-:W-:-:S03]  /*0650*/  LOP3.LUT R4, R4, 0xffff, RZ, 0xc0, !PT ;  /* 0x0000ffff04047812 */ /* 0x002fc600078ec0ff */
[----:B----4-:R-:W4:Y:S01]  /*0660*/  LDL R22, [R1+0x74] ;  /* 0x0000740001167983 */ /* 0x010f220000100800 */
[----:B0-----:R-:W-:Y:S01]  /*0670*/  SHF.L.U32 R6, R6, 0x5, RZ ;  /* 0x0000000506067819 */ /* 0x001fe200000006ff */
[----:B------:R-:W-:-:S05]  /*0680*/  IMAD R4, R4, 0x334, RZ ;  /* 0x0000033404047824 */ /* 0x000fca00078e02ff */
[----:B------:R-:W-:-:S04]  /*0690*/  SHF.R.U32.HI R4, RZ, 0x10, R4 ;  /* 0x00000010ff047819 */ /* 0x000fc80000011604 */
[----:B------:R-:W-:Y:S02]  /*06a0*/  LOP3.LUT R4, R4, 0x3e0, R6, 0xf8, !PT ;  /* 0x000003e004047812 */ /* 0x000fe400078ef806 */
[----:B--2---:R-:W-:Y:S01]  /*06b0*/  LOP3.LUT R2, R2, 0xffff, RZ, 0xc0, !PT ;  /* 0x0000ffff02027812 */ /* 0x004fe200078ec0ff */
[----:B---3--:R-:W-:-:S04]  /*06c0*/  IMAD.WIDE.U32 R6, R0, 0x2, R18 ;  /* 0x0000000200067825 */ /* 0x008fc800078e0012 */
[----:B------:R-:W-:Y:S01]  /*06d0*/  IMAD.WIDE.U32 R2, R2, 0x4, RZ ;  /* 0x0000000402027825 */ /* 0x000fe200078e00ff */
[----:B------:R-:W-:-:S03]  /*06e0*/  LEA R20, P0, R6, UR14, 0x2 ;  /* 0x0000000e06147c11 */ /* 0x000fc6000f8010ff */
[----:B------:R-:W-:Y:S01]  /*06f0*/  IMAD.WIDE.U32 R2, R5, 0x50000, R2 ;  /* 0x0005000005027825 */ /* 0x000fe200078e0002 */
[----:B------:R-:W-:-:S03]  /*0700*/  LEA.HI.X R21, R6, UR15, R7, 0x2, P0 ;  /* 0x0000000f06157c11 */ /* 0x000fc600080f1407 */
[----:B------:R-:W-:-:S03]  /*0710*/  IMAD R5, R4, 0x140, RZ ;  /* 0x0000014004057824 */ /* 0x000fc600078e02ff */
[----:B------:R-:W2:Y:S02]  /*0720*/  LDG.E.64.CONSTANT R20, desc[UR12][R20.64] ;  /* 0x0000000c14147981 */ /* 0x000ea4000c1e9b00 */
[----:B------:R-:W-:-:S04]  /*0730*/  IADD3 R0, P1, PT, R5, R2, RZ ;  /* 0x0000000205007210 */ /* 0x000fc80007f3e0ff */
[----:B------:R-:W-:Y:S01]  /*0740*/  IADD3.X R3, PT, PT, R3, UR8, RZ, P1, !PT ;  /* 0x0000000803037c10 */ /* 0x000fe20008ffe4ff */
[----:B------:R-:W2:Y:S01]  /*0750*/  LDCU UR8, c[0x0][0x3c0] ;  /* 0x00007800ff0877ac */ /* 0x000ea20008000800 */
[C---:B------:R-:W-:Y:S02]  /*0760*/  SHF.L.U32 R8, R0.reuse, 0x1, RZ ;  /* 0x0000000100087819 */ /* 0x040fe400000006ff */
[----:B------:R-:W-:Y:S02]  /*0770*/  SHF.L.U64.HI R4, R0, 0x1, R3 ;  /* 0x0000000100047819 */ /* 0x000fe40000010203 */
[----:B------:R-:W-:-:S04]  /*0780*/  IADD3 R54, P0, PT, R8, UR16, RZ ;  /* 0x0000001008367c10 */ /* 0x000fc8000ff1e0ff */
[----:B------:R-:W-:Y:S02]  /*0790*/  IADD3.X R55, PT, PT, R4, UR17, RZ, P0, !PT ;  /* 0x0000001104377c10 */ /* 0x000fe400087fe4ff */
[----:B------:R-:W-:-:S03]  /*07a0*/  IADD3 R52, P0, PT, R8, UR10, RZ ;  /* 0x0000000a08347c10 */ /* 0x000fc6000ff1e0ff */
[----:B------:R-:W3:Y:S04]  /*07b0*/  LDG.E.64.CONSTANT R34, desc[UR12][R54.64] ;  /* 0x0000000c36227981 */ /* 0x000ee8000c1e9b00 */
[----:B------:R-:W3:Y:S04]  /*07c0*/  LDG.E.64.CONSTANT R38, desc[UR12][R54.64+0x1400] ;  /* 0x0014000c36267981 */ /* 0x000ee8000c1e9b00 */
[----:B------:R-:W3:Y:S04]  /*07d0*/  LDG.E.64.CONSTANT R44, desc[UR12][R54.64+0x2800] ;  /* 0x0028000c362c7981 */ /* 0x000ee8000c1e9b00 */
[----:B------:R-:W3:Y:S01]  /*07e0*/  LDG.E.64.CONSTANT R46, desc[UR12][R54.64+0x3200] ;  /* 0x0032000c362e7981 */ /* 0x000ee2000c1e9b00 */
[----:B------:R-:W-:-:S03]  /*07f0*/  IADD3.X R53, PT, PT, R4, UR11, RZ, P0, !PT ;  /* 0x0000000b04357c10 */ /* 0x000fc600087fe4ff */
[----:B------:R-:W3:Y:S04]  /*0800*/  LDG.E.64.CONSTANT R36, desc[UR12][R54.64+0xa00] ;  /* 0x000a000c36247981 */ /* 0x000ee8000c1e9b00 */
[----:B------:R-:W3:Y:S04]  /*0810*/  LDG.E.64.CONSTANT R50, desc[UR12][R54.64+0x4600] ;  /* 0x0046000c36327981 */ /* 0x000ee8000c1e9b00 */
[----:B------:R-:W3:Y:S04]  /*0820*/  LDG.E.64.CONSTANT R48, desc[UR12][R54.64+0x3c00] ;  /* 0x003c000c36307981 */ /* 0x000ee8000c1e9b00 */
[----:B------:R0:W-:Y:S04]  /*0830*/  STL [R1+0x64], R8 ;  /* 0x0000640801007387 */ /* 0x0001e80000100800 */
[----:B------:R-:W3:Y:S04]  /*0840*/  LDG.E.64.CONSTANT R14, desc[UR12][R52.64+0x1e00] ;  /* 0x001e000c340e7981 */ /* 0x000ee8000c1e9b00 */
[----:B------:R-:W3:Y:S04]  /*0850*/  LDG.E.64.CONSTANT R16, desc[UR12][R52.64+0x2800] ;  /* 0x0028000c34107981 */ /* 0x000ee8000c1e9b00 */
[----:B0-----:R-:W3:Y:S04]  /*0860*/  LDG.E.64.CONSTANT R8, desc[UR12][R52.64] ;  /* 0x0000000c34087981 */ /* 0x001ee8000c1e9b00 */
[----:B------:R-:W3:Y:S04]  /*0870*/  LDG.E.64.CONSTANT R6, desc[UR12][R52.64+0x3200] ;  /* 0x0032000c34067981 */ /* 0x000ee8000c1e9b00 */
[----:B------:R-:W3:Y:S04]  /*0880*/  LDG.E.64.CONSTANT R42, desc[UR12][R54.64+0x1e00] ;  /* 0x001e000c362a7981 */ /* 0x000ee8000c1e9b00 */
[----:B------:R-:W3:Y:S04]  /*0890*/  LDG.E.64.CONSTANT R2, desc[UR12][R52.64+0x4600] ;  /* 0x0046000c34027981 */ /* 0x000ee8000c1e9b00 */
[----:B------:R-:W3:Y:S04]  /*08a0*/  LDG.E.64.CONSTANT R10, desc[UR12][R52.64+0xa00] ;  /* 0x000a000c340a7981 */ /* 0x000ee8000c1e9b00 */
[----:B------:R-:W3:Y:S01]  /*08b0*/  LDG.E.64.CONSTANT R12, desc[UR12][R52.64+0x1400] ;  /* 0x0014000c340c7981 */ /* 0x000ee2000c1e9b00 */
[----:B----4-:R-:W-:-:S03]  /*08c0*/  IMAD.WIDE.U32 R18, R22, 0x2, R18 ;  /* 0x0000000216127825 */ /* 0x010fc600078e0012 */
[----:B------:R0:W-:Y:S01]  /*08d0*/  STL [R1+0x68], R4 ;  /* 0x0000680401007387 */ /* 0x0001e20000100800 */
[----:B------:R-:W-:-:S04]  /*08e0*/  LEA R32, P0, R18, UR14, 0x2 ;  /* 0x0000000e12207c11 */ /* 0x000fc8000f8010ff */
[----:B------:R-:W-:Y:S01]  /*08f0*/  LEA.HI.X R33, R18, UR15, R19, 0x2, P0 ;  /* 0x0000000f12217c11 */ /* 0x000fe200080f1413 */
[----:B------:R-:W1:Y:S01]  /*0900*/  LDCU.64 UR14, c[0x0][0x3c8] ;  /* 0x00007900ff0e77ac */ /* 0x000e620008000a00 */
[----:B0-----:R0:W4:Y:S04]  /*0910*/  LDG.E.64.CONSTANT R4, desc[UR12][R52.64+0x3c00] ;  /* 0x003c000c34047981 */ /* 0x001128000c1e9b00 */
[----:B------:R-:W4:Y:S01]  /*0920*/  LDG.E.64.CONSTANT R32, desc[UR12][R32.64] ;  /* 0x0000000c20207981 */ /* 0x000f22000c1e9b00 */
[----:B--2---:R-:W-:-:S06]  /*0930*/  FADD.FTZ R21, R21, UR8 ;  /* 0x0000000815157e21 */ /* 0x004fcc0008010000 */
[----:B------:R-:W2:Y:S01]  /*0940*/  MUFU.RSQ R21, R21 ;  /* 0x0000001500157308 */ /* 0x000ea20000001400 */
[C---:B---3--:R-:W-:Y:S02]  /*0950*/  PRMT R0, R34.reuse, 0x7632, R0 ;  /* 0x0000763222007816 */ /* 0x048fe40000000000 */
[----:B------:R-:W-:Y:S02]  /*0960*/  SHF.L.U32 R34, R34, 0x10, RZ ;  /* 0x0000001022227819 */ /* 0x000fe400000006ff */
[----:B0-----:R-:W-:Y:S02]  /*0970*/  SHF.L.U32 R52, R38, 0x10, RZ ;  /* 0x0000001026347819 */ /* 0x001fe400000006ff */
[C---:B------:R-:W-:Y:S02]  /*0980*/  PRMT R53, R44.reuse, 0x7632, R53 ;  /* 0x000076322c357816 */ /* 0x040fe40000000035 */
[----:B------:R-:W-:Y:S02]  /*0990*/  SHF.L.U32 R54, R44, 0x10, RZ ;  /* 0x000000102c367819 */ /* 0x000fe400000006ff */
[----:B------:R-:W-:Y:S01]  /*09a0*/  PRMT R44, R46, 0x7632, R44 ;  /* 0x000076322e2c7816 */ /* 0x000fe2000000002c */
[C---:B------:R-:W-:Y:S01]  /*09b0*/  FADD.FTZ R59, -R20.reuse, R52 ;  /* 0x00000034143b7221 */ /* 0x040fe20000010100 */
[----:B------:R-:W-:Y:S01]  /*09c0*/  FADD.FTZ R34, -R20, R34 ;  /* 0x0000002214227221 */ /* 0x000fe20000010100 */
[----:B------:R-:W-:-:S02]  /*09d0*/  PRMT R18, R36, 0x7632, R18 ;  /* 0x0000763224127816 */ /* 0x000fc40000000012 */
[----:B------:R-:W-:Y:S02]  /*09e0*/  SHF.L.U32 R36, R36, 0x10, RZ ;  /* 0x0000001024247819 */ /* 0x000fe400000006ff */
[C---:B------:R-:W-:Y:S02]  /*09f0*/  PRMT R56, R50.reuse, 0x7632, R56 ;  /* 0x0000763232387816 */ /* 0x040fe40000000038 */
[----:B------:R-:W-:Y:S02]  /*0a00*/  SHF.L.U32 R50, R50, 0x10, RZ ;  /* 0x0000001032327819 */ /* 0x000fe400000006ff */
[----:B------:R-:W-:Y:S02]  /*0a10*/  SHF.L.U32 R0, R0, 0x10, RZ ;  /* 0x0000001000007819 */ /* 0x000fe400000006ff */
[----:B------:R-:W-:Y:S02]  /*0a20*/  SHF.L.U32 R52, R44, 0x10, RZ ;  /* 0x000000102c347819 */ /* 0x000fe400000006ff */
[----:B------:R-:W-:-:S02]  /*0a30*/  SHF.L.U32 R55, R46, 0x10, RZ ;  /* 0x000000102e377819 */ /* 0x000fc400000006ff */
[----:B------:R-:W-:Y:S02]  /*0a40*/  PRMT R19, R38, 0x7632, R19 ;  /* 0x0000763226137816 */ /* 0x000fe40000000013 */
[----:B------:R-:W-:Y:S01]  /*0a50*/  PRMT R46, R48, 0x7632, R46 ;  /* 0x00007632302e7816 */ /* 0x000fe2000000002e */
[----:B------:R-:W-:Y:S01]  /*0a60*/  FADD.FTZ R61, -R20, R36 ;  /* 0x00000024143d7221 */ /* 0x000fe20000010100 */
[----:B------:R-:W-:Y:S01]  /*0a70*/  SHF.L.U32 R48, R48, 0x10, RZ ;  /* 0x0000001030307819 */ /* 0x000fe200000006ff */
[C---:B------:R-:W-:Y:S01]  /*0a80*/  FADD.FTZ R22, -R20.reuse, R50 ;  /* 0x0000003214167221 */ /* 0x040fe20000010100 */
[----:B--2---:R-:W-:Y:S01]  /*0a90*/  FMUL.FTZ R26, R21, R34 ;  /* 0x00000022151a7220 */ /* 0x004fe20000410000 */
[----:B------:R-:W-:Y:S01]  /*0aa0*/  SHF.L.U32 R36, R53, 0x10, RZ ;  /* 0x0000001035247819 */ /* 0x000fe200000006ff */
[C---:B------:R-:W-:Y:S01]  /*0ab0*/  FADD.FTZ R50, -R20.reuse, R0 ;  /* 0x0000000014327221 */ /* 0x040fe20000010100 */
[----:B------:R-:W-:Y:S01]  /*0ac0*/  FADD.FTZ R34, -R20, R52 ;  /* 0x0000003414227221 */ /* 0x000fe20000010100 */
[----:B------:R-:W-:-:S02]  /*0ad0*/  SHF.L.U32 R19, R19, 0x10, RZ ;  /* 0x0000001013137819 */ /* 0x000fc400000006ff */
[C---:B------:R-:W-:Y:S02]  /*0ae0*/  PRMT R52, R14.reuse, 0x7632, R52 ;  /* 0x000076320e347816 */ /* 0x040fe40000000034 */
[----:B------:R-:W-:Y:S01]  /*0af0*/  SHF.L.U32 R53, R14, 0x10, RZ ;  /* 0x000000100e357819 */ /* 0x000fe200000006ff */
[----:B------:R-:W-:Y:S01]  /*0b00*/  FADD.FTZ R40, -R20, R48 ;  /* 0x0000003014287221 */ /* 0x000fe20000010100 */
[----:B------:R-:W-:Y:S02]  /*0b10*/  PRMT R57, R8, 0x7632, R57 ;  /* 0x0000763208397816 */ /* 0x000fe40000000039 */
[C---:B------:R-:W-:Y:S02]  /*0b20*/  PRMT R14, R16.reuse, 0x7632, R14 ;  /* 0x00007632100e7816 */ /* 0x040fe4000000000e */
[----:B------:R-:W-:Y:S01]  /*0b30*/  SHF.L.U32 R60, R16, 0x10, RZ ;  /* 0x00000010103c7819 */ /* 0x000fe200000006ff */
[----:B------:R-:W-:Y:S01]  /*0b40*/  FMUL.FTZ R25, R21, R50 ;  /* 0x0000003215197220 */ /* 0x000fe20000410000 */
[----:B------:R-:W-:-:S02]  /*0b50*/  SHF.L.U32 R8, R8, 0x10, RZ ;  /* 0x0000001008087819 */ /* 0x000fc400000006ff */
[----:B------:R-:W-:Y:S02]  /*0b60*/  SHF.L.U32 R18, R18, 0x10, RZ ;  /* 0x0000001012127819 */ /* 0x000fe400000006ff */
[C---:B------:R-:W-:Y:S02]  /*0b70*/  PRMT R16, R6.reuse, 0x7632, R16 ;  /* 0x0000763206107816 */ /* 0x040fe40000000010 */
[----:B------:R-:W-:Y:S02]  /*0b80*/  SHF.L.U32 R58, R6, 0x10, RZ ;  /* 0x00000010063a7819 */ /* 0x000fe400000006ff */
[----:B------:R-:W-:Y:S02]  /*0b90*/  PRMT R38, R42, 0x7632, R38 ;  /* 0x000076322a267816 */ /* 0x000fe40000000026 */
[----:B------:R-:W-:Y:S02]  /*0ba0*/  SHF.L.U32 R48, R46, 0x10, RZ ;  /* 0x000000102e307819 */ /* 0x000fe400000006ff */
[----:B------:R-:W-:Y:S01]  /*0bb0*/  PRMT R6, R2, 0x7632, R6 ;  /* 0x0000763202067816 */ /* 0x000fe20000000006 */
[--C-:B------:R-:W-:Y:S01]  /*0bc0*/  FADD.FTZ R44, -R20, R19.reuse ;  /* 0x00000013142c7221 */ /* 0x100fe20000010100 */
[----:B------:R-:W-:Y:S01]  /*0bd0*/  SHF.L.U32 R2, R2, 0x10, RZ ;  /* 0x0000001002027819 */ /* 0x000fe200000006ff */
[----:B------:R-:W-:Y:S01]  /*0be0*/  FADD.FTZ R46, -R20, R18 ;  /* 0x00000012142e7221 */ /* 0x000fe20000010100 */
[----:B------:R-:W-:Y:S01]  /*0bf0*/  SHF.L.U32 R42, R42, 0x10, RZ ;  /* 0x000000102a2a7819 */ /* 0x000fe200000006ff */
[----:B------:R-:W-:Y:S01]  /*0c00*/  STL [R1+0x4c], R26 ;  /* 0x00004c1a01007387 */ /* 0x000fe20000100800 */
[----:B------:R-:W-:Y:S01]  /*0c10*/  PRMT R19, R10, 0x7632, R19 ;  /* 0x000076320a137816 */ /* 0x000fe20000000013 */
[----:B------:R-:W-:Y:S01]  /*0c20*/  FFMA.FTZ R30, R26, R8, R30 ;  /* 0x000000081a1e7223 */ /* 0x000fe2000001001e */
[----:B------:R-:W-:Y:S01]  /*0c30*/  SHF.L.U32 R50, R10, 0x10, RZ ;  /* 0x000000100a327819 */ /* 0x000fe200000006ff */
[C---:B------:R-:W-:Y:S01]  /*0c40*/  FMUL.FTZ R24, R21.reuse, R61 ;  /* 0x0000003d15187220 */ /* 0x040fe20000410000 */
[----:B------:R-:W-:Y:S01]  /*0c50*/  SHF.L.U32 R38, R38, 0x10, RZ ;  /* 0x0000001026267819 */ /* 0x000fe200000006ff */
[--C-:B------:R-:W-:Y:S01]  /*0c60*/  FADD.FTZ R18, -R20, R48.reuse ;  /* 0x0000003014127221 */ /* 0x100fe20000010100 */
[----:B------:R-:W-:Y:S01]  /*0c70*/  SHF.L.U32 R56, R56, 0x10, RZ ;  /* 0x0000001038387819 */ /* 0x000fe200000006ff */
[----:B------:R-:W-:Y:S01]  /*0c80*/  STL [R1+0x48], R25 ;  /* 0x0000481901007387 */ /* 0x000fe20000100800 */
[----:B------:R-:W-:Y:S01]  /*0c90*/  PRMT R48, R12, 0x7632, R48 ;  /* 0x000076320c307816 */ /* 0x000fe20000000030 */
[----:B------:R-:W-:Y:S01]  /*0ca0*/  FADD.FTZ R31, R8, R31 ;  /* 0x0000001f081f7221 */ /* 0x000fe20000010000 */
[----:B------:R-:W-:Y:S01]  /*0cb0*/  SHF.L.U32 R12, R12, 0x10, RZ ;  /* 0x000000100c0c7819 */ /* 0x000fe200000006ff */
[----:B------:R0:W-:Y:S01]  /*0cc0*/  STL [R1+0x6c], R2 ;  /* 0x00006c0201007387 */ /* 0x0001e20000100800 */
[C---:B------:R-:W-:Y:S01]  /*0cd0*/  FADD.FTZ R42, -R20.reuse, R42 ;  /* 0x0000002a142a7221 */ /* 0x040fe20000010100 */
[----:B------:R-:W-:Y:S01]  /*0ce0*/  FMUL.FTZ R59, R21, R59 ;  /* 0x0000003b153b7220 */ /* 0x000fe20000410000 */
[C---:B------:R-:W-:Y:S01]  /*0cf0*/  FADD.FTZ R54, -R20.reuse, R54 ;  /* 0x0000003614367221 */ /* 0x040fe20000010100 */
[C---:B------:R-:W-:Y:S01]  /*0d00*/  FADD.FTZ R55, -R20.reuse, R55 ;  /* 0x0000003714377221 */ /* 0x040fe20000010100 */
[C---:B------:R-:W-:Y:S01]  /*0d10*/  FADD.FTZ R38, -R20.reuse, R38 ;  /* 0x0000002614267221 */ /* 0x040fe20000010100 */
[C---:B------:R-:W-:Y:S01]  /*0d20*/  FADD.FTZ R36, -R20.reuse, R36 ;  /* 0x0000002414247221 */ /* 0x040fe20000010100 */
[----:B------:R-:W-:Y:S01]  /*0d30*/  FADD.FTZ R0, -R20, R56 ;  /* 0x0000003814007221 */ /* 0x000fe20000010100 */
[----:B0-----:R-:W-:Y:S01]  /*0d40*/  SHF.L.U32 R2, R19, 0x10, RZ ;  /* 0x0000001013027819 */ /* 0x001fe200000006ff */
[----:B------:R-:W-:Y:S01]  /*0d50*/  FFMA.FTZ R19, R24, R50, R30 ;  /* 0x0000003218137223 */ /* 0x000fe2000001001e */
[----:B------:R-:W-:Y:S01]  /*0d60*/  FMUL.FTZ R20, R41, R8 ;  /* 0x0000000829147220 */ /* 0x000fe20000410000 */
[----:B------:R-:W-:Y:S01]  /*0d70*/  FADD.FTZ R8, R31, R50 ;  /* 0x000000321f087221 */ /* 0x000fe20000010000 */
[----:B------:R-:W-:Y:S01]  /*0d80*/  SHF.L.U32 R57, R57, 0x10, RZ ;  /* 0x0000001039397819 */ /* 0x000fe200000006ff */
[----:B------:R-:W-:Y:S01]  /*0d90*/  FMUL.FTZ R50, R41, R50 ;  /* 0x0000003229327220 */ /* 0x000fe20000410000 */
[----:B------:R-:W-:Y:S01]  /*0da0*/  FFMA.FTZ R19, R59, R12, R19 ;  /* 0x0000000c3b137223 */ /* 0x000fe20000010013 */
[----:B------:R-:W-:Y:S01]  /*0db0*/  FMUL.FTZ R42, R21, R42 ;  /* 0x0000002a152a7220 */ /* 0x000fe20000410000 */
[----:B------:R-:W-:Y:S01]  /*0dc0*/  FMUL.FTZ R61, R41, R12 ;  /* 0x0000000c293d7220 */ /* 0x000fe20000410000 */
[----:B------:R-:W-:Y:S01]  /*0dd0*/  STL [R1+0x60], R24 ;  /* 0x0000601801007387 */ /* 0x000fe20000100800 */
[----:B------:R-:W-:Y:S01]  /*0de0*/  FADD.FTZ R8, R8, R12 ;  /* 0x0000000c08087221 */ /* 0x000fe20000010000 */
[----:B------:R-:W-:Y:S01]  /*0df0*/  FMUL.FTZ R54, R21, R54 ;  /* 0x0000003615367220 */ /* 0x000fe20000410000 */
[-C--:B------:R-:W-:Y:S01]  /*0e00*/  FFMA.FTZ R12, R42, R53.reuse, R19 ;  /* 0x000000352a0c7223 */ /* 0x080fe20000010013 */
[----:B------:R-:W-:Y:S01]  /*0e10*/  STL [R1+0x5c], R59 ;  /* 0x00005c3b01007387 */ /* 0x000fe20000100800 */
[----:B------:R-:W-:Y:S01]  /*0e20*/  FMUL.FTZ R56, R41, R53 ;  /* 0x0000003529387220 */ /* 0x000fe20000410000 */
[----:B------:R-:W-:Y:S01]  /*0e30*/  FMUL.FTZ R55, R21, R55 ;  /* 0x0000003715377220 */ /* 0x000fe20000410000 */
[----:B------:R-:W-:Y:S01]  /*0e40*/  FMUL.FTZ R19, R23, R57 ;  /* 0x0000003917137220 */ /* 0x000fe20000410000 */
[----:B------:R-:W-:Y:S01]  /*0e50*/  STL [R1+0x40], R50 ;  /* 0x0000403201007387 */ /* 0x000fe20000100800 */
[----:B------:R-:W-:Y:S01]  /*0e60*/  FADD.FTZ R30, RZ, R20 ;  /* 0x00000014ff1e7221 */ /* 0x000fe20000010000 */
[----:B------:R-:W-:-:S02]  /*0e70*/  FFMA.FTZ R31, R26, R20, RZ ;  /* 0x000000141a1f7223 */ /* 0x000fc400000100ff */
[----:B------:R-:W-:Y:S01]  /*0e80*/  STL [R1+0x3c], R61 ;  /* 0x00003c3d01007387 */ /* 0x000fe20000100800 */
[----:B------:R-:W-:Y:S01]  /*0e90*/  FADD.FTZ R30, R30, R19 ;  /* 0x000000131e1e7221 */ /* 0x000fe20000010000 */
[----:B------:R-:W-:Y:S02]  /*0ea0*/  FFMA.FTZ R31, R25, R19, R31 ;  /* 0x00000013191f7223 */ /* 0x000fe4000001001f */
[----:B------:R-:W-:Y:S04]  /*0eb0*/  STL [R1+0x58], R42 ;  /* 0x0000582a01007387 */ /* 0x000fe80000100800 */
[----:B------:R-:W-:Y:S04]  /*0ec0*/  STL [R1+0x54], R54 ;  /* 0x0000543601007387 */ /* 0x000fe80000100800 */
[----:B------:R-:W-:Y:S01]  /*0ed0*/  STL [R1], R56 ;  /* 0x0000003801007387 */ /* 0x000fe20000100800 */
[----:B------:R-:W-:-:S03]  /*0ee0*/  FMUL.FTZ R46, R21, R46 ;  /* 0x0000002e152e7220 */ /* 0x000fc60000410000 */
[----:B------:R-:W-:Y:S01]  /*0ef0*/  STL [R1+0x50], R55 ;  /* 0x0000503701007387 */ /* 0x000fe20000100800 */
[----:B------:R-:W-:Y:S01]  /*0f00*/  FADD.FTZ R30, R30, R50 ;  /* 0x000000321e1e7221 */ /* 0x000fe20000010000 */
[----:B------:R-:W-:Y:S02]  /*0f10*/  FFMA.FTZ R31, R24, R50, R31 ;  /* 0x00000032181f7223 */ /* 0x000fe4000001001f */
[----:B------:R-:W2:Y:S04]  /*0f20*/  LDL.LU R26, [R1+0xa4] ;  /* 0x0000a400011a7983 */ /* 0x000ea80000300800 */
[----:B------:R0:W-:Y:S01]  /*0f30*/  STL [R1+0x80], R20 ;  /* 0x0000801401007387 */ /* 0x0001e20000100800 */
[----:B------:R-:W-:Y:S01]  /*0f40*/  FFMA.FTZ R28, R25, R57, R28 ;  /* 0x00000039191c7223 */ /* 0x000fe2000001001c */
[----:B------:R-:W-:-:S02]  /*0f50*/  SHF.L.U32 R48, R48, 0x10, RZ ;  /* 0x0000001030307819 */ /* 0x000fc400000006ff */
[----:B------:R-:W3:Y:S01]  /*0f60*/  LDL.LU R25, [R1+0xa0] ;  /* 0x0000a00001197983 */ /* 0x000ee20000300800 */
[----:B0-----:R-:W-:-:S03]  /*0f70*/  FMUL.FTZ R20, R23, R2 ;  /* 0x0000000217147220 */ /* 0x001fc60000410000 */
[----:B------:R0:W-:Y:S01]  /*0f80*/  STL [R1+0x44], R46 ;  /* 0x0000442e01007387 */ /* 0x0001e20000100800 */
[----:B------:R-:W-:Y:S01]  /*0f90*/  FADD.FTZ R30, R30, R20 ;  /* 0x000000141e1e7221 */ /* 0x000fe20000010000 */
[C---:B------:R-:W-:Y:S01]  /*0fa0*/  FFMA.FTZ R31, R46.reuse, R20, R31 ;  /* 0x000000142e1f7223 */ /* 0x040fe2000001001f */
[----:B------:R-:W-:Y:S01]  /*0fb0*/  FADD.FTZ R29, R57, R29 ;  /* 0x0000001d391d7221 */ /* 0x000fe20000010000 */
[----:B------:R1:W-:Y:S01]  /*0fc0*/  STL [R1+0x84], R19 ;  /* 0x0000841301007387 */ /* 0x0003e20000100800 */
[----:B------:R-:W-:Y:S01]  /*0fd0*/  FFMA.FTZ R28, R46, R2, R28 ;  /* 0x000000022e1c7223 */ /* 0x000fe2000001001c */
[----:B------:R-:W-:Y:S01]  /*0fe0*/  FADD.FTZ R30, R30, R61 ;  /* 0x0000003d1e1e7221 */ /* 0x000fe20000010000 */
[----:B------:R-:W-:Y:S01]  /*0ff0*/  FFMA.FTZ R31, R59, R61, R31 ;  /* 0x0000003d3b1f7223 */ /* 0x000fe2000001001f */
[----:B0-----:R-:W-:Y:S01]  /*1000*/  FMUL.FTZ R46, R23, R48 ;  /* 0x00000030172e7220 */ /* 0x001fe20000410000 */
[----:B------:R-:W-:Y:S01]  /*1010*/  SHF.L.U32 R52, R52, 0x10, RZ ;  /* 0x0000001034347819 */ /* 0x000fe200000006ff */
[----:B------:R-:W-:Y:S01]  /*1020*/  FADD.FTZ R29, R29, R2 ;  /* 0x000000021d1d7221 */ /* 0x000fe20000010000 */
[----:B------:R-:W3:Y:S01]  /*1030*/  LDL.LU R24, [R1+0x9c] ;  /* 0x00009c0001187983 */ /* 0x000ee20000300800 */
[----:B-1----:R-:W-:Y:S01]  /*1040*/  FMUL.FTZ R19, R21, R44 ;  /* 0x0000002c15137220 */ /* 0x002fe20000410000 */
[----:B------:R-:W-:Y:S01]  /*1050*/  FADD.FTZ R30, R30, R46 ;  /* 0x0000002e1e1e7221 */ /* 0x000fe20000010000 */
[----:B------:R-:W-:-:S02]  /*1060*/  FADD.FTZ R8, R8, R53 ;  /* 0x0000003508087221 */ /* 0x000fc40000010000 */
[----:B------:R-:W-:Y:S01]  /*1070*/  FFMA.FTZ R31, R19, R46, R31 ;  /* 0x0000002e131f7223 */ /* 0x000fe2000001001f */
[----:B------:R0:W-:Y:S01]  /*1080*/  STL [R1+0x8], R20 ;  /* 0x0000081401007387 */ /* 0x0001e20000100800 */
[----:B------:R-:W-:Y:S01]  /*1090*/  FADD.FTZ R29, R29, R48 ;  /* 0x000000301d1d7221 */ /* 0x000fe20000010000 */
[----:B------:R-:W-:Y:S01]  /*10a0*/  FFMA.FTZ R28, R19, R48, R28 ;  /* 0x00000030131c7223 */ /* 0x000fe2000001001c */
[----:B------:R-:W-:Y:S01]  /*10b0*/  FMUL.FTZ R61, R23, R52 ;  /* 0x00000034173d7220 */ /* 0x000fe20000410000 */
[----:B------:R1:W-:Y:S01]  /*10c0*/  STL [R1+0x38], R19 ;  /* 0x0000381301007387 */ /* 0x0003e20000100800 */
[----:B------:R-:W-:Y:S01]  /*10d0*/  FADD.FTZ R30, R30, R56 ;  /* 0x000000381e1e7221 */ /* 0x000fe20000010000 */
[----:B------:R-:W-:Y:S01]  /*10e0*/  FFMA.FTZ R31, R42, R56, R31 ;  /* 0x000000382a1f7223 */ /* 0x000fe2000001001f */
[----:B------:R-:W-:Y:S01]  /*10f0*/  SHF.L.U32 R14, R14, 0x10, RZ ;  /* 0x000000100e0e7819 */ /* 0x000fe200000006ff */
[C---:B0-----:R-:W-:Y:S01]  /*1100*/  FMUL.FTZ R20, R21.reuse, R38 ;  /* 0x0000002615147220 */ /* 0x041fe20000410000 */
[----:B------:R-:W-:Y:S01]  /*1110*/  FADD.FTZ R8, R8, R60 ;  /* 0x0000003c08087221 */ /* 0x000fe20000010000 */
[----:B------:R-:W-:Y:S01]  /*1120*/  FFMA.FTZ R12, R54, R60, R12 ;  /* 0x0000003c360c7223 */ /* 0x000fe2000001000c */
[----:B-1----:R-:W-:Y:S01]  /*1130*/  FMUL.FTZ R19, R21, R36 ;  /* 0x0000002415137220 */ /* 0x002fe20000410000 */
[----:B------:R-:W-:Y:S01]  /*1140*/  FMUL.FTZ R60, R41, R60 ;  /* 0x0000003c293c7220 */ /* 0x000fe20000410000 */
[----:B------:R-:W-:Y:S01]  /*1150*/  FADD.FTZ R2, R29, R52 ;  /* 0x000000341d027221 */ /* 0x000fe20000010000 */
[----:B------:R-:W-:Y:S01]  /*1160*/  FFMA.FTZ R28, R20, R52, R28 ;  /* 0x00000034141c7223 */ /* 0x000fe2000001001c */
[----:B------:R-:W-:Y:S01]  /*1170*/  STL [R1+0x4], R46 ;  /* 0x0000042e01007387 */ /* 0x000fe20000100800 */
[----:B------:R-:W-:Y:S01]  /*1180*/  FADD.FTZ R30, R30, R61 ;  /* 0x0000003d1e1e7221 */ /* 0x000fe20000010000 */
[----:B------:R-:W-:-:S02]  /*1190*/  FFMA.FTZ R31, R20, R61, R31 ;  /* 0x0000003d141f7223 */ /* 0x000fc4000001001f */
[----:B------:R-:W-:Y:S01]  /*11a0*/  STL [R1+0x10], R20 ;  /* 0x0000101401007387 */ /* 0x000fe20000100800 */
[----:B------:R-:W-:Y:S01]  /*11b0*/  FADD.FTZ R2, R2, R14 ;  /* 0x0000000e02027221 */ /* 0x000fe20000010000 */
[-C--:B------:R-:W-:Y:S01]  /*11c0*/  FFMA.FTZ R28, R19, R14.reuse, R28 ;  /* 0x0000000e131c7223 */ /* 0x080fe2000001001c */
[----:B------:R-:W-:Y:S01]  /*11d0*/  FMUL.FTZ R59, R23, R14 ;  /* 0x0000000e173b7220 */ /* 0x000fe20000410000 */
[----:B------:R-:W-:Y:S01]  /*11e0*/  STL [R1+0x2c], R19 ;  /* 0x00002c1301007387 */ /* 0x000fe20000100800 */
[----:B------:R-:W-:Y:S01]  /*11f0*/  FADD.FTZ R14, R30, R60 ;  /* 0x0000003c1e0e7221 */ /* 0x000fe20000010000 */
[----:B------:R-:W-:Y:S02]  /*1200*/  FFMA.FTZ R29, R54, R60, R31 ;  /* 0x0000003c361d7223 */ /* 0x000fe4000001001f */
[----:B------:R-:W-:Y:S04]  /*1210*/  STL [R1+0x88], R61 ;  /* 0x0000883d01007387 */ /* 0x000fe80000100800 */
[----:B------:R0:W-:Y:S01]  /*1220*/  STL [R1+0x8c], R60 ;  /* 0x00008c3c01007387 */ /* 0x0001e20000100800 */
[----:B------:R-:W-:-:S03]  /*1230*/  FMUL.FTZ R36, R21, R34 ;  /* 0x0000002215247220 */ /* 0x000fc60000410000 */
[----:B0-----:R-:W2:Y:S01]  /*1240*/  LDL.LU R60, [R1+0x6c] ;  /* 0x00006c00013c7983 */ /* 0x001ea20000300800 */
[C---:B------:R-:W-:Y:S01]  /*1250*/  FMUL.FTZ R30, R21.reuse, R40 ;  /* 0x00000028151e7220 */ /* 0x040fe20000410000 */
[C---:B------:R-:W-:Y:S02]  /*1260*/  FMUL.FTZ R18, R21.reuse, R18 ;  /* 0x0000001215127220 */ /* 0x040fe40000410000 */
[----:B------:R-:W-:Y:S01]  /*1270*/  STL [R1+0x90], R59 ;  /* 0x0000903b01007387 */ /* 0x000fe20000100800 */
[----:B------:R-:W-:-:S03]  /*1280*/  FMUL.FTZ R61, R21, R22 ;  /* 0x00000016153d7220 */ /* 0x000fc60000410000 */
[----:B------:R0:W-:Y:S04]  /*1290*/  STL [R1+0x20], R36 ;  /* 0x0000202401007387 */ /* 0x0001e80000100800 */
[----:B------:R-:W3:Y:S04]  /*12a0*/  LDL.LU R40, [R1+0x98] ;  /* 0x0000980001287983 */ /* 0x000ee80000300800 */
[----:B------:R-:W-:Y:S04]  /*12b0*/  STL [R1+0x1c], R30 ;  /* 0x00001c1e01007387 */ /* 0x000fe80000100800 */
[----:B------:R1:W-:Y:S04]  /*12c0*/  STL [R1+0x18], R18 ;  /* 0x0000181201007387 */ /* 0x0003e80000100800 */
[----:B------:R-:W3:Y:S04]  /*12d0*/  LDL.LU R22, [R1+0x94] ;  /* 0x0000940001167983 */ /* 0x000ee80000300800 */
[----:B------:R-:W3:Y:S01]  /*12e0*/  LDL R53, [R1+0x70] ;  /* 0x0000700001357983 */ /* 0x000ee20000100800 */
[----:B------:R-:W-:Y:S01]  /*12f0*/  SHF.L.U32 R16, R16, 0x10, RZ ;  /* 0x0000001010107819 */ /* 0x000fe200000006ff */
[----:B------:R-:W-:Y:S01]  /*1300*/  FADD.FTZ R8, R8, R58 ;  /* 0x0000003a08087221 */ /* 0x000fe20000010000 */
[-C--:B------:R-:W-:Y:S01]  /*1310*/  FFMA.FTZ R12, R55, R58.reuse, R12 ;  /* 0x0000003a370c7223 */ /* 0x080fe2000001000c */
[----:B------:R-:W-:Y:S01]  /*1320*/  FMUL.FTZ R58, R41, R58 ;  /* 0x0000003a293a7220 */ /* 0x000fe20000410000 */
[----:B------:R-:W-:Y:S01]  /*1330*/  FADD.FTZ R14, R14, R59 ;  /* 0x0000003b0e0e7221 */ /* 0x000fe20000010000 */
[C---:B----4-:R-:W-:Y:S01]  /*1340*/  PRMT R10, R4.reuse, 0x7632, R10 ;  /* 0x00007632040a7816 */ /* 0x050fe2000000000a */
[----:B------:R-:W-:Y:S01]  /*1350*/  FFMA.FTZ R29, R19, R59, R29 ;  /* 0x0000003b131d7223 */ /* 0x000fe2000001001d */
[----:B------:R-:W-:Y:S01]  /*1360*/  SHF.L.U32 R4, R4, 0x10, RZ ;  /* 0x0000001004047819 */ /* 0x000fe200000006ff */
[----:B------:R-:W-:Y:S01]  /*1370*/  FMUL.FTZ R57, R23, R16 ;  /* 0x0000001017397220 */ /* 0x000fe20000410000 */
[----:B------:R-:W-:Y:S01]  /*1380*/  FADD.FTZ R14, R14, R58 ;  /* 0x0000003a0e0e7221 */ /* 0x000fe20000010000 */
[----:B------:R-:W-:Y:S01]  /*1390*/  SHF.L.U32 R10, R10, 0x10, RZ ;  /* 0x000000100a0a7819 */ /* 0x000fe200000006ff */
[----:B------:R-:W-:Y:S01]  /*13a0*/  FFMA.FTZ R29, R55, R58, R29 ;  /* 0x0000003a371d7223 */ /* 0x000fe2000001001d */
[----:B------:R-:W-:Y:S01]  /*13b0*/  SHF.L.U32 R19, R6, 0x10, RZ ;  /* 0x0000001006137819 */ /* 0x000fe200000006ff */
[----:B------:R-:W-:Y:S01]  /*13c0*/  FMUL.FTZ R56, R41, R4 ;  /* 0x0000000429387220 */ /* 0x000fe20000410000 */
[----:B------:R-:W-:Y:S01]  /*13d0*/  FADD.FTZ R6, R14, R57 ;  /* 0x000000390e067221 */ /* 0x000fe20000010000 */
[----:B------:R-:W-:Y:S01]  /*13e0*/  FFMA.FTZ R29, R36, R57, R29 ;  /* 0x00000039241d7223 */ /* 0x000fe2000001001d */
[----:B------:R-:W-:-:S02]  /*13f0*/  FMUL.FTZ R55, R23, R10 ;  /* 0x0000000a17377220 */ /* 0x000fc40000410000 */
[----:B------:R-:W-:Y:S01]  /*1400*/  FADD.FTZ R6, R6, R56 ;  /* 0x0000003806067221 */ /* 0x000fe20000010000 */
[----:B------:R-:W-:Y:S01]  /*1410*/  FADD.FTZ R2, R2, R16 ;  /* 0x0000001002027221 */ /* 0x000fe20000010000 */
[----:B------:R-:W-:Y:S01]  /*1420*/  FFMA.FTZ R29, R30, R56, R29 ;  /* 0x000000381e1d7223 */ /* 0x000fe2000001001d */
[----:B------:R-:W-:Y:S01]  /*1430*/  FFMA.FTZ R16, R36, R16, R28 ;  /* 0x0000001024107223 */ /* 0x000fe2000001001c */
[----:B------:R-:W-:Y:S01]  /*1440*/  FADD.FTZ R6, R6, R55 ;  /* 0x0000003706067221 */ /* 0x000fe20000010000 */
[----:B------:R-:W-:Y:S01]  /*1450*/  FMUL.FTZ R20, R21, R0 ;  /* 0x0000000015147220 */ /* 0x000fe20000410000 */
[C---:B------:R-:W-:Y:S01]  /*1460*/  FFMA.FTZ R29, R18.reuse, R55, R29 ;  /* 0x00000037121d7223 */ /* 0x040fe2000001001d */
[----:B0-----:R-:W-:Y:S01]  /*1470*/  FFMA.FTZ R36, R18, R10, R16 ;  /* 0x0000000a12247223 */ /* 0x001fe20000010010 */
[----:B-1----:R-:W-:Y:S01]  /*1480*/  FADD.FTZ R18, R33, UR8 ;  /* 0x0000000821127e21 */ /* 0x002fe20008010000 */
[----:B------:R-:W-:Y:S01]  /*1490*/  FMUL.FTZ R34, R23, R19 ;  /* 0x0000001317227220 */ /* 0x000fe20000410000 */
[----:B------:R-:W-:Y:S01]  /*14a0*/  STL [R1+0x34], R61 ;  /* 0x0000343d01007387 */ /* 0x000fe20000100800 */
[--C-:B------:R-:W-:Y:S01]  /*14b0*/  FFMA.FTZ R59, R30, R4, R12.reuse ;  /* 0x000000041e3b7223 */ /* 0x100fe2000001000c */
[----:B------:R-:W-:-:S02]  /*14c0*/  PRMT R12, R51, 0x7632, R12 ;  /* 0x00007632330c7816 */ /* 0x000fc4000000000c */
[----:B------:R-:W0:Y:S01]  /*14d0*/  MUFU.RSQ R18, R18 ;  /* 0x0000001200127308 */ /* 0x000e220000001400 */
[----:B------:R1:W-:Y:S01]  /*14e0*/  STL [R1+0xc], R34 ;  /* 0x00000c2201007387 */ /* 0x0003e20000100800 */
[----:B------:R-:W-:Y:S02]  /*14f0*/  PRMT R52, R37, 0x7632, R52 ;  /* 0x0000763225347816 */ /* 0x000fe40000000034 */
[----:B------:R-:W-:Y:S01]  /*1500*/  SHF.L.U32 R51, R51, 0x10, RZ ;  /* 0x0000001033337819 */ /* 0x000fe200000006ff */
[----:B------:R-:W-:Y:S01]  /*1510*/  FADD.FTZ R38, R2, R10 ;  /* 0x0000000a02267221 */ /* 0x000fe20000010000 */
[C---:B------:R-:W-:Y:S02]  /*1520*/  PRMT R2, R47.reuse, 0x7632, R2 ;  /* 0x000076322f027816 */ /* 0x040fe40000000002 */
[----:B------:R-:W-:Y:S02]  /*1530*/  SHF.L.U32 R47, R47, 0x10, RZ ;  /* 0x000000102f2f7819 */ /* 0x000fe400000006ff */
[----:B------:R-:W-:-:S03]  /*1540*/  PRMT R10, R35, 0x7632, R10 ;  /* 0x00007632230a7816 */ /* 0x000fc6000000000a */
[--C-:B------:R-:W-:Y:S01]  /*1550*/  FADD.FTZ R33, -R32, R47.reuse ;  /* 0x0000002f20217221 */ /* 0x100fe20000010100 */
[----:B------:R-:W-:Y:S02]  /*1560*/  SHF.L.U32 R10, R10, 0x10, RZ ;  /* 0x000000100a0a7819 */ /* 0x000fe400000006ff */
[C---:B------:R-:W-:Y:S02]  /*1570*/  PRMT R47, R13.reuse, 0x7632, R47 ;  /* 0x000076320d2f7816 */ /* 0x040fe4000000002f */
[----:B------:R-:W-:Y:S02]  /*1580*/  SHF.L.U32 R13, R13, 0x10, RZ ;  /* 0x000000100d0d7819 */ /* 0x000fe400000006ff */
[----:B------:R-:W-:Y:S02]  /*1590*/  PRMT R31, R7, 0x7632, R31 ;  /* 0x00007632071f7816 */ /* 0x000fe4000000001f */
[C---:B------:R-:W-:Y:S02]  /*15a0*/  PRMT R44, R43.reuse, 0x7632, R44 ;  /* 0x000076322b2c7816 */ /* 0x040fe4000000002c */
[----:B------:R-:W-:Y:S01]  /*15b0*/  SHF.L.U32 R46, R43, 0x10, RZ ;  /* 0x000000102b2e7819 */ /* 0x000fe200000006ff */
[----:B------:R-:W-:Y:S01]  /*15c0*/  FADD.FTZ R10, -R32, R10 ;  /* 0x0000000a200a7221 */ /* 0x000fe20000010100 */
[----:B------:R-:W-:-:S02]  /*15d0*/  PRMT R43, R15, 0x7632, R43 ;  /* 0x000076320f2b7816 */ /* 0x000fc4000000002b */
[----:B------:R-:W-:Y:S02]  /*15e0*/  SHF.L.U32 R15, R15, 0x10, RZ ;  /* 0x000000100f0f7819 */ /* 0x000fe400000006ff */
[C---:B------:R-:W-:Y:S02]  /*15f0*/  PRMT R14, R17.reuse, 0x7632, R14 ;  /* 0x00007632110e7816 */ /* 0x040fe4000000000e */
[----:B------:R-:W-:Y:S02]  /*1600*/  SHF.L.U32 R16, R17, 0x10, RZ ;  /* 0x0000001011107819 */ /* 0x000fe400000006ff */
[----:B------:R-:W-:Y:S02]  /*1610*/  SHF.L.U32 R52, R52, 0x10, RZ ;  /* 0x0000001034347819 */ /* 0x000fe400000006ff */
[----:B------:R-:W-:Y:S02]  /*1620*/  SHF.L.U32 R12, R12, 0x10, RZ ;  /* 0x000000100c0c7819 */ /* 0x000fe400000006ff */
[C---:B------:R-:W-:Y:S01]  /*1630*/  PRMT R48, R39.reuse, 0x7632, R48 ;  /* 0x0000763227307816 */ /* 0x040fe20000000030 */
[C---:B------:R-:W-:Y:S01]  /*1640*/  FADD.FTZ R52, -R32.reuse, R52 ;  /* 0x0000003420347221 */ /* 0x040fe20000010100 */
[----:B------:R-:W-:Y:S01]  /*1650*/  SHF.L.U32 R50, R39, 0x10, RZ ;  /* 0x0000001027327819 */ /* 0x000fe200000006ff */
[----:B------:R-:W-:Y:S01]  /*1660*/  FADD.FTZ R39, -R32, R12 ;  /* 0x0000000c20277221 */ /* 0x000fe20000010100 */
[----:B------:R-:W-:Y:S01]  /*1670*/  SHF.L.U32 R48, R48, 0x10, RZ ;  /* 0x0000001030307819 */ /* 0x000fe200000006ff */
[----:B0-----:R-:W-:-:S02]  /*1680*/  FMUL.FTZ R52, R18, R52 ;  /* 0x0000003412347220 */ /* 0x001fc40000410000 */
[C---:B------:R-:W-:Y:S02]  /*1690*/  FADD.FTZ R50, -R32.reuse, R50 ;  /* 0x0000003220327221 */ /* 0x040fe40000010100 */
[----:B------:R-:W-:Y:S01]  /*16a0*/  FADD.FTZ R48, -R32, R48 ;  /* 0x0000003020307221 */ /* 0x000fe20000010100 */
[----:B------:R-:W-:Y:S02]  /*16b0*/  SHF.L.U32 R44, R44, 0x10, RZ ;  /* 0x000000102c2c7819 */ /* 0x000fe400000006ff */
[----:B------:R-:W-:Y:S01]  /*16c0*/  SHF.L.U32 R47, R47, 0x10, RZ ;  /* 0x000000102f2f7819 */ /* 0x000fe200000006ff */
[C---:B------:R-:W-:Y:S01]  /*16d0*/  FMUL.FTZ R48, R18.reuse, R48 ;  /* 0x0000003012307220 */ /* 0x040fe20000410000 */
[----:B------:R-:W-:Y:S01]  /*16e0*/  FMUL.FTZ R50, R18, R50 ;  /* 0x0000003212327220 */ /* 0x000fe20000410000 */
[----:B------:R-:W-:Y:S01]  /*16f0*/  SHF.L.U32 R42, R45, 0x10, RZ ;  /* 0x000000102d2a7819 */ /* 0x000fe200000006ff */
[C---:B------:R-:W-:Y:S01]  /*1700*/  FADD.FTZ R46, -R32.reuse, R46 ;  /* 0x0000002e202e7221 */ /* 0x040fe20000010100 */
[----:B------:R-:W-:Y:S01]  /*1710*/  FADD.FTZ R44, -R32, R44 ;  /* 0x0000002c202c7221 */ /* 0x000fe20000010100 */
[----:B------:R-:W-:-:S02]  /*1720*/  SHF.L.U32 R43, R43, 0x10, RZ ;  /* 0x000000102b2b7819 */ /* 0x000fc400000006ff */
[----:B------:R-:W-:Y:S01]  /*1730*/  FADD.FTZ R42, -R32, R42 ;  /* 0x0000002a202a7221 */ /* 0x000fe20000010100 */
[C---:B------:R-:W-:Y:S01]  /*1740*/  FMUL.FTZ R46, R18.reuse, R46 ;  /* 0x0000002e122e7220 */ /* 0x040fe20000410000 */
[C---:B------:R-:W-:Y:S02]  /*1750*/  FMUL.FTZ R44, R18.reuse, R44 ;  /* 0x0000002c122c7220 */ /* 0x040fe40000410000 */
[----:B------:R-:W-:Y:S01]  /*1760*/  FMUL.FTZ R42, R18, R42 ;  /* 0x0000002a122a7220 */ /* 0x000fe20000410000 */
[----:B------:R-:W-:Y:S01]  /*1770*/  STL [R1+0x30], R20 ;  /* 0x0000301401007387 */ /* 0x000fe20000100800 */
[----:B------:R-:W-:Y:S02]  /*1780*/  SHF.L.U32 R14, R14, 0x10, RZ ;  /* 0x000000100e0e7819 */ /* 0x000fe400000006ff */
[----:B------:R-:W-:Y:S02]  /*1790*/  SHF.L.U32 R2, R2, 0x10, RZ ;  /* 0x0000001002027819 */ /* 0x000fe400000006ff */
[----:B------:R-:W-:-:S03]  /*17a0*/  SHF.L.U32 R31, R31, 0x10, RZ ;  /* 0x000000101f1f7819 */ /* 0x000fc600000006ff */
[----:B------:R-:W-:Y:S01]  /*17b0*/  FADD.FTZ R2, -R32, R2 ;  /* 0x0000000220027221 */ /* 0x000fe20000010100 */
[----:B--2---:R-:W-:-:S04]  /*17c0*/  FMUL.FTZ R54, R41, R60 ;  /* 0x0000003c29367220 */ /* 0x004fc80000410000 */
[----:B------:R-:W-:Y:S01]  /*17d0*/  FADD.FTZ R0, R6, R54 ;  /* 0x0000003606007221 */ /* 0x000fe20000010000 */
[----:B------:R-:W-:Y:S01]  /*17e0*/  PRMT R6, R49, 0x7632, R6 ;  /* 0x0000763231067816 */ /* 0x000fe20000000006 */
[----:B------:R-:W-:-:S03]  /*17f0*/  FFMA.FTZ R29, R61, R54, R29 ;  /* 0x000000363d1d7223 */ /* 0x000fc6000001001d */
[----:B------:R-:W-:Y:S01]  /*1800*/  SHF.L.U32 R6, R6, 0x10, RZ ;  /* 0x0000001006067819 */ /* 0x000fe200000006ff */
[----:B------:R-:W-:Y:S01]  /*1810*/  FADD.FTZ R28, R0, R34 ;  /* 0x00000022001c7221 */ /* 0x000fe20000010000 */
[----:B------:R-:W-:Y:S01]  /*1820*/  FFMA.FTZ R29, R20, R34, R29 ;  /* 0x00000022141d7223 */ /* 0x000fe2000001001d */
[----:B-1----:R-:W-:Y:S01]  /*1830*/  FADD.FTZ R34, R8, R4 ;  /* 0x0000000408227221 */ /* 0x002fe20000010000 */
[----:B------:R-:W-:Y:S01]  /*1840*/  SHF.L.U32 R8, R37, 0x10, RZ ;  /* 0x0000001025087819 */ /* 0x000fe200000006ff */
[--C-:B------:R-:W-:Y:S01]  /*1850*/  FADD.FTZ R37, -R32, R6.reuse ;  /* 0x0000000620257221 */ /* 0x100fe20000010100 */
[C---:B------:R-:W-:Y:S02]  /*1860*/  PRMT R6, R9.reuse, 0x7632, R6 ;  /* 0x0000763209067816 */ /* 0x040fe40000000006 */
[----:B------:R-:W-:Y:S02]  /*1870*/  SHF.L.U32 R9, R9, 0x10, RZ ;  /* 0x0000001009097819 */ /* 0x000fe400000006ff */
[----:B------:R-:W-:-:S03]  /*1880*/  SHF.L.U32 R0, R35, 0x10, RZ ;  /* 0x0000001023007819 */ /* 0x000fc600000006ff */
[----:B------:R-:W-:Y:S01]  /*1890*/  FADD.FTZ R27, R9, R27 ;  /* 0x0000001b091b7221 */ /* 0x000fe20000010000 */
[----:B---3--:R0:W-:Y:S01]  /*18a0*/  STS.64 [R53], R28 ;  /* 0x0000001c35007388 */ /* 0x0081e20000000a00 */
[C---:B------:R-:W-:Y:S01]  /*18b0*/  FADD.FTZ R0, -R32.reuse, R0 ;  /* 0x0000000020007221 */ /* 0x040fe20000010100 */
[----:B------:R-:W-:Y:S02]  /*18c0*/  SHF.L.U32 R35, R7, 0x10, RZ ;  /* 0x0000001007237819 */ /* 0x000fe400000006ff */
[----:B------:R-:W-:Y:S01]  /*18d0*/  SHF.L.U32 R49, R49, 0x10, RZ ;  /* 0x0000001031317819 */ /* 0x000fe200000006ff */
[--C-:B0-----:R-:W-:Y:S01]  /*18e0*/  FADD.FTZ R28, -R32, R51.reuse ;  /* 0x00000033201c7221 */ /* 0x101fe20000010100 */
[C---:B------:R-:W-:Y:S02]  /*18f0*/  PRMT R51, R11.reuse, 0x7632, R51 ;  /* 0x000076320b337816 */ /* 0x040fe40000000033 */
[----:B------:R-:W-:Y:S01]  /*1900*/  SHF.L.U32 R11, R11, 0x10, RZ ;  /* 0x000000100b0b7819 */ /* 0x000fe200000006ff */
[----:B------:R-:W-:Y:S01]  /*1910*/  FMUL.FTZ R0, R18, R0 ;  /* 0x0000000012007220 */ /* 0x000fe20000410000 */
[----:B------:R-:W-:-:S03]  /*1920*/  FADD.FTZ R8, -R32, R8 ;  /* 0x0000000820087221 */ /* 0x000fc60000010100 */
[----:B------:R-:W-:Y:S01]  /*1930*/  FADD.FTZ R7, R27, R11 ;  /* 0x0000000b1b077221 */ /* 0x000fe20000010000 */
[----:B------:R-:W-:Y:S01]  /*1940*/  FADD.FTZ R30, -R32, R49 ;  /* 0x00000031201e7221 */ /* 0x000fe20000010100 */
[-C--:B------:R-:W-:Y:S02]  /*1950*/  FFMA.FTZ R26, R0, R9.reuse, R26 ;  /* 0x00000009001a7223 */ /* 0x080fe4000001001a */
[----:B------:R-:W-:Y:S01]  /*1960*/  FADD.FTZ R7, R7, R13 ;  /* 0x0000000d07077221 */ /* 0x000fe20000010000 */
[----:B------:R-:W-:Y:S01]  /*1970*/  FMUL.FTZ R17, R40, R9 ;  /* 0x0000000928117220 */ /* 0x000fe20000410000 */
[----:B------:R-:W-:Y:S01]  /*1980*/  SHF.L.U32 R6, R6, 0x10, RZ ;  /* 0x0000001006067819 */ /* 0x000fe200000006ff */
[C---:B------:R-:W-:Y:S01]  /*1990*/  FMUL.FTZ R29, R18.reuse, R10 ;  /* 0x0000000a121d7220 */ /* 0x040fe20000410000 */
[----:B------:R-:W-:Y:S01]  /*19a0*/  FMUL.FTZ R9, R18, R8 ;  /* 0x0000000812097220 */ /* 0x000fe20000410000 */
[----:B------:R-:W-:Y:S01]  /*19b0*/  FADD.FTZ R7, R7, R15 ;  /* 0x0000000f07077221 */ /* 0x000fe20000010000 */
[----:B------:R-:W-:Y:S01]  /*19c0*/  MOV R10, R30 ;  /* 0x0000001e000a7202 */ /* 0x000fe20000000f00 */
[----:B------:R-:W-:Y:S01]  /*19d0*/  FADD.FTZ R25, R6, R25 ;  /* 0x0000001906197221 */ /* 0x000fe20000010000 */
[----:B------:R-:W-:Y:S01]  /*19e0*/  FFMA.FTZ R8, R9, R11, R26 ;  /* 0x0000000b09087223 */ /* 0x000fe2000001001a */
[-C--:B------:R-:W-:Y:S01]  /*19f0*/  FFMA.FTZ R24, R29, R6.reuse, R24 ;  /* 0x000000061d187223 */ /* 0x080fe20000010018 */
[----:B------:R-:W-:Y:S01]  /*1a00*/  MOV R27, R29 ;  /* 0x0000001d001b7202 */ /* 0x000fe20000000f00 */
[----:B------:R-:W-:Y:S01]  /*1a10*/  FADD.FTZ R30, R7, R16 ;  /* 0x00000010071e7221 */ /* 0x000fe20000010000 */
[----:B------:R-:W-:Y:S01]  /*1a20*/  FMUL.FTZ R26, R22, R6 ;  /* 0x00000006161a7220 */ /* 0x000fe20000410000 */
[----:B------:R-:W-:Y:S01]  /*1a30*/  FADD.FTZ R6, RZ, R17 ;  /* 0x00000011ff067221 */ /* 0x000fe20000010000 */
[----:B------:R-:W-:Y:S01]  /*1a40*/  FFMA.FTZ R7, R0, R17, RZ ;  /* 0x0000001100077223 */ /* 0x000fe200000100ff */
[----:B------:R-:W-:-:S02]  /*1a50*/  SHF.L.U32 R51, R51, 0x10, RZ ;  /* 0x0000001033337819 */ /* 0x000fc400000006ff */
[----:B------:R-:W-:Y:S01]  /*1a60*/  MOV R12, R53 ;  /* 0x00000035000c7202 */ /* 0x000fe20000000f00 */
        /* <DEDUP_REMOVED lines=8> */
[----:B------:R-:W-:Y:S02]  /*1af0*/  FMUL.FTZ R49, R40, R13 ;  /* 0x0000000d28317220 */ /* 0x000fe40000410000 */
[----:B------:R-:W-:Y:S01]  /*1b00*/  FADD.FTZ R6, R6, R51 ;  /* 0x0000003306067221 */ /* 0x000fe20000010000 */
[----:B------:R-:W-:Y:S01]  /*1b10*/  FFMA.FTZ R7, R52, R51, R7 ;  /* 0x0000003334077223 */ /* 0x000fe20000010007 */
[----:B------:R-:W-:Y:S01]  /*1b20*/  PRMT R4, R45, 0x7632, R4 ;  /* 0x000076322d047816 */ /* 0x000fe20000000004 */
[----:B------:R-:W-:Y:S01]  /*1b30*/  FADD.FTZ R25, R25, R47 ;  /* 0x0000002f19197221 */ /* 0x000fe20000010000 */
[-C--:B------:R-:W-:Y:S01]  /*1b40*/  FFMA.FTZ R24, R48, R47.reuse, R24 ;  /* 0x0000002f30187223 */ /* 0x080fe20000010018 */
[----:B------:R-:W-:Y:S01]  /*1b50*/  FMUL.FTZ R47, R22, R47 ;  /* 0x0000002f162f7220 */ /* 0x000fe20000410000 */
[----:B------:R-:W-:Y:S01]  /*1b60*/  FADD.FTZ R6, R6, R49 ;  /* 0x0000003106067221 */ /* 0x000fe20000010000 */
[----:B------:R-:W-:Y:S01]  /*1b70*/  FFMA.FTZ R7, R50, R49, R7 ;  /* 0x0000003132077223 */ /* 0x000fe20000010007 */
[----:B------:R-:W-:Y:S01]  /*1b80*/  SHF.L.U32 R4, R4, 0x10, RZ ;  /* 0x0000001004047819 */ /* 0x000fe200000006ff */
[----:B------:R-:W-:Y:S01]  /*1b90*/  FFMA.FTZ R8, R50, R13, R8 ;  /* 0x0000000d32087223 */ /* 0x000fe20000010008 */
[----:B------:R-:W-:Y:S01]  /*1ba0*/  FMUL.FTZ R45, R40, R15 ;  /* 0x0000000f282d7220 */ /* 0x000fe20000410000 */
[----:B------:R-:W-:Y:S01]  /*1bb0*/  FADD.FTZ R6, R6, R47 ;  /* 0x0000002f06067221 */ /* 0x000fe20000010000 */
[----:B------:R-:W-:Y:S01]  /*1bc0*/  FFMA.FTZ R7, R48, R47, R7 ;  /* 0x0000002f30077223 */ /* 0x000fe20000010007 */
[----:B------:R-:W-:Y:S01]  /*1bd0*/  FADD.FTZ R4, -R32, R4 ;  /* 0x0000000420047221 */ /* 0x000fe20000010100 */
[----:B------:R-:W-:Y:S01]  /*1be0*/  FFMA.FTZ R8, R46, R15, R8 ;  /* 0x0000000f2e087223 */ /* 0x000fe20000010008 */
[----:B------:R-:W-:Y:S01]  /*1bf0*/  FADD.FTZ R25, R25, R43 ;  /* 0x0000002b19197221 */ /* 0x000fe20000010000 */
[-C--:B------:R-:W-:Y:S01]  /*1c00*/  FFMA.FTZ R24, R44, R43.reuse, R24 ;  /* 0x0000002b2c187223 */ /* 0x080fe20000010018 */
[----:B------:R-:W-:Y:S01]  /*1c10*/  FMUL.FTZ R43, R22, R43 ;  /* 0x0000002b162b7220 */ /* 0x000fe20000410000 */
[----:B------:R-:W-:Y:S01]  /*1c20*/  FADD.FTZ R6, R6, R45 ;  /* 0x0000002d06067221 */ /* 0x000fe20000010000 */
[----:B------:R-:W-:Y:S01]  /*1c30*/  FFMA.FTZ R7, R46, R45, R7 ;  /* 0x0000002d2e077223 */ /* 0x000fe20000010007 */
[----:B------:R0:W-:Y:S01]  /*1c40*/  STL [R1+0x28], R29 ;  /* 0x0000281d01007387 */ /* 0x0001e20000100800 */
[----:B------:R-:W-:Y:S01]  /*1c50*/  FMUL.FTZ R15, R18, R4 ;  /* 0x00000004120f7220 */ /* 0x000fe20000410000 */
[----:B------:R-:W-:Y:S01]  /*1c60*/  FADD.FTZ R6, R6, R43 ;  /* 0x0000002b06067221 */ /* 0x000fe20000010000 */
[----:B------:R-:W-:Y:S01]  /*1c70*/  FFMA.FTZ R7, R44, R43, R7 ;  /* 0x0000002b2c077223 */ /* 0x000fe20000010007 */
[----:B------:R-:W-:Y:S01]  /*1c80*/  MOV R4, R28 ;  /* 0x0000001c00047202 */ /* 0x000fe20000000f00 */
[----:B------:R-:W-:Y:S01]  /*1c90*/  FADD.FTZ R28, R25, R14 ;  /* 0x0000000e191c7221 */ /* 0x000fe20000010000 */
[----:B------:R-:W-:Y:S01]  /*1ca0*/  FFMA.FTZ R27, R15, R14, R24 ;  /* 0x0000000e0f1b7223 */ /* 0x000fe20000010018 */
[-C--:B0-----:R-:W-:Y:S01]  /*1cb0*/  FFMA.FTZ R29, R42, R16.reuse, R8 ;  /* 0x000000102a1d7223 */ /* 0x081fe20000010008 */
[----:B------:R-:W-:Y:S01]  /*1cc0*/  FMUL.FTZ R16, R40, R16 ;  /* 0x0000001028107220 */ /* 0x000fe20000410000 */
[----:B------:R-:W-:Y:S01]  /*1cd0*/  FMUL.FTZ R14, R22, R14 ;  /* 0x0000000e160e7220 */ /* 0x000fe20000410000 */
[----:B------:R0:W-:Y:S02]  /*1ce0*/  STL [R1+0x24], R9 ;  /* 0x0000240901007387 */ /* 0x0001e40000100800 */
[----:B------:R-:W-:Y:S01]  /*1cf0*/  FADD.FTZ R6, R6, R16 ;  /* 0x0000001006067221 */ /* 0x000fe20000010000 */
[----:B------:R-:W-:Y:S01]  /*1d00*/  FFMA.FTZ R7, R42, R16, R7 ;  /* 0x000000102a077223 */ /* 0x000fe20000010007 */
[----:B------:R-:W-:-:S02]  /*1d10*/  FMUL.FTZ R13, R40, R35 ;  /* 0x00000023280d7220 */ /* 0x000fc40000410000 */
[----:B------:R-:W-:Y:S01]  /*1d20*/  FADD.FTZ R24, R6, R14 ;  /* 0x0000000e06187221 */ /* 0x000fe20000010000 */
[----:B------:R-:W-:Y:S01]  /*1d30*/  FFMA.FTZ R25, R15, R14, R7 ;  /* 0x0000000e0f197223 */ /* 0x000fe20000010007 */
[----:B0-----:R-:W-:Y:S02]  /*1d40*/  MOV R9, R10 ;  /* 0x0000000a00097202 */ /* 0x001fe40000000f00 */
[----:B------:R-:W-:Y:S01]  /*1d50*/  MOV R10, R12 ;  /* 0x0000000c000a7202 */ /* 0x000fe20000000f00 */
[C---:B------:R-:W-:Y:S01]  /*1d60*/  FMUL.FTZ R12, R18.reuse, R33 ;  /* 0x00000021120c7220 */ /* 0x040fe20000410000 */
[----:B------:R-:W-:Y:S01]  /*1d70*/  MOV R6, R34 ;  /* 0x0000002200067202 */ /* 0x000fe20000000f00 */
[----:B------:R-:W-:Y:S01]  /*1d80*/  FMUL.FTZ R11, R18, R2 ;  /* 0x00000002120b7220 */ /* 0x000fe20000410000 */
[C---:B------:R-:W-:Y:S01]  /*1d90*/  PRMT R33, R5.reuse, 0x7632, R33 ;  /* 0x0000763205217816 */ /* 0x040fe20000000021 */
[----:B------:R-:W-:Y:S01]  /*1da0*/  FADD.FTZ R24, R24, R13 ;  /* 0x0000000d18187221 */ /* 0x000fe20000010000 */
[----:B------:R-:W-:Y:S01]  /*1db0*/  SHF.L.U32 R34, R5, 0x10, RZ ;  /* 0x0000001005227819 */ /* 0x000fe200000006ff */
[----:B------:R-:W-:Y:S01]  /*1dc0*/  FFMA.FTZ R25, R12, R13, R25 ;  /* 0x0000000d0c197223 */ /* 0x000fe20000010019 */
[----:B------:R-:W-:Y:S01]  /*1dd0*/  MOV R2, R10 ;  /* 0x0000000a00027202 */ /* 0x000fe20000000f00 */
[----:B------:R-:W-:Y:S01]  /*1de0*/  FMUL.FTZ R10, R22, R31 ;  /* 0x0000001f160a7220 */ /* 0x000fe20000410000 */
[----:B------:R-:W-:Y:S01]  /*1df0*/  SHF.L.U32 R33, R33, 0x10, RZ ;  /* 0x0000001021217819 */ /* 0x000fe200000006ff */
[----:B------:R-:W-:Y:S01]  /*1e00*/  FMUL.FTZ R9, R18, R9 ;  /* 0x0000000912097220 */ /* 0x000fe20000410000 */
[----:B------:R-:W-:Y:S01]  /*1e10*/  FMUL.FTZ R8, R40, R34 ;  /* 0x0000002228087220 */ /* 0x000fe20000410000 */
[----:B------:R-:W-:Y:S01]  /*1e20*/  FADD.FTZ R24, R24, R10 ;  /* 0x0000000a18187221 */ /* 0x000fe20000010000 */
[----:B------:R-:W-:Y:S01]  /*1e30*/  FFMA.FTZ R25, R11, R10, R25 ;  /* 0x0000000a0b197223 */ /* 0x000fe20000010019 */
[----:B------:R0:W-:Y:S01]  /*1e40*/  STL [R1+0x14], R26 ;  /* 0x0000141a01007387 */ /* 0x0001e20000100800 */
[----:B------:R-:W-:Y:S01]  /*1e50*/  FMUL.FTZ R7, R18, R37 ;  /* 0x0000002512077220 */ /* 0x000fe20000410000 */
[----:B------:R-:W-:Y:S01]  /*1e60*/  PRMT R32, R3, 0x7632, R32 ;  /* 0x0000763203207816 */ /* 0x000fe20000000020 */
[----:B------:R-:W-:Y:S01]  /*1e70*/  FADD.FTZ R24, R24, R8 ;  /* 0x0000000818187221 */ /* 0x000fe20000010000 */
[----:B------:R-:W-:Y:S01]  /*1e80*/  MOV R37, R6 ;  /* 0x0000000600257202 */ /* 0x000fe20000000f00 */
[----:B------:R-:W-:Y:S01]  /*1e90*/  FFMA.FTZ R25, R9, R8, R25 ;  /* 0x0000000809197223 */ /* 0x000fe20000010019 */
[----:B------:R-:W-:Y:S01]  /*1ea0*/  FMUL.FTZ R6, R22, R33 ;  /* 0x0000002116067220 */ /* 0x000fe20000410000 */
[----:B0-----:R-:W-:Y:S01]  /*1eb0*/  SHF.L.U32 R26, R3, 0x10, RZ ;  /* 0x00000010031a7819 */ /* 0x001fe200000006ff */
[----:B------:R-:W-:Y:S01]  /*1ec0*/  FMUL.FTZ R5, R18, R4 ;  /* 0x0000000412057220 */ /* 0x000fe20000410000 */
[----:B------:R-:W-:Y:S01]  /*1ed0*/  SHF.L.U32 R32, R32, 0x10, RZ ;  /* 0x0000001020207819 */ /* 0x000fe200000006ff */
[----:B------:R-:W-:Y:S01]  /*1ee0*/  FADD.FTZ R24, R24, R6 ;  /* 0x0000000618187221 */ /* 0x000fe20000010000 */
[----:B------:R-:W-:Y:S01]  /*1ef0*/  FFMA.FTZ R25, R7, R6, R25 ;  /* 0x0000000607197223 */ /* 0x000fe20000010019 */
[----:B------:R-:W-:Y:S01]  /*1f00*/  FMUL.FTZ R4, R40, R26 ;  /* 0x0000001a28047220 */ /* 0x000fe20000410000 */
[----:B------:R-:W-:Y:S01]  /*1f10*/  FMUL.FTZ R3, R18, R39 ;  /* 0x0000002712037220 */ /* 0x000fe20000410000 */
[----:B------:R-:W-:Y:S01]  /*1f20*/  MOV R39, R2 ;  /* 0x0000000200277202 */ /* 0x000fe20000000f00 */
[----:B------:R-:W-:Y:S01]  /*1f30*/  FMUL.FTZ R2, R22, R32 ;  /* 0x0000002016027220 */ /* 0x000fe20000410000 */
[----:B------:R-:W-:Y:S01]  /*1f40*/  FADD.FTZ R24, R24, R4 ;  /* 0x0000000418187221 */ /* 0x000fe20000010000 */
[----:B------:R-:W-:-:S03]  /*1f50*/  FFMA.FTZ R25, R5, R4, R25 ;  /* 0x0000000405197223 */ /* 0x000fc60000010019 */
[----:B------:R-:W-:Y:S01]  /*1f60*/  FADD.FTZ R24, R24, R2 ;  /* 0x0000000218187221 */ /* 0x000fe20000010000 */
[----:B------:R-:W-:Y:S01]  /*1f70*/  FFMA.FTZ R25, R3, R2, R25 ;  /* 0x0000000203197223 */ /* 0x000fe20000010019 */
[----:B------:R-:W-:Y:S01]  /*1f80*/  FADD.FTZ R30, R30, R35 ;  /* 0x000000231e1e7221 */ /* 0x000fe20000010000 */
[----:B------:R-:W-:-:S03]  /*1f90*/  FFMA.FTZ R29, R12, R35, R29 ;  /* 0x000000230c1d7223 */ /* 0x000fc6000001001d */
[----:B------:R0:W-:Y:S02]  /*1fa0*/  STS.64 [R39+0xc80], R24 ;  /* 0x000c801827007388 */ /* 0x0001e40000000a00 */
[----:B0-----:R-:W-:Y:S01]  /*1fb0*/  FFMA.FTZ R24, R11, R31, R27 ;  /* 0x0000001f0b187223 */ /* 0x001fe2000001001b */
[----:B------:R-:W-:Y:S01]  /*1fc0*/  FADD.FTZ R27, R30, R34 ;  /* 0x000000221e1b7221 */ /* 0x000fe20000010000 */
[----:B------:R-:W-:Y:S01]  /*1fd0*/  FADD.FTZ R25, R28, R31 ;  /* 0x0000001f1c197221 */ /* 0x000fe20000010000 */
[----:B------:R-:W-:Y:S01]  /*1fe0*/  FFMA.FTZ R30, R61, R60, R59 ;  /* 0x0000003c3d1e7223 */ /* 0x000fe2000001003b */
[----:B------:R-:W-:Y:S01]  /*1ff0*/  FADD.FTZ R31, R37, R60 ;  /* 0x0000003c251f7221 */ /* 0x000fe20000010000 */
[----:B------:R0:W5:Y:S01]  /*2000*/  LDL.LU R59, [R1+0x90] ;  /* 0x00009000013b7983 */ /* 0x0001620000300800 */
[----:B------:R-:W-:Y:S01]  /*2010*/  FFMA.FTZ R34, R9, R34, R29 ;  /* 0x0000002209227223 */ /* 0x000fe2000001001d */
[----:B------:R-:W-:Y:S01]  /*2020*/  FADD.FTZ R29, R38, R19 ;  /* 0x00000013261d7221 */ /* 0x000fe20000010000 */
[----:B------:R-:W-:Y:S01]  /*2030*/  FFMA.FTZ R28, R20, R19, R36 ;  /* 0x00000013141c7223 */ /* 0x000fe20000010024 */
[----:B------:R0:W5:Y:S04]  /*2040*/  LDL.LU R60, [R1+0x8c] ;  /* 0x00008c00013c7983 */ /* 0x0001680000300800 */
[----:B------:R0:W5:Y:S04]  /*2050*/  LDL.LU R61, [R1+0x88] ;  /* 0x00008800013d7983 */ /* 0x0001680000300800 */
[----:B------:R0:W5:Y:S04]  /*2060*/  LDL.LU R19, [R1+0x84] ;  /* 0x0000840001137983 */ /* 0x0001680000300800 */
[----:B------:R0:W5:Y:S01]  /*2070*/  LDL.LU R20, [R1+0x80] ;  /* 0x0000800001147983 */ /* 0x0001620000300800 */
[----:B------:R-:W-:Y:S01]  /*2080*/  UIADD3 UR9, UP0, UPT, UR9, 0xa, URZ ;  /* 0x0000000a09097890 */ /* 0x000fe2000ff1e0ff */
[----:B------:R-:W1:Y:S03]  /*2090*/  S2R R38, SR_TID.X ;  /* 0x0000000000267919 */ /* 0x000e660000002100 */
[----:B------:R-:W-:-:S02]  /*20a0*/  UIADD3.X UR8, UPT, UPT, URZ, UR5, URZ, UP0, !UPT ;  /* 0x00000005ff087290 */ /* 0x000fc400087fe4ff */
[----:B------:R-:W-:-:S04]  /*20b0*/  UISETP.GE.U32.AND UP0, UPT, UR9, UR14, UPT ;  /* 0x0000000e0900728c */ /* 0x000fc8000bf06070 */
[----:B------:R-:W-:Y:S01]  /*20c0*/  UISETP.GE.AND.EX UP0, UPT, UR8, UR15, UPT, UP0 ;  /* 0x0000000f0800728c */ /* 0x000fe2000bf06300 */
[----:B------:R-:W-:Y:S01]  /*20d0*/  FADD.FTZ R25, R25, R33 ;  /* 0x0000002119197221 */ /* 0x000fe20000010000 */
[----:B------:R-:W-:Y:S01]  /*20e0*/  FFMA.FTZ R24, R7, R33, R24 ;  /* 0x0000002107187223 */ /* 0x000fe20000010018 */
[----:B------:R-:W-:Y:S01]  /*20f0*/  FADD.FTZ R27, R27, R26 ;  /* 0x0000001a1b1b7221 */ /* 0x000fe20000010000 */
[----:B------:R-:W-:Y:S01]  /*2100*/  FFMA.FTZ R26, R5, R26, R34 ;  /* 0x0000001a051a7223 */ /* 0x000fe20000010022 */
[----:B------:R-:W-:Y:S01]  /*2110*/  FADD.FTZ R25, R25, R32 ;  /* 0x0000002019197221 */ /* 0x000fe20000010000 */
[----:B------:R-:W-:Y:S01]  /*2120*/  FFMA.FTZ R24, R3, R32, R24 ;  /* 0x0000002003187223 */ /* 0x000fe20000010018 */
[----:B------:R-:W-:Y:S06]  /*2130*/  BAR.SYNC.DEFER_BLOCKING 0x0 ;  /* 0x0000000000007b1d */ /* 0x000fec0000010000 */
[----:B0-----:R-:W-:Y:S05]  /*2140*/  BRA.U !UP0, `(.L_x_277) ;  /* 0x0000000108bc7547 */ /* 0x001fea000b800000 */
[----:B-1----:R-:W0:Y:S01]  /*2150*/  S2R R38, SR_TID.X ;  /* 0x0000000000267919 */ /* 0x002e220000002100 */
[----:B------:R-:W1:Y:S01]  /*2160*/  S2UR UR10, SR_CgaCtaId ;  /* 0x00000000000a79c3 */ /* 0x000e620000008800 */
[----:B------:R-:W-:Y:S02]  /*2170*/  UMOV UR5, 0x400 ;  /* 0x0000040000057882 */ /* 0x000fe40000000000 */
[----:B-1----:R-:W-:Y:S01]  /*2180*/  ULEA UR5, UR10, UR5, 0x18 ;  /* 0x000000050a057291 */ /* 0x002fe2000f8ec0ff */
[----:B0-----:R-:W-:-:S05]  /*2190*/  SHF.L.U32 R34, R38, 0x1, RZ ;  /* 0x0000000126227819 */ /* 0x001fca00000006ff */
[----:B------:R-:W-:Y:S02]  /*21a0*/  LEA R32, R38, UR5, 0x5 ;  /* 0x0000000526207c11 */ /* 0x000fe4000f8e28ff */
[----:B------:R-:W-:Y:S02]  /*21b0*/  LOP3.LUT R34, R34, 0x18, RZ, 0xc0, !PT ;  /* 0x0000001822227812 */ /* 0x000fe400078ec0ff */
[----:B------:R-:W-:Y:S02]  /*21c0*/  SHF.L.U32 R36, R38, 0x3, RZ ;  /* 0x0000000326247819 */ /* 0x000fe400000006ff */
[----:B------:R-:W-:Y:S02]  /*21d0*/  IADD3 R33, PT, PT, R32, R34, RZ ;  /* 0x0000002220217210 */ /* 0x000fe40007ffe0ff */
[----:B------:R-:W-:-:S03]  /*21e0*/  LOP3.LUT R36, R36, 0x1fe0, RZ, 0xc0, !PT ;  /* 0x00001fe024247812 */ /* 0x000fc600078ec0ff */
[----:B------:R0:W-:Y:S02]  /*21f0*/  STS.64 [R33], R30 ;  /* 0x0000001e21007388 */ /* 0x0001e40000000a00 */
[----:B0-----:R-:W-:-:S04]  /*2200*/  LOP3.LUT R33, R34, 0x8, RZ, 0x3c, !PT ;  /* 0x0000000822217812 */ /* 0x001fc800078e3cff */
[----:B------:R-:W-:-:S05]  /*2210*/  IADD3 R33, PT, PT, R32, R33, RZ ;  /* 0x0000002120217210 */ /* 0x000fca0007ffe0ff */
[----:B------:R0:W-:Y:S02]  /*2220*/  STS.64 [R33], R28 ;  /* 0x0000001c21007388 */ /* 0x0001e40000000a00 */
[C---:B0-----:R-:W-:Y:S02]  /*2230*/  LOP3.LUT R33, R34.reuse, 0x10, RZ, 0x3c, !PT ;  /* 0x0000001022217812 */ /* 0x041fe400078e3cff */
[----:B------:R-:W-:Y:S02]  /*2240*/  LOP3.LUT R34, R34, 0x18, RZ, 0x3c, !PT ;  /* 0x0000001822227812 */ /* 0x000fe400078e3cff */
[C---:B------:R-:W-:Y:S02]  /*2250*/  IADD3 R33, PT, PT, R32.reuse, R33, RZ ;  /* 0x0000002120217210 */ /* 0x040fe40007ffe0ff */
[----:B------:R-:W-:Y:S02]  /*2260*/  IADD3 R34, PT, PT, R32, R34, RZ ;  /* 0x0000002220227210 */ /* 0x000fe40007ffe0ff */
[----:B------:R-:W-:Y:S01]  /*2270*/  SHF.R.U32.HI R32, RZ, 0x4, R38 ;  /* 0x00000004ff207819 */ /* 0x000fe20000011626 */
[----:B------:R-:W-:Y:S03]  /*2280*/  STS.64 [R33], R26 ;  /* 0x0000001a21007388 */ /* 0x000fe60000000a00 */
[----:B------:R-:W-:Y:S01]  /*2290*/  LOP3.LUT R32, R32, R38, RZ, 0x3c, !PT ;  /* 0x0000002620207212 */ /* 0x000fe200078e3cff */
[----:B------:R-:W-:Y:S03]  /*22a0*/  STS.64 [R34], R24 ;  /* 0x0000001822007388 */ /* 0x000fe60000000a00 */
[----:B------:R-:W-:-:S04]  /*22b0*/  SHF.L.U32 R32, R32, 0x3, RZ ;  /* 0x0000000320207819 */ /* 0x000fc800000006ff */
[----:B------:R-:W-:-:S04]  /*22c0*/  LOP3.LUT R32, R32, 0x18, RZ, 0xc0, !PT ;  /* 0x0000001820207812 */ /* 0x000fc800078ec0ff */
[----:B------:R-:W-:Y:S01]  /*22d0*/  IADD3 R36, PT, PT, R36, UR5, R32 ;  /* 0x0000000524247c10 */ /* 0x000fe2000fffe020 */
[----:B------:R-:W-:Y:S06]  /*22e0*/  BAR.SYNC.DEFER_BLOCKING 0x0 ;  /* 0x0000000000007b1d */ /* 0x000fec0000010000 */
[----:B------:R-:W0:Y:S04]  /*22f0*/  LDS.64 R32, [R36] ;  /* 0x0000000024207984 */ /* 0x000e280000000a00 */
[----:B------:R-:W1:Y:S01]  /*2300*/  LDS.64 R34, [R36+0xa00] ;  /* 0x000a000024227984 */ /* 0x000e620000000a00 */
[----:B0-----:R-:W-:Y:S01]  /*2310*/  FADD.FTZ R32, RZ, R32 ;  /* 0x00000020ff207221 */ /* 0x001fe20000010000 */
[----:B------:R-:W-:-:S03]  /*2320*/  FADD.FTZ R33, RZ, R33 ;  /* 0x00000021ff217221 */ /* 0x000fc60000010000 */
[----:B-1----:R-:W-:Y:S01]  /*2330*/  FADD.FTZ R34, R32, R34 ;  /* 0x0000002220227221 */ /* 0x002fe20000010000 */
[----:B------:R-:W-:Y:S02]  /*2340*/  FADD.FTZ R35, R33, R35 ;  /* 0x0000002321237221 */ /* 0x000fe40000010000 */
[----:B------:R-:W0:Y:S02]  /*2350*/  LDS.64 R32, [R36+0x1400] ;  /* 0x0014000024207984 */ /* 0x000e240000000a00 */
[----:B0-----:R-:W-:Y:S01]  /*2360*/  FADD.FTZ R34, R34, R32 ;  /* 0x0000002022227221 */ /* 0x001fe20000010000 */
[----:B------:R-:W-:Y:S02]  /*2370*/  FADD.FTZ R35, R35, R33 ;  /* 0x0000002123237221 */ /* 0x000fe40000010000 */
[----:B------:R0:W1:Y:S02]  /*2380*/  LDS.64 R32, [R36+0x1e00] ;  /* 0x001e000024207984 */ /* 0x0000640000000a00 */
[----:B0-----:R-:W0:Y:S01]  /*2390*/  LDC.64 R36, c[0x0][0x3d0] ;  /* 0x0000f400ff247b82 */ /* 0x001e220000000a00 */
[----:B-1----:R-:W-:Y:S01]  /*23a0*/  FADD.FTZ R32, R34, R32 ;  /* 0x0000002022207221 */ /* 0x002fe20000010000 */
[----:B------:R-:W-:Y:S01]  /*23b0*/  FADD.FTZ R33, R35, R33 ;  /* 0x0000002123217221 */ /* 0x000fe20000010000 */
[----:B------:R-:W1:Y:S01]  /*23c0*/  S2R R34, SR_CTAID.X ;  /* 0x0000000000227919 */ /* 0x000e620000002500 */
[----:B------:R-:W2:Y:S01]  /*23d0*/  S2R R35, SR_CTAID.Y ;  /* 0x0000000000237919 */ /* 0x000ea20000002600 */
[----:B-1----:R-:W-:-:S04]  /*23e0*/  LOP3.LUT R34, R34, 0x1f, RZ, 0xc0, !PT ;  /* 0x0000001f22227812 */ /* 0x002fc800078ec0ff */
[----:B--2---:R-:W-:-:S05]  /*23f0*/  LEA R34, R35, R34, 0x5 ;  /* 0x0000002223227211 */ /* 0x004fca00078e28ff */
[----:B------:R-:W-:-:S05]  /*2400*/  IMAD R34, R34, 0x140, R38 ;  /* 0x0000014022227824 */ /* 0x000fca00078e0226 */
[----:B------:R-:W-:-:S05]  /*2410*/  SHF.L.U32 R34, R34, 0x1, RZ ;  /* 0x0000000122227819 */ /* 0x000fca00000006ff */
[----:B0-----:R-:W-:-:S05]  /*2420*/  IMAD.WIDE.U32 R34, R34, 0x4, R36 ;  /* 0x0000000422227825 */ /* 0x001fca00078e0024 */
[----:B------:R0:W-:Y:S02]  /*2430*/  STG.E.64 desc[UR12][R34.64+0x28000], R32 ;  /* 0x0280002022007986 */ /* 0x0001e4000c101b0c */
.L_x_277:
[----:B-1----:R-:W-:Y:S01]  /*2440*/  ISETP.GT.U32.AND P0, PT, R38, 0x7f, PT ;  /* 0x0000007f2600780c */ /* 0x002fe20003f04070 */
[----:B------:R-:W-:Y:S01]  /*2450*/  BSSY.RECONVERGENT B0, `(.L_x_278) ;  /* 0x0000037000007945 */ /* 0x000fe20003800200 */
[----:B0-----:R-:W-:-:S11]  /*2460*/  CS2R R32, SRZ ;  /* 0x0000000000207805 */ /* 0x001fd6000001ff00 */
[----:B------:R-:W-:Y:S05]  /*2470*/  @P0 BRA `(.L_x_279) ;  /* 0x0000000000d00947 */ /* 0x000fea0003800000 */
[----:B------:R-:W0:Y:S01]  /*2480*/  S2R R34, SR_TID.X ;  /* 0x0000000000227919 */ /* 0x000e220000002100 */
[----:B------:R-:W-:Y:S02]  /*2490*/  MOV R36, 0x400 ;  /* 0x0000040000247802 */ /* 0x000fe40000000f00 */
[----:B------:R-:W-:Y:S01]  /*24a0*/  SHF.L.U32 R38, R38, 0x3, RZ ;  /* 0x0000000326267819 */ /* 0x000fe200000006ff */
[----:B------:R-:W1:Y:S01]  /*24b0*/  S2R R32, SR_CgaCtaId ;  /* 0x0000000000207919 */ /* 0x000e620000008800 */
[----:B------:R-:W-:Y:S02]  /*24c0*/  IADD3 R36, PT, PT, R36, 0x2800, RZ ;  /* 0x0000280024247810 */ /* 0x000fe40007ffe0ff */
[----:B------:R-:W-:Y:S02]  /*24d0*/  LOP3.LUT R38, R38, 0x18, RZ, 0xc0, !PT ;  /* 0x0000001826267812 */ /* 0x000fe400078ec0ff */
[----:B0-----:R-:W-:Y:S02]  /*24e0*/  SHF.R.U32.HI R35, RZ, 0x2, R34 ;  /* 0x00000002ff237819 */ /* 0x001fe40000011622 */
[----:B-1----:R-:W-:-:S03]  /*24f0*/  LEA R36, R32, R36, 0x18 ;  /* 0x0000002420247211 */ /* 0x002fc600078ec0ff */
[C---:B------:R-:W-:Y:S02]  /*2500*/  IMAD R39, R35.reuse, 0xa, RZ ;  /* 0x0000000a23277824 */ /* 0x040fe400078e02ff */
[----:B------:R-:W-:-:S03]  /*2510*/  IMAD R37, R35, -0x80000000, RZ ;  /* 0x8000000023257824 */ /* 0x000fc600078e02ff */
[C---:B------:R-:W-:Y:S02]  /*2520*/  LOP3.LUT P0, RZ, R39.reuse, 0x2, RZ, 0xc0, !PT ;  /* 0x0000000227ff7812 */ /* 0x040fe4000780c0ff */
[----:B------:R-:W-:Y:S02]  /*2530*/  IADD3 R34, PT, PT, R39, 0x2, RZ ;  /* 0x0000000227227810 */ /* 0x000fe40007ffe0ff */
[----:B------:R-:W-:Y:S02]  /*2540*/  SHF.R.S32.HI R37, RZ, 0x1f, R37 ;  /* 0x0000001fff257819 */ /* 0x000fe40000011425 */
[----:B------:R-:W-:Y:S02]  /*2550*/  SHF.R.U32.HI R32, RZ, 0x2, R34 ;  /* 0x00000002ff207819 */ /* 0x000fe40000011622 */
[----:B------:R-:W-:Y:S02]  /*2560*/  LOP3.LUT R37, R37, 0x50, RZ, 0xc0, !PT ;  /* 0x0000005025257812 */ /* 0x000fe400078ec0ff */
[----:B------:R-:W-:-:S03]  /*2570*/  LEA.HI R34, R34, 0x50, RZ, 0x1e ;  /* 0x0000005022227811 */ /* 0x000fc600078ff0ff */
[----:B------:R-:W-:Y:S02]  /*2580*/  @P0 IADD3 R34, PT, PT, R32, RZ, RZ ;  /* 0x000000ff20220210 */ /* 0x000fe40007ffe0ff */
[----:B------:R-:W-:-:S03]  /*2590*/  LEA.HI R32, R39, R37, RZ, 0x1e ;  /* 0x0000002527207211 */ /* 0x000fc600078ff0ff */
[--C-:B------:R-:W-:Y:S02]  /*25a0*/  IMAD R34, R34, 0x28, R36.reuse ;  /* 0x0000002822227824 */ /* 0x100fe400078e0224 */
[----:B------:R-:W-:-:S03]  /*25b0*/  IMAD R32, R32, 0x28, R36 ;  /* 0x0000002820207824 */ /* 0x000fc600078e0224 */
[----:B------:R-:W-:Y:S02]  /*25c0*/  IADD3 R34, PT, PT, R38, R34, RZ ;  /* 0x0000002226227210 */ /* 0x000fe40007ffe0ff */
[----:B------:R-:W-:-:S04]  /*25d0*/  IADD3 R32, PT, PT, R32, R38, RZ ;  /* 0x0000002620207210 */ /* 0x000fc80007ffe0ff */
        /* <DEDUP_REMOVED lines=9> */
[----:B------:R-:W-:-:S06]  /*2670*/  IADD3 R32, PT, PT, R38, R32, RZ ;  /* 0x0000002026207210 */ /* 0x000fcc0007ffe0ff */
        /* <DEDUP_REMOVED lines=8> */
[----:B------:R-:W-:-:S05]  /*2700*/  IMAD R32, R32, 0x28, R36 ;  /* 0x0000002820207824 */ /* 0x000fca00078e0224 */
[----:B------:R-:W-:-:S06]  /*2710*/  IADD3 R32, PT, PT, R38, R32, RZ ;  /* 0x0000002026207210 */ /* 0x000fcc0007ffe0ff */
        /* <DEDUP_REMOVED lines=10> */
.L_x_279:
[----:B------:R-:W-:Y:S05]  /*27c0*/  BSYNC.RECONVERGENT B0 ;  /* 0x0000000000007941 */ /* 0x000fea0003800200 */
.L_x_278:
        /* <DEDUP_REMOVED lines=14> */
[----:B------:R-:W1:Y:S08]  /*28b0*/  LDC R34, c[0x0][0x374] ;  /* 0x0000dd00ff227b82 */ /* 0x000e700000000800 */
[----:B------:R-:W2:Y:S01]  /*28c0*/  LDC.64 R36, c[0x0][0x3d0] ;  /* 0x0000f400ff247b82 */ /* 0x000ea20000000a00 */
[----:B0-----:R-:W-:-:S04]  /*28d0*/  USHF.L.U32 UR5, UR5, 0x1, URZ ;  /* 0x0000000105057899 */ /* 0x001fc800080006ff */
[----:B------:R-:W-:Y:S01]  /*28e0*/  ULOP3.LUT UR5, UR5, 0x3e, URZ, 0xc0, !UPT ;  /* 0x0000003e05057892 */ /* 0x000fe2000f8ec0ff */
[----:B-1----:R-:W-:-:S05]  /*28f0*/  IMAD R34, R34, UR4, R35 ;  /* 0x0000000422227c24 */ /* 0x002fca000f8e0223 */
[----:B------:R-:W-:-:S04]  /*2900*/  LEA R35, R38, UR5, 0x4 ;  /* 0x0000000526237c11 */ /* 0x000fc8000f8e20ff */
[----:B------:R-:W-:-:S05]  /*2910*/  LEA R34, R34, R35, 0xb ;  /* 0x0000002322227211 */ /* 0x000fca00078e58ff */
[----:B--2---:R-:W-:-:S05]  /*2920*/  IMAD.WIDE.U32 R34, R34, 0x4, R36 ;  /* 0x0000000422227825 */ /* 0x004fca00078e0024 */
[----:B------:R0:W-:Y:S02]  /*2930*/  STG.E.64 desc[UR12][R34.64], R32 ;  /* 0x0000002022007986 */ /* 0x0001e4000c101b0c */
.L_x_281:
[----:B------:R-:W-:Y:S05]  /*2940*/  BSYNC.RECONVERGENT B0 ;  /* 0x0000000000007941 */ /* 0x000fea0003800200 */
.L_x_280:
        /* <DEDUP_REMOVED lines=16> */
.L_x_284:
[----:B0-----:R-:W2:Y:S04]  /*2a50*/  LD.E.STRONG.GPU R33, desc[UR12][R34.64+0x28] ;  /* 0x0000280c22217980 */ /* 0x001ea8000c10f900 */
[----:B--2---:R-:W-:Y:S01]  /*2a60*/  CCTL.IVALL ;  /* 0x00000000ff00798f */ /* 0x004fe20002000000 */
[----:B------:R-:W-:Y:S05]  /*2a70*/  YIELD ;  /* 0x0000000000007946 */ /* 0x000fea0003800000 */
[----:B-----5:R-:W-:-:S04]  /*2a80*/  LOP3.LUT R33, R33, R32, RZ, 0x3c, !PT ;  /* 0x0000002021217212 */ /* 0x020fc800078e3cff */
[----:B------:R-:W-:-:S13]  /*2a90*/  ISETP.GT.AND P0, PT, R33, -0x1, PT ;  /* 0xffffffff2100780c */ /* 0x000fda0003f04270 */
[----:B------:R-:W-:Y:S05]  /*2aa0*/  @P0 BRA `(.L_x_284) ;  /* 0xfffffffc00e80947 */ /* 0x000fea000383ffff */
.L_x_283:
[----:B------:R-:W-:Y:S05]  /*2ab0*/  WARPSYNC.ALL ;  /* 0x0000000000007948 */ /* 0x000fea0003800000 */
[----:B------:R-:W-:Y:S06]  /*2ac0*/  BAR.SYNC.DEFER_BLOCKING 0x0 ;  /* 0x0000000000007b1d */ /* 0x000fec0000010000 */
[----:B------:R-:W-:Y:S05]  /*2ad0*/  BRA `(.L_x_285) ;  /* 0x00000000005c7947 */ /* 0x000fea0003800000 */
.L_x_282:
        /* <DEDUP_REMOVED lines=15> */
.L_x_287:
[----:B------:R-:W2:Y:S04]  /*2bd0*/  LD.E.STRONG.GPU R35, desc[UR12][R32.64] ;  /* 0x0000000c20237980 */ /* 0x000ea8000c10f900 */
[----:B--2---:R-:W-:Y:S01]  /*2be0*/  CCTL.IVALL ;  /* 0x00000000ff00798f */ /* 0x004fe20002000000 */
[----:B------:R-:W-:Y:S05]  /*2bf0*/  YIELD ;  /* 0x0000000000007946 */ /* 0x000fea0003800000 */
[----:B-----5:R-:W-:-:S04]  /*2c00*/  LOP3.LUT R35, R35, R34, RZ, 0x3c, !PT ;  /* 0x0000002223237212 */ /* 0x020fc800078e3cff */
[----:B------:R-:W-:-:S13]  /*2c10*/  ISETP.GT.AND P0, PT, R35, -0x1, PT ;  /* 0xffffffff2300780c */ /* 0x000fda0003f04270 */
[----:B------:R-:W-:Y:S05]  /*2c20*/  @P0 BRA `(.L_x_287) ;  /* 0xfffffffc00e80947 */ /* 0x000fea000383ffff */
.L_x_286:
[----:B------:R-:W-:Y:S05]  /*2c30*/  WARPSYNC.ALL ;  /* 0x0000000000007948 */ /* 0x000fea0003800000 */
[----:B------:R-:W-:Y:S06]  /*2c40*/  BAR.SYNC.DEFER_BLOCKING 0x0 ;  /* 0x0000000000007b1d */ /* 0x000fec0000010000 */
.L_x_285:
        /* <DEDUP_REMOVED lines=8> */
[----:B------:R1:W-:Y:S07]  /*2cd0*/  STL.64 [R1+0x80], R2 ;  /* 0x0000800201007387 */ /* 0x0003ee0000100a00 */
[----:B-1----:R-:W1:Y:S01]  /*2ce0*/  LDC.64 R2, c[0x0][0x3d0] ;  /* 0x0000f400ff027b82 */ /* 0x002e620000000a00 */
[----:B0-----:R-:W-:Y:S01]  /*2cf0*/  IMAD R32, R32, UR4, R33 ;  /* 0x0000000420207c24 */ /* 0x001fe2000f8e0221 */
[----:B------:R-:W-:-:S04]  /*2d00*/  SHF.L.U32 R33, R34, 0x2, RZ ;  /* 0x0000000222217819 */ /* 0x000fc800000006ff */
[----:B------:R-:W-:-:S04]  /*2d10*/  LOP3.LUT R33, R33, 0x3e0, RZ, 0xc0, !PT ;  /* 0x000003e021217812 */ /* 0x000fc800078ec0ff */
[----:B------:R-:W-:Y:S02]  /*2d20*/  LEA R32, R32, R33, 0xa ;  /* 0x0000002120207211 */ /* 0x000fe400078e50ff */
[----:B------:R-:W-:-:S04]  /*2d30*/  LOP3.LUT R33, R34, 0x7, RZ, 0xc0, !PT ;  /* 0x0000000722217812 */ /* 0x000fc800078ec0ff */
        /* <DEDUP_REMOVED lines=12> */
[----:B------:R-:W4:Y:S04]  /*2e00*/  LDG.E.64 R38, desc[UR12][R38.64] ;  /* 0x0000000c26267981 */ /* 0x000f28000c1e1b00 */
[----:B------:R0:W5:Y:S01]  /*2e10*/  LDL.LU.64 R2, [R1+0x80] ;  /* 0x0000800001027983 */ /* 0x0001620000300a00 */
[----:B--2---:R-:W-:Y:S01]  /*2e20*/  FADD.FTZ R32, RZ, R32 ;  /* 0x00000020ff207221 */ /* 0x004fe20000010000 */
[----:B------:R-:W-:-:S03]  /*2e30*/  FADD.FTZ R33, RZ, R33 ;  /* 0x00000021ff217221 */ /* 0x000fc60000010000 */
[----:B---3--:R-:W-:Y:S01]  /*2e40*/  FADD.FTZ R32, R34, R32 ;  /* 0x0000002022207221 */ /* 0x008fe20000010000 */
[----:B------:R-:W-:-:S03]  /*2e50*/  FADD.FTZ R35, R35, R33 ;  /* 0x0000002123237221 */ /* 0x000fc60000010000 */
[----:B----4-:R-:W-:Y:S01]  /*2e60*/  FADD.FTZ R36, R36, R32 ;  /* 0x0000002024247221 */ /* 0x010fe20000010000 */
[----:B------:R-:W-:-:S03]  /*2e70*/  FADD.FTZ R35, R37, R35 ;  /* 0x0000002325237221 */ /* 0x000fc60000010000 */
[----:B------:R-:W-:Y:S01]  /*2e80*/  FADD.FTZ R36, R38, R36 ;  /* 0x0000002426247221 */ /* 0x000fe20000010000 */
[----:B0-----:R-:W-:-:S07]  /*2e90*/  FADD.FTZ R35, R39, R35 ;  /* 0x0000002327237221 */ /* 0x001fce0000010000 */
.L_x_289:
[----:B------:R-:W-:Y:S05]  /*2ea0*/  BSYNC.RECONVERGENT B0 ;  /* 0x0000000000007941 */ /* 0x000fea0003800200 */
.L_x_288:
[----:B------:R-:W2:Y:S04]  /*2eb0*/  LDL.LU R37, [R1+0x3c] ;  /* 0x00003c0001257983 */ /* 0x000ea80000300800 */
[----:B------:R-:W3:Y:S04]  /*2ec0*/  LDL.LU R38, [R1+0x4] ;  /* 0x0000040001267983 */ /* 0x000ee80000300800 */
[----:B------:R-:W4:Y:S04]  /*2ed0*/  LDL.LU R39, [R1] ;  /* 0x0000000001277983 */ /* 0x000f280000300800 */
[----:B------:R0:W-:Y:S04]  /*2ee0*/  STL [R1+0xb8], R7 ;  /* 0x0000b80701007387 */ /* 0x0001e80000100800 */
[----:B0-----:R-:W2:Y:S04]  /*2ef0*/  LDL.LU R7, [R1+0x8] ;  /* 0x0000080001077983 */ /* 0x001ea80000300800 */
[----:B------:R0:W-:Y:S04]  /*2f00*/  STL [R1+0xb4], R5 ;  /* 0x0000b40501007387 */ /* 0x0001e80000100800 */
[----:B0-----:R-:W4:Y:S04]  /*2f10*/  LDL.LU R5, [R1+0x40] ;  /* 0x0000400001057983 */ /* 0x001f280000300800 */
[----:B------:R0:W-:Y:S04]  /*2f20*/  STL [R1+0xb0], R18 ;  /* 0x0000b01201007387 */ /* 0x0001e80000100800 */
[----:B0-----:R-:W3:Y:S04]  /*2f30*/  LDL R18, [R1+0x74] ;  /* 0x0000740001127983 */ /* 0x001ee80000100800 */
[----:B------:R0:W-:Y:S04]  /*2f40*/  STL [R1+0xac], R41 ;  /* 0x0000ac2901007387 */ /* 0x0001e80000100800 */
[----:B0-----:R-:W4:Y:S04]  /*2f50*/  LDL.LU R41, [R1+0x48] ;  /* 0x0000480001297983 */ /* 0x001f280000300800 */
[----:B------:R0:W-:Y:S04]  /*2f60*/  STL [R1+0xa8], R40 ;  /* 0x0000a82801007387 */ /* 0x0001e80000100800 */
[----:B0-----:R-:W4:Y:S04]  /*2f70*/  LDL.LU R40, [R1+0x4c] ;  /* 0x00004c0001287983 */ /* 0x001f280000300800 */
[----:B------:R0:W-:Y:S04]  /*2f80*/  STL [R1+0xa4], R31 ;  /* 0x0000a41f01007387 */ /* 0x0001e80000100800 */
[----:B0-----:R-:W2:Y:S01]  /*2f90*/  LDL R31, [R1+0x78] ;  /* 0x00007800011f7983 */ /* 0x001ea20000100800 */
[----:B------:R-:W0:Y:S01]  /*2fa0*/  S2UR UR10, SR_CgaCtaId ;  /* 0x00000000000a79c3 */ /* 0x000e220000008800 */
[----:B------:R-:W-:-:S02]  /*2fb0*/  UMOV UR5, 0x400 ;  /* 0x0000040000057882 */ /* 0x000fc40000000000 */
[----:B------:R-:W1:Y:S01]  /*2fc0*/  SHFL.BFLY PT, R32, R36, 0x4, 0x1f ;  /* 0x0c801f0024207f89 */ /* 0x000e6200000e0000 */
[----:B------:R-:W-:-:S03]  /*2fd0*/  UIADD3 UR5, UPT, UPT, UR5, 0x4100, URZ ;  /* 0x0000410005057890 */ /* 0x000fc6000fffe0ff */
[----:B------:R-:W1:Y:S04]  /*2fe0*/  SHFL.BFLY PT, R33, R35, 0x4, 0x1f ;  /* 0x0c801f0023217f89 */ /* 0x000e6800000e0000 */
[----:B------:R0:W-:Y:S04]  /*2ff0*/  STL [R1+0xa0], R30 ;  /* 0x0000a01e01007387 */ /* 0x0001e80000100800 */
[----:B------:R-:W-:Y:S04]  /*3000*/  STL [R1+0x9c], R29 ;  /* 0x00009c1d01007387 */ /* 0x000fe80000100800 */
[----:B------:R-:W-:Y:S01]  /*3010*/  STL [R1+0x98], R28 ;  /* 0x0000981c01007387 */ /* 0x000fe20000100800 */
[----:B0-----:R-:W0:Y:S01]  /*3020*/  S2R R30, SR_TID.X ;  /* 0x00000000001e7919 */ /* 0x001e220000002100 */
[----:B------:R-:W-:Y:S01]  /*3030*/  ULEA UR5, UR10, UR5, 0x18 ;  /* 0x000000050a057291 */ /* 0x000fe2000f8ec0ff */
[----:B------:R-:W4:Y:S01]  /*3040*/  LDCU.64 UR10, c[0x0][0x380] ;  /* 0x00007000ff0a77ac */ /* 0x000f220008000a00 */
[----:B-1----:R-:W-:Y:S01]  /*3050*/  FADD.FTZ R32, R32, R36 ;  /* 0x0000002420207221 */ /* 0x002fe20000010000 */
[----:B------:R-:W-:Y:S01]  /*3060*/  STL [R1+0x94], R27 ;  /* 0x0000941b01007387 */ /* 0x000fe20000100800 */
[----:B------:R-:W-:-:S03]  /*3070*/  FADD.FTZ R33, R33, R35 ;  /* 0x0000002321217221 */ /* 0x000fc60000010000 */
[----:B------:R-:W1:Y:S04]  /*3080*/  SHFL.BFLY PT, R34, R32, 0x2, 0x1f ;  /* 0x0c401f0020227f89 */ /* 0x000e6800000e0000 */
[----:B------:R-:W-:Y:S04]  /*3090*/  STL [R1+0x90], R26 ;  /* 0x0000901a01007387 */ /* 0x000fe80000100800 */
[----:B------:R-:W-:Y:S04]  /*30a0*/  STL [R1+0x8c], R25 ;  /* 0x00008c1901007387 */ /* 0x000fe80000100800 */
[----:B------:R-:W-:Y:S04]  /*30b0*/  STL [R1+0x88], R24 ;  /* 0x0000881801007387 */ /* 0x000fe80000100800 */
[----:B------:R-:W-:Y:S04]  /*30c0*/  STL [R1+0x84], R23 ;  /* 0x0000841701007387 */ /* 0x000fe80000100800 */
[----:B------:R-:W-:Y:S01]  /*30d0*/  STL [R1+0x80], R22 ;  /* 0x0000801601007387 */ /* 0x000fe20000100800 */
[----:B0-----:R-:W-:Y:S01]  /*30e0*/  LOP3.LUT P0, RZ, R30, 0x307, RZ, 0xc0, !PT ;  /* 0x000003071eff7812 */ /* 0x001fe2000780c0ff */
[----:B-1----:R-:W-:-:S02]  /*30f0*/  FADD.FTZ R34, R32, R34 ;  /* 0x0000002220227221 */ /* 0x002fc40000010000 */
[----:B------:R-:W0:Y:S02]  /*3100*/  SHFL.BFLY PT, R32, R33, 0x2, 0x1f ;  /* 0x0c401f0021207f89 */ /* 0x000e2400000e0000 */
[----:B0-----:R-:W-:Y:S02]  /*3110*/  FADD.FTZ R32, R33, R32 ;  /* 0x0000002021207221 */ /* 0x001fe40000010000 */
[----:B------:R-:W0:Y:S02]  /*3120*/  SHFL.BFLY PT, R33, R34, 0x1, 0x1f ;  /* 0x0c201f0022217f89 */ /* 0x000e2400000e0000 */
[----:B0-----:R-:W-:Y:S02]  /*3130*/  FADD.FTZ R33, R34, R33 ;  /* 0x0000002122217221 */ /* 0x001fe40000010000 */
[----:B------:R-:W0:Y:S02]  /*3140*/  SHFL.BFLY PT, R34, R32, 0x1, 0x1f ;  /* 0x0c201f0020227f89 */ /* 0x000e2400000e0000 */
[----:B0-----:R-:W-:Y:S01]  /*3150*/  FADD.FTZ R34, R32, R34 ;  /* 0x0000002220227221 */ /* 0x001fe20000010000 */
[----:B------:R-:W-:-:S03]  /*3160*/  @!P0 FMUL.FTZ R32, R33, 9.7656251455191522837e-05 ;  /* 0x38cccccd21208820 */ /* 0x000fc60000410000 */
[----:B------:R-:W-:-:S05]  /*3170*/  @!P0 FMUL.FTZ R33, R34, 9.7656251455191522837e-05 ;  /* 0x38cccccd22218820 */ /* 0x000fca0000410000 */
[----:B------:R2:W-:Y:S01]  /*3180*/  @!P0 STS.64 [R30+UR5], R32 ;  /* 0x000000201e008988 */ /* 0x0005e20008000a05 */
[----:B---3--:R-:W-:Y:S01]  /*3190*/  LEA R34, R18, UR5, 0x3 ;  /* 0x0000000512227c11 */ /* 0x008fe2000f8e18ff */
[----:B------:R-:W-:Y:S06]  /*31a0*/  BAR.SYNC.DEFER_BLOCKING 0x0 ;  /* 0x0000000000007b1d */ /* 0x000fec0000010000 */
[----:B------:R-:W-:Y:S01]  /*31b0*/  LDS.64 R34, [R34] ;  /* 0x0000000022227984 */ /* 0x000fe20000000a00 */
[----:B--2---:R-:W-:-:S06]  /*31c0*/  LEA R32, R31, UR5, 0x3 ;  /* 0x000000051f207c11 */ /* 0x004fcc000f8e18ff */
[----:B------:R-:W0:Y:S02]  /*31d0*/  LDS.64 R32, [R32] ;  /* 0x0000000020207984 */ /* 0x000e240000000a00 */
[--C-:B0----5:R-:W-:Y:S01]  /*31e0*/  FADD.FTZ R20, R20, -R32.reuse ;  /* 0x8000002014147221 */ /* 0x121fe20000010000 */
[--C-:B------:R-:W-:Y:S01]  /*31f0*/  FADD.FTZ R19, R19, -R32.reuse ;  /* 0x8000002013137221 */ /* 0x100fe20000010000 */
[--C-:B------:R-:W-:Y:S01]  /*3200*/  FADD.FTZ R36, R7, -R32.reuse ;  /* 0x8000002007247221 */ /* 0x100fe20000010000 */
[----:B------:R-:W-:Y:S01]  /*3210*/  FADD.FTZ R37, R37, -R32 ;  /* 0x8000002025257221 */ /* 0x000fe20000010000 */
[-C--:B----4-:R-:W-:Y:S01]  /*3220*/  FFMA.FTZ R20, -R40, R33.reuse, R20 ;  /* 0x0000002128147223 */ /* 0x090fe20000010114 */
[----:B------:R-:W-:Y:S01]  /*3230*/  FFMA.FTZ R19, -R41, R33, R19 ;  /* 0x0000002129137223 */ /* 0x000fe20000010113 */
[----:B------:R-:W2:Y:S01]  /*3240*/  LDL.LU R7, [R1+0xc] ;  /* 0x00000c0001077983 */ /* 0x000ea20000300800 */
[--C-:B------:R-:W-:Y:S01]  /*3250*/  FADD.FTZ R38, R38, -R32.reuse ;  /* 0x8000002026267221 */ /* 0x100fe20000010000 */
[C---:B------:R-:W-:Y:S01]  /*3260*/  FMUL.FTZ R20, R21.reuse, R20 ;  /* 0x0000001415147220 */ /* 0x040fe20000410000 */
[----:B------:R-:W-:Y:S01]  /*3270*/  FMUL.FTZ R19, R21, R19 ;  /* 0x0000001315137220 */ /* 0x000fe20000410000 */
[----:B------:R-:W-:-:S04]  /*3280*/  FADD.FTZ R39, R39, -R32 ;  /* 0x8000002027277221 */ /* 0x000fc80000010000 */
[----:B------:R-:W-:Y:S01]  /*3290*/  F2FP.BF16.F32.PACK_AB R20, R19, R20 ;  /* 0x000000141314723e */ /* 0x000fe200000010ff */
[--C-:B------:R-:W-:Y:S02]  /*32a0*/  FADD.FTZ R19, R5, -R32.reuse ;  /* 0x8000002005137221 */ /* 0x100fe40000010000 */
[----:B------:R-:W3:Y:S04]  /*32b0*/  LDL.LU R5, [R1+0x60] ;  /* 0x0000600001057983 */ /* 0x000ee80000300800 */
[----:B------:R-:W4:Y:S04]  /*32c0*/  LDL.LU R18, [R1+0x44] ;  /* 0x0000440001127983 */ /* 0x000f280000300800 */
        /* <DEDUP_REMOVED lines=11> */
[----:B------:R-:W4:Y:S01]  /*3380*/  LDL.LU R22, [R1+0x30] ;  /* 0x0000300001167983 */ /* 0x000f220000300800 */
        /* <DEDUP_REMOVED lines=8> */
[----:B--2---:R-:W-:-:S02]  /*3410*/  FADD.FTZ R32, R7, -R32 ;  /* 0x8000002007207221 */ /* 0x004fc40000010000 */
[----:B------:R-:W2:Y:S01]  /*3420*/  LDL.LU R7, [R1+0xb8] ;  /* 0x0000b80001077983 */ /* 0x000ea20000300800 */
[----:B---3--:R-:W-:-:S03]  /*3430*/  FFMA.FTZ R19, -R5, R33, R19 ;  /* 0x0000002105137223 */ /* 0x008fc60000010113 */
[----:B------:R-:W3:Y:S01]  /*3440*/  LDL.LU R5, [R1+0xb4] ;  /* 0x0000b40001057983 */ /* 0x000ee20000300800 */
[----:B----4-:R-:W-:-:S03]  /*3450*/  FFMA.FTZ R36, -R18, R33, R36 ;  /* 0x0000002112247223 */ /* 0x010fc60000010124 */
[----:B------:R-:W4:Y:S01]  /*3460*/  LDL.LU R18, [R1+0xb0] ;  /* 0x0000b00001127983 */ /* 0x000f220000300800 */
[----:B------:R-:W-:-:S03]  /*3470*/  FFMA.FTZ R37, -R41, R33, R37 ;  /* 0x0000002129257223 */ /* 0x000fc60000010125 */
[----:B------:R1:W5:Y:S01]  /*3480*/  LDL.LU R41, [R1+0xac] ;  /* 0x0000ac0001297983 */ /* 0x0003620000300800 */
        /* <DEDUP_REMOVED lines=21> */
[----:B------:R-:W2:Y:S01]  /*35e0*/  LDL.LU R22, [R1+0x14] ;  /* 0x0000140001167983 */ /* 0x000ea20000300800 */
[----:B------:R-:W-:-:S04]  /*35f0*/  FADD.FTZ R17, R17, -R34 ;  /* 0x8000002211117221 */ /* 0x000fc80000010000 */
        /* <DEDUP_REMOVED lines=30> */
[----:B------:R-:W-:-:S03]  /*37e0*/  FADD.FTZ R34, R2, -R34 ;  /* 0x8000002202227221 */ /* 0x000fc60000010000 */
[----:B------:R-:W2:Y:S04]  /*37f0*/  LDL.LU R33, [R1+0x64] ;  /* 0x0000640001217983 */ /* 0x000ea80000300800 */
[----:B------:R-:W2:Y:S04]  /*3800*/  LDL.LU R21, [R1+0x68] ;  /* 0x0000680001157983 */ /* 0x000ea80000300800 */
[----:B------:R-:W2:Y:S01]  /*3810*/  LDL.LU R2, [R1+0x24] ;  /* 0x0000240001027983 */ /* 0x000ea20000300800 */
[----:B----4-:R-:W-:Y:S01]  /*3820*/  FMUL.FTZ R17, R18, R17 ;  /* 0x0000001112117220 */ /* 0x010fe20000410000 */
        /* <DEDUP_REMOVED lines=11> */
[----:B---3--:R-:W-:Y:S01]  /*38e0*/  FFMA.FTZ R7, -R5, R35, R4 ;  /* 0x0000002305077223 */ /* 0x008fe20000010104 */
        /* <DEDUP_REMOVED lines=9> */
[----:B--2---:R-:W-:-:S02]  /*3980*/  FFMA.FTZ R0, -R22, R35, R0 ;  /* 0x0000002316007223 */ /* 0x004fc40000010100 */
[----:B------:R1:W5:Y:S02]  /*3990*/  LDL.LU R22, [R1+0x80] ;  /* 0x0000800001167983 */ /* 0x0003640000300800 */
[----:B------:R-:W-:Y:S01]  /*39a0*/  FMUL.FTZ R0, R18, R0 ;  /* 0x0000000012007220 */ /* 0x000fe20000410000 */
[-C--:B------:R-:W-:Y:S01]  /*39b0*/  FFMA.FTZ R53, -R2, R35.reuse, R53 ;  /* 0x0000002302357223 */ /* 0x080fe20000010135 */
[----:B------:R-:W-:Y:S01]  /*39c0*/  IADD3 R2, P0, PT, R33, UR10, RZ ;  /* 0x0000000a21027c10 */ /* 0x000fe2000ff1e0ff */
[----:B------:R-:W-:Y:S01]  /*39d0*/  FFMA.FTZ R35, -R3, R35, R34 ;  /* 0x0000002303237223 */ /* 0x000fe20000010122 */
[C---:B------:R-:W-:Y:S02]  /*39e0*/  FMUL.FTZ R34, R18.reuse, R47 ;  /* 0x0000002f12227220 */ /* 0x040fe40000410000 */
[----:B------:R-:W-:Y:S01]  /*39f0*/  IADD3.X R3, PT, PT, R21, UR11, RZ, P0, !PT ;  /* 0x0000000b15037c10 */ /* 0x000fe200087fe4ff */
[----:B------:R-:W-:Y:S01]  /*3a00*/  FMUL.FTZ R53, R18, R53 ;  /* 0x0000003512357220 */ /* 0x000fe20000410000 */
[----:B------:R-:W-:Y:S01]  /*3a10*/  F2FP.BF16.F32.PACK_AB R21, R0, R17 ;  /* 0x000000110015723e */ /* 0x000fe200000010ff */
[C---:B------:R-:W-:Y:S01]  /*3a20*/  FMUL.FTZ R0, R18.reuse, R43 ;  /* 0x0000002b12007220 */ /* 0x040fe20000410000 */
[C---:B------:R-:W-:Y:S01]  /*3a30*/  FMUL.FTZ R33, R18.reuse, R7 ;  /* 0x0000000712217220 */ /* 0x040fe20000410000 */
[----:B------:R-:W-:Y:S01]  /*3a40*/  FMUL.FTZ R18, R18, R35 ;  /* 0x0000002312127220 */ /* 0x000fe20000410000 */
[----:B------:R-:W-:-:S02]  /*3a50*/  F2FP.BF16.F32.PACK_AB R4, R38, R37 ;  /* 0x000000252604723e */ /* 0x000fc400000010ff */
        /* <DEDUP_REMOVED lines=11> */
[----:B------:R-:W-:-:S02]  /*3b10*/  F2FP.BF16.F32.PACK_AB R57, R11, R8 ;  /* 0x000000080b39723e */ /* 0x000fc400000010ff */
[----:B------:R-:W-:Y:S01]  /*3b20*/  F2FP.BF16.F32.PACK_AB R33, R18, R33 ;  /* 0x000000211221723e */ /* 0x000fe200000010ff */
[----:B------:R1:W-:Y:S04]  /*3b30*/  STG.E.64 desc[UR12][R2.64], R20 ;  /* 0x0000001402007986 */ /* 0x0003e8000c101b0c */
[----:B------:R1:W-:Y:S04]  /*3b40*/  STG.E.64 desc[UR12][R2.64+0xa00], R36 ;  /* 0x000a002402007986 */ /* 0x0003e8000c101b0c */
[----:B------:R1:W-:Y:S04]  /*3b50*/  STG.E.64 desc[UR12][R2.64+0x1400], R4 ;  /* 0x0014000402007986 */ /* 0x0003e8000c101b0c */
[----:B------:R1:W-:Y:S04]  /*3b60*/  STG.E.64 desc[UR12][R2.64+0x1e00], R6 ;  /* 0x001e000602007986 */ /* 0x0003e8000c101b0c */
[----:B------:R1:W-:Y:S04]  /*3b70*/  STG.E.64 desc[UR12][R2.64+0x2800], R60 ;  /* 0x0028003c02007986 */ /* 0x0003e8000c101b0c */
[----:B------:R1:W-:Y:S04]  /*3b80*/  STG.E.64 desc[UR12][R2.64+0x3200], R58 ;  /* 0x0032003a02007986 */ /* 0x0003e8000c101b0c */
[----:B------:R1:W-:Y:S04]  /*3b90*/  STG.E.64 desc[UR12][R2.64+0x3c00], R56 ;  /* 0x003c003802007986 */ /* 0x0003e8000c101b0c */
[----:B------:R1:W-:Y:S01]  /*3ba0*/  STG.E.64 desc[UR12][R2.64+0x4600], R32 ;  /* 0x0046002002007986 */ /* 0x0003e2000c101b0c */
[----:B------:R-:W-:Y:S01]  /*3bb0*/  ULOP3.LUT UR4, UR4, 0x1, URZ, 0x3c, !UPT ;  /* 0x0000000104047892 */ /* 0x000fe2000f8e3cff */
[----:B------:R-:W-:Y:S01]  /*3bc0*/  UMOV UR5, UR8 ;  /* 0x0000000800057c82 */ /* 0x000fe20008000000 */
[----:B------:R-:W-:Y:S10]  /*3bd0*/  BRA.U !UP0, `(.L_x_290) ;  /* 0xffffffc908547547 */ /* 0x000ff4000b83ffff */
.L_x_276:
[----:B-----5:R-:W0:Y:S01]  /*3be0*/  S2R R26, SR_CTAID.Y ;  /* 0x00000000001a7919 */ /* 0x020e220000002600 */
        /* <DEDUP_REMOVED lines=37> */
[----:B------:R-:W-:Y:S02]  /*3e40*/  MOV R6, R5 ;  /* 0x0000000500067202 */ /* 0x000fe40000000f00 */
[----:B------:R-:W-:Y:S02]  /*3e50*/  IADD3 RZ, P0, PT, R3, R4, RZ ;  /* 0x0000000403ff7210 */ /* 0x000fe40007f1e0ff */
[----:B------:R-:W-:-:S03]  /*3e60*/  IADD3 R0, PT, PT, R0, UR7, RZ ;  /* 0x0000000700007c10 */ /* 0x000fc6000fffe0ff */
        /* <DEDUP_REMOVED lines=13> */
.L_x_302:
        /* <DEDUP_REMOVED lines=26> */
.L_x_295:
        /* <DEDUP_REMOVED lines=33> */
.L_x_294:
[----:B------:R-:W-:Y:S05]  /*42f0*/  BSYNC.RECONVERGENT B1 ;  /* 0x0000000000017941 */ /* 0x000fea0003800200 */
.L_x_293:
        /* <DEDUP_REMOVED lines=25> */
.L_x_297:
[----:B------:R-:W-:Y:S05]  /*4490*/  BSYNC.RECONVERGENT B1 ;  /* 0x0000000000017941 */ /* 0x000fea0003800200 */
.L_x_296:
        /* <DEDUP_REMOVED lines=28> */
.L_x_292:
[----:B------:R-:W-:Y:S05]  /*4660*/  BSYNC.RECONVERGENT B0 ;  /* 0x0000000000007941 */ /* 0x000fea0003800200 */
.L_x_291:
[----:B------:R0:W-:Y:S01]  /*4670*/  STS [R27], R35 ;  /* 0x000000231b007388 */ /* 0x0001e20000000800 */
[----:B------:R-:W1:Y:S01]  /*4680*/  LDC.64 R6, c[0x0][0x388] ;  /* 0x0000e200ff067b82 */ /* 0x000e620000000a00 */
[----:B------:R-:W-:Y:S02]  /*4690*/  ISETP.GT.U32.AND P1, PT, R40, 0x9, PT ;  /* 0x000000092800780c */ /* 0x000fe40003f24070 */
[----:B------:R0:W-:Y:S01]  /*46a0*/  STS [R27+0x500], R36 ;  /* 0x000500241b007388 */ /* 0x0001e20000000800 */
[----:B------:R-:W-:-:S04]  /*46b0*/  MOV R9, R28 ;  /* 0x0000001c00097202 */ /* 0x000fc80000000f00 */
[----:B------:R-:W2:Y:S08]  /*46c0*/  LDC.64 R4, c[0x0][0x390] ;  /* 0x0000e400ff047b82 */ /* 0x000eb00000000a00 */
[----:B0-----:R-:W-:Y:S06]  /*46d0*/  BAR.SYNC.DEFER_BLOCKING 0x0 ;  /* 0x0000000000007b1d */ /* 0x001fec0000010000 */
.L_x_301:
        /* <DEDUP_REMOVED lines=9> */
[----:B------:R-:W-:Y:S02]  /*4770*/  MOV R15, 0xffff ;  /* 0x0000ffff000f7802 */ /* 0x000fe40000000f00 */
[----:B------:R-:W-:Y:S02]  /*4780*/  MOV R17, 0xffff ;  /* 0x0000ffff00117802 */ /* 0x000fe40000000f00 */
[----:B------:R-:W-:Y:S01]  /*4790*/  MOV R16, 0xffff ;  /* 0x0000ffff00107802 */ /* 0x000fe20000000f00 */
[----:B0--3--:R-:W0:Y:S01]  /*47a0*/  SHFL.BFLY PT, R11, R8, 0x8, 0x101f ;  /* 0x0d101f00080b7f89 */ /* 0x009e2200000e0000 */
[----:B------:R-:W-:Y:S02]  /*47b0*/  MOV R18, 0xffff ;  /* 0x0000ffff00127802 */ /* 0x000fe40000000f00 */
[----:B------:R-:W-:Y:S01]  /*47c0*/  MOV R19, 0xffff ;  /* 0x0000ffff00137802 */ /* 0x000fe20000000f00 */
[----:B----4-:R-:W3:Y:S01]  /*47d0*/  SHFL.BFLY PT, R13, R10, 0x8, 0x101f ;  /* 0x0d101f000a0d7f89 */ /* 0x010ee200000e0000 */
[----:B------:R-:W-:-:S02]  /*47e0*/  MOV R21, 0xffff ;  /* 0x0000ffff00157802 */ /* 0x000fc40000000f00 */
        /* <DEDUP_REMOVED lines=15> */
.L_x_312:
        /* <DEDUP_REMOVED lines=10> */
.L_x_300:
[----:B------:R-:W-:Y:S05]  /*4980*/  BSYNC.RECONVERGENT B0 ;  /* 0x0000000000007941 */ /* 0x000fea0003800200 */
.L_x_299:
        /* <DEDUP_REMOVED lines=9> */
.L_x_298:
        /* <DEDUP_REMOVED lines=8> */
.L_x_304:
[----:B------:R-:W-:Y:S05]  /*4aa0*/  BSYNC B0 ;  /* 0x0000000000007941 */ /* 0x000fea0003800000 */
.L_x_303:
        /* <DEDUP_REMOVED lines=8> */
.L_x_305:
[----:B------:R-:W-:Y:S01]  /*4b30*/  FADD.FTZ R11, R11, R8 ;  /* 0x000000080b0b7221 */ /* 0x000fe20000010000 */
[----:B------:R-:W-:-:S04]  /*4b40*/  HFMA2 R20, -RZ, RZ, 0, 2.384185791015625e-07 ;  /* 0x00000004ff147431 */ /* 0x000fc800000001ff */
[----:B------:R-:W-:Y:S02]  /*4b50*/  MOV R19, R11 ;  /* 0x0000000b00137202 */ /* 0x000fe40000000f00 */
[----:B------:R-:W-:-:S07]  /*4b60*/  MOV R13, R18 ;  /* 0x00000012000d7202 */ /* 0x000fce0000000f00 */
[----:B------:R-:W-:Y:S05]  /*4b70*/  WARPSYNC.COLLECTIVE R16, `(.L_x_306) ;  /* 0x0000000010087348 */ /* 0x000fea0003c00000 */
[----:B------:R0:W1:Y:S02]  /*4b80*/  SHFL.BFLY P3, R18, R19, R20, R21 ;  /* 0x0c00001413127389 */ /* 0x0000640000060015 */
[----:B01----:R-:W-:Y:S05]  /*4b90*/  ENDCOLLECTIVE ;  /* 0x000000000000791b */ /* 0x003fea0003800000 */
.L_x_306:
[----:B------:R-:W-:-:S05]  /*4ba0*/  FADD.FTZ R13, R13, R10 ;  /* 0x0000000a0d0d7221 */ /* 0x000fca0000010000 */
[----:B------:R-:W-:Y:S02]  /*4bb0*/  MOV R19, R13 ;  /* 0x0000000d00137202 */ /* 0x000fe40000000f00 */
[----:B------:R-:W-:-:S07]  /*4bc0*/  MOV R12, R18 ;  /* 0x00000012000c7202 */ /* 0x000fce0000000f00 */
[----:B------:R-:W-:Y:S05]  /*4bd0*/  WARPSYNC.COLLECTIVE R16, `(.L_x_307) ;  /* 0x0000000010087348 */ /* 0x000fea0003c00000 */
[----:B------:R0:W1:Y:S02]  /*4be0*/  SHFL.BFLY P3, R18, R19, R20, R21 ;  /* 0x0c00001413127389 */ /* 0x0000640000060015 */
[----:B01----:R-:W-:Y:S05]  /*4bf0*/  ENDCOLLECTIVE ;  /* 0x000000000000791b */ /* 0x003fea0003800000 */
.L_x_307:
[----:B------:R-:W-:Y:S01]  /*4c00*/  FADD.FTZ R12, R11, R12 ;  /* 0x0000000c0b0c7221 */ /* 0x000fe20000010000 */
[----:B------:R-:W-:-:S04]  /*4c10*/  HFMA2 R20, -RZ, RZ, 0, 1.1920928955078125e-07 ;  /* 0x00000002ff147431 */ /* 0x000fc800000001ff */
[----:B------:R-:W-:Y:S02]  /*4c20*/  MOV R19, R12 ;  /* 0x0000000c00137202 */ /* 0x000fe40000000f00 */
[----:B------:R-:W-:-:S07]  /*4c30*/  MOV R14, R18 ;  /* 0x00000012000e7202 */ /* 0x000fce0000000f00 */
[----:B------:R-:W-:Y:S05]  /*4c40*/  WARPSYNC.COLLECTIVE R16, `(.L_x_308) ;  /* 0x0000000010087348 */ /* 0x000fea0003c00000 */
[----:B------:R0:W1:Y:S02]  /*4c50*/  SHFL.BFLY P3, R18, R19, R20, R21 ;  /* 0x0c00001413127389 */ /* 0x0000640000060015 */
[----:B01----:R-:W-:Y:S05]  /*4c60*/  ENDCOLLECTIVE ;  /* 0x000000000000791b */ /* 0x003fea0003800000 */
.L_x_308:
[----:B------:R-:W-:-:S05]  /*4c70*/  FADD.FTZ R14, R13, R14 ;  /* 0x0000000e0d0e7221 */ /* 0x000fca0000010000 */
[----:B------:R-:W-:Y:S02]  /*4c80*/  MOV R19, R14 ;  /* 0x0000000e00137202 */ /* 0x000fe40000000f00 */
[----:B------:R-:W-:-:S07]  /*4c90*/  MOV R15, R18 ;  /* 0x00000012000f7202 */ /* 0x000fce0000000f00 */
[----:B------:R-:W-:Y:S05]  /*4ca0*/  WARPSYNC.COLLECTIVE R16, `(.L_x_309) ;  /* 0x0000000010087348 */ /* 0x000fea0003c00000 */
[----:B------:R0:W1:Y:S02]  /*4cb0*/  SHFL.BFLY P3, R18, R19, R20, R21 ;  /* 0x0c00001413127389 */ /* 0x0000640000060015 */
[----:B01----:R-:W-:Y:S05]  /*4cc0*/  ENDCOLLECTIVE ;  /* 0x000000000000791b */ /* 0x003fea0003800000 */
.L_x_309:
[----:B------:R-:W-:Y:S01]  /*4cd0*/  FADD.FTZ R15, R12, R15 ;  /* 0x0000000f0c0f7221 */ /* 0x000fe20000010000 */
[----:B------:R-:W-:-:S04]  /*4ce0*/  HFMA2 R20, -RZ, RZ, 0, 5.9604644775390625e-08 ;  /* 0x00000001ff147431 */ /* 0x000fc800000001ff */
[----:B------:R-:W-:Y:S02]  /*4cf0*/  MOV R19, R15 ;  /* 0x0000000f00137202 */ /* 0x000fe40000000f00 */
[----:B------:R-:W-:-:S07]  /*4d00*/  MOV R17, R18 ;  /* 0x0000001200117202 */ /* 0x000fce0000000f00 */
[----:B------:R-:W-:Y:S05]  /*4d10*/  WARPSYNC.COLLECTIVE R16, `(.L_x_310) ;  /* 0x0000000010087348 */ /* 0x000fea0003c00000 */
[----:B------:R0:W1:Y:S02]  /*4d20*/  SHFL.BFLY P3, R18, R19, R20, R21 ;  /* 0x0c00001413127389 */ /* 0x0000640000060015 */
[----:B01----:R-:W-:Y:S05]  /*4d30*/  ENDCOLLECTIVE ;  /* 0x000000000000791b */ /* 0x003fea0003800000 */
.L_x_310:
[----:B------:R-:W-:-:S05]  /*4d40*/  FADD.FTZ R17, R14, R17 ;  /* 0x000000110e117221 */ /* 0x000fca0000010000 */
[----:B------:R-:W-:Y:S02]  /*4d50*/  MOV R19, R17 ;  /* 0x0000001100137202 */ /* 0x000fe40000000f00 */
[----:B------:R-:W-:-:S07]  /*4d60*/  MOV R8, R18 ;  /* 0x0000001200087202 */ /* 0x000fce0000000f00 */
[----:B------:R-:W-:Y:S05]  /*4d70*/  WARPSYNC.COLLECTIVE R16, `(.L_x_311) ;  /* 0x0000000010087348 */ /* 0x000fea0003c00000 */
[----:B------:R0:W1:Y:S02]  /*4d80*/  SHFL.BFLY P3, R18, R19, R20, R21 ;  /* 0x0c00001413127389 */ /* 0x0000640000060015 */
[----:B01----:R-:W-:Y:S05]  /*4d90*/  ENDCOLLECTIVE ;  /* 0x000000000000791b */ /* 0x003fea0003800000 */
.L_x_311:
[----:B------:R-:W-:Y:S01]  /*4da0*/  FADD.FTZ R8, R15, R8 ;  /* 0x000000080f087221 */ /* 0x000fe20000010000 */
[----:B------:R-:W-:Y:S01]  /*4db0*/  MOV R10, R18 ;  /* 0x00000012000a7202 */ /* 0x000fe20000000f00 */
[----:B------:R-:W-:Y:S06]  /*4dc0*/  BRA `(.L_x_312) ;  /* 0xfffffff800c47947 */ /* 0x000fec000383ffff */
.L_x_313:
        /* <DEDUP_REMOVED lines=11> */
.L_x_1661:


//--------------------- .text._ZN13group_norm_v218gn_bwd_cuda_kernelI13__nv_bfloat16Li320ELi2ELi32ELi10ELi1024ELb0ELb1ELi32ELi320ELi320ELi4ELb1ELi9ELb0ELb0ELNS_15WgradSyncMethodE3ENS_16CompileConditionILi1000EEEEEvPT_S6_S6_PKS5_S8_S8_S8_PKfflPfPj --------------------------
	.section	.text._ZN13group_norm_v218gn_bwd_cuda_kernelI13__nv_bfloat16Li320ELi2ELi32ELi10ELi1024ELb0ELb1ELi32ELi320ELi320ELi4ELb1ELi9ELb0ELb0ELNS_15WgradSyncMethodE3ENS_16CompileConditionILi1000EEEEEvPT_S6_S6_PKS5_S8_S8_S8_PKfflPfPj,"ax",@progbits
	.align	128
        .global         _ZN13group_norm_v218gn_bwd_cuda_kernelI13__nv_bfloat16Li320ELi2ELi32ELi10ELi1024ELb0ELb1ELi32ELi320ELi320ELi4ELb1ELi9ELb0ELb0ELNS_15WgradSyncMethodE3ENS_16CompileConditionILi1000EEEEEvPT_S6_S6_PKS5_S8_S8_S8_PKfflPfPj
        .type           _ZN13group_norm_v218gn_bwd_cuda_kernelI13__nv_bfloat16Li320ELi2ELi32ELi10ELi1024ELb0ELb1ELi32ELi320ELi320ELi4ELb1ELi9ELb0ELb0ELNS_15WgradSyncMethodE3ENS_16CompileConditionILi1000EEEEEvPT_S6_S6_PKS5_S8_S8_S8_PKfflPfPj,@function
        .size           _ZN13group_norm_v218gn_bwd_cuda_kernelI13__nv_bfloat16Li320ELi2ELi32ELi10ELi1024ELb0ELb1ELi32ELi320ELi320ELi4ELb1ELi9ELb0ELb0ELNS_15WgradSyncMethodE3ENS_16CompileConditionILi1000EEEEEvPT_S6_S6_PKS5_S8_S8_S8_PKfflPfPj,(.L_x_1662 - _ZN13group_norm_v218gn_bwd_cuda_kernelI13__nv_bfloat16Li320ELi2ELi32ELi10ELi1024ELb0ELb1ELi32ELi320ELi320ELi4ELb1ELi9ELb0ELb0ELNS_15WgradSyncMethodE3ENS_16CompileConditionILi1000EEEEEvPT_S6_S6_PKS5_S8_S8_S8_PKfflPfPj)
        .other          _ZN13group_norm_v218gn_bwd_cuda_kernelI13__nv_bfloat16Li320ELi2ELi32ELi10ELi1024ELb0ELb1ELi32ELi320ELi320ELi4ELb1ELi9ELb0ELb0ELNS_15WgradSyncMethodE3ENS_16CompileConditionILi1000EEEEEvPT_S6_S6_PKS5_S8_S8_S8_PKfflPfPj,@"STO_CUDA_ENTRY STV_DEFAULT"
_ZN13group_norm_v218gn_bwd_cuda_kernelI13__nv_bfloat16Li320ELi2ELi32ELi10ELi1024ELb0ELb1ELi32ELi320ELi320ELi4ELb1ELi9ELb0ELb0ELNS_15WgradSyncMethodE3ENS_16CompileConditionILi1000EEEEEvPT_S6_S6_PKS5_S8_S8_S8_PKfflPfPj:
.text._ZN13group_norm_v218gn_bwd_cuda_kernelI13__nv_bfloat16Li320ELi2ELi32ELi10ELi1024ELb0ELb1ELi32ELi320ELi320ELi4ELb1ELi9ELb0ELb0ELNS_15WgradSyncMethodE3ENS_16CompileConditionILi1000EEEEEvPT_S6_S6_PKS5_S8_S8_S8_PKfflPfPj:
        /* <DEDUP_REMOVED lines=13> */
[----:B------:R-:W-:Y:S01]  /*00d0*/  MOV R91, UR5 ;  /* 0x00000005005b7c02 */ /* 0x000fe20008000f00 */
[----:B------:R-:W-:Y:S01]  /*00e0*/  UMOV UR5, URZ ;  /* 0x000000ff00057c82 */ /* 0x000fe20008000000 */
[----:B------:R-:W-:Y:S02]  /*00f0*/  MOV R90, UR4 ;  /* 0x00000004005a7c02 */ /* 0x000fe40008000f00 */
[----:B------:R-:W-:-:S04]  /*0100*/  MOV R91, UR6 ;  /* 0x00000006005b7c02 */ /* 0x000fc80008000f00 */
[----:B--23--:R-:W-:Y:S05]  /*0110*/  BRA.U !UP0, `(.L_x_314) ;  /* 0x0000000108507547 */ /* 0x00cfea000b800000 */
        /* <DEDUP_REMOVED lines=11> */
.L_x_316:
[----:B------:R-:W2:Y:S04]  /*01d0*/  LD.E.STRONG.GPU R0, desc[UR10][R90.64] ;  /* 0x0000000a5a007980 */ /* 0x000ea8000c10f900 */
[----:B--2---:R-:W-:Y:S01]  /*01e0*/  CCTL.IVALL ;  /* 0x00000000ff00798f */ /* 0x004fe20002000000 */
[----:B------:R-:W-:Y:S05]  /*01f0*/  YIELD ;  /* 0x0000000000007946 */ /* 0x000fea0003800000 */
[----:B-----5:R-:W-:-:S04]  /*0200*/  LOP3.LUT R0, R0, R3, RZ, 0x3c, !PT ;  /* 0x0000000300007212 */ /* 0x020fc800078e3cff */
[----:B------:R-:W-:-:S13]  /*0210*/  ISETP.GT.AND P0, PT, R0, -0x1, PT ;  /* 0xffffffff0000780c */ /* 0x000fda0003f04270 */
[----:B------:R-:W-:Y:S05]  /*0220*/  @P0 BRA `(.L_x_316) ;  /* 0xfffffffc00e80947 */ /* 0x000fea000383ffff */
.L_x_315:
[----:B------:R-:W-:Y:S05]  /*0230*/  WARPSYNC.ALL ;  /* 0x0000000000007948 */ /* 0x000fea0003800000 */
[----:B------:R-:W-:Y:S06]  /*0240*/  BAR.SYNC.DEFER_BLOCKING 0x0 ;  /* 0x0000000000007b1d */ /* 0x000fec0000010000 */
[----:B------:R-:W-:Y:S05]  /*0250*/  BRA `(.L_x_317) ;  /* 0x00000030007c7947 */ /* 0x000fea0003800000 */
.L_x_314:
        /* <DEDUP_REMOVED lines=11> */
[----:B------:R-:W0:Y:S01]  /*0310*/  S2UR UR6, SR_CgaCtaId ;  /* 0x00000000000679c3 */ /* 0x000e220000008800 */
[----:B------:R2:W-:Y:S02]  /*0320*/  STL [R1+0x8], R6 ;  /* 0x0000080601007387 */ /* 0x0005e40000100800 */
[----:B------:R-:W-:-:S05]  /*0330*/  SHF.L.U32 R7, R2, 0x2, RZ ;  /* 0x0000000202077819 */ /* 0x000fca00000006ff */
[----:B-1----:R-:W-:-:S05]  /*0340*/  IMAD.WIDE.U32 R4, R7, 0x2, R4 ;  /* 0x0000000207047825 */ /* 0x002fca00078e0004 */
[----:B------:R1:W3:Y:S01]  /*0350*/  LDG.E.64.CONSTANT R8, desc[UR10][R4.64] ;  /* 0x0000000a04087981 */ /* 0x0002e2000c1e9b00 */
[----:B------:R-:W-:Y:S01]  /*0360*/  UMOV UR4, 0x400 ;  /* 0x0000040000047882 */ /* 0x000fe20000000000 */
[----:B------:R-:W-:Y:S01]  /*0370*/  SHF.L.U32 R3, R3, 0x5, RZ ;  /* 0x0000000503037819 */ /* 0x000fe200000006ff */
[----:B------:R-:W-:Y:S01]  /*0380*/  UIADD3 UR4, UPT, UPT, UR4, 0x2800, URZ ;  /* 0x0000280004047890 */ /* 0x000fe2000fffe0ff */
[----:B------:R-:W-:Y:S02]  /*0390*/  CS2R R46, SRZ ;  /* 0x00000000002e7805 */ /* 0x000fe4000001ff00 */
[----:B------:R-:W-:Y:S02]  /*03a0*/  CS2R R44, SRZ ;  /* 0x00000000002c7805 */ /* 0x000fe4000001ff00 */
[----:B------:R-:W-:Y:S02]  /*03b0*/  LOP3.LUT R3, R0, 0x3e0, R3, 0xf8, !PT ;  /* 0x000003e000037812 */ /* 0x000fe400078ef803 */
[----:B------:R-:W-:-:S02]  /*03c0*/  CS2R R42, SRZ ;  /* 0x00000000002a7805 */ /* 0x000fc4000001ff00 */
[----:B------:R-:W-:Y:S02]  /*03d0*/  CS2R R40, SRZ ;  /* 0x0000000000287805 */ /* 0x000fe4000001ff00 */
[C---:B-1----:R-:W-:Y:S01]  /*03e0*/  IADD3 R4, PT, PT, R7.reuse, 0x2, RZ ;  /* 0x0000000207047810 */ /* 0x042fe20007ffe0ff */
[----:B0-----:R-:W-:Y:S01]  /*03f0*/  ULEA UR4, UR6, UR4, 0x18 ;  /* 0x0000000406047291 */ /* 0x001fe2000f8ec0ff */
[----:B------:R-:W-:Y:S02]  /*0400*/  LOP3.LUT R7, R7, 0xffff, RZ, 0xc0, !PT ;  /* 0x0000ffff07077812 */ /* 0x000fe400078ec0ff */
[----:B------:R-:W-:-:S03]  /*0410*/  LOP3.LUT R4, R4, 0xffff, RZ, 0xc0, !PT ;  /* 0x0000ffff04047812 */ /* 0x000fc600078ec0ff */
[----:B------:R-:W-:Y:S01]  /*0420*/  IMAD R7, R7, 0x199a, RZ ;  /* 0x0000199a07077824 */ /* 0x000fe200078e02ff */
[----:B------:R-:W-:Y:S01]  /*0430*/  LEA R93, R0, UR4, 0x3 ;  /* 0x00000004005d7c11 */ /* 0x000fe2000f8e18ff */
[----:B------:R-:W-:Y:S01]  /*0440*/  IMAD R4, R4, 0x199a, RZ ;  /* 0x0000199a04047824 */ /* 0x000fe200078e02ff */
[----:B------:R-:W-:Y:S02]  /*0450*/  UMOV UR4, URZ ;  /* 0x000000ff00047c82 */ /* 0x000fe40008000000 */
[----:B------:R-:W-:Y:S01]  /*0460*/  SHF.R.U32.HI R7, RZ, 0x10, R7 ;  /* 0x00000010ff077819 */ /* 0x000fe20000011607 */
[----:B------:R-:W-:Y:S01]  /*0470*/  IMAD R93, R2, 0x28, R93 ;  /* 0x00000028025d7824 */ /* 0x000fe200078e025d */
[----:B--2---:R-:W-:-:S03]  /*0480*/  SHF.R.U32.HI R6, RZ, 0x10, R4 ;  /* 0x00000010ff067819 */ /* 0x004fc60000011604 */
[----:B------:R0:W-:Y:S04]  /*0490*/  STL [R1+0x4], R7 ;  /* 0x0000040701007387 */ /* 0x0001e80000100800 */
[----:B------:R0:W-:Y:S01]  /*04a0*/  STL [R1], R6 ;  /* 0x0000000601007387 */ /* 0x0001e20000100800 */
[C---:B---3--:R-:W-:Y:S02]  /*04b0*/  PRMT R0, R8.reuse, 0x7632, R0 ;  /* 0x0000763208007816 */ /* 0x048fe40000000000 */
[C---:B------:R-:W-:Y:S02]  /*04c0*/  PRMT R5, R9.reuse, 0x7632, R5 ;  /* 0x0000763209057816 */ /* 0x040fe40000000005 */
[----:B------:R-:W-:Y:S02]  /*04d0*/  SHF.L.U32 R2, R8, 0x10, RZ ;  /* 0x0000001008027819 */ /* 0x000fe400000006ff */
[----:B------:R-:W-:-:S02]  /*04e0*/  SHF.L.U32 R3, R9, 0x10, RZ ;  /* 0x0000001009037819 */ /* 0x000fc400000006ff */
[----:B------:R-:W-:Y:S02]  /*04f0*/  SHF.L.U32 R4, R0, 0x10, RZ ;  /* 0x0000001000047819 */ /* 0x000fe400000006ff */
[----:B0-----:R-:W-:-:S07]  /*0500*/  SHF.L.U32 R5, R5, 0x10, RZ ;  /* 0x0000001005057819 */ /* 0x001fce00000006ff */
.L_x_331:
[----:B------:R-:W2:Y:S01]  /*0510*/  LDL R6, [R1+0x8] ;  /* 0x0000080001067983 */ /* 0x000ea20000100800 */
[----:B------:R-:W0:Y:S03]  /*0520*/  LDCU.64 UR12, c[0x0][0x3b8] ;  /* 0x00007700ff0c77ac */ /* 0x000e260008000a00 */
[----:B-1----:R-:W3:Y:S01]  /*0530*/  LDL R10, [R1+0x4] ;  /* 0x00000400010a7983 */ /* 0x002ee20000100800 */
[----:B------:R-:W-:Y:S02]  /*0540*/  USHF.L.U32 UR8, UR7, 0x6, URZ ;  /* 0x0000000607087899 */ /* 0x000fe400080006ff */
[----:B------:R-:W-:Y:S01]  /*0550*/  MOV R11, UR7 ;  /* 0x00000007000b7c02 */ /* 0x000fe20008000f00 */
[----:B------:R-:W-:Y:S01]  /*0560*/  USHF.L.U64.HI UR6, UR7, 0x6, UR5 ;  /* 0x0000000607067899 */ /* 0x000fe20008010205 */
[----:B------:R-:W4:Y:S01]  /*0570*/  LDL R28, [R1] ;  /* 0x00000000011c7983 */ /* 0x000f220000100800 */
[----:B------:R-:W1:Y:S01]  /*0580*/  LDCU.64 UR14, c[0x0][0x3a0] ;  /* 0x00007400ff0e77ac */ /* 0x000e620008000a00 */
[----:B-----5:R-:W5:Y:S03]  /*0590*/  S2R R8, SR_TID.X ;  /* 0x0000000000087919 */ /* 0x020f660000002100 */
[----:B------:R-:W-:Y:S01]  /*05a0*/  MOV R9, UR6 ;  /* 0x0000000600097c02 */ /* 0x000fe20008000f00 */
[----:B------:R-:W0:Y:S01]  /*05b0*/  S2R R13, SR_CTAID.X ;  /* 0x00000000000d7919 */ /* 0x000e220000002500 */
[----:B-----5:R-:W-:-:S02]  /*05c0*/  LOP3.LUT R12, R8, 0xffff, RZ, 0xc0, !PT ;  /* 0x0000ffff080c7812 */ /* 0x020fc400078ec0ff */
[----:B------:R-:W-:Y:S01]  /*05d0*/  MOV R8, UR8 ;  /* 0x0000000800087c02 */ /* 0x000fe20008000f00 */
[----:B------:R-:W5:Y:S01]  /*05e0*/  LDCU.64 UR8, c[0x0][0x398] ;  /* 0x00007300ff0877ac */ /* 0x000f620008000a00 */
[----:B0-----:R-:W-:Y:S01]  /*05f0*/  SHF.L.U32 R13, R13, 0x5, RZ ;  /* 0x000000050d0d7819 */ /* 0x001fe200000006ff */
[----:B------:R-:W-:-:S05]  /*0600*/  IMAD R12, R12, 0x334, RZ ;  /* 0x000003340c0c7824 */ /* 0x000fca00078e02ff */
[----:B------:R-:W-:-:S04]  /*0610*/  SHF.R.U32.HI R12, RZ, 0x10, R12 ;  /* 0x00000010ff0c7819 */ /* 0x000fc8000001160c */
[----:B------:R-:W-:Y:S01]  /*0620*/  LOP3.LUT R12, R12, 0x3e0, R13, 0xf8, !PT ;  /* 0x000003e00c0c7812 */ /* 0x000fe200078ef80d */
[----:B------:R-:W-:Y:S01]  /*0630*/  UIMAD UR6, UR5, 0x50000, URZ ;  /* 0x00050000050678a4 */ /* 0x000fe2000f8e02ff */
[----:B--2---:R-:W-:-:S05]  /*0640*/  LOP3.LUT R6, R6, 0xffff, RZ, 0xc0, !PT ;  /* 0x0000ffff06067812 */ /* 0x004fca00078ec0ff */
[----:B------:R-:W-:-:S04]  /*0650*/  IMAD.WIDE.U32 R6, R6, 0x4, RZ ;  /* 0x0000000406067825 */ /* 0x000fc800078e00ff */
[----:B------:R-:W-:-:S04]  /*0660*/  IMAD.WIDE.U32 R6, R11, 0x50000, R6 ;  /* 0x000500000b067825 */ /* 0x000fc800078e0006 */
[----:B------:R-:W-:Y:S02]  /*0670*/  IMAD R11, R12, 0x140, RZ ;  /* 0x000001400c0b7824 */ /* 0x000fe400078e02ff */
[----:B---3--:R-:W-:-:S03]  /*0680*/  IMAD.WIDE.U32 R12, R10, 0x2, R8 ;  /* 0x000000020a0c7825 */ /* 0x008fc600078e0008 */
[C---:B------:R-:W-:Y:S02]  /*0690*/  LEA R10, P0, R12.reuse, UR12, 0x2 ;  /* 0x0000000c0c0a7c11 */ /* 0x040fe4000f8010ff */
[----:B------:R-:W-:Y:S02]  /*06a0*/  IADD3 R88, P1, PT, R11, R6, RZ ;  /* 0x000000060b587210 */ /* 0x000fe40007f3e0ff */
[----:B------:R-:W-:Y:S02]  /*06b0*/  LEA.HI.X R11, R12, UR13, R13, 0x2, P0 ;  /* 0x0000000d0c0b7c11 */ /* 0x000fe400080f140d */
[----:B------:R-:W-:Y:S01]  /*06c0*/  IADD3.X R7, PT, PT, R7, UR6, RZ, P1, !PT ;  /* 0x0000000607077c10 */ /* 0x000fe20008ffe4ff */
[----:B----4-:R-:W-:Y:S01]  /*06d0*/  IMAD.WIDE.U32 R8, R28, 0x2, R8 ;  /* 0x000000021c087825 */ /* 0x010fe200078e0008 */
[C---:B------:R-:W-:Y:S01]  /*06e0*/  SHF.L.U32 R87, R88.reuse, 0x1, RZ ;  /* 0x0000000158577819 */ /* 0x040fe200000006ff */
[----:B------:R-:W0:Y:S01]  /*06f0*/  LDCU UR6, c[0x0][0x3c0] ;  /* 0x00007800ff0677ac */ /* 0x000e220008000800 */
[----:B------:R-:W0:Y:S01]  /*0700*/  LDG.E.64.CONSTANT R10, desc[UR10][R10.64] ;  /* 0x0000000a0a0a7981 */ /* 0x000e22000c1e9b00 */
[----:B------:R-:W-:-:S02]  /*0710*/  SHF.L.U64.HI R88, R88, 0x1, R7 ;  /* 0x0000000158587819 */ /* 0x000fc40000010207 */
[----:B-1----:R-:W-:-:S04]  /*0720*/  IADD3 R12, P0, PT, R87, UR14, RZ ;  /* 0x0000000e570c7c10 */ /* 0x002fc8000ff1e0ff */
[----:B------:R-:W-:Y:S02]  /*0730*/  IADD3.X R13, PT, PT, R88, UR15, RZ, P0, !PT ;  /* 0x0000000f580d7c10 */ /* 0x000fe400087fe4ff */
[----:B-----5:R-:W-:-:S03]  /*0740*/  IADD3 R14, P0, PT, R87, UR8, RZ ;  /* 0x00000008570e7c10 */ /* 0x020fc6000ff1e0ff */
[----:B------:R-:W2:Y:S01]  /*0750*/  LDG.E.64.CONSTANT R30, desc[UR10][R12.64] ;  /* 0x0000000a0c1e7981 */ /* 0x000ea2000c1e9b00 */
[----:B------:R-:W-:-:S03]  /*0760*/  IADD3.X R15, PT, PT, R88, UR9, RZ, P0, !PT ;  /* 0x00000009580f7c10 */ /* 0x000fc600087fe4ff */
[----:B------:R-:W3:Y:S04]  /*0770*/  LDG.E.64.CONSTANT R34, desc[UR10][R12.64+0x1400] ;  /* 0x0014000a0c227981 */ /* 0x000ee8000c1e9b00 */
[----:B------:R-:W4:Y:S04]  /*0780*/  LDG.E.64.CONSTANT R52, desc[UR10][R12.64+0x3c00] ;  /* 0x003c000a0c347981 */ /* 0x000f28000c1e9b00 */
        /* <DEDUP_REMOVED lines=12> */
[----:B------:R4:W5:Y:S01]  /*0850*/  LDG.E.64.CONSTANT R36, desc[UR10][R14.64+0x3c00] ;  /* 0x003c000a0e247981 */ /* 0x000962000c1e9b00 */
[----:B------:R-:W-:-:S04]  /*0860*/  LEA R28, P0, R8, UR12, 0x2 ;  /* 0x0000000c081c7c11 */ /* 0x000fc8000f8010ff */
[----:B------:R-:W-:Y:S01]  /*0870*/  LEA.HI.X R29, R8, UR13, R9, 0x2, P0 ;  /* 0x0000000d081d7c11 */ /* 0x000fe200080f1409 */
[----:B------:R-:W1:Y:S05]  /*0880*/  LDCU.64 UR12, c[0x0][0x3c8] ;  /* 0x00007900ff0c77ac */ /* 0x000e6a0008000a00 */
[----:B------:R-:W5:Y:S01]  /*0890*/  LDG.E.64.CONSTANT R28, desc[UR10][R28.64] ;  /* 0x0000000a1c1c7981 */ /* 0x000f62000c1e9b00 */
[----:B0-----:R-:W-:-:S06]  /*08a0*/  FADD.FTZ R8, R11, UR6 ;  /* 0x000000060b087e21 */ /* 0x001fcc0008010000 */
[----:B------:R-:W0:Y:S01]  /*08b0*/  MUFU.RSQ R8, R8 ;  /* 0x0000000800087308 */ /* 0x000e220000001400 */
[C---:B--2---:R-:W-:Y:S02]  /*08c0*/  SHF.L.U32 R57, R30.reuse, 0x10, RZ ;  /* 0x000000101e397819 */ /* 0x044fe400000006ff */
[----:B------:R-:W-:Y:S02]  /*08d0*/  PRMT R0, R30, 0x7632, R0 ;  /* 0x000076321e007816 */ /* 0x000fe40000000000 */
[----:B---3--:R-:W-:Y:S01]  /*08e0*/  PRMT R11, R34, 0x7632, R11 ;  /* 0x00007632220b7816 */ /* 0x008fe2000000000b */
[----:B------:R-:W-:Y:S01]  /*08f0*/  FADD.FTZ R85, -R10, R57 ;  /* 0x000000390a557221 */ /* 0x000fe20000010100 */
[C---:B----4-:R-:W-:Y:S02]  /*0900*/  PRMT R15, R52.reuse, 0x7632, R15 ;  /* 0x00007632340f7816 */ /* 0x050fe4000000000f */
[----:B------:R-:W-:Y:S02]  /*0910*/  SHF.L.U32 R69, R52, 0x10, RZ ;  /* 0x0000001034457819 */ /* 0x000fe400000006ff */
[----:B-----5:R-:W-:-:S02]  /*0920*/  PRMT R30, R54, 0x7632, R30 ;  /* 0x00007632361e7816 */ /* 0x020fc4000000001e */
[----:B------:R-:W-:Y:S02]  /*0930*/  SHF.L.U32 R11, R11, 0x10, RZ ;  /* 0x000000100b0b7819 */ /* 0x000fe400000006ff */
[----:B------:R-:W-:Y:S02]  /*0940*/  SHF.L.U32 R81, R32, 0x10, RZ ;  /* 0x0000001020517819 */ /* 0x000fe400000006ff */
[----:B------:R-:W-:Y:S02]  /*0950*/  SHF.L.U32 R15, R15, 0x10, RZ ;  /* 0x000000100f0f7819 */ /* 0x000fe400000006ff */
[----:B------:R-:W-:Y:S02]  /*0960*/  SHF.L.U32 R79, R34, 0x10, RZ ;  /* 0x00000010224f7819 */ /* 0x000fe400000006ff */
[----:B------:R-:W-:Y:S02]  /*0970*/  PRMT R67, R18, 0x7632, R67 ;  /* 0x0000763212437816 */ /* 0x000fe40000000043 */
[----:B------:R-:W-:Y:S01]  /*0980*/  SHF.L.U32 R83, R30, 0x10, RZ ;  /* 0x000000101e537819 */ /* 0x000fe200000006ff */
[----:B------:R-:W-:Y:S01]  /*0990*/  FADD.FTZ R81, -R10, R81 ;  /* 0x000000510a517221 */ /* 0x000fe20000010100 */
[----:B------:R-:W-:Y:S01]  /*09a0*/  SHF.L.U32 R18, R18, 0x10, RZ ;  /* 0x0000001012127819 */ /* 0x000fe200000006ff */
[----:B------:R-:W-:Y:S01]  /*09b0*/  FADD.FTZ R57, -R10, R69 ;  /* 0x000000450a397221 */ /* 0x000fe20000010100 */
[----:B0-----:R-:W-:Y:S01]  /*09c0*/  FMUL.FTZ R85, R8, R85 ;  /* 0x0000005508557220 */ /* 0x001fe20000410000 */
[----:B------:R-:W-:Y:S01]  /*09d0*/  FADD.FTZ R69, -R10, R11 ;  /* 0x0000000b0a457221 */ /* 0x000fe20000010100 */
[----:B------:R-:W-:Y:S01]  /*09e0*/  PRMT R9, R32, 0x7632, R9 ;  /* 0x0000763220097816 */ /* 0x000fe20000000009 */
[----:B------:R-:W-:Y:S01]  /*09f0*/  FADD.FTZ R11, -R10, R15 ;  /* 0x0000000f0a0b7221 */ /* 0x000fe20000010100 */
[----:B------:R-:W-:Y:S01]  /*0a00*/  SHF.L.U32 R75, R38, 0x10, RZ ;  /* 0x00000010264b7819 */ /* 0x000fe200000006ff */
[----:B------:R-:W-:Y:S01]  /*0a10*/  FADD.FTZ R79, -R10, R79 ;  /* 0x0000004f0a4f7221 */ /* 0x000fe20000010100 */
[----:B------:R-:W-:Y:S01]  /*0a20*/  PRMT R14, R50, 0x7632, R14 ;  /* 0x00007632320e7816 */ /* 0x000fe2000000000e */
[----:B------:R-:W-:Y:S01]  /*0a30*/  FADD.FTZ R15, -R10, R83 ;  /* 0x000000530a0f7221 */ /* 0x000fe20000010100 */
[----:B------:R-:W-:Y:S01]  /*0a40*/  SHF.L.U32 R32, R20, 0x10, RZ ;  /* 0x0000001014207819 */ /* 0x000fe200000006ff */
[----:B------:R-:W-:Y:S01]  /*0a50*/  FADD.FTZ R30, R18, R47 ;  /* 0x0000002f121e7221 */ /* 0x000fe20000010000 */
[----:B------:R-:W-:Y:S01]  /*0a60*/  FFMA.FTZ R83, R85, R18, R46 ;  /* 0x0000001255537223 */ /* 0x000fe2000001002e */
[----:B------:R-:W-:Y:S01]  /*0a70*/  FMUL.FTZ R84, R8, R81 ;  /* 0x0000005108547220 */ /* 0x000fe20000410000 */
[----:B------:R-:W-:Y:S01]  /*0a80*/  SHF.L.U32 R71, R48, 0x10, RZ ;  /* 0x0000001030477819 */ /* 0x000fe200000006ff */
[----:B------:R-:W-:Y:S01]  /*0a90*/  FMUL.FTZ R80, R8, R79 ;  /* 0x0000004f08507220 */ /* 0x000fe20000410000 */
[----:B------:R-:W-:Y:S01]  /*0aa0*/  SHF.L.U32 R63, R14, 0x10, RZ ;  /* 0x000000100e3f7819 */ /* 0x000fe200000006ff */
[----:B------:R-:W-:Y:S01]  /*0ab0*/  FADD.FTZ R75, -R10, R75 ;  /* 0x0000004b0a4b7221 */ /* 0x000fe20000010100 */
[----:B------:R-:W-:Y:S01]  /*0ac0*/  SHF.L.U32 R34, R22, 0x10, RZ ;  /* 0x0000001016227819 */ /* 0x000fe200000006ff */
[----:B------:R-:W-:Y:S01]  /*0ad0*/  FADD.FTZ R30, R30, R32 ;  /* 0x000000201e1e7221 */ /* 0x000fe20000010000 */
[----:B------:R-:W-:Y:S01]  /*0ae0*/  PRMT R14, R20, 0x7632, R14 ;  /* 0x00007632140e7816 */ /* 0x000fe2000000000e */
[----:B------:R-:W-:Y:S01]  /*0af0*/  FFMA.FTZ R79, R84, R32, R83 ;  /* 0x00000020544f7223 */ /* 0x000fe20000010053 */
[----:B------:R-:W-:-:S02]  /*0b00*/  PRMT R13, R48, 0x7632, R13 ;  /* 0x00007632300d7816 */ /* 0x000fc4000000000d */
[----:B------:R-:W-:Y:S01]  /*0b10*/  PRMT R20, R22, 0x7632, R20 ;  /* 0x0000763216147816 */ /* 0x000fe20000000014 */
[----:B------:R-:W-:Y:S01]  /*0b20*/  FADD.FTZ R71, -R10, R71 ;  /* 0x000000470a477221 */ /* 0x000fe20000010100 */
[----:B------:R-:W-:Y:S02]  /*0b30*/  SHF.L.U32 R59, R0, 0x10, RZ ;  /* 0x00000010003b7819 */ /* 0x000fe400000006ff */
[----:B------:R-:W-:Y:S01]  /*0b40*/  PRMT R22, R24, 0x7632, R22 ;  /* 0x0000763218167816 */ /* 0x000fe20000000016 */
[----:B------:R-:W-:Y:S01]  /*0b50*/  FADD.FTZ R30, R30, R34 ;  /* 0x000000221e1e7221 */ /* 0x000fe20000010000 */
[----:B------:R-:W-:Y:S01]  /*0b60*/  SHF.L.U32 R77, R50, 0x10, RZ ;  /* 0x00000010324d7819 */ /* 0x000fe200000006ff */
[----:B------:R-:W-:Y:S01]  /*0b70*/  FMUL.FTZ R76, R8, R75 ;  /* 0x0000004b084c7220 */ /* 0x000fe20000410000 */
[----:B------:R-:W-:Y:S02]  /*0b80*/  SHF.L.U32 R73, R54, 0x10, RZ ;  /* 0x0000001036497819 */ /* 0x000fe400000006ff */
[----:B------:R-:W-:-:S02]  /*0b90*/  SHF.L.U32 R24, R24, 0x10, RZ ;  /* 0x0000001018187819 */ /* 0x000fc400000006ff */
[C---:B------:R-:W-:Y:S02]  /*0ba0*/  PRMT R89, R6.reuse, 0x7632, R89 ;  /* 0x0000763206597816 */ /* 0x040fe40000000059 */
[----:B------:R-:W-:Y:S01]  /*0bb0*/  SHF.L.U32 R92, R6, 0x10, RZ ;  /* 0x00000010065c7819 */ /* 0x000fe200000006ff */
[----:B------:R-:W-:Y:S01]  /*0bc0*/  FFMA.FTZ R6, R80, R34, R79 ;  /* 0x0000002250067223 */ /* 0x000fe2000001004f */
[----:B------:R-:W-:Y:S02]  /*0bd0*/  PRMT R12, R38, 0x7632, R12 ;  /* 0x00007632260c7816 */ /* 0x000fe4000000000c */
[----:B------:R-:W-:Y:S02]  /*0be0*/  SHF.L.U32 R9, R9, 0x10, RZ ;  /* 0x0000001009097819 */ /* 0x000fe400000006ff */
[----:B------:R-:W-:Y:S02]  /*0bf0*/  SHF.L.U32 R67, R67, 0x10, RZ ;  /* 0x0000001043437819 */ /* 0x000fe400000006ff */
[----:B------:R-:W-:Y:S01]  /*0c00*/  SHF.L.U32 R61, R13, 0x10, RZ ;  /* 0x000000100d3d7819 */ /* 0x000fe200000006ff */
[----:B------:R-:W-:Y:S01]  /*0c10*/  FADD.FTZ R59, -R10, R59 ;  /* 0x0000003b0a3b7221 */ /* 0x000fe20000010100 */
[----:B------:R-:W-:Y:S01]  /*0c20*/  PRMT R0, R26, 0x7632, R0 ;  /* 0x000076321a007816 */ /* 0x000fe20000000000 */
[----:B------:R-:W-:Y:S01]  /*0c30*/  FMUL.FTZ R72, R8, R71 ;  /* 0x0000004708487220 */ /* 0x000fe20000410000 */
[----:B------:R-:W-:Y:S01]  /*0c40*/  SHF.L.U32 R26, R26, 0x10, RZ ;  /* 0x000000101a1a7819 */ /* 0x000fe200000006ff */
[----:B------:R-:W-:Y:S01]  /*0c50*/  FADD.FTZ R77, -R10, R77 ;  /* 0x0000004d0a4d7221 */ /* 0x000fe20000010100 */
[----:B------:R-:W-:Y:S01]  /*0c60*/  SHF.L.U32 R65, R12, 0x10, RZ ;  /* 0x000000100c417819 */ /* 0x000fe200000006ff */
[----:B------:R-:W-:Y:S01]  /*0c70*/  FADD.FTZ R13, -R10, R73 ;  /* 0x000000490a0d7221 */ /* 0x000fe20000010100 */
[----:B------:R-:W-:Y:S01]  /*0c80*/  FADD.FTZ R30, R30, R24 ;  /* 0x000000181e1e7221 */ /* 0x000fe20000010000 */
[----:B------:R-:W-:Y:S01]  /*0c90*/  FFMA.FTZ R71, R76, R24, R6 ;  /* 0x000000184c477223 */ /* 0x000fe20000010006 */
[C---:B------:R-:W-:Y:S01]  /*0ca0*/  FADD.FTZ R73, -R10.reuse, R9 ;  /* 0x000000090a497221 */ /* 0x040fe20000010100 */
[----:B------:R-:W-:Y:S01]  /*0cb0*/  FADD.FTZ R12, R67, R45 ;  /* 0x0000002d430c7221 */ /* 0x000fe20000010000 */
[----:B------:R-:W-:Y:S01]  /*0cc0*/  FADD.FTZ R9, -R10, R61 ;  /* 0x0000003d0a097221 */ /* 0x000fe20000010100 */
[----:B------:R-:W-:Y:S01]  /*0cd0*/  PRMT R45, R16, 0x7632, R45 ;  /* 0x00007632102d7816 */ /* 0x000fe2000000002d */
[----:B------:R-:W-:Y:S01]  /*0ce0*/  FADD.FTZ R61, -R10, R63 ;  /* 0x0000003f0a3d7221 */ /* 0x000fe20000010100 */
[----:B------:R-:W-:Y:S01]  /*0cf0*/  FMUL.FTZ R86, R8, R59 ;  /* 0x0000003b08567220 */ /* 0x000fe20000410000 */
[----:B------:R-:W-:Y:S01]  /*0d00*/  SHF.L.U32 R16, R16, 0x10, RZ ;  /* 0x0000001010107819 */ /* 0x000fe200000006ff */
[----:B------:R-:W-:Y:S01]  /*0d10*/  FMUL.FTZ R63, R2, R18 ;  /* 0x00000012023f7220 */ /* 0x000fe20000410000 */
[----:B------:R-:W-:Y:S01]  /*0d20*/  SHF.L.U32 R6, R0, 0x10, RZ ;  /* 0x0000001000067819 */ /* 0x000fe200000006ff */
[----:B------:R-:W-:Y:S01]  /*0d30*/  FADD.FTZ R0, R30, R26 ;  /* 0x0000001a1e007221 */ /* 0x000fe20000010000 */
[----:B------:R-:W-:Y:S01]  /*0d40*/  FFMA.FTZ R46, R72, R26, R71 ;  /* 0x0000001a482e7223 */ /* 0x000fe20000010047 */
[----:B------:R-:W-:Y:S01]  /*0d50*/  FMUL.FTZ R68, R8, R77 ;  /* 0x0000004d08447220 */ /* 0x000fe20000410000 */
[-C--:B------:R-:W-:Y:S01]  /*0d60*/  FFMA.FTZ R47, R86, R67.reuse, R44 ;  /* 0x00000043562f7223 */ /* 0x080fe2000001002c */
[----:B------:R-:W-:Y:S01]  /*0d70*/  FMUL.FTZ R62, R4, R67 ;  /* 0x00000043043e7220 */ /* 0x000fe20000410000 */
[----:B------:R-:W-:Y:S01]  /*0d80*/  FADD.FTZ R77, RZ, R63 ;  /* 0x0000003fff4d7221 */ /* 0x000fe20000010000 */
[----:B------:R-:W-:Y:S01]  /*0d90*/  FADD.FTZ R0, R0, R16 ;  /* 0x0000001000007221 */ /* 0x000fe20000010000 */
[-C--:B------:R-:W-:Y:S01]  /*0da0*/  FFMA.FTZ R46, R68, R16.reuse, R46 ;  /* 0x00000010442e7223 */ /* 0x080fe2000001002e */
[----:B------:R-:W-:Y:S01]  /*0db0*/  FMUL.FTZ R67, R2, R16 ;  /* 0x0000001002437220 */ /* 0x000fe20000410000 */
[----:B------:R-:W-:Y:S01]  /*0dc0*/  FFMA.FTZ R16, R85, R63, RZ ;  /* 0x0000003f55107223 */ /* 0x000fe200000100ff */
[----:B------:R-:W-:Y:S01]  /*0dd0*/  SHF.L.U32 R81, R14, 0x10, RZ ;  /* 0x000000100e517819 */ /* 0x000fe200000006ff */
[----:B------:R-:W-:Y:S01]  /*0de0*/  FMUL.FTZ R82, R8, R73 ;  /* 0x0000004908527220 */ /* 0x000fe20000410000 */
[----:B------:R-:W-:Y:S01]  /*0df0*/  SHF.L.U32 R18, R20, 0x10, RZ ;  /* 0x0000001014127819 */ /* 0x000fe200000006ff */
        /* <DEDUP_REMOVED lines=8> */
[----:B------:R-:W-:-:S02]  /*0e80*/  FMUL.FTZ R79, R2, R34 ;  /* 0x00000022024f7220 */ /* 0x000fc40000410000 */
[----:B------:R-:W-:Y:S01]  /*0e90*/  FADD.FTZ R20, R20, R81 ;  /* 0x0000005114147221 */ /* 0x000fe20000010000 */
[----:B------:R-:W-:Y:S01]  /*0ea0*/  FFMA.FTZ R73, R82, R81, R73 ;  /* 0x0000005152497223 */ /* 0x000fe20000010049 */
[----:B------:R-:W-:Y:S01]  /*0eb0*/  FADD.FTZ R12, R77, R18 ;  /* 0x000000124d0c7221 */ /* 0x000fe20000010000 */
[----:B------:R-:W-:Y:S01]  /*0ec0*/  FMUL.FTZ R78, R8, R69 ;  /* 0x00000045084e7220 */ /* 0x000fe20000410000 */
[----:B------:R-:W-:Y:S01]  /*0ed0*/  FMUL.FTZ R77, R4, R18 ;  /* 0x00000012044d7220 */ /* 0x000fe20000410000 */
[----:B------:R-:W-:Y:S01]  /*0ee0*/  FADD.FTZ R20, R20, R79 ;  /* 0x0000004f14147221 */ /* 0x000fe20000010000 */
[----:B------:R-:W-:Y:S01]  /*0ef0*/  FFMA.FTZ R73, R80, R79, R73 ;  /* 0x0000004f50497223 */ /* 0x000fe20000010049 */
[----:B------:R-:W-:Y:S01]  /*0f00*/  FADD.FTZ R65, -R10, R65 ;  /* 0x000000410a417221 */ /* 0x000fe20000010100 */
[----:B------:R-:W-:Y:S01]  /*0f10*/  SHF.L.U32 R14, R22, 0x10, RZ ;  /* 0x00000010160e7819 */ /* 0x000fe200000006ff */
[----:B------:R-:W-:Y:S01]  /*0f20*/  FMUL.FTZ R75, R2, R24 ;  /* 0x00000018024b7220 */ /* 0x000fe20000410000 */
[----:B------:R-:W-:Y:S01]  /*0f30*/  FFMA.FTZ R69, R78, R18, R47 ;  /* 0x000000124e457223 */ /* 0x000fe2000001002f */
[----:B------:R-:W-:Y:S01]  /*0f40*/  FADD.FTZ R20, R20, R77 ;  /* 0x0000004d14147221 */ /* 0x000fe20000010000 */
[----:B------:R-:W-:Y:S01]  /*0f50*/  FFMA.FTZ R47, R78, R77, R73 ;  /* 0x0000004d4e2f7223 */ /* 0x000fe20000010049 */
[----:B------:R-:W-:Y:S01]  /*0f60*/  FMUL.FTZ R74, R8, R65 ;  /* 0x00000041084a7220 */ /* 0x000fe20000410000 */
[-C--:B------:R-:W-:Y:S01]  /*0f70*/  FMUL.FTZ R73, R4, R14.reuse ;  /* 0x0000000e04497220 */ /* 0x080fe20000410000 */
[----:B------:R-:W-:Y:S01]  /*0f80*/  FADD.FTZ R20, R20, R75 ;  /* 0x0000004b14147221 */ /* 0x000fe20000010000 */
[----:B------:R-:W-:Y:S01]  /*0f90*/  FFMA.FTZ R47, R76, R75, R47 ;  /* 0x0000004b4c2f7223 */ /* 0x000fe2000001002f */
[----:B------:R-:W-:Y:S01]  /*0fa0*/  FFMA.FTZ R69, R74, R14, R69 ;  /* 0x0000000e4a457223 */ /* 0x000fe20000010045 */
[----:B------:R-:W-:Y:S01]  /*0fb0*/  FMUL.FTZ R70, R8, R9 ;  /* 0x0000000908467220 */ /* 0x000fe20000410000 */
[----:B------:R-:W-:Y:S01]  /*0fc0*/  FMUL.FTZ R71, R2, R26 ;  /* 0x0000001a02477220 */ /* 0x000fe20000410000 */
[----:B------:R-:W-:Y:S01]  /*0fd0*/  FADD.FTZ R65, R12, R14 ;  /* 0x0000000e0c417221 */ /* 0x000fe20000010000 */
[----:B------:R-:W-:Y:S01]  /*0fe0*/  FADD.FTZ R20, R20, R73 ;  /* 0x0000004914147221 */ /* 0x000fe20000010000 */
[----:B------:R-:W-:Y:S01]  /*0ff0*/  FFMA.FTZ R9, R74, R73, R47 ;  /* 0x000000494a097223 */ /* 0x000fe2000001002f */
[-C--:B------:R-:W-:Y:S01]  /*1000*/  FFMA.FTZ R47, R70, R6.reuse, R69 ;  /* 0x00000006462f7223 */ /* 0x080fe20000010045 */
[----:B------:R-:W-:Y:S01]  /*1010*/  FADD.FTZ R16, R65, R6 ;  /* 0x0000000641107221 */ /* 0x000fe20000010000 */
[----:B------:R-:W-:Y:S01]  /*1020*/  FMUL.FTZ R69, R4, R6 ;  /* 0x0000000604457220 */ /* 0x000fe20000410000 */
[----:B------:R-:W-:Y:S01]  /*1030*/  FADD.FTZ R20, R20, R71 ;  /* 0x0000004714147221 */ /* 0x000fe20000010000 */
[----:B------:R-:W-:Y:S01]  /*1040*/  FFMA.FTZ R65, R72, R71, R9 ;  /* 0x0000004748417223 */ /* 0x000fe20000010009 */
[----:B------:R-:W-:-:S02]  /*1050*/  SHF.L.U32 R45, R45, 0x10, RZ ;  /* 0x000000102d2d7819 */ /* 0x000fc400000006ff */
        /* <DEDUP_REMOVED lines=10> */
[----:B------:R-:W-:Y:S01]  /*1100*/  FADD.FTZ R20, R20, R65 ;  /* 0x0000004114147221 */ /* 0x000fe20000010000 */
[----:B------:R-:W-:Y:S01]  /*1110*/  FMUL.FTZ R64, R8, R57 ;  /* 0x0000003908407220 */ /* 0x000fe20000410000 */
[----:B------:R-:W-:Y:S01]  /*1120*/  FFMA.FTZ R61, R66, R65, R61 ;  /* 0x00000041423d7223 */ /* 0x000fe2000001003d */
[----:B------:R-:W-:Y:S01]  /*1130*/  FMUL.FTZ R10, R4, R50 ;  /* 0x00000032040a7220 */ /* 0x000fe20000410000 */
[----:B------:R-:W-:Y:S01]  /*1140*/  FADD.FTZ R57, R20, R9 ;  /* 0x0000000914397221 */ /* 0x000fe20000010000 */
[----:B------:R-:W-:Y:S01]  /*1150*/  FMUL.FTZ R11, R8, R11 ;  /* 0x0000000b080b7220 */ /* 0x000fe20000410000 */
[----:B------:R-:W-:Y:S01]  /*1160*/  FFMA.FTZ R6, R64, R9, R61 ;  /* 0x0000000940067223 */ /* 0x000fe2000001003d */
[----:B------:R-:W-:Y:S01]  /*1170*/  FMUL.FTZ R12, R2, R92 ;  /* 0x0000005c020c7220 */ /* 0x000fe20000410000 */
[----:B------:R-:W-:Y:S01]  /*1180*/  FADD.FTZ R57, R57, R10 ;  /* 0x0000000a39397221 */ /* 0x000fe20000010000 */
[----:B------:R-:W-:Y:S01]  /*1190*/  FMUL.FTZ R13, R8, R13 ;  /* 0x0000000d080d7220 */ /* 0x000fe20000410000 */
[----:B------:R-:W-:-:S02]  /*11a0*/  FFMA.FTZ R6, R11, R10, R6 ;  /* 0x0000000a0b067223 */ /* 0x000fc40000010006 */
[----:B------:R-:W-:Y:S01]  /*11b0*/  FADD.FTZ R61, R57, R12 ;  /* 0x0000000c393d7221 */ /* 0x000fe20000010000 */
[----:B------:R-:W-:Y:S01]  /*11c0*/  FADD.FTZ R57, R16, R45 ;  /* 0x0000002d10397221 */ /* 0x000fe20000010000 */
[----:B------:R-:W-:Y:S01]  /*11d0*/  FFMA.FTZ R18, R13, R12, R6 ;  /* 0x0000000c0d127223 */ /* 0x000fe20000010006 */
[----:B------:R-:W-:Y:S02]  /*11e0*/  FFMA.FTZ R6, R66, R45, R47 ;  /* 0x0000002d42067223 */ /* 0x000fe4000001002f */
[----:B------:R-:W-:Y:S02]  /*11f0*/  FADD.FTZ R48, R57, R50 ;  /* 0x0000003239307221 */ /* 0x000fe40000010000 */
[----:B------:R-:W-:Y:S01]  /*1200*/  FFMA.FTZ R50, R11, R50, R6 ;  /* 0x000000320b327223 */ /* 0x000fe20000010006 */
[----:B------:R-:W-:Y:S01]  /*1210*/  FADD.FTZ R6, R29, UR6 ;  /* 0x000000061d067e21 */ /* 0x000fe20008010000 */
[----:B------:R-:W-:-:S05]  /*1220*/  SHF.L.U32 R89, R89, 0x10, RZ ;  /* 0x0000001059597819 */ /* 0x000fca00000006ff */
[----:B------:R-:W0:Y:S01]  /*1230*/  MUFU.RSQ R6, R6 ;  /* 0x0000000600067308 */ /* 0x000e220000001400 */
[----:B------:R-:W-:Y:S01]  /*1240*/  FMUL.FTZ R14, R4, R89 ;  /* 0x00000059040e7220 */ /* 0x000fe20000410000 */
[----:B------:R-:W-:Y:S01]  /*1250*/  FMUL.FTZ R15, R8, R15 ;  /* 0x0000000f080f7220 */ /* 0x000fe20000410000 */
[----:B------:R-:W-:Y:S01]  /*1260*/  FADD.FTZ R47, R0, R59 ;  /* 0x0000003b002f7221 */ /* 0x000fe20000010000 */
[----:B------:R-:W-:Y:S01]  /*1270*/  FFMA.FTZ R46, R64, R59, R46 ;  /* 0x0000003b402e7223 */ /* 0x000fe2000001002e */
[----:B------:R-:W-:Y:S02]  /*1280*/  SHF.L.U32 R59, R31, 0x10, RZ ;  /* 0x000000101f3b7819 */ /* 0x000fe400000006ff */
[----:B------:R-:W-:Y:S01]  /*1290*/  PRMT R0, R35, 0x7632, R0 ;  /* 0x0000763223007816 */ /* 0x000fe20000000000 */
[----:B------:R-:W-:Y:S01]  /*12a0*/  FADD.FTZ R44, R61, R14 ;  /* 0x0000000e3d2c7221 */ /* 0x000fe20000010000 */
[----:B------:R-:W-:Y:S01]  /*12b0*/  FFMA.FTZ R45, R15, R14, R18 ;  /* 0x0000000e0f2d7223 */ /* 0x000fe20000010012 */
[----:B------:R-:W-:-:S02]  /*12c0*/  PRMT R22, R31, 0x7632, R22 ;  /* 0x000076321f167816 */ /* 0x000fc40000000016 */
[C---:B------:R-:W-:Y:S02]  /*12d0*/  PRMT R24, R33.reuse, 0x7632, R24 ;  /* 0x0000763221187816 */ /* 0x040fe40000000018 */
[----:B------:R-:W-:Y:S02]  /*12e0*/  SHF.L.U32 R18, R33, 0x10, RZ ;  /* 0x0000001021127819 */ /* 0x000fe400000006ff */
[----:B------:R-:W-:Y:S02]  /*12f0*/  SHF.L.U32 R20, R35, 0x10, RZ ;  /* 0x0000001023147819 */ /* 0x000fe400000006ff */
[----:B------:R-:W-:Y:S01]  /*1300*/  SHF.L.U32 R29, R0, 0x10, RZ ;  /* 0x00000010001d7819 */ /* 0x000fe200000006ff */
[----:B------:R-:W-:Y:S01]  /*1310*/  FADD.FTZ R0, -R28, R59 ;  /* 0x0000003b1c007221 */ /* 0x000fe20000010100 */
[----:B------:R-:W-:Y:S02]  /*1320*/  PRMT R31, R39, 0x7632, R31 ;  /* 0x00007632271f7816 */ /* 0x000fe4000000001f */
[----:B------:R-:W-:-:S02]  /*1330*/  PRMT R33, R49, 0x7632, R33 ;  /* 0x0000763231217816 */ /* 0x000fc40000000021 */
[----:B------:R-:W-:Y:S02]  /*1340*/  PRMT R35, R51, 0x7632, R35 ;  /* 0x0000763233237816 */ /* 0x000fe40000000023 */
[----:B------:R-:W-:Y:S02]  /*1350*/  PRMT R57, R53, 0x7632, R57 ;  /* 0x0000763235397816 */ /* 0x000fe40000000039 */
[----:B------:R-:W-:Y:S02]  /*1360*/  PRMT R61, R55, 0x7632, R61 ;  /* 0x00007632373d7816 */ /* 0x000fe4000000003d */
[----:B------:R-:W-:Y:S01]  /*1370*/  SHF.L.U32 R49, R49, 0x10, RZ ;  /* 0x0000001031317819 */ /* 0x000fe200000006ff */
[----:B------:R2:W-:Y:S01]  /*1380*/  STS.64 [R93], R44 ;  /* 0x0000002c5d007388 */ /* 0x0005e20000000a00 */
[----:B------:R-:W-:Y:S02]  /*1390*/  SHF.L.U32 R39, R39, 0x10, RZ ;  /* 0x0000001027277819 */ /* 0x000fe400000006ff */
[----:B------:R-:W-:Y:S01]  /*13a0*/  PRMT R26, R19, 0x7632, R26 ;  /* 0x00007632131a7816 */ /* 0x000fe2000000001a */
[----:B------:R-:W-:Y:S01]  /*13b0*/  FADD.FTZ R18, -R28, R18 ;  /* 0x000000121c127221 */ /* 0x000fe20000010100 */
[----:B------:R-:W-:Y:S01]  /*13c0*/  SHF.L.U32 R16, R53, 0x10, RZ ;  /* 0x0000001035107819 */ /* 0x000fe200000006ff */
[----:B0-----:R-:W-:Y:S01]  /*13d0*/  FMUL.FTZ R0, R6, R0 ;  /* 0x0000000006007220 */ /* 0x001fe20000410000 */
[----:B------:R-:W-:-:S02]  /*13e0*/  SHF.L.U32 R19, R19, 0x10, RZ ;  /* 0x0000001013137819 */ /* 0x000fc400000006ff */
[----:B------:R-:W-:Y:S02]  /*13f0*/  SHF.L.U32 R51, R51, 0x10, RZ ;  /* 0x0000001033337819 */ /* 0x000fe400000006ff */
[----:B------:R-:W-:Y:S02]  /*1400*/  SHF.L.U32 R55, R55, 0x10, RZ ;  /* 0x0000001037377819 */ /* 0x000fe400000006ff */
[----:B------:R-:W-:Y:S02]  /*1410*/  SHF.L.U32 R53, R22, 0x10, RZ ;  /* 0x0000001016357819 */ /* 0x000fe400000006ff */
[----:B--2---:R-:W-:Y:S02]  /*1420*/  SHF.L.U32 R45, R24, 0x10, RZ ;  /* 0x00000010182d7819 */ /* 0x004fe400000006ff */
[----:B------:R-:W-:Y:S02]  /*1430*/  SHF.L.U32 R31, R31, 0x10, RZ ;  /* 0x000000101f1f7819 */ /* 0x000fe400000006ff */
[----:B------:R-:W-:-:S02]  /*1440*/  SHF.L.U32 R33, R33, 0x10, RZ ;  /* 0x0000001021217819 */ /* 0x000fc400000006ff */
[----:B------:R-:W-:Y:S02]  /*1450*/  SHF.L.U32 R35, R35, 0x10, RZ ;  /* 0x0000001023237819 */ /* 0x000fe400000006ff */
[----:B------:R-:W-:Y:S02]  /*1460*/  SHF.L.U32 R57, R57, 0x10, RZ ;  /* 0x0000001039397819 */ /* 0x000fe400000006ff */
[----:B------:R-:W-:Y:S01]  /*1470*/  SHF.L.U32 R61, R61, 0x10, RZ ;  /* 0x000000103d3d7819 */ /* 0x000fe200000006ff */
[C---:B------:R-:W-:Y:S01]  /*1480*/  FADD.FTZ R24, -R28.reuse, R49 ;  /* 0x000000311c187221 */ /* 0x040fe20000010100 */
[C---:B------:R-:W-:Y:S01]  /*1490*/  FADD.FTZ R22, -R28.reuse, R39 ;  /* 0x000000271c167221 */ /* 0x040fe20000010100 */
[C---:B------:R-:W-:Y:S01]  /*14a0*/  SHF.L.U32 R49, R21.reuse, 0x10, RZ ;  /* 0x0000001015317819 */ /* 0x040fe200000006ff */
[C---:B------:R-:W-:Y:S01]  /*14b0*/  FADD.FTZ R20, -R28.reuse, R20 ;  /* 0x000000141c147221 */ /* 0x040fe20000010100 */
[----:B------:R-:W-:Y:S01]  /*14c0*/  FADD.FTZ R39, -R28, R16 ;  /* 0x000000101c277221 */ /* 0x000fe20000010100 */
[----:B------:R-:W-:Y:S01]  /*14d0*/  FFMA.FTZ R42, R0, R19, R42 ;  /* 0x00000013002a7223 */ /* 0x000fe2000001002a */
        /* <DEDUP_REMOVED lines=13> */
[----:B------:R-:W-:-:S02]  /*15b0*/  PRMT R53, R17, 0x7632, R53 ;  /* 0x0000763211357816 */ /* 0x000fc40000000035 */
[----:B------:R-:W-:Y:S01]  /*15c0*/  SHF.L.U32 R44, R17, 0x10, RZ ;  /* 0x00000010112c7819 */ /* 0x000fe200000006ff */
[----:B------:R-:W-:Y:S01]  /*15d0*/  FMUL.FTZ R17, R3, R19 ;  /* 0x0000001303117220 */ /* 0x000fe20000410000 */
[----:B------:R-:W-:Y:S01]  /*15e0*/  SHF.L.U32 R21, R23, 0x10, RZ ;  /* 0x0000001017157819 */ /* 0x000fe200000006ff */
[----:B------:R-:W-:Y:S01]  /*15f0*/  FMUL.FTZ R19, R6, R20 ;  /* 0x0000001406137220 */ /* 0x000fe20000410000 */
[----:B------:R-:W-:Y:S01]  /*1600*/  FFMA.FTZ R42, R18, R49, R42 ;  /* 0x00000031122a7223 */ /* 0x000fe2000001002a */
[----:B------:R-:W-:Y:S01]  /*1610*/  SHF.L.U32 R45, R25, 0x10, RZ ;  /* 0x00000010192d7819 */ /* 0x000fe200000006ff */
[C---:B------:R-:W-:Y:S02]  /*1620*/  FMUL.FTZ R22, R6.reuse, R22 ;  /* 0x0000001606167220 */ /* 0x040fe40000410000 */
[----:B------:R-:W-:Y:S01]  /*1630*/  FFMA.FTZ R42, R19, R21, R42 ;  /* 0x00000015132a7223 */ /* 0x000fe2000001002a */
[----:B------:R-:W-:Y:S01]  /*1640*/  PRMT R32, R25, 0x7632, R32 ;  /* 0x0000763219207816 */ /* 0x000fe20000000020 */
[----:B------:R-:W-:Y:S01]  /*1650*/  FADD.FTZ R52, R43, R49 ;  /* 0x000000312b347221 */ /* 0x000fe20000010000 */
[----:B------:R-:W-:Y:S01]  /*1660*/  PRMT R35, R23, 0x7632, R35 ;  /* 0x0000763217237816 */ /* 0x000fe20000000023 */
[C---:B------:R-:W-:Y:S01]  /*1670*/  FMUL.FTZ R16, R6.reuse, R16 ;  /* 0x0000001006107220 */ /* 0x040fe20000410000 */
[C---:B------:R-:W-:Y:S01]  /*1680*/  SHF.L.U32 R25, R27.reuse, 0x10, RZ ;  /* 0x000000101b197819 */ /* 0x040fe200000006ff */
[----:B------:R-:W-:Y:S01]  /*1690*/  FMUL.FTZ R23, R6, R24 ;  /* 0x0000001806177220 */ /* 0x000fe20000410000 */
[----:B------:R-:W-:Y:S01]  /*16a0*/  SHF.L.U32 R26, R26, 0x10, RZ ;  /* 0x000000101a1a7819 */ /* 0x000fe200000006ff */
[----:B------:R-:W-:Y:S01]  /*16b0*/  FFMA.FTZ R42, R22, R45, R42 ;  /* 0x0000002d162a7223 */ /* 0x000fe2000001002a */
[----:B------:R-:W-:Y:S01]  /*16c0*/  PRMT R34, R27, 0x7632, R34 ;  /* 0x000076321b227816 */ /* 0x000fe20000000022 */
[----:B------:R-:W-:Y:S01]  /*16d0*/  FADD.FTZ R27, R52, R21 ;  /* 0x00000015341b7221 */ /* 0x000fe20000010000 */
[----:B------:R-:W-:Y:S01]  /*16e0*/  FADD.FTZ R43, RZ, R17 ;  /* 0x00000011ff2b7221 */ /* 0x000fe20000010000 */
[----:B------:R-:W-:Y:S01]  /*16f0*/  FADD.FTZ R41, R26, R41 ;  /* 0x000000291a297221 */ /* 0x000fe20000010000 */
[-C--:B------:R-:W-:Y:S01]  /*1700*/  FFMA.FTZ R40, R16, R26.reuse, R40 ;  /* 0x0000001a10287223 */ /* 0x080fe20000010028 */
[----:B------:R-:W-:Y:S01]  /*1710*/  FFMA.FTZ R51, R23, R25, R42 ;  /* 0x0000001917337223 */ /* 0x000fe2000001002a */
[----:B------:R-:W-:Y:S01]  /*1720*/  FMUL.FTZ R26, R5, R26 ;  /* 0x0000001a051a7220 */ /* 0x000fe20000410000 */
[----:B------:R-:W-:Y:S01]  /*1730*/  FFMA.FTZ R42, R0, R17, RZ ;  /* 0x00000011002a7223 */ /* 0x000fe200000100ff */
[----:B------:R-:W-:Y:S01]  /*1740*/  SHF.L.U32 R28, R28, 0x10, RZ ;  /* 0x000000101c1c7819 */ /* 0x000fe200000006ff */
[----:B------:R-:W-:Y:S01]  /*1750*/  FADD.FTZ R52, R27, R45 ;  /* 0x0000002d1b347221 */ /* 0x000fe20000010000 */
        /* <DEDUP_REMOVED lines=31> */
[C---:B------:R-:W-:Y:S01]  /*1950*/  FMUL.FTZ R33, R6.reuse, R33 ;  /* 0x0000002106217220 */ /* 0x040fe20000410000 */
        /* <DEDUP_REMOVED lines=24> */
[C---:B------:R-:W-:Y:S01]  /*1ae0*/  PRMT R49, R7.reuse, 0x7632, R49 ;  /* 0x0000763207317816 */ /* 0x040fe20000000031 */
[----:B------:R-:W-:Y:S01]  /*1af0*/  FMUL.FTZ R57, R6, R57 ;  /* 0x0000003906397220 */ /* 0x000fe20000410000 */
[----:B------:R-:W-:Y:S01]  /*1b00*/  SHF.L.U32 R42, R7, 0x10, RZ ;  /* 0x00000010072a7819 */ /* 0x000fe200000006ff */
        /* <DEDUP_REMOVED lines=15> */
[----:B------:R-:W-:Y:S01]  /*1c00*/  FFMA.FTZ R46, R13, R92, R46 ;  /* 0x0000005c0d2e7223 */ /* 0x000fe2000001002e */
[----:B------:R-:W-:Y:S01]  /*1c10*/  UIADD3 UR7, UP0, UPT, UR7, 0x9, URZ ;  /* 0x0000000907077890 */ /* 0x000fe2000ff1e0ff */
[----:B------:R-:W0:Y:S01]  /*1c20*/  S2R R92, SR_TID.X ;  /* 0x00000000005c7919 */ /* 0x000e220000002100 */
[----:B------:R2:W-:Y:S02]  /*1c30*/  STS.64 [R93+0xc80], R40 ;  /* 0x000c80285d007388 */ /* 0x0005e40000000a00 */
[----:B------:R-:W-:Y:S02]  /*1c40*/  UIADD3.X UR6, UPT, UPT, URZ, UR5, URZ, UP0, !UPT ;  /* 0x00000005ff067290 */ /* 0x000fe400087fe4ff */
[----:B-1----:R-:W-:Y:S01]  /*1c50*/  UISETP.GE.U32.AND UP0, UPT, UR7, UR12, UPT ;  /* 0x0000000c0700728c */ /* 0x002fe2000bf06070 */
[----:B------:R-:W-:-:S03]  /*1c60*/  FADD.FTZ R52, R52, R44 ;  /* 0x0000002c34347221 */ /* 0x000fc60000010000 */
[----:B------:R-:W-:Y:S01]  /*1c70*/  UISETP.GE.AND.EX UP0, UPT, UR6, UR13, UPT, UP0 ;  /* 0x0000000d0600728c */ /* 0x000fe2000bf06300 */
[----:B------:R-:W-:Y:S01]  /*1c80*/  FFMA.FTZ R51, R36, R44, R51 ;  /* 0x0000002c24337223 */ /* 0x000fe20000010033 */
[----:B--2---:R-:W-:Y:S01]  /*1c90*/  FADD.FTZ R41, R45, R53 ;  /* 0x000000352d297221 */ /* 0x004fe20000010000 */
[----:B------:R-:W-:Y:S01]  /*1ca0*/  FFMA.FTZ R40, R37, R53, R43 ;  /* 0x0000003525287223 */ /* 0x000fe2000001002b */
[----:B------:R-:W-:Y:S01]  /*1cb0*/  FADD.FTZ R43, R52, R54 ;  /* 0x00000036342b7221 */ /* 0x000fe20000010000 */
        /* <DEDUP_REMOVED lines=20> */
[C---:B------:R-:W-:Y:S02]  /*1e00*/  LOP3.LUT R53, R49.reuse, 0x10, RZ, 0x3c, !PT ;  /* 0x0000001031357812 */ /* 0x040fe400078e3cff */
[----:B------:R-:W-:Y:S01]  /*1e10*/  LOP3.LUT R49, R49, 0x18, RZ, 0x3c, !PT ;  /* 0x0000001831317812 */ /* 0x000fe200078e3cff */
[----:B------:R-:W-:Y:S01]  /*1e20*/  STS.64 [R50], R46 ;  /* 0x0000002e32007388 */ /* 0x000fe20000000a00 */
[C---:B------:R-:W-:Y:S02]  /*1e30*/  IADD3 R51, PT, PT, R48.reuse, R51, RZ ;  /* 0x0000003330337210 */ /* 0x040fe40007ffe0ff */
[----:B------:R-:W-:-:S02]  /*1e40*/  IADD3 R53, PT, PT, R48, R53, RZ ;  /* 0x0000003530357210 */ /* 0x000fc40007ffe0ff */
[----:B------:R-:W-:Y:S01]  /*1e50*/  IADD3 R54, PT, PT, R48, R49, RZ ;  /* 0x0000003130367210 */ /* 0x000fe20007ffe0ff */
[----:B------:R-:W-:Y:S01]  /*1e60*/  STS.64 [R51], R44 ;  /* 0x0000002c33007388 */ /* 0x000fe20000000a00 */
[----:B------:R-:W-:Y:S02]  /*1e70*/  SHF.R.U32.HI R48, RZ, 0x4, R92 ;  /* 0x00000004ff307819 */ /* 0x000fe4000001165c */
[----:B------:R-:W-:Y:S01]  /*1e80*/  SHF.L.U32 R49, R92, 0x3, RZ ;  /* 0x000000035c317819 */ /* 0x000fe200000006ff */
[----:B------:R-:W-:Y:S01]  /*1e90*/  STS.64 [R53], R42 ;  /* 0x0000002a35007388 */ /* 0x000fe20000000a00 */
[----:B------:R-:W-:Y:S02]  /*1ea0*/  LOP3.LUT R48, R48, R92, RZ, 0x3c, !PT ;  /* 0x0000005c30307212 */ /* 0x000fe400078e3cff */
[----:B------:R-:W-:Y:S01]  /*1eb0*/  LOP3.LUT R49, R49, 0x1fe0, RZ, 0xc0, !PT ;  /* 0x00001fe031317812 */ /* 0x000fe200078ec0ff */
[----:B------:R-:W-:Y:S01]  /*1ec0*/  STS.64 [R54], R40 ;  /* 0x0000002836007388 */ /* 0x000fe20000000a00 */
        /* <DEDUP_REMOVED lines=25> */
.L_x_318:
[----:B0-----:R-:W-:Y:S01]  /*2060*/  ISETP.GT.U32.AND P0, PT, R92, 0x7f, PT ;  /* 0x0000007f5c00780c */ /* 0x001fe20003f04070 */
[----:B------:R-:W-:Y:S01]  /*2070*/  BSSY.RECONVERGENT B0, `(.L_x_319) ;  /* 0x0000037000007945 */ /* 0x000fe20003800200 */
[----:B-1----:R-:W-:-:S11]  /*2080*/  CS2R R50, SRZ ;  /* 0x0000000000327805 */ /* 0x002fd6000001ff00 */
[----:B------:R-:W-:Y:S05]  /*2090*/  @P0 BRA `(.L_x_320) ;  /* 0x0000000000d00947 */ /* 0x000fea0003800000 */
[----:B------:R-:W0:Y:S01]  /*20a0*/  S2R R48, SR_TID.X ;  /* 0x0000000000307919 */ /* 0x000e220000002100 */
[----:B------:R-:W-:Y:S01]  /*20b0*/  SHF.L.U32 R54, R92, 0x3, RZ ;  /* 0x000000035c367819 */ /* 0x000fe200000006ff */
[----:B------:R-:W1:Y:S03]  /*20c0*/  S2R R49, SR_CgaCtaId ;  /* 0x0000000000317919 */ /* 0x000e660000008800 */
[----:B------:R-:W-:Y:S02]  /*20d0*/  LOP3.LUT R54, R54, 0x18, RZ, 0xc0, !PT ;  /* 0x0000001836367812 */ /* 0x000fe400078ec0ff */
[----:B0-----:R-:W-:Y:S02]  /*20e0*/  SHF.R.U32.HI R53, RZ, 0x2, R48 ;  /* 0x00000002ff357819 */ /* 0x001fe40000011630 */
[----:B------:R-:W-:-:S03]  /*20f0*/  MOV R48, 0x400 ;  /* 0x0000040000307802 */ /* 0x000fc60000000f00 */
[----:B------:R-:W-:Y:S01]  /*2100*/  IMAD R55, R53, 0xa, RZ ;  /* 0x0000000a35377824 */ /* 0x000fe200078e02ff */
[----:B------:R-:W-:-:S04]  /*2110*/  IADD3 R48, PT, PT, R48, 0x2800, RZ ;  /* 0x0000280030307810 */ /* 0x000fc80007ffe0ff */
        /* <DEDUP_REMOVED lines=11> */
[----:B------:R-:W-:-:S04]  /*21d0*/  LEA.HI R49, R55, R53, RZ, 0x1e ;  /* 0x0000003537317211 */ /* 0x000fc800078ff0ff */
[----:B------:R-:W-:Y:S01]  /*21e0*/  LDS.64 R50, [R50] ;  /* 0x0000000032327984 */ /* 0x000fe20000000a00 */
[----:B------:R-:W-:-:S05]  /*21f0*/  IMAD R49, R49, 0x28, R52 ;  /* 0x0000002831317824 */ /* 0x000fca00078e0234 */
[----:B------:R-:W-:-:S06]  /*2200*/  IADD3 R49, PT, PT, R49, R54, RZ ;  /* 0x0000003631317210 */ /* 0x000fcc0007ffe0ff */
        /* <DEDUP_REMOVED lines=29> */
.L_x_320:
[----:B------:R-:W-:Y:S05]  /*23e0*/  BSYNC.RECONVERGENT B0 ;  /* 0x0000000000007941 */ /* 0x000fea0003800200 */
.L_x_319:
        /* <DEDUP_REMOVED lines=23> */
.L_x_322:
[----:B------:R-:W-:Y:S05]  /*2560*/  BSYNC.RECONVERGENT B0 ;  /* 0x0000000000007941 */ /* 0x000fea0003800200 */
.L_x_321:
[----:B------:R-:W-:Y:S05]  /*2570*/  BRA.U !UP0, `(.L_x_323) ;  /* 0x0000000108587547 */ /* 0x000fea000b800000 */
[----:B------:R-:W-:Y:S01]  /*2580*/  BAR.SYNC.DEFER_BLOCKING 0x0 ;  /* 0x0000000000007b1d */ /* 0x000fe20000010000 */
[----:B------:R-:W-:-:S13]  /*2590*/  ISETP.NE.AND P0, PT, R54, RZ, PT ;  /* 0x000000ff3600720c */ /* 0x000fda0003f05270 */
[----:B------:R-:W-:Y:S05]  /*25a0*/  @P0 BRA `(.L_x_324) ;  /* 0x0000000000400947 */ /* 0x000fea0003800000 */
[----:B0-----:R-:W0:Y:S01]  /*25b0*/  S2R R48, SR_CTAID.X ;  /* 0x0000000000307919 */ /* 0x001e220000002500 */
[----:B------:R-:W0:Y:S01]  /*25c0*/  S2UR UR5, SR_CTAID.Y ;  /* 0x00000000000579c3 */ /* 0x000e220000002600 */
[----:B------:R-:W-:Y:S02]  /*25d0*/  MOV R51, 0x7ffffee1 ;  /* 0x7ffffee100337802 */ /* 0x000fe40000000f00 */
[----:B0-----:R-:W-:-:S04]  /*25e0*/  LOP3.LUT P0, RZ, R48, UR5, RZ, 0xfc, !PT ;  /* 0x0000000530ff7c12 */ /* 0x001fc8000f80fcff */
[----:B------:R-:W-:Y:S01]  /*25f0*/  SEL R51, R51, 0x1, !P0 ;  /* 0x0000000133337807 */ /* 0x000fe20004000000 */
[----:B------:R-:W-:Y:S06]  /*2600*/  MEMBAR.ALL.GPU ;  /* 0x0000000000007992 */ /* 0x000fec000000a000 */
[----:B------:R-:W-:-:S00]  /*2610*/  ERRBAR ;  /* 0x00000000000079ab */ /* 0x000fc00000000000 */
[----:B------:R-:W-:Y:S06]  /*2620*/  CGAERRBAR ;  /* 0x00000000000075ab */ /* 0x000fec0000000000 */
[----:B------:R0:W5:Y:S02]  /*2630*/  ATOM.E.ADD.STRONG.GPU PT, R51, desc[UR10][R90.64], R51 ;  /* 0x800000335a33798a */ /* 0x00016400081ef10a */
[----:B------:R-:W1:Y:S02]  /*2640*/  LDC.64 R48, c[0x0][0x3d8] ;  /* 0x0000f600ff307b82 */ /* 0x000e640000000a00 */
.L_x_325:
[----:B-1----:R-:W2:Y:S04]  /*2650*/  LD.E.STRONG.GPU R50, desc[UR10][R48.64+0x24] ;  /* 0x0000240a30327980 */ /* 0x002ea8000c10f900 */
[----:B--2---:R-:W-:Y:S01]  /*2660*/  CCTL.IVALL ;  /* 0x00000000ff00798f */ /* 0x004fe20002000000 */
[----:B------:R-:W-:Y:S05]  /*2670*/  YIELD ;  /* 0x0000000000007946 */ /* 0x000fea0003800000 */
[----:B-----5:R-:W-:-:S04]  /*2680*/  LOP3.LUT R50, R50, R51, RZ, 0x3c, !PT ;  /* 0x0000003332327212 */ /* 0x020fc800078e3cff */
[----:B------:R-:W-:-:S13]  /*2690*/  ISETP.GT.AND P0, PT, R50, -0x1, PT ;  /* 0xffffffff3200780c */ /* 0x000fda0003f04270 */
[----:B------:R-:W-:Y:S05]  /*26a0*/  @P0 BRA `(.L_x_325) ;  /* 0xfffffffc00e80947 */ /* 0x000fea000383ffff */
.L_x_324:
[----:B------:R-:W-:Y:S05]  /*26b0*/  WARPSYNC.ALL ;  /* 0x0000000000007948 */ /* 0x000fea0003800000 */
[----:B------:R-:W-:Y:S06]  /*26c0*/  BAR.SYNC.DEFER_BLOCKING 0x0 ;  /* 0x0000000000007b1d */ /* 0x000fec0000010000 */
[----:B------:R-:W-:Y:S05]  /*26d0*/  BRA `(.L_x_326) ;  /* 0x00000000005c7947 */ /* 0x000fea0003800000 */
.L_x_323:
        /* <DEDUP_REMOVED lines=15> */
.L_x_328:
[----:B------:R-:W2:Y:S04]  /*27d0*/  LD.E.STRONG.GPU R50, desc[UR10][R48.64] ;  /* 0x0000000a30327980 */ /* 0x000ea8000c10f900 */
[----:B--2---:R-:W-:Y:S01]  /*27e0*/  CCTL.IVALL ;  /* 0x00000000ff00798f */ /* 0x004fe20002000000 */
[----:B------:R-:W-:Y:S05]  /*27f0*/  YIELD ;  /* 0x0000000000007946 */ /* 0x000fea0003800000 */
[----:B-----5:R-:W-:-:S04]  /*2800*/  LOP3.LUT R50, R50, R51, RZ, 0x3c, !PT ;  /* 0x0000003332327212 */ /* 0x020fc800078e3cff */
[----:B------:R-:W-:-:S13]  /*2810*/  ISETP.GT.AND P0, PT, R50, -0x1, PT ;  /* 0xffffffff3200780c */ /* 0x000fda0003f04270 */
[----:B------:R-:W-:Y:S05]  /*2820*/  @P0 BRA `(.L_x_328) ;  /* 0xfffffffc00e80947 */ /* 0x000fea000383ffff */
.L_x_327:
[----:B------:R-:W-:Y:S05]  /*2830*/  WARPSYNC.ALL ;  /* 0x0000000000007948 */ /* 0x000fea0003800000 */
[----:B------:R-:W-:Y:S06]  /*2840*/  BAR.SYNC.DEFER_BLOCKING 0x0 ;  /* 0x0000000000007b1d */ /* 0x000fec0000010000 */
.L_x_326:
        /* <DEDUP_REMOVED lines=37> */
.L_x_330:
[----:B------:R-:W-:Y:S05]  /*2aa0*/  BSYNC.RECONVERGENT B0 ;  /* 0x0000000000007941 */ /* 0x000fea0003800200 */
.L_x_329:
[----:B------:R-:W2:Y:S04]  /*2ab0*/  LDL R92, [R1+0x4] ;  /* 0x00000400015c7983 */ /* 0x000ea80000100800 */
[----:B------:R-:W3:Y:S01]  /*2ac0*/  LDL R89, [R1] ;  /* 0x0000000001597983 */ /* 0x000ee20000100800 */
[----:B------:R-:W0:Y:S01]  /*2ad0*/  S2UR UR8, SR_CgaCtaId ;  /* 0x00000000000879c3 */ /* 0x000e220000008800 */
[----:B------:R-:W-:Y:S01]  /*2ae0*/  UMOV UR5, 0x400 ;  /* 0x0000040000057882 */ /* 0x000fe20000000000 */
[----:B------:R-:W-:Y:S01]  /*2af0*/  ULOP3.LUT UR4, UR4, 0x1, URZ, 0x3c, !UPT ;  /* 0x0000000104047892 */ /* 0x000fe2000f8e3cff */
[----:B------:R-:W1:Y:S01]  /*2b00*/  SHFL.BFLY PT, R51, R50, 0x4, 0x1f ;  /* 0x0c801f0032337f89 */ /* 0x000e6200000e0000 */
[----:B------:R-:W-:-:S03]  /*2b10*/  UIADD3 UR5, UPT, UPT, UR5, 0x4100, URZ ;  /* 0x0000410005057890 */ /* 0x000fc6000fffe0ff */
[----:B------:R-:W4:Y:S01]  /*2b20*/  SHFL.BFLY PT, R52, R49, 0x4, 0x1f ;  /* 0x0c801f0031347f89 */ /* 0x000f2200000e0000 */
[----:B0-----:R-:W-:Y:S01]  /*2b30*/  ULEA UR5, UR8, UR5, 0x18 ;  /* 0x0000000508057291 */ /* 0x001fe2000f8ec0ff */
[----:B------:R-:W0:Y:S01]  /*2b40*/  LDCU.64 UR8, c[0x0][0x380] ;  /* 0x00007000ff0877ac */ /* 0x000e220008000a00 */
[----:B-1----:R-:W-:Y:S01]  /*2b50*/  FADD.FTZ R48, R51, R50 ;  /* 0x0000003233307221 */ /* 0x002fe20000010000 */
[----:B----4-:R-:W-:-:S04]  /*2b60*/  FADD.FTZ R51, R52, R49 ;  /* 0x0000003134337221 */ /* 0x010fc80000010000 */
[----:B------:R-:W1:Y:S04]  /*2b70*/  SHFL.BFLY PT, R53, R48, 0x2, 0x1f ;  /* 0x0c401f0030357f89 */ /* 0x000e6800000e0000 */
[----:B------:R-:W4:Y:S01]  /*2b80*/  SHFL.BFLY PT, R54, R51, 0x2, 0x1f ;  /* 0x0c401f0033367f89 */ /* 0x000f2200000e0000 */
[----:B-1----:R-:W-:Y:S01]  /*2b90*/  FADD.FTZ R52, R48, R53 ;  /* 0x0000003530347221 */ /* 0x002fe20000010000 */
[----:B----4-:R-:W-:-:S04]  /*2ba0*/  FADD.FTZ R53, R51, R54 ;  /* 0x0000003633357221 */ /* 0x010fc80000010000 */
[----:B------:R-:W1:Y:S01]  /*2bb0*/  SHFL.BFLY PT, R55, R52, 0x1, 0x1f ;  /* 0x0c201f0034377f89 */ /* 0x000e6200000e0000 */
[----:B------:R-:W4:Y:S03]  /*2bc0*/  S2R R51, SR_TID.X ;  /* 0x0000000000337919 */ /* 0x000f260000002100 */
[----:B------:R-:W0:Y:S01]  /*2bd0*/  SHFL.BFLY PT, R50, R53, 0x1, 0x1f ;  /* 0x0c201f0035327f89 */ /* 0x000e2200000e0000 */
[----:B-1----:R-:W-:Y:S01]  /*2be0*/  FADD.FTZ R54, R52, R55 ;  /* 0x0000003734367221 */ /* 0x002fe20000010000 */
[----:B0-----:R-:W-:Y:S01]  /*2bf0*/  FADD.FTZ R49, R53, R50 ;  /* 0x0000003235317221 */ /* 0x001fe20000010000 */
[----:B----4-:R-:W-:-:S13]  /*2c00*/  LOP3.LUT P0, RZ, R51, 0x307, RZ, 0xc0, !PT ;  /* 0x0000030733ff7812 */ /* 0x010fda000780c0ff */
[----:B------:R-:W-:Y:S01]  /*2c10*/  @!P0 FMUL.FTZ R48, R54, 9.7656251455191522837e-05 ;  /* 0x38cccccd36308820 */ /* 0x000fe20000410000 */
[----:B------:R-:W-:-:S05]  /*2c20*/  @!P0 FMUL.FTZ R49, R49, 9.7656251455191522837e-05 ;  /* 0x38cccccd31318820 */ /* 0x000fca0000410000 */
[----:B------:R2:W-:Y:S02]  /*2c30*/  @!P0 STS.64 [R51+UR5], R48 ;  /* 0x0000003033008988 */ /* 0x0005e40008000a05 */
[----:B--2---:R-:W-:Y:S01]  /*2c40*/  LEA R51, R92, UR5, 0x3 ;  /* 0x000000055c337c11 */ /* 0x004fe2000f8e18ff */
[----:B------:R-:W-:Y:S01]  /*2c50*/  BAR.SYNC.DEFER_BLOCKING 0x0 ;  /* 0x0000000000007b1d */ /* 0x000fe20000010000 */
[----:B---3--:R-:W-:-:S05]  /*2c60*/  LEA R52, R89, UR5, 0x3 ;  /* 0x0000000559347c11 */ /* 0x008fca000f8e18ff */
[----:B------:R-:W-:Y:S01]  /*2c70*/  UMOV UR5, UR6 ;  /* 0x0000000600057c82 */ /* 0x000fe20008000000 */
[----:B------:R-:W0:Y:S02]  /*2c80*/  LDS.64 R48, [R51] ;  /* 0x0000000033307984 */ /* 0x000e240000000a00 */
[--C-:B0-----:R-:W-:Y:S01]  /*2c90*/  FADD.FTZ R50, R63, -R48.reuse ;  /* 0x800000303f327221 */ /* 0x101fe20000010000 */
[--C-:B------:R-:W-:Y:S01]  /*2ca0*/  FADD.FTZ R53, R62, -R48.reuse ;  /* 0x800000303e357221 */ /* 0x100fe20000010000 */
[--C-:B------:R-:W-:Y:S01]  /*2cb0*/  FADD.FTZ R83, R83, -R48.reuse ;  /* 0x8000003053537221 */ /* 0x100fe20000010000 */
[----:B------:R-:W-:Y:S01]  /*2cc0*/  FADD.FTZ R81, R81, -R48 ;  /* 0x8000003051517221 */ /* 0x000fe20000010000 */
[-C--:B------:R-:W-:Y:S01]  /*2cd0*/  FFMA.FTZ R85, -R85, R49.reuse, R50 ;  /* 0x0000003155557223 */ /* 0x080fe20000010132 */
[----:B------:R-:W-:Y:S01]  /*2ce0*/  FFMA.FTZ R53, -R86, R49, R53 ;  /* 0x0000003156357223 */ /* 0x000fe20000010135 */
[--C-:B------:R-:W-:Y:S01]  /*2cf0*/  FADD.FTZ R79, R79, -R48.reuse ;  /* 0x800000304f4f7221 */ /* 0x100fe20000010000 */
[--C-:B------:R-:W-:Y:S01]  /*2d00*/  FADD.FTZ R77, R77, -R48.reuse ;  /* 0x800000304d4d7221 */ /* 0x100fe20000010000 */
[C---:B------:R-:W-:Y:S01]  /*2d10*/  FMUL.FTZ R50, R8.reuse, R85 ;  /* 0x0000005508327220 */ /* 0x040fe20000410000 */
[----:B------:R-:W-:Y:S01]  /*2d20*/  FMUL.FTZ R53, R8, R53 ;  /* 0x0000003508357220 */ /* 0x000fe20000410000 */
[--C-:B------:R-:W-:Y:S01]  /*2d30*/  FADD.FTZ R75, R75, -R48.reuse ;  /* 0x800000304b4b7221 */ /* 0x100fe20000010000 */
[--C-:B------:R-:W-:Y:S01]  /*2d40*/  FADD.FTZ R73, R73, -R48.reuse ;  /* 0x8000003049497221 */ /* 0x100fe20000010000 */
[--C-:B------:R-:W-:Y:S01]  /*2d50*/  FADD.FTZ R71, R71, -R48.reuse ;  /* 0x8000003047477221 */ /* 0x100fe20000010000 */
[--C-:B------:R-:W-:Y:S01]  /*2d60*/  FADD.FTZ R69, R69, -R48.reuse ;  /* 0x8000003045457221 */ /* 0x100fe20000010000 */
[----:B------:R-:W-:Y:S01]  /*2d70*/  F2FP.BF16.F32.PACK_AB R50, R53, R50 ;  /* 0x000000323532723e */ /* 0x000fe200000010ff */
[--C-:B------:R-:W-:Y:S01]  /*2d80*/  FADD.FTZ R67, R67, -R48.reuse ;  /* 0x8000003043437221 */ /* 0x100fe20000010000 */
[----:B------:R-:W0:Y:S01]  /*2d90*/  LDS.64 R52, [R52] ;  /* 0x0000000034347984 */ /* 0x000e220000000a00 */
        /* <DEDUP_REMOVED lines=35> */
[--C-:B0-----:R-:W-:Y:S01]  /*2fd0*/  FADD.FTZ R49, R17, -R52.reuse ;  /* 0x8000003411317221 */ /* 0x101fe20000010000 */
[--C-:B------:R-:W-:Y:S01]  /*2fe0*/  FADD.FTZ R9, R26, -R52.reuse ;  /* 0x800000341a097221 */ /* 0x100fe20000010000 */
[----:B------:R-:W-:Y:S01]  /*2ff0*/  FMUL.FTZ R17, R8, R55 ;  /* 0x0000003708117220 */ /* 0x000fe20000410000 */
[--C-:B------:R-:W-:Y:S01]  /*3000*/  FADD.FTZ R51, R20, -R52.reuse ;  /* 0x8000003414337221 */ /* 0x100fe20000010000 */
[-C--:B------:R-:W-:Y:S01]  /*3010*/  FFMA.FTZ R49, -R0, R53.reuse, R49 ;  /* 0x0000003500317223 */ /* 0x080fe20000010131 */
        /* <DEDUP_REMOVED lines=34> */
[----:B------:R-:W-:Y:S01]  /*3240*/  F2FP.BF16.F32.PACK_AB R51, R0, R49 ;  /* 0x000000310033723e */ /* 0x000fe200000010ff */
[----:B------:R-:W-:Y:S01]  /*3250*/  FMUL.FTZ R55, R6, R55 ;  /* 0x0000003706377220 */ /* 0x000fe20000410000 */
[----:B------:R-:W-:Y:S01]  /*3260*/  F2FP.BF16.F32.PACK_AB R18, R12, R83 ;  /* 0x000000530c12723e */ /* 0x000fe200000010ff */
[----:B------:R-:W-:Y:S01]  /*3270*/  FMUL.FTZ R0, R6, R31 ;  /* 0x0000001f06007220 */ /* 0x000fe20000410000 */
        /* <DEDUP_REMOVED lines=9> */
[----:B------:R-:W-:Y:S01]  /*3310*/  FMUL.FTZ R6, R6, R53 ;  /* 0x0000003506067220 */ /* 0x000fe20000410000 */
[----:B------:R-:W-:-:S02]  /*3320*/  IADD3 R8, P0, PT, R87, UR8, RZ ;  /* 0x0000000857087c10 */ /* 0x000fc4000ff1e0ff */
[----:B------:R-:W-:Y:S02]  /*3330*/  F2FP.BF16.F32.PACK_AB R38, R15, R62 ;  /* 0x0000003e0f26723e */ /* 0x000fe400000010ff */
[----:B------:R-:W-:Y:S02]  /*3340*/  IADD3.X R9, PT, PT, R88, UR9, RZ, P0, !PT ;  /* 0x0000000958097c10 */ /* 0x000fe400087fe4ff */
        /* <DEDUP_REMOVED lines=9> */
[----:B------:R-:W-:-:S03]  /*33e0*/  F2FP.BF16.F32.PACK_AB R59, R6, R59 ;  /* 0x0000003b063b723e */ /* 0x000fc600000010ff */
[----:B------:R1:W-:Y:S04]  /*33f0*/  STG.E.64 desc[UR10][R8.64+0x1e00], R10 ;  /* 0x001e000a08007986 */ /* 0x0003e8000c101b0a */
[----:B------:R1:W-:Y:S04]  /*3400*/  STG.E.64 desc[UR10][R8.64+0x2800], R14 ;  /* 0x0028000e08007986 */ /* 0x0003e8000c101b0a */
[----:B------:R1:W-:Y:S04]  /*3410*/  STG.E.64 desc[UR10][R8.64+0x3200], R34 ;  /* 0x0032002208007986 */ /* 0x0003e8000c101b0a */
[----:B------:R1:W-:Y:S04]  /*3420*/  STG.E.64 desc[UR10][R8.64+0x3c00], R38 ;  /* 0x003c002608007986 */ /* 0x0003e8000c101b0a */
[----:B------:R1:W-:Y:S01]  /*3430*/  STG.E.64 desc[UR10][R8.64+0x4600], R58 ;  /* 0x0046003a08007986 */ /* 0x0003e2000c101b0a */
[----:B------:R-:W-:Y:S05]  /*3440*/  BRA.U !UP0, `(.L_x_331) ;  /* 0xffffffd108307547 */ /* 0x000fea000b83ffff */
.L_x_317:
[----:B-1----:R-:W1:Y:S01]  /*3450*/  S2R R10, SR_CTAID.Y ;  /* 0x00000000000a7919 */ /* 0x002e620000002600 */
[----:B-----5:R-:W1:Y:S02]  /*3460*/  S2R R3, SR_CTAID.X ;  /* 0x0000000000037919 */ /* 0x020e640000002500 */
[----:B-1----:R-:W-:-:S04]  /*3470*/  LEA R10, R10, R3, 0x5 ;  /* 0x000000030a0a7211 */ /* 0x002fc800078e28ff */
[----:B------:R-:W-:-:S04]  /*3480*/  SHF.L.U32 R10, R10, 0x5, RZ ;  /* 0x000000050a0a7819 */ /* 0x000fc800000006ff */
[----:B------:R-:W-:-:S13]  /*3490*/  ISETP.GT.AND P0, PT, R10, 0x13f, PT ;  /* 0x0000013f0a00780c */ /* 0x000fda0003f04270 */
[----:B------:R-:W-:Y:S05]  /*34a0*/  @P0 EXIT ;  /* 0x000000000000094d */ /* 0x000fea0003800000 */
[----:B------:R-:W1:Y:S01]  /*34b0*/  S2R R14, SR_TID.X ;  /* 0x00000000000e7919 */ /* 0x000e620000002100 */
[----:B------:R-:W-:Y:S01]  /*34c0*/  UISETP.LT.U32.AND UP0, UPT, UR12, 0x9, UPT ;  /* 0x000000090c00788c */ /* 0x000fe2000bf01070 */
[----:B------:R-:W2:Y:S01]  /*34d0*/  S2UR UR8, SR_CgaCtaId ;  /* 0x00000000000879c3 */ /* 0x000ea20000008800 */
[----:B------:R-:W-:Y:S02]  /*34e0*/  UMOV UR7, 0x400 ;  /* 0x0000040000077882 */ /* 0x000fe40000000000 */
[----:B------:R-:W-:-:S04]  /*34f0*/  UISETP.LT.AND.EX UP0, UPT, UR13, URZ, UPT, UP0 ;  /* 0x000000ff0d00728c */ /* 0x000fc8000bf01300 */
[----:B------:R-:W-:Y:S02]  /*3500*/  USEL UR6, UR12, 0x9, UP0 ;  /* 0x000000090c067887 */ /* 0x000fe40008000000 */
[----:B------:R-:W-:Y:S02]  /*3510*/  USEL UR4, UR13, URZ, UP0 ;  /* 0x000000ff0d047287 */ /* 0x000fe40008000000 */
[----:B------:R-:W-:Y:S02]  /*3520*/  USHF.L.U32 UR9, UR6, 0x5, URZ ;  /* 0x0000000506097899 */ /* 0x000fe400080006ff */
[----:B------:R-:W-:-:S06]  /*3530*/  USHF.L.U64.HI UR6, UR6, 0x5, UR4 ;  /* 0x0000000506067899 */ /* 0x000fcc0008010204 */
[----:B------:R-:W-:Y:S01]  /*3540*/  MOV R5, UR6 ;  /* 0x0000000600057c02 */ /* 0x000fe20008000f00 */
[----:B------:R-:W3:Y:S01]  /*3550*/  LDCU.64 UR4, c[0x0][0x3d0] ;  /* 0x00007a00ff0477ac */ /* 0x000ee20008000a00 */
[----:B--2---:R-:W-:Y:S01]  /*3560*/  ULEA UR7, UR8, UR7, 0x18 ;  /* 0x0000000708077291 */ /* 0x004fe2000f8ec0ff */
[----:B-1----:R-:W-:Y:S02]  /*3570*/  SHF.R.U32.HI R0, RZ, 0x5, R14 ;  /* 0x00000005ff007819 */ /* 0x002fe4000001160e */
[C---:B------:R-:W-:Y:S02]  /*3580*/  LOP3.LUT R11, R14.reuse, 0x1f, RZ, 0xc0, !PT ;  /* 0x0000001f0e0b7812 */ /* 0x040fe400078ec0ff */
[----:B------:R-:W-:Y:S02]  /*3590*/  LOP3.LUT R4, RZ, R0, RZ, 0x33, !PT ;  /* 0x00000000ff047212 */ /* 0x000fe400078e33ff */
[----:B------:R-:W-:Y:S02]  /*35a0*/  LOP3.LUT R42, R14, 0xf, RZ, 0xc0, !PT ;  /* 0x0000000f0e2a7812 */ /* 0x000fe400078ec0ff */
[----:B------:R-:W-:Y:S01]  /*35b0*/  IADD3 R4, P0, PT, R4, UR9, RZ ;  /* 0x0000000904047c10 */ /* 0x000fe2000ff1e0ff */
[----:B---3--:R-:W-:Y:S01]  /*35c0*/  UIADD3 UR4, UP0, UPT, UR4, 0x2a400, URZ ;  /* 0x0002a40004047890 */ /* 0x008fe2000ff1e0ff */
        /* <DEDUP_REMOVED lines=10> */
[--C-:B------:R-:W-:Y:S02]  /*3670*/  SHF.R.U32.HI R8, RZ, 0x4, R14.reuse ;  /* 0x00000004ff087819 */ /* 0x100fe4000001160e */
[----:B------:R-:W-:Y:S02]  /*3680*/  LEA R9, R0, UR7, 0x7 ;  /* 0x0000000700097c11 */ /* 0x000fe4000f8e38ff */
[----:B------:R-:W-:Y:S02]  /*3690*/  SHF.R.U64 R26, R2, 0x3, R3 ;  /* 0x00000003021a7819 */ /* 0x000fe40000001203 */
[----:B------:R-:W-:Y:S02]  /*36a0*/  LOP3.LUT R2, R8, 0x1e, RZ, 0xc0, !PT ;  /* 0x0000001e08027812 */ /* 0x000fe400078ec0ff */
[----:B------:R-:W-:Y:S02]  /*36b0*/  IADD3 R40, P1, PT, R26, 0x1, RZ ;  /* 0x000000011a287810 */ /* 0x000fe40007f3e0ff */
[----:B------:R-:W-:-:S02]  /*36c0*/  LOP3.LUT R2, R2, 0x1f, R14, 0x78, !PT ;  /* 0x0000001f02027812 */ /* 0x000fc400078e780e */
[----:B------:R-:W-:Y:S02]  /*36d0*/  LOP3.LUT R41, R40, 0x7, RZ, 0xc0, !PT ;  /* 0x0000000728297812 */ /* 0x000fe400078ec0ff */
[----:B------:R-:W-:Y:S02]  /*36e0*/  LEA R9, R2, R9, 0x2 ;  /* 0x0000000902097211 */ /* 0x000fe400078e10ff */
[----:B------:R-:W-:Y:S02]  /*36f0*/  SHF.L.U32 R2, R14, 0x7, RZ ;  /* 0x000000070e027819 */ /* 0x000fe400000006ff */
[----:B------:R-:W-:Y:S02]  /*3700*/  IADD3 R6, P2, PT, R41, -0x1, RZ ;  /* 0xffffffff29067810 */ /* 0x000fe40007f5e0ff */
[----:B------:R-:W-:Y:S02]  /*3710*/  LEA.HI.X R16, R3, RZ, RZ, 0x1d, P1 ;  /* 0x000000ff03107211 */ /* 0x000fe400008fecff */
[----:B------:R-:W-:Y:S01]  /*3720*/  LOP3.LUT R13, R2, 0x780, RZ, 0xc0, !PT ;  /* 0x00000780020d7812 */ /* 0x000fe200078ec0ff */
[----:B------:R-:W-:Y:S01]  /*3730*/  IMAD.WIDE.U32 R2, R0, 0x140, RZ ;  /* 0x0000014000027825 */ /* 0x000fe200078e00ff */
[----:B------:R-:W-:-:S02]  /*3740*/  ISETP.GE.U32.AND P0, PT, R6, 0x3, PT ;  /* 0x000000030600780c */ /* 0x000fc40003f06070 */
[----:B------:R-:W-:Y:S02]  /*3750*/  IADD3.X R6, PT, PT, RZ, -0x1, RZ, P2, !PT ;  /* 0xffffffffff067810 */ /* 0x000fe400017fe4ff */
[----:B------:R-:W-:Y:S02]  /*3760*/  LOP3.LUT R15, R2, 0x1f, R14, 0xf8, !PT ;  /* 0x0000001f020f7812 */ /* 0x000fe400078ef80e */
[----:B------:R-:W-:Y:S02]  /*3770*/  ISETP.GE.U32.AND.EX P0, PT, R6, RZ, PT, P0 ;  /* 0x000000ff0600720c */ /* 0x000fe40003f06100 */
[----:B------:R-:W-:Y:S02]  /*3780*/  IADD3 R13, PT, PT, R13, UR7, RZ ;  /* 0x000000070d0d7c10 */ /* 0x000fe4000fffe0ff */
[----:B------:R-:W-:Y:S02]  /*3790*/  LOP3.LUT R14, R40, 0xfffffff8, RZ, 0xc0, !PT ;  /* 0xfffffff8280e7812 */ /* 0x000fe400078ec0ff */
[----:B------:R-:W-:-:S07]  /*37a0*/  LOP3.LUT R16, R16, 0x3fffffff, RZ, 0xc0, !PT ;  /* 0x3fffffff10107812 */ /* 0x000fce00078ec0ff */
.L_x_343:
[----:B------:R-:W-:Y:S01]  /*37b0*/  ISETP.LT.U32.AND P1, PT, R0, UR9, PT ;  /* 0x0000000900007c0c */ /* 0x000fe2000bf21070 */
[----:B------:R-:W-:Y:S01]  /*37c0*/  BSSY.RECONVERGENT B0, `(.L_x_332) ;  /* 0x0000071000007945 */ /* 0x000fe20003800200 */
[----:B--2---:R-:W-:Y:S01]  /*37d0*/  MOV R6, UR6 ;  /* 0x0000000600067c02 */ /* 0x004fe20008000f00 */
[----:B------:R-:W-:Y:S01]  /*37e0*/  HFMA2 R27, -RZ, RZ, 0, 0 ;  /* 0x00000000ff1b7431 */ /* 0x000fe200000001ff */
[----:B0-----:R-:W-:Y:S02]  /*37f0*/  MOV R24, RZ ;  /* 0x000000ff00187202 */ /* 0x001fe40000000f00 */
[----:B------:R-:W-:-:S13]  /*3800*/  ISETP.GT.AND.EX P1, PT, R6, RZ, PT, P1 ;  /* 0x000000ff0600720c */ /* 0x000fda0003f24310 */
[----:B---3--:R-:W-:Y:S05]  /*3810*/  @!P1 BRA `(.L_x_333) ;  /* 0x0000000400ac9947 */ /* 0x008fea0003800000 */
        /* <DEDUP_REMOVED lines=21> */
.L_x_336:
        /* <DEDUP_REMOVED lines=33> */
.L_x_335:
[----:B------:R-:W-:Y:S05]  /*3b80*/  BSYNC.RECONVERGENT B1 ;  /* 0x0000000000017941 */ /* 0x000fea0003800200 */
.L_x_334:
        /* <DEDUP_REMOVED lines=25> */
.L_x_338:
[----:B------:R-:W-:Y:S05]  /*3d20*/  BSYNC.RECONVERGENT B1 ;  /* 0x0000000000017941 */ /* 0x000fea0003800200 */
.L_x_337:
        /* <DEDUP_REMOVED lines=26> */
.L_x_333:
[----:B------:R-:W-:Y:S05]  /*3ed0*/  BSYNC.RECONVERGENT B0 ;  /* 0x0000000000007941 */ /* 0x000fea0003800200 */
.L_x_332:
[----:B------:R1:W-:Y:S01]  /*3ee0*/  STS [R9], R27 ;  /* 0x0000001b09007388 */ /* 0x0003e20000000800 */
[----:B------:R-:W2:Y:S01]  /*3ef0*/  LDC.64 R6, c[0x0][0x388] ;  /* 0x0000e200ff067b82 */ /* 0x000ea20000000a00 */
[----:B------:R-:W-:Y:S02]  /*3f00*/  ISETP.GT.U32.AND P1, PT, R42, 0x9, PT ;  /* 0x000000092a00780c */ /* 0x000fe40003f24070 */
[----:B------:R1:W-:Y:S01]  /*3f10*/  STS [R9+0x500], R24 ;  /* 0x0005001809007388 */ /* 0x0003e20000000800 */
[----:B------:R-:W-:-:S04]  /*3f20*/  MOV R17, R8 ;  /* 0x0000000800117202 */ /* 0x000fc80000000f00 */
[----:B------:R-:W3:Y:S08]  /*3f30*/  LDC.64 R18, c[0x0][0x390] ;  /* 0x0000e400ff127b82 */ /* 0x000ef00000000a00 */
[----:B-1----:R-:W-:Y:S06]  /*3f40*/  BAR.SYNC.DEFER_BLOCKING 0x0 ;  /* 0x0000000000007b1d */ /* 0x002fec0000010000 */
.L_x_342:
        /* <DEDUP_REMOVED lines=8> */
[----:B------:R-:W-:Y:S02]  /*3fd0*/  MOV R27, 0xffff ;  /* 0x0000ffff001b7802 */ /* 0x000fe40000000f00 */
[----:B------:R-:W-:Y:S02]  /*3fe0*/  MOV R28, 0xffff ;  /* 0x0000ffff001c7802 */ /* 0x000fe40000000f00 */
[----:B------:R-:W-:Y:S01]  /*3ff0*/  MOV R30, 0xffff ;  /* 0x0000ffff001e7802 */ /* 0x000fe20000000f00 */
[----:B----4-:R-:W4:Y:S01]  /*4000*/  SHFL.BFLY PT, R23, R20, 0x8, 0x101f ;  /* 0x0d101f0014177f89 */ /* 0x010f2200000e0000 */
[----:B------:R-:W-:Y:S02]  /*4010*/  MOV R29, 0xffff ;  /* 0x0000ffff001d7802 */ /* 0x000fe40000000f00 */
[----:B------:R-:W-:Y:S01]  /*4020*/  MOV R31, 0xffff ;  /* 0x0000ffff001f7802 */ /* 0x000fe20000000f00 */
[----:B01----:R-:W0:Y:S01]  /*4030*/  SHFL.BFLY PT, R22, R21, 0x8, 0x101f ;  /* 0x0d101f0015167f89 */ /* 0x003e2200000e0000 */
[----:B------:R-:W-:-:S02]  /*4040*/  MOV R32, 0xffff ;  /* 0x0000ffff00207802 */ /* 0x000fc40000000f00 */
        /* <DEDUP_REMOVED lines=15> */
.L_x_353:
        /* <DEDUP_REMOVED lines=11> */
.L_x_341:
[----:B------:R-:W-:Y:S05]  /*41f0*/  BSYNC.RECONVERGENT B0 ;  /* 0x0000000000007941 */ /* 0x000fea0003800200 */
.L_x_340:
        /* <DEDUP_REMOVED lines=9> */
.L_x_339:
        /* <DEDUP_REMOVED lines=8> */
.L_x_345:
[----:B------:R-:W-:Y:S05]  /*4310*/  BSYNC B0 ;  /* 0x0000000000007941 */ /* 0x000fea0003800000 */
.L_x_344:
        /* <DEDUP_REMOVED lines=8> */
.L_x_346:
[----:B------:R-:W-:Y:S01]  /*43a0*/  FADD.FTZ R23, R23, R20 ;  /* 0x0000001417177221 */ /* 0x000fe20000010000 */
[----:B------:R-:W-:-:S04]  /*43b0*/  HFMA2 R31, -RZ, RZ, 0, 2.384185791015625e-07 ;  /* 0x00000004ff1f7431 */ /* 0x000fc800000001ff */
[----:B------:R-:W-:Y:S02]  /*43c0*/  MOV R32, R23 ;  /* 0x0000001700207202 */ /* 0x000fe40000000f00 */
[----:B------:R-:W-:-:S07]  /*43d0*/  MOV R22, R30 ;  /* 0x0000001e00167202 */ /* 0x000fce0000000f00 */
[----:B------:R-:W-:Y:S05]  /*43e0*/  WARPSYNC.COLLECTIVE R29, `(.L_x_347) ;  /* 0x000000001d087348 */ /* 0x000fea0003c00000 */
[----:B------:R0:W1:Y:S02]  /*43f0*/  SHFL.BFLY P3, R30, R32, R31, R34 ;  /* 0x0c00001f201e7389 */ /* 0x0000640000060022 */
[----:B01----:R-:W-:Y:S05]  /*4400*/  ENDCOLLECTIVE ;  /* 0x000000000000791b */ /* 0x003fea0003800000 */
.L_x_347:
[----:B------:R-:W-:-:S05]  /*4410*/  FADD.FTZ R22, R22, R21 ;  /* 0x0000001516167221 */ /* 0x000fca0000010000 */
[----:B------:R-:W-:Y:S02]  /*4420*/  MOV R32, R22 ;  /* 0x0000001600207202 */ /* 0x000fe40000000f00 */
[----:B------:R-:W-:-:S07]  /*4430*/  MOV R24, R30 ;  /* 0x0000001e00187202 */ /* 0x000fce0000000f00 */
[----:B------:R-:W-:Y:S05]  /*4440*/  WARPSYNC.COLLECTIVE R29, `(.L_x_348) ;  /* 0x000000001d087348 */ /* 0x000fea0003c00000 */
[----:B------:R0:W1:Y:S02]  /*4450*/  SHFL.BFLY P3, R30, R32, R31, R34 ;  /* 0x0c00001f201e7389 */ /* 0x0000640000060022 */
[----:B01----:R-:W-:Y:S05]  /*4460*/  ENDCOLLECTIVE ;  /* 0x000000000000791b */ /* 0x003fea0003800000 */
.L_x_348:
[----:B------:R-:W-:Y:S01]  /*4470*/  FADD.FTZ R24, R23, R24 ;  /* 0x0000001817187221 */ /* 0x000fe20000010000 */
[----:B------:R-:W-:-:S04]  /*4480*/  HFMA2 R31, -RZ, RZ, 0, 1.1920928955078125e-07 ;  /* 0x00000002ff1f7431 */ /* 0x000fc800000001ff */
[----:B------:R-:W-:Y:S02]  /*4490*/  MOV R32, R24 ;  /* 0x0000001800207202 */ /* 0x000fe40000000f00 */
[----:B------:R-:W-:-:S07]  /*44a0*/  MOV R25, R30 ;  /* 0x0000001e00197202 */ /* 0x000fce0000000f00 */
[----:B------:R-:W-:Y:S05]  /*44b0*/  WARPSYNC.COLLECTIVE R29, `(.L_x_349) ;  /* 0x000000001d087348 */ /* 0x000fea0003c00000 */
[----:B------:R0:W1:Y:S02]  /*44c0*/  SHFL.BFLY P3, R30, R32, R31, R34 ;  /* 0x0c00001f201e7389 */ /* 0x0000640000060022 */
[----:B01----:R-:W-:Y:S05]  /*44d0*/  ENDCOLLECTIVE ;  /* 0x000000000000791b */ /* 0x003fea0003800000 */
.L_x_349:
[----:B------:R-:W-:-:S05]  /*44e0*/  FADD.FTZ R25, R22, R25 ;  /* 0x0000001916197221 */ /* 0x000fca0000010000 */
[----:B------:R-:W-:Y:S02]  /*44f0*/  MOV R32, R25 ;  /* 0x0000001900207202 */ /* 0x000fe40000000f00 */
[----:B------:R-:W-:-:S07]  /*4500*/  MOV R27, R30 ;  /* 0x0000001e001b7202 */ /* 0x000fce0000000f00 */
[----:B------:R-:W-:Y:S05]  /*4510*/  WARPSYNC.COLLECTIVE R29, `(.L_x_350) ;  /* 0x000000001d087348 */ /* 0x000fea0003c00000 */
[----:B------:R0:W1:Y:S02]  /*4520*/  SHFL.BFLY P3, R30, R32, R31, R34 ;  /* 0x0c00001f201e7389 */ /* 0x0000640000060022 */
[----:B01----:R-:W-:Y:S05]  /*4530*/  ENDCOLLECTIVE ;  /* 0x000000000000791b */ /* 0x003fea0003800000 */
.L_x_350:
[----:B------:R-:W-:Y:S01]  /*4540*/  FADD.FTZ R27, R24, R27 ;  /* 0x0000001b181b7221 */ /* 0x000fe20000010000 */
[----:B------:R-:W-:-:S04]  /*4550*/  HFMA2 R31, -RZ, RZ, 0, 5.9604644775390625e-08 ;  /* 0x00000001ff1f7431 */ /* 0x000fc800000001ff */
[----:B------:R-:W-:Y:S02]  /*4560*/  MOV R32, R27 ;  /* 0x0000001b00207202 */ /* 0x000fe40000000f00 */
[----:B------:R-:W-:-:S07]  /*4570*/  MOV R20, R30 ;  /* 0x0000001e00147202 */ /* 0x000fce0000000f00 */
[----:B------:R-:W-:Y:S05]  /*4580*/  WARPSYNC.COLLECTIVE R29, `(.L_x_351) ;  /* 0x000000001d087348 */ /* 0x000fea0003c00000 */
[----:B------:R0:W1:Y:S02]  /*4590*/  SHFL.BFLY P3, R30, R32, R31, R34 ;  /* 0x0c00001f201e7389 */ /* 0x0000640000060022 */
[----:B01----:R-:W-:Y:S05]  /*45a0*/  ENDCOLLECTIVE ;  /* 0x000000000000791b */ /* 0x003fea0003800000 */
.L_x_351:
[----:B------:R-:W-:-:S05]  /*45b0*/  FADD.FTZ R20, R25, R20 ;  /* 0x0000001419147221 */ /* 0x000fca0000010000 */
[----:B------:R-:W-:Y:S02]  /*45c0*/  MOV R32, R20 ;  /* 0x0000001400207202 */ /* 0x000fe40000000f00 */
[----:B------:R-:W-:-:S07]  /*45d0*/  MOV R28, R30 ;  /* 0x0000001e001c7202 */ /* 0x000fce0000000f00 */
[----:B------:R-:W-:Y:S05]  /*45e0*/  WARPSYNC.COLLECTIVE R29, `(.L_x_352) ;  /* 0x000000001d087348 */ /* 0x000fea0003c00000 */
[----:B------:R0:W1:Y:S02]  /*45f0*/  SHFL.BFLY P3, R30, R32, R31, R34 ;  /* 0x0c00001f201e7389 */ /* 0x0000640000060022 */
[----:B01----:R-:W-:Y:S05]  /*4600*/  ENDCOLLECTIVE ;  /* 0x000000000000791b */ /* 0x003fea0003800000 */
.L_x_352:
[----:B------:R-:W-:Y:S01]  /*4610*/  FADD.FTZ R28, R27, R28 ;  /* 0x0000001c1b1c7221 */ /* 0x000fe20000010000 */
[----:B------:R-:W-:Y:S01]  /*4620*/  MOV R21, R30 ;  /* 0x0000001e00157202 */ /* 0x000fe20000000f00 */
[----:B------:R-:W-:Y:S06]  /*4630*/  BRA `(.L_x_353) ;  /* 0xfffffff800c07947 */ /* 0x000fec000383ffff */
.L_x_354:
        /* <DEDUP_REMOVED lines=12> */
.L_x_1662:


//--------------------- .text._ZN13group_norm_v218gn_bwd_cuda_kernelI13__nv_bfloat16Li320ELi3ELi16ELi20ELi1024ELb1ELb1ELi4ELi320ELi320ELi4ELb1ELi1ELb0ELb0ELNS_15WgradSyncMethodE3ENS_16CompileConditionILi1000EEEEEvPT_S6_S6_PKS5_S8_S8_S8_PKfflPfPj --------------------------
	.section	.text._ZN13group_norm_v218gn_bwd_cuda_kernelI13__nv_bfloat16Li320ELi3ELi16ELi20ELi1024ELb1ELb1ELi4ELi320ELi320ELi4ELb1ELi1ELb0ELb0ELNS_15WgradSyncMethodE3ENS_16CompileConditionILi1000EEEEEvPT_S6_S6_PKS5_S8_S8_S8_PKfflPfPj,"ax",@progbits
	.align	128
        .global         _ZN13group_norm_v218gn_bwd_cuda_kernelI13__nv_bfloat16Li320ELi3ELi16ELi20ELi1024ELb1ELb1ELi4ELi320ELi320ELi4ELb1ELi1ELb0ELb0ELNS_15WgradSyncMethodE3ENS_16CompileConditionILi1000EEEEEvPT_S6_S6_PKS5_S8_S8_S8_PKfflPfPj
        .type           _ZN13group_norm_v218gn_bwd_cuda_kernelI13__nv_bfloat16Li320ELi3ELi16ELi20ELi1024ELb1ELb1ELi4ELi320ELi320ELi4ELb1ELi1ELb0ELb0ELNS_15WgradSyncMethodE3ENS_16CompileConditionILi1000EEEEEvPT_S6_S6_PKS5_S8_S8_S8_PKfflPfPj,@function
        .size           _ZN13group_norm_v218gn_bwd_cuda_kernelI13__nv_bfloat16Li320ELi3ELi16ELi20ELi1024ELb1ELb1ELi4ELi320ELi320ELi4ELb1ELi1ELb0ELb0ELNS_15WgradSyncMethodE3ENS_16CompileConditionILi1000EEEEEvPT_S6_S6_PKS5_S8_S8_S8_PKfflPfPj,(.L_x_1663 - _ZN13group_norm_v218gn_bwd_cuda_kernelI13__nv_bfloat16Li320ELi3ELi16ELi20ELi1024ELb1ELb1ELi4ELi320ELi320ELi4ELb1ELi1ELb0ELb0ELNS_15WgradSyncMethodE3ENS_16CompileConditionILi1000EEEEEvPT_S6_S6_PKS5_S8_S8_S8_PKfflPfPj)
        .other          _ZN13group_norm_v218gn_bwd_cuda_kernelI13__nv_bfloat16Li320ELi3ELi16ELi20ELi1024ELb1ELb1ELi4ELi320ELi320ELi4ELb1ELi1ELb0ELb0ELNS_15WgradSyncMethodE3ENS_16CompileConditionILi1000EEEEEvPT_S6_S6_PKS5_S8_S8_S8_PKfflPfPj,@"STO_CUDA_ENTRY STV_DEFAULT"
_ZN13group_norm_v218gn_bwd_cuda_kernelI13__nv_bfloat16Li320ELi3ELi16ELi20ELi1024ELb1ELb1ELi4ELi320ELi320ELi4ELb1ELi1ELb0ELb0ELNS_15WgradSyncMethodE3ENS_16CompileConditionILi1000EEEEEvPT_S6_S6_PKS5_S8_S8_S8_PKfflPfPj:
.text._ZN13group_norm_v218gn_bwd_cuda_kernelI13__nv_bfloat16Li320ELi3ELi16ELi20ELi1024ELb1ELb1ELi4ELi320ELi320ELi4ELb1ELi1ELb0ELb0ELNS_15WgradSyncMethodE3ENS_16CompileConditionILi1000EEEEEvPT_S6_S6_PKS5_S8_S8_S8_PKfflPfPj:
        /* <DEDUP_REMOVED lines=32> */
.L_x_357:
[----:B------:R-:W2:Y:S04]  /*0200*/  LD.E.STRONG.GPU R0, desc[UR10][R2.64] ;  /* 0x0000000a02007980 */ /* 0x000ea8000c10f900 */
[----:B--2---:R-:W-:Y:S01]  /*0210*/  CCTL.IVALL ;  /* 0x00000000ff00798f */ /* 0x004fe20002000000 */
[----:B------:R-:W-:Y:S05]  /*0220*/  YIELD ;  /* 0x0000000000007946 */ /* 0x000fea0003800000 */
[----:B-----5:R-:W-:-:S04]  /*0230*/  LOP3.LUT R0, R0, R5, RZ, 0x3c, !PT ;  /* 0x0000000500007212 */ /* 0x020fc800078e3cff */
[----:B------:R-:W-:-:S13]  /*0240*/  ISETP.GT.AND P0, PT, R0, -0x1, PT ;  /* 0xffffffff0000780c */ /* 0x000fda0003f04270 */
[----:B------:R-:W-:Y:S05]  /*0250*/  @P0 BRA `(.L_x_357) ;  /* 0xfffffffc00e80947 */ /* 0x000fea000383ffff */
.L_x_356:
[----:B------:R-:W-:Y:S05]  /*0260*/  WARPSYNC.ALL ;  /* 0x0000000000007948 */ /* 0x000fea0003800000 */
[----:B------:R-:W-:Y:S06]  /*0270*/  BAR.SYNC.DEFER_BLOCKING 0x0 ;  /* 0x0000000000007b1d */ /* 0x000fec0000010000 */
[----:B------:R-:W-:Y:S05]  /*0280*/  BRA `(.L_x_358) ;  /* 0x0000001800ec7947 */ /* 0x000fea0003800000 */
.L_x_355:
[----:B------:R-:W0:Y:S01]  /*0290*/  S2R R36, SR_TID.X ;  /* 0x0000000000247919 */ /* 0x000e220000002100 */
[----:B------:R-:W1:Y:S08]  /*02a0*/  LDC.64 R2, c[0x0][0x3b0] ;  /* 0x0000ec00ff027b82 */ /* 0x000e700000000a00 */
[----:B------:R-:W2:Y:S01]  /*02b0*/  LDC.64 R4, c[0x0][0x3a8] ;  /* 0x0000ea00ff047b82 */ /* 0x000ea20000000a00 */
        /* <DEDUP_REMOVED lines=10> */
[----:B-1----:R-:W-:-:S04]  /*0360*/  IMAD.WIDE.U32 R2, R9, 0x2, R2 ;  /* 0x0000000209027825 */ /* 0x002fc800078e0002 */
[----:B--2---:R-:W-:Y:S02]  /*0370*/  IMAD.WIDE.U32 R4, R9, 0x2, R4 ;  /* 0x0000000209047825 */ /* 0x004fe400078e0004 */
[----:B------:R-:W2:Y:S04]  /*0380*/  LDG.E.64.CONSTANT R2, desc[UR10][R2.64] ;  /* 0x0000000a02027981 */ /* 0x000ea8000c1e9b00 */
[----:B------:R0:W3:Y:S01]  /*0390*/  LDG.E.64.CONSTANT R14, desc[UR10][R4.64] ;  /* 0x0000000a040e7981 */ /* 0x0000e2000c1e9b00 */
[----:B------:R-:W1:Y:S01]  /*03a0*/  S2R R11, SR_CgaCtaId ;  /* 0x00000000000b7919 */ /* 0x000e620000008800 */
[----:B------:R-:W-:Y:S01]  /*03b0*/  USHF.L.U32 UR4, UR12, 0x2, URZ ;  /* 0x000000020c047899 */ /* 0x000fe200080006ff */
[----:B------:R-:W-:Y:S02]  /*03c0*/  MOV R6, 0x400 ;  /* 0x0000040000067802 */ /* 0x000fe40000000f00 */
[----:B------:R-:W-:Y:S01]  /*03d0*/  PRMT R0, R0, 0x9910, RZ ;  /* 0x0000991000007816 */ /* 0x000fe200000000ff */
[----:B------:R-:W-:Y:S01]  /*03e0*/  ULOP3.LUT UR4, UR4, 0x3fc, URZ, 0xc0, !UPT ;  /* 0x000003fc04047892 */ /* 0x000fe2000f8ec0ff */
[----:B------:R-:W-:-:S03]  /*03f0*/  IADD3 R6, PT, PT, R6, 0x2800, RZ ;  /* 0x0000280006067810 */ /* 0x000fc60007ffe0ff */
[----:B------:R-:W-:Y:S01]  /*0400*/  IMAD R0, R0, 0xcd, RZ ;  /* 0x000000cd00007824 */ /* 0x000fe200078e02ff */
[----:B------:R-:W-:Y:S02]  /*0410*/  SHF.L.U32 R8, R36, 0x3, RZ ;  /* 0x0000000324087819 */ /* 0x000fe400000006ff */
[----:B------:R-:W-:Y:S02]  /*0420*/  IADD3 R56, PT, PT, R54, UR4, RZ ;  /* 0x0000000436387c10 */ /* 0x000fe4000fffe0ff */
[----:B------:R-:W-:Y:S02]  /*0430*/  LOP3.LUT R0, R0, 0xffff, RZ, 0xc0, !PT ;  /* 0x0000ffff00007812 */ /* 0x000fe400078ec0ff */
[----:B0-----:R-:W-:Y:S01]  /*0440*/  LOP3.LUT R4, R8, 0x18, RZ, 0xc0, !PT ;  /* 0x0000001808047812 */ /* 0x001fe200078ec0ff */
[----:B------:R-:W-:Y:S01]  /*0450*/  IMAD R56, R56, 0x140, R9 ;  /* 0x0000014038387824 */ /* 0x000fe200078e0209 */
[----:B------:R-:W-:Y:S02]  /*0460*/  SHF.R.U32.HI R55, RZ, 0xa, R0 ;  /* 0x0000000aff377819 */ /* 0x000fe40000011600 */
[----:B------:R-:W-:-:S02]  /*0470*/  CS2R R22, SRZ ;  /* 0x0000000000167805 */ /* 0x000fc4000001ff00 */
[----:B------:R-:W-:Y:S02]  /*0480*/  CS2R R20, SRZ ;  /* 0x0000000000147805 */ /* 0x000fe4000001ff00 */
[----:B------:R-:W-:Y:S02]  /*0490*/  CS2R R18, SRZ ;  /* 0x0000000000127805 */ /* 0x000fe4000001ff00 */
[----:B-1----:R-:W-:Y:S02]  /*04a0*/  LEA R6, R11, R6, 0x18 ;  /* 0x000000060b067211 */ /* 0x002fe400078ec0ff */
[----:B------:R-:W-:-:S03]  /*04b0*/  SHF.R.U32.HI R11, RZ, 0x2, R36 ;  /* 0x00000002ff0b7819 */ /* 0x000fc60000011624 */
[--C-:B------:R-:W-:Y:S02]  /*04c0*/  IMAD R5, R13, 0x28, R6.reuse ;  /* 0x000000280d057824 */ /* 0x100fe400078e0206 */
[----:B------:R-:W-:Y:S01]  /*04d0*/  IMAD R11, R11, 0xc8, R6 ;  /* 0x000000c80b0b7824 */ /* 0x000fe200078e0206 */
[----:B------:R-:W-:Y:S02]  /*04e0*/  CS2R R16, SRZ ;  /* 0x0000000000107805 */ /* 0x000fe4000001ff00 */
[----:B------:R-:W-:Y:S02]  /*04f0*/  LOP3.LUT R30, R55, 0xffff, RZ, 0xc0, !PT ;  /* 0x0000ffff371e7812 */ /* 0x000fe400078ec0ff */
[----:B------:R-:W-:Y:S01]  /*0500*/  LEA R54, R54, R5, 0x3 ;  /* 0x0000000536367211 */ /* 0x000fe200078e18ff */
[----:B------:R-:W-:Y:S01]  /*0510*/  IMAD.IADD R4, R11, 0x1, R4 ;  /* 0x000000010b047824 */ /* 0x000fe200078e0204 */
[----:B------:R-:W-:Y:S01]  /*0520*/  UMOV UR4, URZ ;  /* 0x000000ff00047c82 */ /* 0x000fe20008000000 */
[----:B--2---:R-:W-:-:S02]  /*0530*/  PRMT R50, R2, 0x7632, R50 ;  /* 0x0000763202327816 */ /* 0x004fc40000000032 */
[----:B------:R-:W-:Y:S02]  /*0540*/  PRMT R9, R3, 0x7632, R9 ;  /* 0x0000763203097816 */ /* 0x000fe40000000009 */
[----:B---3--:R-:W-:Y:S02]  /*0550*/  PRMT R51, R14, 0x7632, R51 ;  /* 0x000076320e337816 */ /* 0x008fe40000000033 */
[C---:B------:R-:W-:Y:S01]  /*0560*/  PRMT R6, R15.reuse, 0x7632, R6 ;  /* 0x000076320f067816 */ /* 0x040fe20000000006 */
[----:B------:R-:W-:Y:S01]  /*0570*/  IMAD.U32 R52, R2, 0x10000, RZ ;  /* 0x0001000002347824 */ /* 0x000fe200078e00ff */
[----:B------:R-:W-:Y:S01]  /*0580*/  SHF.L.U32 R53, R14, 0x10, RZ ;  /* 0x000000100e357819 */ /* 0x000fe200000006ff */
[----:B------:R-:W-:Y:S01]  /*0590*/  IMAD.U32 R50, R50, 0x10000, RZ ;  /* 0x0001000032327824 */ /* 0x000fe200078e00ff */
[----:B------:R-:W-:Y:S02]  /*05a0*/  SHF.L.U32 R5, R15, 0x10, RZ ;  /* 0x000000100f057819 */ /* 0x000fe400000006ff */
[----:B------:R-:W-:-:S02]  /*05b0*/  SHF.L.U32 R2, R3, 0x10, RZ ;  /* 0x0000001003027819 */ /* 0x000fc400000006ff */
[----:B------:R-:W-:Y:S02]  /*05c0*/  SHF.L.U32 R51, R51, 0x10, RZ ;  /* 0x0000001033337819 */ /* 0x000fe400000006ff */
[----:B------:R-:W-:Y:S02]  /*05d0*/  SHF.L.U32 R0, R6, 0x10, RZ ;  /* 0x0000001006007819 */ /* 0x000fe400000006ff */
[----:B------:R-:W-:-:S07]  /*05e0*/  SHF.L.U32 R9, R9, 0x10, RZ ;  /* 0x0000001009097819 */ /* 0x000fce00000006ff */
.L_x_372:
[----:B------:R-:W0:Y:S01]  /*05f0*/  LDCU.64 UR6, c[0x0][0x3b8] ;  /* 0x00007700ff0677ac */ /* 0x000e220008000a00 */
[C---:B------:R-:W-:Y:S01]  /*0600*/  SHF.L.U64.HI R11, R49.reuse, 0x5, R48 ;  /* 0x00000005310b7819 */ /* 0x040fe20000010230 */
[----:B------:R-:W-:Y:S01]  /*0610*/  HFMA2 R57, -RZ, RZ, 0, 0 ;  /* 0x00000000ff397431 */ /* 0x000fe200000001ff */
[----:B------:R-:W-:Y:S01]  /*0620*/  SHF.L.U32 R10, R49, 0x5, RZ ;  /* 0x00000005310a7819 */ /* 0x000fe200000006ff */
[----:B-1----:R-:W1:Y:S01]  /*0630*/  LDCU.64 UR8, c[0x0][0x3a0] ;  /* 0x00007400ff0877ac */ /* 0x002e620008000a00 */
[----:B------:R-:W-:-:S03]  /*0640*/  IMAD R3, R48, 0x50000, RZ ;  /* 0x0005000030037824 */ /* 0x000fc600078e02ff */
[----:B------:R-:W-:Y:S01]  /*0650*/  IMAD.WIDE.U32 R30, R30, 0x2, R10 ;  /* 0x000000021e1e7825 */ /* 0x000fe200078e000a */
[----:B------:R-:W2:Y:S03]  /*0660*/  LDCU UR5, c[0x0][0x3c0] ;  /* 0x00007800ff0577ac */ /* 0x000ea60008000800 */
[----:B------:R-:W-:-:S04]  /*0670*/  IMAD.WIDE.U32 R10, R49, 0x50000, R56 ;  /* 0x00050000310a7825 */ /* 0x000fc800078e0038 */
[----:B------:R-:W-:Y:S01]  /*0680*/  IMAD.IADD R3, R11, 0x1, R3 ;  /* 0x000000010b037824 */ /* 0x000fe200078e0203 */
[----:B------:R-:W-:Y:S02]  /*0690*/  SHF.L.U32 R6, R10, 0x1, RZ ;  /* 0x000000010a067819 */ /* 0x000fe400000006ff */
[----:B0-----:R-:W-:-:S04]  /*06a0*/  LEA R12, P0, R30, UR6, 0x2 ;  /* 0x000000061e0c7c11 */ /* 0x001fc8000f8010ff */
[----:B------:R-:W-:Y:S01]  /*06b0*/  LEA.HI.X R13, R30, UR7, R31, 0x2, P0 ;  /* 0x000000071e0d7c11 */ /* 0x000fe200080f141f */
[----:B------:R-:W0:Y:S01]  /*06c0*/  LDCU.64 UR6, c[0x0][0x398] ;  /* 0x00007300ff0677ac */ /* 0x000e220008000a00 */
[----:B------:R-:W-:Y:S02]  /*06d0*/  SHF.L.U64.HI R8, R10, 0x1, R3 ;  /* 0x000000010a087819 */ /* 0x000fe40000010203 */
[----:B-1----:R-:W-:Y:S02]  /*06e0*/  IADD3 R14, P0, PT, R6, UR8, RZ ;  /* 0x00000008060e7c10 */ /* 0x002fe4000ff1e0ff */
[----:B------:R-:W2:Y:S02]  /*06f0*/  LDG.E.64.CONSTANT R12, desc[UR10][R12.64] ;  /* 0x0000000a0c0c7981 */ /* 0x000ea4000c1e9b00 */
[----:B------:R-:W-:-:S06]  /*0700*/  IADD3.X R15, PT, PT, R8, UR9, RZ, P0, !PT ;  /* 0x00000009080f7c10 */ /* 0x000fcc00087fe4ff */
[----:B------:R-:W3:Y:S01]  /*0710*/  LDG.E.64.CONSTANT R14, desc[UR10][R14.64] ;  /* 0x0000000a0e0e7981 */ /* 0x000ee2000c1e9b00 */
[----:B0-----:R-:W-:-:S04]  /*0720*/  IADD3 R24, P0, PT, R6, UR6, RZ ;  /* 0x0000000606187c10 */ /* 0x001fc8000ff1e0ff */
[----:B------:R-:W-:-:S06]  /*0730*/  IADD3.X R25, PT, PT, R8, UR7, RZ, P0, !PT ;  /* 0x0000000708197c10 */ /* 0x000fcc00087fe4ff */
[----:B------:R-:W4:Y:S01]  /*0740*/  LDG.E.64.CONSTANT R24, desc[UR10][R24.64] ;  /* 0x0000000a18187981 */ /* 0x000f22000c1e9b00 */
[----:B------:R-:W-:Y:S01]  /*0750*/  IADD3 R49, P0, PT, R49, 0x1, RZ ;  /* 0x0000000131317810 */ /* 0x000fe20007f1e0ff */
[----:B------:R-:W-:Y:S01]  /*0760*/  HFMA2 R37, -RZ, RZ, 0, 0 ;  /* 0x00000000ff257431 */ /* 0x000fe200000001ff */
[----:B------:R-:W-:Y:S02]  /*0770*/  ISETP.GT.U32.AND P1, PT, R36, 0x3f, PT ;  /* 0x0000003f2400780c */ /* 0x000fe40003f24070 */
[----:B------:R-:W-:Y:S01]  /*0780*/  IADD3.X R48, PT, PT, RZ, R48, RZ, P0, !PT ;  /* 0x00000030ff307210 */ /* 0x000fe200007fe4ff */
[----:B--2---:R-:W-:-:S06]  /*0790*/  FADD.FTZ R10, R13, UR5 ;  /* 0x000000050d0a7e21 */ /* 0x004fcc0008010000 */
[----:B------:R-:W0:Y:S01]  /*07a0*/  MUFU.RSQ R10, R10 ;  /* 0x0000000a000a7308 */ /* 0x000e220000001400 */
[C---:B---3--:R-:W-:Y:S02]  /*07b0*/  SHF.L.U32 R3, R14.reuse, 0x10, RZ ;  /* 0x000000100e037819 */ /* 0x048fe400000006ff */
[----:B------:R-:W-:Y:S02]  /*07c0*/  PRMT R14, R14, 0x7632, R14 ;  /* 0x000076320e0e7816 */ /* 0x000fe4000000000e */
[C---:B------:R-:W-:Y:S01]  /*07d0*/  SHF.L.U32 R11, R15.reuse, 0x10, RZ ;  /* 0x000000100f0b7819 */ /* 0x040fe200000006ff */
[----:B------:R-:W-:Y:S01]  /*07e0*/  FADD.FTZ R3, -R12, R3 ;  /* 0x000000030c037221 */ /* 0x000fe20000010100 */
[----:B------:R-:W-:Y:S01]  /*07f0*/  PRMT R15, R15, 0x7632, R15 ;  /* 0x000076320f0f7816 */ /* 0x000fe2000000000f */
[----:B------:R-:W-:Y:S02]  /*0800*/  IMAD.U32 R13, R14, 0x10000, RZ ;  /* 0x000100000e0d7824 */ /* 0x000fe400078e00ff */
[C---:B------:R-:W-:Y:S01]  /*0810*/  FADD.FTZ R11, -R12.reuse, R11 ;  /* 0x0000000b0c0b7221 */ /* 0x040fe20000010100 */
[----:B------:R-:W-:Y:S01]  /*0820*/  SHF.L.U32 R15, R15, 0x10, RZ ;  /* 0x000000100f0f7819 */ /* 0x000fe200000006ff */
[----:B------:R-:W-:Y:S01]  /*0830*/  FADD.FTZ R13, -R12, R13 ;  /* 0x0000000d0c0d7221 */ /* 0x000fe20000010100 */
[C---:B0-----:R-:W-:Y:S01]  /*0840*/  FMUL.FTZ R3, R10.reuse, R3 ;  /* 0x000000030a037220 */ /* 0x041fe20000410000 */
[----:B------:R-:W-:-:S02]  /*0850*/  FMUL.FTZ R11, R10, R11 ;  /* 0x0000000b0a0b7220 */ /* 0x000fc40000410000 */
[----:B------:R-:W-:Y:S01]  /*0860*/  FMUL.FTZ R13, R10, R13 ;  /* 0x0000000d0a0d7220 */ /* 0x000fe20000410000 */
[----:B------:R-:W-:Y:S01]  /*0870*/  FADD.FTZ R15, -R12, R15 ;  /* 0x0000000f0c0f7221 */ /* 0x000fe20000010100 */
[----:B------:R-:W-:Y:S01]  /*0880*/  FFMA.FTZ R14, R53, R3, R52 ;  /* 0x00000003350e7223 */ /* 0x000fe20000010034 */
[----:B------:R-:W-:Y:S01]  /*0890*/  FFMA.FTZ R30, R5, R11, R2 ;  /* 0x0000000b051e7223 */ /* 0x000fe20000010002 */
[----:B------:R-:W-:Y:S01]  /*08a0*/  FFMA.FTZ R28, R51, R13, R50 ;  /* 0x0000000d331c7223 */ /* 0x000fe20000010032 */
[----:B------:R-:W-:Y:S01]  /*08b0*/  FMUL.FTZ R15, R10, R15 ;  /* 0x0000000f0a0f7220 */ /* 0x000fe20000410000 */
[----:B------:R-:W-:Y:S01]  /*08c0*/  FMUL.FTZ R26, R14, -1.4426950216293334961 ;  /* 0xbfb8aa3b0e1a7820 */ /* 0x000fe20000410000 */
[----:B------:R-:W-:Y:S01]  /*08d0*/  FMUL.FTZ R29, R30, -1.4426950216293334961 ;  /* 0xbfb8aa3b1e1d7820 */ /* 0x000fe20000410000 */
[----:B------:R-:W-:Y:S01]  /*08e0*/  FMUL.FTZ R27, R28, -1.4426950216293334961 ;  /* 0xbfb8aa3b1c1b7820 */ /* 0x000fe20000410000 */
[----:B------:R-:W-:-:S03]  /*08f0*/  FFMA.FTZ R12, R0, R15, R9 ;  /* 0x0000000f000c7223 */ /* 0x000fc60000010009 */
[----:B------:R-:W0:Y:S01]  /*0900*/  MUFU.EX2 R26, R26 ;  /* 0x0000001a001a7308 */ /* 0x000e220000000800 */
[----:B------:R-:W-:-:S07]  /*0910*/  FMUL.FTZ R31, R12, -1.4426950216293334961 ;  /* 0xbfb8aa3b0c1f7820 */ /* 0x000fce0000410000 */
[----:B------:R-:W1:Y:S08]  /*0920*/  MUFU.EX2 R29, R29 ;  /* 0x0000001d001d7308 */ /* 0x000e700000000800 */
[----:B------:R-:W2:Y:S01]  /*0930*/  MUFU.EX2 R27, R27 ;  /* 0x0000001b001b7308 */ /* 0x000ea20000000800 */
[----:B0-----:R-:W-:-:S07]  /*0940*/  FADD.FTZ R26, R26, 1 ;  /* 0x3f8000001a1a7421 */ /* 0x001fce0000010000 */
[----:B------:R-:W0:Y:S01]  /*0950*/  MUFU.EX2 R31, R31 ;  /* 0x0000001f001f7308 */ /* 0x000e220000000800 */
[----:B-1----:R-:W-:-:S07]  /*0960*/  FADD.FTZ R32, R29, 1 ;  /* 0x3f8000001d207421 */ /* 0x002fce0000010000 */
[----:B------:R-:W1:Y:S01]  /*0970*/  MUFU.RCP R26, R26 ;  /* 0x0000001a001a7308 */ /* 0x000e620000001000 */
[----:B--2---:R-:W-:-:S07]  /*0980*/  FADD.FTZ R29, R27, 1 ;  /* 0x3f8000001b1d7421 */ /* 0x004fce0000010000 */
[----:B------:R-:W2:Y:S01]  /*0990*/  MUFU.RCP R29, R29 ;  /* 0x0000001d001d7308 */ /* 0x000ea20000001000 */
[----:B0-----:R-:W-:-:S07]  /*09a0*/  FADD.FTZ R34, R31, 1 ;  /* 0x3f8000001f227421 */ /* 0x001fce0000010000 */
[----:B------:R-:W0:Y:S01]  /*09b0*/  MUFU.RCP R34, R34 ;  /* 0x0000002200227308 */ /* 0x000e220000001000 */
[----:B-1----:R-:W-:-:S04]  /*09c0*/  FADD.FTZ R27, -R26, 1 ;  /* 0x3f8000001a1b7421 */ /* 0x002fc80000010100 */
[----:B------:R-:W-:-:S03]  /*09d0*/  FFMA.FTZ R27, R14, R27, 1 ;  /* 0x3f8000000e1b7423 */ /* 0x000fc6000001001b */
[----:B------:R-:W1:Y:S01]  /*09e0*/  MUFU.RCP R32, R32 ;  /* 0x0000002000207308 */ /* 0x000e620000001000 */
[----:B--2---:R-:W-:Y:S01]  /*09f0*/  FADD.FTZ R31, -R29, 1 ;  /* 0x3f8000001d1f7421 */ /* 0x004fe20000010100 */
[----:B------:R-:W-:Y:S01]  /*0a00*/  FMUL.FTZ R27, R26, R27 ;  /* 0x0000001b1a1b7220 */ /* 0x000fe20000410000 */
[----:B----4-:R-:W-:Y:S02]  /*0a10*/  IMAD.U32 R26, R25, 0x10000, RZ ;  /* 0x00010000191a7824 */ /* 0x010fe400078e00ff */
[----:B------:R-:W-:Y:S01]  /*0a20*/  FFMA.FTZ R14, R28, R31, 1 ;  /* 0x3f8000001c0e7423 */ /* 0x000fe2000001001f */
[C---:B------:R-:W-:Y:S02]  /*0a30*/  SHF.L.U32 R28, R24.reuse, 0x10, RZ ;  /* 0x00000010181c7819 */ /* 0x040fe400000006ff */
[----:B------:R-:W-:Y:S01]  /*0a40*/  PRMT R24, R24, 0x7632, R24 ;  /* 0x0000763218187816 */ /* 0x000fe20000000018 */
[----:B0-----:R-:W-:Y:S01]  /*0a50*/  FADD.FTZ R31, -R34, 1 ;  /* 0x3f800000221f7421 */ /* 0x001fe20000010100 */
[----:B------:R-:W-:Y:S01]  /*0a60*/  FMUL.FTZ R29, R29, R14 ;  /* 0x0000000e1d1d7220 */ /* 0x000fe20000410000 */
[----:B------:R-:W-:Y:S01]  /*0a70*/  PRMT R14, R25, 0x7632, R14 ;  /* 0x00007632190e7816 */ /* 0x000fe2000000000e */
[----:B------:R-:W-:Y:S01]  /*0a80*/  FMUL.FTZ R28, R28, R27 ;  /* 0x0000001b1c1c7220 */ /* 0x000fe20000410000 */
[----:B------:R-:W-:Y:S01]  /*0a90*/  FFMA.FTZ R31, R12, R31, 1 ;  /* 0x3f8000000c1f7423 */ /* 0x000fe2000001001f */
[----:B------:R-:W-:-:S02]  /*0aa0*/  SHF.L.U32 R12, R24, 0x10, RZ ;  /* 0x00000010180c7819 */ /* 0x000fc400000006ff */
[----:B------:R-:W0:Y:S01]  /*0ab0*/  LDC.64 R24, c[0x0][0x3c8] ;  /* 0x0000f200ff187b82 */ /* 0x000e220000000a00 */
[----:B-1----:R-:W-:Y:S01]  /*0ac0*/  FADD.FTZ R33, -R32, 1 ;  /* 0x3f80000020217421 */ /* 0x002fe20000010100 */
[----:B------:R-:W-:Y:S01]  /*0ad0*/  FMUL.FTZ R34, R34, R31 ;  /* 0x0000001f22227220 */ /* 0x000fe20000410000 */
[-C--:B------:R-:W-:Y:S01]  /*0ae0*/  FFMA.FTZ R22, R3, R28.reuse, R22 ;  /* 0x0000001c03167223 */ /* 0x080fe20000010016 */
[----:B------:R-:W-:Y:S01]  /*0af0*/  FADD.FTZ R23, R28, R23 ;  /* 0x000000171c177221 */ /* 0x000fe20000010000 */
[----:B------:R-:W-:Y:S01]  /*0b00*/  FFMA.FTZ R33, R30, R33, 1 ;  /* 0x3f8000001e217423 */ /* 0x000fe20000010021 */
[----:B------:R-:W-:Y:S01]  /*0b10*/  FMUL.FTZ R30, R12, R29 ;  /* 0x0000001d0c1e7220 */ /* 0x000fe20000410000 */
[----:B------:R-:W-:Y:S01]  /*0b20*/  FMUL.FTZ R12, R53, R28 ;  /* 0x0000001c350c7220 */ /* 0x000fe20000410000 */
[----:B------:R-:W-:Y:S01]  /*0b30*/  SHF.L.U32 R29, R14, 0x10, RZ ;  /* 0x000000100e1d7819 */ /* 0x000fe200000006ff */
[----:B------:R-:W-:Y:S01]  /*0b40*/  FMUL.FTZ R33, R32, R33 ;  /* 0x0000002120217220 */ /* 0x000fe20000410000 */
[-C--:B------:R-:W-:Y:S01]  /*0b50*/  FMUL.FTZ R14, R51, R30.reuse ;  /* 0x0000001e330e7220 */ /* 0x080fe20000410000 */
[----:B------:R-:W-:Y:S01]  /*0b60*/  FADD.FTZ R27, RZ, R12 ;  /* 0x0000000cff1b7221 */ /* 0x000fe20000010000 */
[----:B------:R-:W-:Y:S01]  /*0b70*/  FFMA.FTZ R20, R13, R30, R20 ;  /* 0x0000001e0d147223 */ /* 0x000fe20000010014 */
[----:B------:R-:W-:Y:S01]  /*0b80*/  FMUL.FTZ R32, R26, R33 ;  /* 0x000000211a207220 */ /* 0x000fe20000410000 */
[----:B------:R-:W-:Y:S01]  /*0b90*/  FFMA.FTZ R26, R3, R12, RZ ;  /* 0x0000000c031a7223 */ /* 0x000fe200000100ff */
[----:B------:R-:W-:Y:S01]  /*0ba0*/  FMUL.FTZ R29, R29, R34 ;  /* 0x000000221d1d7220 */ /* 0x000fe20000410000 */
[----:B------:R-:W-:Y:S01]  /*0bb0*/  FADD.FTZ R27, R27, R14 ;  /* 0x0000000e1b1b7221 */ /* 0x000fe20000010000 */
[----:B------:R-:W-:Y:S01]  /*0bc0*/  FMUL.FTZ R46, R5, R32 ;  /* 0x00000020052e7220 */ /* 0x000fe20000410000 */
[----:B------:R-:W-:Y:S01]  /*0bd0*/  FFMA.FTZ R26, R13, R14, R26 ;  /* 0x0000000e0d1a7223 */ /* 0x000fe2000001001a */
[----:B------:R-:W-:Y:S01]  /*0be0*/  FMUL.FTZ R47, R0, R29 ;  /* 0x0000001d002f7220 */ /* 0x000fe20000410000 */
[----:B------:R-:W-:Y:S01]  /*0bf0*/  FFMA.FTZ R18, R11, R32, R18 ;  /* 0x000000200b127223 */ /* 0x000fe20000010012 */
[----:B------:R-:W-:Y:S01]  /*0c00*/  FADD.FTZ R34, R27, R46 ;  /* 0x0000002e1b227221 */ /* 0x000fe20000010000 */
[----:B------:R-:W-:Y:S01]  /*0c10*/  FFMA.FTZ R38, R11, R46, R26 ;  /* 0x0000002e0b267223 */ /* 0x000fe2000001001a */
[----:B------:R-:W-:Y:S01]  /*0c20*/  FADD.FTZ R19, R32, R19 ;  /* 0x0000001320137221 */ /* 0x000fe20000010000 */
[----:B0-----:R-:W-:Y:S01]  /*0c30*/  ISETP.GE.U32.AND P0, PT, R49, R24, PT ;  /* 0x000000183100720c */ /* 0x001fe20003f06070 */
[----:B------:R-:W-:Y:S01]  /*0c40*/  FADD.FTZ R26, R34, R47 ;  /* 0x0000002f221a7221 */ /* 0x000fe20000010000 */
[C---:B------:R-:W-:Y:S01]  /*0c50*/  FFMA.FTZ R27, R15.reuse, R47, R38 ;  /* 0x0000002f0f1b7223 */ /* 0x040fe20000010026 */
[----:B------:R-:W-:Y:S01]  /*0c60*/  FADD.FTZ R21, R30, R21 ;  /* 0x000000151e157221 */ /* 0x000fe20000010000 */
[----:B------:R-:W-:Y:S01]  /*0c70*/  ISETP.GE.AND.EX P0, PT, R48, R25, PT, P0 ;  /* 0x000000193000720c */ /* 0x000fe20003f06300 */
[----:B------:R-:W-:Y:S01]  /*0c80*/  FFMA.FTZ R16, R15, R29, R16 ;  /* 0x0000001d0f107223 */ /* 0x000fe20000010010 */
[----:B------:R-:W-:Y:S01]  /*0c90*/  FADD.FTZ R17, R29, R17 ;  /* 0x000000111d117221 */ /* 0x000fe20000010000 */
[----:B------:R0:W-:Y:S01]  /*0ca0*/  STS.64 [R54], R26 ;  /* 0x0000001a36007388 */ /* 0x0001e20000000a00 */
[----:B------:R-:W-:Y:S01]  /*0cb0*/  MOV R38, RZ ;  /* 0x000000ff00267202 */ /* 0x000fe20000000f00 */
[----:B------:R-:W-:Y:S08]  /*0cc0*/  BAR.SYNC.DEFER_BLOCKING 0x0 ;  /* 0x0000000000007b1d */ /* 0x000ff00000010000 */
        /* <DEDUP_REMOVED lines=8> */
[----:B------:R-:W-:-:S02]  /*0d50*/  SHF.L.U32 R28, R28, 0x3, RZ ;  /* 0x000000031c1c7819 */ /* 0x000fc400000006ff */
[C---:B------:R-:W-:Y:S02]  /*0d60*/  LOP3.LUT R29, R27.reuse, 0x8, RZ, 0x3c, !PT ;  /* 0x000000081b1d7812 */ /* 0x040fe400078e3cff */
[C---:B------:R-:W-:Y:S02]  /*0d70*/  LOP3.LUT R31, R27.reuse, 0x10, RZ, 0x3c, !PT ;  /* 0x000000101b1f7812 */ /* 0x040fe400078e3cff */
[----:B------:R-:W-:Y:S02]  /*0d80*/  LOP3.LUT R33, R27, 0x18, RZ, 0x3c, !PT ;  /* 0x000000181b217812 */ /* 0x000fe400078e3cff */
[----:B------:R-:W-:Y:S02]  /*0d90*/  LOP3.LUT R35, R35, 0x1fe0, RZ, 0xc0, !PT ;  /* 0x00001fe023237812 */ /* 0x000fe400078ec0ff */
        /* <DEDUP_REMOVED lines=32> */
.L_x_359:
[----:B------:R-:W-:Y:S04]  /*0fa0*/  BSSY.RECONVERGENT B0, `(.L_x_360) ;  /* 0x0000011000007945 */ /* 0x000fe80003800200 */
[----:B------:R-:W-:Y:S05]  /*0fb0*/  @P1 BRA `(.L_x_361) ;  /* 0x00000000003c1947 */ /* 0x000fea0003800000 */
[----:B0-----:R-:W0:Y:S04]  /*0fc0*/  LDS.64 R26, [R4] ;  /* 0x00000000041a7984 */ /* 0x001e280000000a00 */
[----:B------:R-:W2:Y:S04]  /*0fd0*/  LDS.64 R28, [R4+0x28] ;  /* 0x00002800041c7984 */ /* 0x000ea80000000a00 */
[----:B------:R-:W3:Y:S04]  /*0fe0*/  LDS.64 R30, [R4+0x50] ;  /* 0x00005000041e7984 */ /* 0x000ee80000000a00 */
[----:B-1----:R-:W1:Y:S04]  /*0ff0*/  LDS.64 R32, [R4+0x78] ;  /* 0x0000780004207984 */ /* 0x002e680000000a00 */
[----:B------:R-:W4:Y:S01]  /*1000*/  LDS.64 R34, [R4+0xa0] ;  /* 0x0000a00004227984 */ /* 0x000f220000000a00 */
        /* <DEDUP_REMOVED lines=10> */
.L_x_361:
[----:B------:R-:W-:Y:S05]  /*10b0*/  BSYNC.RECONVERGENT B0 ;  /* 0x0000000000007941 */ /* 0x000fea0003800200 */
.L_x_360:
[----:B0-----:R-:W0:Y:S01]  /*10c0*/  SHFL.BFLY PT, R26, R37, 0x2, 0x1f ;  /* 0x0c401f00251a7f89 */ /* 0x001e2200000e0000 */
[----:B------:R-:W-:Y:S01]  /*10d0*/  LOP3.LUT P1, RZ, R36, 0x3c3, RZ, 0xc0, !PT ;  /* 0x000003c324ff7812 */ /* 0x000fe2000782c0ff */
[----:B------:R-:W-:Y:S02]  /*10e0*/  BSSY.RECONVERGENT B0, `(.L_x_362) ;  /* 0x0000012000007945 */ /* 0x000fe40003800200 */
[----:B------:R-:W2:Y:S01]  /*10f0*/  SHFL.BFLY PT, R27, R38, 0x2, 0x1f ;  /* 0x0c401f00261b7f89 */ /* 0x000ea200000e0000 */
[----:B0-----:R-:W-:Y:S01]  /*1100*/  FADD.FTZ R28, R26, R37 ;  /* 0x000000251a1c7221 */ /* 0x001fe20000010000 */
[----:B--2---:R-:W-:-:S04]  /*1110*/  FADD.FTZ R29, R27, R38 ;  /* 0x000000261b1d7221 */ /* 0x004fc80000010000 */
[----:B------:R-:W0:Y:S04]  /*1120*/  SHFL.BFLY PT, R27, R28, 0x1, 0x1f ;  /* 0x0c201f001c1b7f89 */ /* 0x000e2800000e0000 */
[----:B------:R-:W2:Y:S01]  /*1130*/  SHFL.BFLY PT, R30, R29, 0x1, 0x1f ;  /* 0x0c201f001d1e7f89 */ /* 0x000ea200000e0000 */
[----:B0-----:R-:W-:Y:S01]  /*1140*/  FADD.FTZ R26, R28, R27 ;  /* 0x0000001b1c1a7221 */ /* 0x001fe20000010000 */
[----:B--2---:R-:W-:Y:S01]  /*1150*/  FADD.FTZ R27, R29, R30 ;  /* 0x0000001e1d1b7221 */ /* 0x004fe20000010000 */
[----:B------:R-:W-:Y:S06]  /*1160*/  @P1 BRA `(.L_x_363) ;  /* 0x0000000000241947 */ /* 0x000fec0003800000 */
[----:B------:R-:W0:Y:S01]  /*1170*/  LDC R30, c[0x0][0x374] ;  /* 0x0000dd00ff1e7b82 */ /* 0x000e220000000800 */
[----:B------:R-:W-:-:S04]  /*1180*/  USHF.L.U32 UR5, UR12, 0x1, URZ ;  /* 0x000000010c057899 */ /* 0x000fc800080006ff */
[----:B------:R-:W-:-:S03]  /*1190*/  ULOP3.LUT UR5, UR5, 0x1fe, URZ, 0xc0, !UPT ;  /* 0x000001fe05057892 */ /* 0x000fc6000f8ec0ff */
[----:B------:R-:W2:Y:S03]  /*11a0*/  LDC.64 R28, c[0x0][0x3d0] ;  /* 0x0000f400ff1c7b82 */ /* 0x000ea60000000a00 */
[----:B------:R-:W-:Y:S01]  /*11b0*/  LEA R31, R36, UR5, 0x7 ;  /* 0x00000005241f7c11 */ /* 0x000fe2000f8e38ff */
[----:B0-----:R-:W-:-:S05]  /*11c0*/  IMAD R30, R30, UR4, R7 ;  /* 0x000000041e1e7c24 */ /* 0x001fca000f8e0207 */
[----:B------:R-:W-:-:S05]  /*11d0*/  LEA R31, R30, R31, 0xd ;  /* 0x0000001f1e1f7211 */ /* 0x000fca00078e68ff */
[----:B--2---:R-:W-:-:S05]  /*11e0*/  IMAD.WIDE.U32 R28, R31, 0x4, R28 ;  /* 0x000000041f1c7825 */ /* 0x004fca00078e001c */
[----:B------:R0:W-:Y:S02]  /*11f0*/  STG.E.64 desc[UR10][R28.64], R26 ;  /* 0x0000001a1c007986 */ /* 0x0001e4000c101b0a */
.L_x_363:
[----:B------:R-:W-:Y:S05]  /*1200*/  BSYNC.RECONVERGENT B0 ;  /* 0x0000000000007941 */ /* 0x000fea0003800200 */
.L_x_362:
[----:B------:R-:W-:Y:S05]  /*1210*/  @!P0 BRA `(.L_x_364) ;  /* 0x00000000006c8947 */ /* 0x000fea0003800000 */
[----:B------:R-:W-:Y:S01]  /*1220*/  BAR.SYNC.DEFER_BLOCKING 0x0 ;  /* 0x0000000000007b1d */ /* 0x000fe20000010000 */
[----:B------:R-:W-:-:S13]  /*1230*/  ISETP.NE.AND P1, PT, R36, RZ, PT ;  /* 0x000000ff2400720c */ /* 0x000fda0003f25270 */
[----:B------:R-:W-:Y:S05]  /*1240*/  @P1 BRA `(.L_x_365) ;  /* 0x0000000000541947 */ /* 0x000fea0003800000 */
[----:B------:R-:W2:Y:S01]  /*1250*/  LDCU.64 UR8, c[0x0][0x3d8] ;  /* 0x00007b00ff0877ac */ /* 0x000ea20008000a00 */
[----:B------:R-:W-:Y:S02]  /*1260*/  LOP3.LUT P1, RZ, R7, UR12, RZ, 0xfc, !PT ;  /* 0x0000000c07ff7c12 */ /* 0x000fe4000f82fcff */
[----:B0-----:R-:W-:Y:S01]  /*1270*/  MOV R29, 0x7fffff01 ;  /* 0x7fffff01001d7802 */ /* 0x001fe20000000f00 */
[----:B------:R-:W-:Y:S01]  /*1280*/  UMOV UR6, 0x4 ;  /* 0x0000000400067882 */ /* 0x000fe20000000000 */
[----:B------:R-:W-:Y:S02]  /*1290*/  UMOV UR7, 0x0 ;  /* 0x0000000000077882 */ /* 0x000fe40000000000 */
[----:B------:R-:W-:Y:S01]  /*12a0*/  SEL R29, R29, 0x1, !P1 ;  /* 0x000000011d1d7807 */ /* 0x000fe20004800000 */
[----:B--2---:R-:W-:-:S04]  /*12b0*/  UIMAD.WIDE.U32 UR6, UR8, 0x1, UR6 ;  /* 0x00000001080678a5 */ /* 0x004fc8000f8e0006 */
[----:B------:R-:W-:Y:S02]  /*12c0*/  UIADD3 UR9, UPT, UPT, UR7, UR9, URZ ;  /* 0x0000000907097290 */ /* 0x000fe4000fffe0ff */
[----:B------:R-:W-:Y:S01]  /*12d0*/  MOV R27, UR7 ;  /* 0x00000007001b7c02 */ /* 0x000fe20008000f00 */
[----:B------:R-:W-:-:S03]  /*12e0*/  IMAD.U32 R26, RZ, RZ, UR6 ;  /* 0x00000006ff1a7e24 */ /* 0x000fc6000f8e00ff */
[----:B------:R-:W-:Y:S01]  /*12f0*/  MOV R27, UR9 ;  /* 0x00000009001b7c02 */ /* 0x000fe20008000f00 */
[----:B------:R-:W-:Y:S06]  /*1300*/  MEMBAR.ALL.GPU ;  /* 0x0000000000007992 */ /* 0x000fec000000a000 */
[----:B------:R-:W-:-:S00]  /*1310*/  ERRBAR ;  /* 0x00000000000079ab */ /* 0x000fc00000000000 */
[----:B------:R-:W-:Y:S06]  /*1320*/  CGAERRBAR ;  /* 0x00000000000075ab */ /* 0x000fec0000000000 */
[----:B------:R0:W5:Y:S02]  /*1330*/  ATOM.E.ADD.STRONG.GPU PT, R29, desc[UR10][R26.64], R29 ;  /* 0x8000001d1a1d798a */ /* 0x00016400081ef10a */
.L_x_366:
[----:B------:R-:W2:Y:S04]  /*1340*/  LD.E.STRONG.GPU R28, desc[UR10][R26.64] ;  /* 0x0000000a1a1c7980 */ /* 0x000ea8000c10f900 */
[----:B--2---:R-:W-:Y:S01]  /*1350*/  CCTL.IVALL ;  /* 0x00000000ff00798f */ /* 0x004fe20002000000 */
[----:B------:R-:W-:Y:S05]  /*1360*/  YIELD ;  /* 0x0000000000007946 */ /* 0x000fea0003800000 */
[----:B-----5:R-:W-:-:S04]  /*1370*/  LOP3.LUT R28, R28, R29, RZ, 0x3c, !PT ;  /* 0x0000001d1c1c7212 */ /* 0x020fc800078e3cff */
[----:B------:R-:W-:-:S13]  /*1380*/  ISETP.GT.AND P1, PT, R28, -0x1, PT ;  /* 0xffffffff1c00780c */ /* 0x000fda0003f24270 */
[----:B------:R-:W-:Y:S05]  /*1390*/  @P1 BRA `(.L_x_366) ;  /* 0xfffffffc00e81947 */ /* 0x000fea000383ffff */
.L_x_365:
[----:B------:R-:W-:Y:S05]  /*13a0*/  WARPSYNC.ALL ;  /* 0x0000000000007948 */ /* 0x000fea0003800000 */
[----:B------:R-:W-:Y:S06]  /*13b0*/  BAR.SYNC.DEFER_BLOCKING 0x0 ;  /* 0x0000000000007b1d */ /* 0x000fec0000010000 */
[----:B------:R-:W-:Y:S05]  /*13c0*/  BRA `(.L_x_367) ;  /* 0x0000000000547947 */ /* 0x000fea0003800000 */
.L_x_364:
[----:B------:R-:W-:Y:S01]  /*13d0*/  BAR.SYNC.DEFER_BLOCKING 0x0 ;  /* 0x0000000000007b1d */ /* 0x000fe20000010000 */
[----:B------:R-:W-:-:S13]  /*13e0*/  ISETP.NE.AND P1, PT, R36, RZ, PT ;  /* 0x000000ff2400720c */ /* 0x000fda0003f25270 */
[----:B------:R-:W-:Y:S05]  /*13f0*/  @P1 BRA `(.L_x_368) ;  /* 0x0000000000401947 */ /* 0x000fea0003800000 */
[----:B------:R-:W2:Y:S01]  /*1400*/  LDCU.64 UR6, c[0x0][0x3d8] ;  /* 0x00007b00ff0677ac */ /* 0x000ea20008000a00 */
[----:B------:R-:W-:Y:S02]  /*1410*/  ISETP.NE.AND P1, PT, RZ, UR12, PT ;  /* 0x0000000cff007c0c */ /* 0x000fe4000bf25270 */
[----:B0-----:R-:W-:-:S04]  /*1420*/  MOV R29, 0x7fffff01 ;  /* 0x7fffff01001d7802 */ /* 0x001fc80000000f00 */
[----:B------:R-:W-:Y:S02]  /*1430*/  SEL R29, R29, 0x1, !P1 ;  /* 0x000000011d1d7807 */ /* 0x000fe40004800000 */
[----:B--2---:R-:W-:-:S04]  /*1440*/  LEA R26, P2, R7, UR6, 0x2 ;  /* 0x00000006071a7c11 */ /* 0x004fc8000f8410ff */
[----:B------:R-:W-:Y:S01]  /*1450*/  LEA.HI.X R27, R7, UR7, RZ, 0x2, P2 ;  /* 0x00000007071b7c11 */ /* 0x000fe200090f14ff */
[----:B------:R-:W-:Y:S06]  /*1460*/  MEMBAR.ALL.GPU ;  /* 0x0000000000007992 */ /* 0x000fec000000a000 */
[----:B------:R-:W-:-:S00]  /*1470*/  ERRBAR ;  /* 0x00000000000079ab */ /* 0x000fc00000000000 */
[----:B------:R-:W-:Y:S06]  /*1480*/  CGAERRBAR ;  /* 0x00000000000075ab */ /* 0x000fec0000000000 */
[----:B------:R0:W5:Y:S02]  /*1490*/  ATOM.E.ADD.STRONG.GPU PT, R29, desc[UR10][R26.64], R29 ;  /* 0x8000001d1a1d798a */ /* 0x00016400081ef10a */
.L_x_369:
[----:B------:R-:W2:Y:S04]  /*14a0*/  LD.E.STRONG.GPU R28, desc[UR10][R26.64] ;  /* 0x0000000a1a1c7980 */ /* 0x000ea8000c10f900 */
[----:B--2---:R-:W-:Y:S01]  /*14b0*/  CCTL.IVALL ;  /* 0x00000000ff00798f */ /* 0x004fe20002000000 */
[----:B------:R-:W-:Y:S05]  /*14c0*/  YIELD ;  /* 0x0000000000007946 */ /* 0x000fea0003800000 */
[----:B-----5:R-:W-:-:S04]  /*14d0*/  LOP3.LUT R28, R28, R29, RZ, 0x3c, !PT ;  /* 0x0000001d1c1c7212 */ /* 0x020fc800078e3cff */
[----:B------:R-:W-:-:S13]  /*14e0*/  ISETP.GT.AND P1, PT, R28, -0x1, PT ;  /* 0xffffffff1c00780c */ /* 0x000fda0003f24270 */
[----:B------:R-:W-:Y:S05]  /*14f0*/  @P1 BRA `(.L_x_369) ;  /* 0xfffffffc00e81947 */ /* 0x000fea000383ffff */
.L_x_368:
[----:B------:R-:W-:Y:S05]  /*1500*/  WARPSYNC.ALL ;  /* 0x0000000000007948 */ /* 0x000fea0003800000 */
[----:B------:R-:W-:Y:S06]  /*1510*/  BAR.SYNC.DEFER_BLOCKING 0x0 ;  /* 0x0000000000007b1d */ /* 0x000fec0000010000 */
.L_x_367:
[----:B------:R-:W-:Y:S01]  /*1520*/  ISETP.GT.U32.AND P1, PT, R36, 0xff, PT ;  /* 0x000000ff2400780c */ /* 0x000fe20003f24070 */
[----:B------:R-:W-:Y:S01]  /*1530*/  BSSY.RECONVERGENT B0, `(.L_x_370) ;  /* 0x000005e000007945 */ /* 0x000fe20003800200 */
[----:B------:R-:W-:-:S11]  /*1540*/  CS2R R44, SRZ ;  /* 0x00000000002c7805 */ /* 0x000fd6000001ff00 */
[----:B------:R-:W-:Y:S05]  /*1550*/  @P1 BRA `(.L_x_371) ;  /* 0x00000004006c1947 */ /* 0x000fea0003800000 */
[----:B0-----:R-:W0:Y:S01]  /*1560*/  S2R R29, SR_TID.X ;  /* 0x00000000001d7919 */ /* 0x001e220000002100 */
[----:B------:R-:W2:Y:S08]  /*1570*/  S2UR UR5, SR_CTAID.Y ;  /* 0x00000000000579c3 */ /* 0x000eb00000002600 */
[----:B------:R-:W3:Y:S08]  /*1580*/  LDC R26, c[0x0][0x374] ;  /* 0x0000dd00ff1a7b82 */ /* 0x000ef00000000800 */
[----:B------:R-:W4:Y:S01]  /*1590*/  LDC.64 R42, c[0x0][0x3d0] ;  /* 0x0000f400ff2a7b82 */ /* 0x000f220000000a00 */
[----:B--2---:R-:W-:Y:S01]  /*15a0*/  MOV R7, UR5 ;  /* 0x0000000500077c02 */ /* 0x004fe20008000f00 */
[C---:B0-----:R-:W-:Y:S01]  /*15b0*/  IMAD.SHL.U32 R27, R29.reuse, 0x10, RZ ;  /* 0x000000101d1b7824 */ /* 0x041fe200078e00ff */
[----:B------:R-:W-:-:S03]  /*15c0*/  LOP3.LUT R29, R29, 0xf, RZ, 0xc0, !PT ;  /* 0x0000000f1d1d7812 */ /* 0x000fc600078ec0ff */
[----:B---3--:R-:W-:Y:S01]  /*15d0*/  IMAD R26, R26, UR4, R7 ;  /* 0x000000041a1a7c24 */ /* 0x008fe2000f8e0207 */
[----:B------:R-:W-:-:S04]  /*15e0*/  LOP3.LUT R27, R27, 0xf00, RZ, 0xc0, !PT ;  /* 0x00000f001b1b7812 */ /* 0x000fc800078ec0ff */
[----:B------:R-:W-:-:S04]  /*15f0*/  LEA R26, R26, R27, 0xc ;  /* 0x0000001b1a1a7211 */ /* 0x000fc800078e60ff */
[----:B------:R-:W-:-:S04]  /*1600*/  IADD3 R26, PT, PT, R26, R29, RZ ;  /* 0x0000001d1a1a7210 */ /* 0x000fc80007ffe0ff */
[----:B------:R-:W-:-:S04]  /*1610*/  SHF.L.U32 R40, R26, 0x1, RZ ;  /* 0x000000011a287819 */ /* 0x000fc800000006ff */
[C---:B------:R-:W-:Y:S01]  /*1620*/  IADD3 R31, PT, PT, R40.reuse, 0x20, RZ ;  /* 0x00000020281f7810 */ /* 0x040fe20007ffe0ff */
[C---:B----4-:R-:W-:Y:S01]  /*1630*/  IMAD.WIDE.U32 R28, R40.reuse, 0x4, R42 ;  /* 0x00000004281c7825 */ /* 0x050fe200078e002a */
[----:B------:R-:W-:-:S03]  /*1640*/  IADD3 R37, PT, PT, R40, 0x60, RZ ;  /* 0x0000006028257810 */ /* 0x000fc60007ffe0ff */
[C---:B-1----:R-:W-:Y:S02]  /*1650*/  VIADD R35, R40.reuse, 0x40 ;  /* 0x0000004028237836 */ /* 0x042fe40000000000 */
[--C-:B------:R-:W-:Y:S01]  /*1660*/  IMAD.WIDE.U32 R30, R31, 0x4, R42.reuse ;  /* 0x000000041f1e7825 */ /* 0x100fe200078e002a */
[----:B------:R-:W2:Y:S03]  /*1670*/  LDG.E.64 R28, desc[UR10][R28.64] ;  /* 0x0000000a1c1c7981 */ /* 0x000ea6000c1e1b00 */
[--C-:B------:R-:W-:Y:S02]  /*1680*/  IMAD.WIDE.U32 R34, R35, 0x4, R42.reuse ;  /* 0x0000000423227825 */ /* 0x100fe400078e002a */
[----:B------:R-:W3:Y:S01]  /*1690*/  LDG.E.64 R30, desc[UR10][R30.64] ;  /* 0x0000000a1e1e7981 */ /* 0x000ee2000c1e1b00 */
[----:B------:R-:W-:Y:S01]  /*16a0*/  IADD3 R39, PT, PT, R40, 0x80, RZ ;  /* 0x0000008028277810 */ /* 0x000fe20007ffe0ff */
[----:B------:R-:W-:-:S02]  /*16b0*/  IMAD.WIDE.U32 R36, R37, 0x4, R42 ;  /* 0x0000000425247825 */ /* 0x000fc400078e002a */
[----:B------:R-:W4:Y:S01]  /*16c0*/  LDG.E.64 R34, desc[UR10][R34.64] ;  /* 0x0000000a22227981 */ /* 0x000f22000c1e1b00 */
[C---:B------:R-:W-:Y:S01]  /*16d0*/  IADD3 R33, PT, PT, R40.reuse, 0xa0, RZ ;  /* 0x000000a028217810 */ /* 0x040fe20007ffe0ff */
[--C-:B------:R-:W-:Y:S02]  /*16e0*/  IMAD.WIDE.U32 R38, R39, 0x4, R42.reuse ;  /* 0x0000000427267825 */ /* 0x100fe400078e002a */
[----:B------:R-:W5:Y:S02]  /*16f0*/  LDG.E.64 R36, desc[UR10][R36.64] ;  /* 0x0000000a24247981 */ /* 0x000f64000c1e1b00 */
[----:B------:R-:W-:Y:S02]  /*1700*/  IMAD.WIDE.U32 R32, R33, 0x4, R42 ;  /* 0x0000000421207825 */ /* 0x000fe400078e002a */
[----:B------:R-:W5:Y:S04]  /*1710*/  LDG.E.64 R38, desc[UR10][R38.64] ;  /* 0x0000000a26267981 */ /* 0x000f68000c1e1b00 */
[----:B------:R-:W5:Y:S01]  /*1720*/  LDG.E.64 R32, desc[UR10][R32.64] ;  /* 0x0000000a20207981 */ /* 0x000f62000c1e1b00 */
[----:B------:R-:W-:-:S05]  /*1730*/  IADD3 R27, PT, PT, R40, 0xc0, RZ ;  /* 0x000000c0281b7810 */ /* 0x000fca0007ffe0ff */
[----:B------:R-:W-:Y:S01]  /*1740*/  IMAD.WIDE.U32 R26, R27, 0x4, R42 ;  /* 0x000000041b1a7825 */ /* 0x000fe200078e002a */
[----:B------:R-:W-:-:S05]  /*1750*/  IADD3 R45, PT, PT, R40, 0x120, RZ ;  /* 0x00000120282d7810 */ /* 0x000fca0007ffe0ff */
[----:B------:R-:W5:Y:S01]  /*1760*/  LDG.E.64 R26, desc[UR10][R26.64] ;  /* 0x0000000a1a1a7981 */ /* 0x000f62000c1e1b00 */
[----:B------:R-:W-:Y:S01]  /*1770*/  IMAD.WIDE.U32 R44, R45, 0x4, R42 ;  /* 0x000000042d2c7825 */ /* 0x000fe200078e002a */
[C---:B------:R-:W-:Y:S02]  /*1780*/  IADD3 R61, PT, PT, R40.reuse, 0x1a0, RZ ;  /* 0x000001a0283d7810 */ /* 0x040fe40007ffe0ff */
[----:B------:R-:W-:-:S03]  /*1790*/  IADD3 R59, PT, PT, R40, 0x1c0, RZ ;  /* 0x000001c0283b7810 */ /* 0x000fc60007ffe0ff */
[----:B------:R-:W-:-:S04]  /*17a0*/  IMAD.WIDE.U32 R60, R61, 0x4, R42 ;  /* 0x000000043d3c7825 */ /* 0x000fc800078e002a */
[----:B--2---:R-:W-:Y:S01]  /*17b0*/  FADD.FTZ R41, RZ, R28 ;  /* 0x0000001cff297221 */ /* 0x004fe20000010000 */
[----:B------:R-:W-:Y:S01]  /*17c0*/  FADD.FTZ R28, RZ, R29 ;  /* 0x0000001dff1c7221 */ /* 0x000fe20000010000 */
[----:B------:R-:W-:-:S03]  /*17d0*/  VIADD R29, R40, 0xe0 ;  /* 0x000000e0281d7836 */ /* 0x000fc60000000000 */
[----:B---3--:R-:W-:Y:S01]  /*17e0*/  FADD.FTZ R28, R31, R28 ;  /* 0x0000001c1f1c7221 */ /* 0x008fe20000010000 */
[----:B------:R-:W-:Y:S01]  /*17f0*/  FADD.FTZ R41, R30, R41 ;  /* 0x000000291e297221 */ /* 0x000fe20000010000 */
[----:B------:R-:W-:Y:S02]  /*1800*/  IADD3 R31, PT, PT, R40, 0x100, RZ ;  /* 0x00000100281f7810 */ /* 0x000fe40007ffe0ff */
[----:B----4-:R-:W-:Y:S01]  /*1810*/  FADD.FTZ R28, R35, R28 ;  /* 0x0000001c231c7221 */ /* 0x010fe20000010000 */
[----:B------:R-:W-:Y:S02]  /*1820*/  FADD.FTZ R41, R34, R41 ;  /* 0x0000002922297221 */ /* 0x000fe40000010000 */
[----:B------:R-:W-:-:S04]  /*1830*/  IMAD.WIDE.U32 R30, R31, 0x4, R42 ;  /* 0x000000041f1e7825 */ /* 0x000fc800078e002a */
[----:B-----5:R-:W-:Y:S01]  /*1840*/  FADD.FTZ R58, R37, R28 ;  /* 0x0000001c253a7221 */ /* 0x020fe20000010000 */
[----:B------:R-:W-:Y:S01]  /*1850*/  FADD.FTZ R41, R36, R41 ;  /* 0x0000002924297221 */ /* 0x000fe20000010000 */
[----:B------:R-:W-:Y:S01]  /*1860*/  IMAD.WIDE.U32 R28, R29, 0x4, R42 ;  /* 0x000000041d1c7825 */ /* 0x000fe200078e002a */
[----:B------:R-:W-:-:S03]  /*1870*/  IADD3 R35, PT, PT, R40, 0x140, RZ ;  /* 0x0000014028237810 */ /* 0x000fc60007ffe0ff */
[----:B------:R-:W-:Y:S01]  /*1880*/  FADD.FTZ R41, R38, R41 ;  /* 0x0000002926297221 */ /* 0x000fe20000010000 */
[----:B------:R-:W-:Y:S01]  /*1890*/  FADD.FTZ R58, R39, R58 ;  /* 0x0000003a273a7221 */ /* 0x000fe20000010000 */
[----:B------:R-:W2:Y:S04]  /*18a0*/  LDG.E.64 R30, desc[UR10][R30.64] ;  /* 0x0000000a1e1e7981 */ /* 0x000ea8000c1e1b00 */
[----:B------:R-:W3:Y:S01]  /*18b0*/  LDG.E.64 R28, desc[UR10][R28.64] ;  /* 0x0000000a1c1c7981 */ /* 0x000ee2000c1e1b00 */
[----:B------:R-:W-:Y:S01]  /*18c0*/  IADD3 R37, PT, PT, R40, 0x160, RZ ;  /* 0x0000016028257810 */ /* 0x000fe20007ffe0ff */
[----:B------:R-:W-:-:S04]  /*18d0*/  IMAD.WIDE.U32 R34, R35, 0x4, R42 ;  /* 0x0000000423227825 */ /* 0x000fc800078e002a */
[----:B------:R-:W-:Y:S01]  /*18e0*/  FADD.FTZ R57, R32, R41 ;  /* 0x0000002920397221 */ /* 0x000fe20000010000 */
[----:B------:R-:W-:Y:S02]  /*18f0*/  FADD.FTZ R58, R33, R58 ;  /* 0x0000003a213a7221 */ /* 0x000fe40000010000 */
[----:B------:R0:W4:Y:S01]  /*1900*/  LDG.E.64 R32, desc[UR10][R44.64] ;  /* 0x0000000a2c207981 */ /* 0x000122000c1e1b00 */
[----:B------:R-:W-:Y:S02]  /*1910*/  VIADD R39, R40, 0x180 ;  /* 0x0000018028277836 */ /* 0x000fe40000000000 */
[--C-:B------:R-:W-:Y:S01]  /*1920*/  IMAD.WIDE.U32 R36, R37, 0x4, R42.reuse ;  /* 0x0000000425247825 */ /* 0x100fe200078e002a */
[----:B------:R-:W5:Y:S03]  /*1930*/  LDG.E.64 R34, desc[UR10][R34.64] ;  /* 0x0000000a22227981 */ /* 0x000f66000c1e1b00 */
[----:B------:R-:W-:-:S02]  /*1940*/  IMAD.WIDE.U32 R38, R39, 0x4, R42 ;  /* 0x0000000427267825 */ /* 0x000fc400078e002a */
[----:B------:R-:W5:Y:S01]  /*1950*/  LDG.E.64 R36, desc[UR10][R36.64] ;  /* 0x0000000a24247981 */ /* 0x000f62000c1e1b00 */
[----:B0-----:R-:W-:-:S03]  /*1960*/  IADD3 R45, PT, PT, R40, 0x1e0, RZ ;  /* 0x000001e0282d7810 */ /* 0x001fc60007ffe0ff */
[----:B------:R-:W5:Y:S04]  /*1970*/  LDG.E.64 R38, desc[UR10][R38.64] ;  /* 0x0000000a26267981 */ /* 0x000f68000c1e1b00 */
[----:B------:R0:W5:Y:S01]  /*1980*/  LDG.E.64 R40, desc[UR10][R60.64] ;  /* 0x0000000a3c287981 */ /* 0x000162000c1e1b00 */
[----:B------:R-:W-:-:S06]  /*1990*/  IMAD.WIDE.U32 R44, R45, 0x4, R42 ;  /* 0x000000042d2c7825 */ /* 0x000fcc00078e002a */
[----:B------:R-:W5:Y:S01]  /*19a0*/  LDG.E.64 R44, desc[UR10][R44.64] ;  /* 0x0000000a2c2c7981 */ /* 0x000f62000c1e1b00 */
[----:B0-----:R-:W-:-:S05]  /*19b0*/  IMAD.WIDE.U32 R60, R59, 0x4, R42 ;  /* 0x000000043b3c7825 */ /* 0x001fca00078e002a */
[----:B------:R-:W5:Y:S01]  /*19c0*/  LDG.E.64 R42, desc[UR10][R60.64] ;  /* 0x0000000a3c2a7981 */ /* 0x000f62000c1e1b00 */
[----:B------:R-:W-:Y:S01]  /*19d0*/  FADD.FTZ R57, R26, R57 ;  /* 0x000000391a397221 */ /* 0x000fe20000010000 */
[----:B------:R-:W-:-:S03]  /*19e0*/  FADD.FTZ R58, R27, R58 ;  /* 0x0000003a1b3a7221 */ /* 0x000fc60000010000 */
[----:B---3--:R-:W-:Y:S01]  /*19f0*/  FADD.FTZ R57, R28, R57 ;  /* 0x000000391c397221 */ /* 0x008fe20000010000 */
[----:B------:R-:W-:-:S03]  /*1a00*/  FADD.FTZ R58, R29, R58 ;  /* 0x0000003a1d3a7221 */ /* 0x000fc60000010000 */
[----:B--2---:R-:W-:Y:S01]  /*1a10*/  FADD.FTZ R57, R30, R57 ;  /* 0x000000391e397221 */ /* 0x004fe20000010000 */
        /* <DEDUP_REMOVED lines=15> */
.L_x_371:
[----:B------:R-:W-:Y:S05]  /*1b10*/  BSYNC.RECONVERGENT B0 ;  /* 0x0000000000007941 */ /* 0x000fea0003800200 */
.L_x_370:
[----:B0-----:R-:W0:Y:S01]  /*1b20*/  SHFL.BFLY PT, R27, R44, 0x8, 0x1f ;  /* 0x0d001f002c1b7f89 */ /* 0x001e2200000e0000 */
[----:B------:R-:W2:Y:S01]  /*1b30*/  S2UR UR6, SR_CgaCtaId ;  /* 0x00000000000679c3 */ /* 0x000ea20000008800 */
[----:B------:R-:W-:Y:S01]  /*1b40*/  UMOV UR5, 0x400 ;  /* 0x0000040000057882 */ /* 0x000fe20000000000 */
[----:B------:R-:W-:Y:S01]  /*1b50*/  ULOP3.LUT UR4, UR4, 0x1, URZ, 0x3c, !UPT ;  /* 0x0000000104047892 */ /* 0x000fe2000f8e3cff */
[----:B------:R-:W3:Y:S01]  /*1b60*/  SHFL.BFLY PT, R26, R45, 0x8, 0x1f ;  /* 0x0d001f002d1a7f89 */ /* 0x000ee200000e0000 */
[----:B------:R-:W-:Y:S01]  /*1b70*/  UIADD3 UR5, UPT, UPT, UR5, 0x3480, URZ ;  /* 0x0000348005057890 */ /* 0x000fe2000fffe0ff */
[----:B------:R-:W4:Y:S01]  /*1b80*/  S2R R36, SR_TID.X ;  /* 0x0000000000247919 */ /* 0x000f220000002100 */
[----:B0-----:R-:W-:Y:S02]  /*1b90*/  FADD.FTZ R27, R27, R44 ;  /* 0x0000002c1b1b7221 */ /* 0x001fe40000010000 */
[----:B--2---:R-:W-:Y:S01]  /*1ba0*/  ULEA UR5, UR6, UR5, 0x18 ;  /* 0x0000000506057291 */ /* 0x004fe2000f8ec0ff */
[----:B------:R-:W0:Y:S01]  /*1bb0*/  LDCU.64 UR6, c[0x0][0x380] ;  /* 0x00007000ff0677ac */ /* 0x000e220008000a00 */
[----:B---3--:R-:W-:Y:S01]  /*1bc0*/  FADD.FTZ R26, R26, R45 ;  /* 0x0000002d1a1a7221 */ /* 0x008fe20000010000 */
[----:B------:R-:W2:Y:S04]  /*1bd0*/  SHFL.BFLY PT, R28, R27, 0x4, 0x1f ;  /* 0x0c801f001b1c7f89 */ /* 0x000ea800000e0000 */
[----:B------:R-:W3:Y:S01]  /*1be0*/  SHFL.BFLY PT, R29, R26, 0x4, 0x1f ;  /* 0x0c801f001a1d7f89 */ /* 0x000ee200000e0000 */
[----:B----4-:R-:W-:Y:S01]  /*1bf0*/  LOP3.LUT P1, RZ, R36, 0x30f, RZ, 0xc0, !PT ;  /* 0x0000030f24ff7812 */ /* 0x010fe2000782c0ff */
[----:B--2---:R-:W-:-:S12]  /*1c00*/  FADD.FTZ R28, R27, R28 ;  /* 0x0000001c1b1c7221 */ /* 0x004fd80000010000 */
[----:B-1----:R-:W-:Y:S01]  /*1c10*/  @!P1 LEA.HI R33, R36, UR5, RZ, 0x1f ;  /* 0x0000000524219c11 */ /* 0x002fe2000f8ff8ff */
[----:B---3--:R-:W-:Y:S01]  /*1c20*/  FADD.FTZ R29, R26, R29 ;  /* 0x0000001d1a1d7221 */ /* 0x008fe20000010000 */
[----:B------:R-:W1:Y:S04]  /*1c30*/  SHFL.BFLY PT, R31, R28, 0x2, 0x1f ;  /* 0x0c401f001c1f7f89 */ /* 0x000e6800000e0000 */
[----:B------:R-:W2:Y:S01]  /*1c40*/  SHFL.BFLY PT, R30, R29, 0x2, 0x1f ;  /* 0x0c401f001d1e7f89 */ /* 0x000ea200000e0000 */
[----:B-1----:R-:W-:Y:S01]  /*1c50*/  FADD.FTZ R31, R28, R31 ;  /* 0x0000001f1c1f7221 */ /* 0x002fe20000010000 */
[----:B--2---:R-:W-:-:S04]  /*1c60*/  FADD.FTZ R32, R29, R30 ;  /* 0x0000001e1d207221 */ /* 0x004fc80000010000 */
[----:B------:R-:W1:Y:S04]  /*1c70*/  SHFL.BFLY PT, R30, R31, 0x1, 0x1f ;  /* 0x0c201f001f1e7f89 */ /* 0x000e6800000e0000 */
[----:B------:R-:W2:Y:S01]  /*1c80*/  SHFL.BFLY PT, R27, R32, 0x1, 0x1f ;  /* 0x0c201f00201b7f89 */ /* 0x000ea200000e0000 */
[----:B-1----:R-:W-:Y:S01]  /*1c90*/  FADD.FTZ R26, R31, R30 ;  /* 0x0000001e1f1a7221 */ /* 0x002fe20000010000 */
[----:B------:R-:W-:Y:S01]  /*1ca0*/  LOP3.LUT R30, R55, 0xffff, RZ, 0xc0, !PT ;  /* 0x0000ffff371e7812 */ /* 0x000fe200078ec0ff */
[----:B--2---:R-:W-:Y:S02]  /*1cb0*/  FADD.FTZ R27, R32, R27 ;  /* 0x0000001b201b7221 */ /* 0x004fe40000010000 */
[----:B------:R-:W-:Y:S01]  /*1cc0*/  @!P1 FMUL.FTZ R26, R26, 4.8828125727595761418e-05 ;  /* 0x384ccccd1a1a9820 */ /* 0x000fe20000410000 */
[----:B------:R-:W-:Y:S01]  /*1cd0*/  LEA R28, R30, UR5, 0x3 ;  /* 0x000000051e1c7c11 */ /* 0x000fe2000f8e18ff */
[----:B------:R-:W-:-:S05]  /*1ce0*/  @!P1 FMUL.FTZ R27, R27, 4.8828125727595761418e-05 ;  /* 0x384ccccd1b1b9820 */ /* 0x000fca0000410000 */
[----:B------:R-:W-:Y:S01]  /*1cf0*/  @!P1 STS.64 [R33], R26 ;  /* 0x0000001a21009388 */ /* 0x000fe20000000a00 */
[----:B------:R-:W-:Y:S06]  /*1d00*/  BAR.SYNC.DEFER_BLOCKING 0x0 ;  /* 0x0000000000007b1d */ /* 0x000fec0000010000 */
[----:B------:R-:W1:Y:S02]  /*1d10*/  LDS.64 R28, [R28] ;  /* 0x000000001c1c7984 */ /* 0x000e640000000a00 */
[--C-:B-1----:R-:W-:Y:S01]  /*1d20*/  FADD.FTZ R12, R12, -R28.reuse ;  /* 0x8000001c0c0c7221 */ /* 0x102fe20000010000 */
[--C-:B------:R-:W-:Y:S01]  /*1d30*/  FADD.FTZ R14, R14, -R28.reuse ;  /* 0x8000001c0e0e7221 */ /* 0x100fe20000010000 */
[--C-:B------:R-:W-:Y:S01]  /*1d40*/  FADD.FTZ R46, R46, -R28.reuse ;  /* 0x8000001c2e2e7221 */ /* 0x100fe20000010000 */
[----:B------:R-:W-:Y:S01]  /*1d50*/  FADD.FTZ R32, R47, -R28 ;  /* 0x8000001c2f207221 */ /* 0x000fe20000010000 */
[-C--:B------:R-:W-:Y:S01]  /*1d60*/  FFMA.FTZ R3, R3, -R29.reuse, R12 ;  /* 0x8000001d03037223 */ /* 0x080fe2000001000c */
[-C--:B------:R-:W-:Y:S01]  /*1d70*/  FFMA.FTZ R13, R13, -R29.reuse, R14 ;  /* 0x8000001d0d0d7223 */ /* 0x080fe2000001000e */
[-C--:B------:R-:W-:Y:S01]  /*1d80*/  FFMA.FTZ R11, R11, -R29.reuse, R46 ;  /* 0x8000001d0b0b7223 */ /* 0x080fe2000001002e */
[----:B------:R-:W-:Y:S01]  /*1d90*/  FFMA.FTZ R15, R15, -R29, R32 ;  /* 0x8000001d0f0f7223 */ /* 0x000fe20000010020 */
[----:B0-----:R-:W-:Y:S01]  /*1da0*/  IADD3 R12, P1, PT, R6, UR6, RZ ;  /* 0x00000006060c7c10 */ /* 0x001fe2000ff3e0ff */
[C---:B------:R-:W-:Y:S01]  /*1db0*/  FMUL.FTZ R3, R10.reuse, R3 ;  /* 0x000000030a037220 */ /* 0x040fe20000410000 */
[C---:B------:R-:W-:Y:S01]  /*1dc0*/  FMUL.FTZ R6, R10.reuse, R13 ;  /* 0x0000000d0a067220 */ /* 0x040fe20000410000 */
[C---:B------:R-:W-:Y:S01]  /*1dd0*/  FMUL.FTZ R11, R10.reuse, R11 ;  /* 0x0000000b0a0b7220 */ /* 0x040fe20000410000 */
[----:B------:R-:W-:Y:S01]  /*1de0*/  FMUL.FTZ R10, R10, R15 ;  /* 0x0000000f0a0a7220 */ /* 0x000fe20000410000 */
[----:B------:R-:W-:-:S02]  /*1df0*/  IADD3.X R13, PT, PT, R8, UR7, RZ, P1, !PT ;  /* 0x00000007080d7c10 */ /* 0x000fc40008ffe4ff */
[----:B------:R-:W-:Y:S02]  /*1e00*/  F2FP.BF16.F32.PACK_AB R14, R6, R3 ;  /* 0x00000003060e723e */ /* 0x000fe400000010ff */
[----:B------:R-:W-:-:S05]  /*1e10*/  F2FP.BF16.F32.PACK_AB R15, R10, R11 ;  /* 0x0000000b0a0f723e */ /* 0x000fca00000010ff */
[----:B------:R1:W-:Y:S01]  /*1e20*/  STG.E.64 desc[UR10][R12.64], R14 ;  /* 0x0000000e0c007986 */ /* 0x0003e2000c101b0a */
[----:B------:R-:W-:Y:S05]  /*1e30*/  @!P0 BRA `(.L_x_372) ;  /* 0xffffffe400ec8947 */ /* 0x000fea000383ffff */
.L_x_358:
[----:B------:R-:W2:Y:S01]  /*1e40*/  S2R R28, SR_CTAID.Y ;  /* 0x00000000001c7919 */ /* 0x000ea20000002600 */
[----:B0-----:R-:W2:Y:S02]  /*1e50*/  S2R R3, SR_CTAID.X ;  /* 0x0000000000037919 */ /* 0x001ea40000002500 */
[----:B--2---:R-:W-:-:S05]  /*1e60*/  LEA R28, R28, R3, 0x8 ;  /* 0x000000031c1c7211 */ /* 0x004fca00078e40ff */
[----:B------:R-:W-:-:S05]  /*1e70*/  IMAD.SHL.U32 R28, R28, 0x20, RZ ;  /* 0x000000201c1c7824 */ /* 0x000fca00078e00ff */
        /* <DEDUP_REMOVED lines=11> */
[C---:B------:R-:W-:Y:S02]  /*1f30*/  SHF.L.U32 R25, R24.reuse, 0x8, RZ ;  /* 0x0000000818197819 */ /* 0x040fe400000006ff */
[----:B------:R-:W-:Y:S02]  /*1f40*/  SHF.L.U64.HI R24, R24, 0x8, R3 ;  /* 0x0000000818187819 */ /* 0x000fe40000010203 */
[----:B------:R-:W-:Y:S02]  /*1f50*/  IADD3 R7, P0, PT, R2, R25, RZ ;  /* 0x0000001902077210 */ /* 0x000fe40007f1e0ff */
[----:B------:R-:W-:Y:S02]  /*1f60*/  SHF.R.U32.HI R26, RZ, 0x4, R36 ;  /* 0x00000004ff1a7819 */ /* 0x000fe40000011624 */
[----:B------:R-:W-:Y:S02]  /*1f70*/  IADD3.X R9, PT, PT, R24, -0x1, RZ, P0, !PT ;  /* 0xffffffff18097810 */ /* 0x000fe400007fe4ff */
[C---:B------:R-:W-:Y:S01]  /*1f80*/  LOP3.LUT R29, R36.reuse, 0x1f, RZ, 0xc0, !PT ;  /* 0x0000001f241d7812 */ /* 0x040fe200078ec0ff */
[----:B--2---:R-:W-:Y:S01]  /*1f90*/  UIADD3 UR4, UP0, UPT, UR4, 0x22c00, URZ ;  /* 0x00022c0004047890 */ /* 0x004fe2000ff1e0ff */
[C---:B------:R-:W-:Y:S01]  /*1fa0*/  LOP3.LUT R42, R36.reuse, 0xf, RZ, 0xc0, !PT ;  /* 0x0000000f242a7812 */ /* 0x040fe200078ec0ff */
[----:B------:R-:W-:Y:S01]  /*1fb0*/  IMAD.WIDE.U32 R2, R9, -0x33333333, RZ ;  /* 0xcccccccd09027825 */ /* 0x000fe200078e00ff */
[----:B0-----:R-:W-:Y:S01]  /*1fc0*/  ULEA UR6, UR7, UR6, 0x18 ;  /* 0x0000000607067291 */ /* 0x001fe2000f8ec0ff */
[----:B------:R-:W-:Y:S01]  /*1fd0*/  SHF.L.U32 R30, R36, 0x1, RZ ;  /* 0x00000001241e7819 */ /* 0x000fe200000006ff */
[----:B------:R-:W-:Y:S01]  /*1fe0*/  UIADD3.X UR5, UPT, UPT, URZ, UR5, URZ, UP0, !UPT ;  /* 0x00000005ff057290 */ /* 0x000fe200087fe4ff */
[----:B------:R-:W-:-:S03]  /*1ff0*/  IMAD.WIDE.U32 R4, P0, R7, -0x33333334, R2 ;  /* 0xcccccccc07047825 */ /* 0x000fc60007800002 */
[----:B------:R-:W-:Y:S01]  /*2000*/  LEA R27, R0, UR6, 0x7 ;  /* 0x00000006001b7c11 */ /* 0x000fe2000f8e38ff */
        /* <DEDUP_REMOVED lines=19> */
[----:B------:R-:W-:-:S02]  /*2140*/  ISETP.GE.U32.AND.EX P0, PT, R4, RZ, PT, P0 ;  /* 0x000000ff0400720c */ /* 0x000fc40003f06100 */
[----:B------:R-:W-:Y:S02]  /*2150*/  IADD3 R31, PT, PT, R31, UR6, RZ ;  /* 0x000000061f1f7c10 */ /* 0x000fe4000fffe0ff */
[----:B------:R-:W-:Y:S02]  /*2160*/  LOP3.LUT R33, R2, 0x1f, R36, 0xf8, !PT ;  /* 0x0000001f02217812 */ /* 0x000fe400078ef824 */
[----:B------:R-:W-:-:S07]  /*2170*/  LOP3.LUT R34, R34, 0x3fffffff, RZ, 0xc0, !PT ;  /* 0x3fffffff22227812 */ /* 0x000fce00078ec0ff */
.L_x_383:
[----:B------:R-:W-:Y:S01]  /*2180*/  ISETP.GT.U32.AND P1, PT, R25, R0, PT ;  /* 0x000000001900720c */ /* 0x000fe20003f24070 */
[----:B------:R-:W-:Y:S01]  /*2190*/  BSSY.RECONVERGENT B0, `(.L_x_373) ;  /* 0x0000064000007945 */ /* 0x000fe20003800200 */
[----:B------:R-:W-:Y:S02]  /*21a0*/  HFMA2 R39, -RZ, RZ, 0, 0 ;  /* 0x00000000ff277431 */ /* 0x000fe400000001ff */
[----:B------:R-:W-:Y:S01]  /*21b0*/  IMAD.MOV.U32 R36, RZ, RZ, RZ ;  /* 0x000000ffff247224 */ /* 0x000fe200078e00ff */
[----:B------:R-:W-:-:S13]  /*21c0*/  ISETP.GT.AND.EX P1, PT, R24, RZ, PT, P1 ;  /* 0x000000ff1800720c */ /* 0x000fda0003f24310 */
[----:B0-23--:R-:W-:Y:S05]  /*21d0*/  @!P1 BRA `(.L_x_374) ;  /* 0x00000004007c9947 */ /* 0x00dfea0003800000 */
        /* <DEDUP_REMOVED lines=9> */
[----:B------:R-:W-:Y:S02]  /*2270*/  MOV R43, R32 ;  /* 0x00000020002b7202 */ /* 0x000fe40000000f00 */
[----:B------:R-:W-:Y:S02]  /*2280*/  MOV R44, R34 ;  /* 0x00000022002c7202 */ /* 0x000fe40000000f00 */
[----:B------:R-:W-:Y:S02]  /*2290*/  MOV R35, RZ ;  /* 0x000000ff00237202 */ /* 0x000fe40000000f00 */
[----:B------:R-:W-:Y:S02]  /*22a0*/  MOV R39, RZ ;  /* 0x000000ff00277202 */ /* 0x000fe40000000f00 */
[----:B------:R-:W-:-:S07]  /*22b0*/  IADD3.X R5, PT, PT, RZ, R5, RZ, P1, !PT ;  /* 0x00000005ff057210 */ /* 0x000fce0000ffe4ff */
.L_x_376:
[----:B------:R-:W2:Y:S04]  /*22c0*/  LDG.E.64 R8, desc[UR10][R6.64+-0x12c00] ;  /* 0xfed4000a06087981 */ /* 0x000ea8000c1e1b00 */
[----:B------:R-:W3:Y:S04]  /*22d0*/  LDG.E.64 R10, desc[UR10][R6.64+-0xc800] ;  /* 0xff38000a060a7981 */ /* 0x000ee8000c1e1b00 */
[----:B-1----:R-:W4:Y:S04]  /*22e0*/  LDG.E.64 R12, desc[UR10][R6.64+-0x6400] ;  /* 0xff9c000a060c7981 */ /* 0x002f28000c1e1b00 */
        /* <DEDUP_REMOVED lines=31> */
.L_x_375:
        /* <DEDUP_REMOVED lines=20> */
.L_x_378:
[----:B------:R-:W-:Y:S05]  /*2620*/  BSYNC.RECONVERGENT B1 ;  /* 0x0000000000017941 */ /* 0x000fea0003800200 */
.L_x_377:
        /* <DEDUP_REMOVED lines=26> */
.L_x_374:
[----:B------:R-:W-:Y:S05]  /*27d0*/  BSYNC.RECONVERGENT B0 ;  /* 0x0000000000007941 */ /* 0x000fea0003800200 */
.L_x_373:
[----:B------:R0:W-:Y:S01]  /*27e0*/  STS [R27], R39 ;  /* 0x000000271b007388 */ /* 0x0001e20000000800 */
[----:B------:R-:W2:Y:S01]  /*27f0*/  LDC.64 R6, c[0x0][0x388] ;  /* 0x0000e200ff067b82 */ /* 0x000ea20000000a00 */
[----:B------:R-:W-:Y:S01]  /*2800*/  ISETP.GT.U32.AND P1, PT, R42, 0x9, PT ;  /* 0x000000092a00780c */ /* 0x000fe20003f24070 */
[----:B------:R-:W-:Y:S01]  /*2810*/  IMAD.MOV.U32 R9, RZ, RZ, R26 ;  /* 0x000000ffff097224 */ /* 0x000fe200078e001a */
[----:B------:R0:W-:Y:S05]  /*2820*/  STS [R27+0x500], R36 ;  /* 0x000500241b007388 */ /* 0x0001ea0000000800 */
[----:B------:R-:W3:Y:S08]  /*2830*/  LDC.64 R4, c[0x0][0x390] ;  /* 0x0000e400ff047b82 */ /* 0x000ef00000000a00 */
[----:B0-----:R-:W-:Y:S06]  /*2840*/  BAR.SYNC.DEFER_BLOCKING 0x0 ;  /* 0x0000000000007b1d */ /* 0x001fec0000010000 */
.L_x_382:
[----:B0-----:R-:W-:Y:S01]  /*2850*/  @!P1 LOP3.LUT R10, R9, 0x1e, R30, 0x78, !PT ;  /* 0x0000001e090a9812 */ /* 0x001fe200078e781e */
[----:B------:R-:W-:Y:S01]  /*2860*/  UMOV UR6, 0xffff ;  /* 0x0000ffff00067882 */ /* 0x000fe20000000000 */
[----:B------:R-:W-:Y:S02]  /*2870*/  MOV R8, RZ ;  /* 0x000000ff00087202 */ /* 0x000fe40000000f00 */
[----:B------:R-:W-:Y:S01]  /*2880*/  @!P1 LEA R11, R10, R31, 0x2 ;  /* 0x0000001f0a0b9211 */ /* 0x000fe200078e10ff */
[----:B------:R-:W-:Y:S01]  /*2890*/  HFMA2 R10, -RZ, RZ, 0, 0 ;  /* 0x00000000ff0a7431 */ /* 0x000fe200000001ff */
[----:B------:R-:W-:-:S03]  /*28a0*/  ISETP.NE.AND P2, PT, R42, RZ, PT ;  /* 0x000000ff2a00720c */ /* 0x000fc60003f45270 */
[----:B------:R0:W4:Y:S04]  /*28b0*/  @!P1 LDS R8, [R11] ;  /* 0x000000000b089984 */ /* 0x0001280000000800 */
[----:B------:R0:W0:Y:S01]  /*28c0*/  @!P1 LDS R10, [R11+0x500] ;  /* 0x000500000b0a9984 */ /* 0x0000220000000800 */
[----:B------:R-:W-:Y:S05]  /*28d0*/  BRA.DIV UR6, `(.L_x_379) ;  /* 0x0000000206ac7947 */ /* 0x000fea000b800000 */
[----:B-1----:R-:W-:Y:S01]  /*28e0*/  MOV R15, 0xffff ;  /* 0x0000ffff000f7802 */ /* 0x002fe20000000f00 */
[----:B------:R-:W-:Y:S01]  /*28f0*/  IMAD.MOV.U32 R17, RZ, RZ, 0xffff ;  /* 0x0000ffffff117424 */ /* 0x000fe200078e00ff */
[----:B------:R-:W-:Y:S01]  /*2900*/  MOV R16, 0xffff ;  /* 0x0000ffff00107802 */ /* 0x000fe20000000f00 */
[----:B------:R-:W-:Y:S01]  /*2910*/  IMAD.MOV.U32 R20, RZ, RZ, 0xffff ;  /* 0x0000ffffff147424 */ /* 0x000fe200078e00ff */
        /* <DEDUP_REMOVED lines=19> */
.L_x_393:
[----:B------:R-:W-:Y:S01]  /*2a50*/  BSSY.RECONVERGENT B0, `(.L_x_380) ;  /* 0x000000a000007945 */ /* 0x000fe20003800200 */
[----:B----4-:R-:W-:-:S03]  /*2a60*/  FADD.FTZ R17, R17, R10 ;  /* 0x0000000a11117221 */ /* 0x010fc60000010000 */
[----:B------:R-:W-:Y:S05]  /*2a70*/  @P2 BRA `(.L_x_381) ;  /* 0x00000000001c2947 */ /* 0x000fea0003800000 */
[----:B------:R-:W-:Y:S02]  /*2a80*/  IADD3 R13, PT, PT, R9, R28, RZ ;  /* 0x0000001c090d7210 */ /* 0x000fe40007ffe0ff */
[----:B------:R-:W-:-:S03]  /*2a90*/  F2FP.BF16.F32.PACK_AB R8, R17, R8 ;  /* 0x000000081108723e */ /* 0x000fc600000010ff */
[----:B--2---:R-:W-:Y:S01]  /*2aa0*/  IMAD.WIDE R10, R13, 0x2, R6 ;  /* 0x000000020d0a7825 */ /* 0x004fe200078e0206 */
[----:B------:R-:W-:-:S03]  /*2ab0*/  PRMT R14, R8, 0x7632, R14 ;  /* 0x00007632080e7816 */ /* 0x000fc6000000000e */
[----:B---3--:R-:W-:Y:S01]  /*2ac0*/  IMAD.WIDE R12, R13, 0x2, R4 ;  /* 0x000000020d0c7825 */ /* 0x008fe200078e0204 */
[----:B------:R0:W-:Y:S04]  /*2ad0*/  STG.E.U16 desc[UR10][R10.64], R8 ;  /* 0x000000080a007986 */ /* 0x0001e8000c10150a */
[----:B------:R0:W-:Y:S02]  /*2ae0*/  STG.E.U16 desc[UR10][R12.64], R14 ;  /* 0x0000000e0c007986 */ /* 0x0001e4000c10150a */
.L_x_381:
[----:B------:R-:W-:Y:S05]  /*2af0*/  BSYNC.RECONVERGENT B0 ;  /* 0x0000000000007941 */ /* 0x000fea0003800200 */
.L_x_380:
        /* <DEDUP_REMOVED lines=9> */
.L_x_379:
[----:B------:R-:W-:Y:S01]  /*2b90*/  BSSY B0, `(.L_x_384) ;  /* 0x0000008000007945 */ /* 0x000fe20003800000 */
[----:B----4-:R-:W-:Y:S01]  /*2ba0*/  IMAD.MOV.U32 R19, RZ, RZ, R8 ;  /* 0x000000ffff137224 */ /* 0x010fe200078e0008 */
[----:B------:R-:W-:Y:S02]  /*2bb0*/  MOV R20, 0x8 ;  /* 0x0000000800147802 */ /* 0x000fe40000000f00 */
[----:B------:R-:W-:Y:S02]  /*2bc0*/  MOV R21, 0x101f ;  /* 0x0000101f00157802 */ /* 0x000fe40000000f00 */
[----:B------:R-:W-:-:S07]  /*2bd0*/  MOV R16, 0xffff ;  /* 0x0000ffff00107802 */ /* 0x000fce0000000f00 */
[----:B0123--:R-:W-:Y:S05]  /*2be0*/  WARPSYNC.COLLECTIVE R16, `(.L_x_385) ;  /* 0x0000000010087348 */ /* 0x00ffea0003c00000 */
[----:B------:R4:W0:Y:S02]  /*2bf0*/  SHFL.BFLY P3, R18, R19, R20, R21 ;  /* 0x0c00001413127389 */ /* 0x0008240000060015 */
[----:B01234-:R-:W-:Y:S05]  /*2c00*/  ENDCOLLECTIVE ;  /* 0x000000000000791b */ /* 0x01ffea0003800000 */
.L_x_385:
[----:B------:R-:W-:Y:S05]  /*2c10*/  BSYNC B0 ;  /* 0x0000000000007941 */ /* 0x000fea0003800000 */
.L_x_384:
        /* <DEDUP_REMOVED lines=8> */
.L_x_386:
[----:B------:R-:W-:Y:S01]  /*2ca0*/  FADD.FTZ R11, R11, R8 ;  /* 0x000000080b0b7221 */ /* 0x000fe20000010000 */
[----:B------:R-:W-:-:S03]  /*2cb0*/  HFMA2 R20, -RZ, RZ, 0, 2.384185791015625e-07 ;  /* 0x00000004ff147431 */ /* 0x000fc600000001ff */
[----:B------:R-:W-:Y:S01]  /*2cc0*/  IMAD.MOV.U32 R19, RZ, RZ, R11 ;  /* 0x000000ffff137224 */ /* 0x000fe200078e000b */
[----:B------:R-:W-:-:S07]  /*2cd0*/  MOV R13, R18 ;  /* 0x00000012000d7202 */ /* 0x000fce0000000f00 */
[----:B------:R-:W-:Y:S05]  /*2ce0*/  WARPSYNC.COLLECTIVE R16, `(.L_x_387) ;  /* 0x0000000010087348 */ /* 0x000fea0003c00000 */
[----:B------:R0:W1:Y:S02]  /*2cf0*/  SHFL.BFLY P3, R18, R19, R20, R21 ;  /* 0x0c00001413127389 */ /* 0x0000640000060015 */
[----:B01----:R-:W-:Y:S05]  /*2d00*/  ENDCOLLECTIVE ;  /* 0x000000000000791b */ /* 0x003fea0003800000 */
.L_x_387:
[----:B------:R-:W-:-:S05]  /*2d10*/  FADD.FTZ R13, R13, R10 ;  /* 0x0000000a0d0d7221 */ /* 0x000fca0000010000 */
[----:B------:R-:W-:Y:S02]  /*2d20*/  MOV R19, R13 ;  /* 0x0000000d00137202 */ /* 0x000fe40000000f00 */
[----:B------:R-:W-:-:S07]  /*2d30*/  MOV R12, R18 ;  /* 0x00000012000c7202 */ /* 0x000fce0000000f00 */
[----:B------:R-:W-:Y:S05]  /*2d40*/  WARPSYNC.COLLECTIVE R16, `(.L_x_388) ;  /* 0x0000000010087348 */ /* 0x000fea0003c00000 */
[----:B------:R0:W1:Y:S02]  /*2d50*/  SHFL.BFLY P3, R18, R19, R20, R21 ;  /* 0x0c00001413127389 */ /* 0x0000640000060015 */
[----:B01----:R-:W-:Y:S05]  /*2d60*/  ENDCOLLECTIVE ;  /* 0x000000000000791b */ /* 0x003fea0003800000 */
.L_x_388:
[----:B------:R-:W-:Y:S01]  /*2d70*/  FADD.FTZ R12, R11, R12 ;  /* 0x0000000c0b0c7221 */ /* 0x000fe20000010000 */
[----:B------:R-:W-:-:S03]  /*2d80*/  HFMA2 R20, -RZ, RZ, 0, 1.1920928955078125e-07 ;  /* 0x00000002ff147431 */ /* 0x000fc600000001ff */
[----:B------:R-:W-:Y:S01]  /*2d90*/  IMAD.MOV.U32 R19, RZ, RZ, R12 ;  /* 0x000000ffff137224 */ /* 0x000fe200078e000c */
[----:B------:R-:W-:-:S07]  /*2da0*/  MOV R14, R18 ;  /* 0x00000012000e7202 */ /* 0x000fce0000000f00 */
[----:B------:R-:W-:Y:S05]  /*2db0*/  WARPSYNC.COLLECTIVE R16, `(.L_x_389) ;  /* 0x0000000010087348 */ /* 0x000fea0003c00000 */
[----:B------:R0:W1:Y:S02]  /*2dc0*/  SHFL.BFLY P3, R18, R19, R20, R21 ;  /* 0x0c00001413127389 */ /* 0x0000640000060015 */
[----:B01----:R-:W-:Y:S05]  /*2dd0*/  ENDCOLLECTIVE ;  /* 0x000000000000791b */ /* 0x003fea0003800000 */
.L_x_389:
[----:B------:R-:W-:-:S05]  /*2de0*/  FADD.FTZ R14, R13, R14 ;  /* 0x0000000e0d0e7221 */ /* 0x000fca0000010000 */
[----:B------:R-:W-:Y:S02]  /*2df0*/  MOV R19, R14 ;  /* 0x0000000e00137202 */ /* 0x000fe40000000f00 */
[----:B------:R-:W-:-:S07]  /*2e00*/  MOV R15, R18 ;  /* 0x00000012000f7202 */ /* 0x000fce0000000f00 */
[----:B------:R-:W-:Y:S05]  /*2e10*/  WARPSYNC.COLLECTIVE R16, `(.L_x_390) ;  /* 0x0000000010087348 */ /* 0x000fea0003c00000 */
[----:B------:R0:W1:Y:S02]  /*2e20*/  SHFL.BFLY P3, R18, R19, R20, R21 ;  /* 0x0c00001413127389 */ /* 0x0000640000060015 */
[----:B01----:R-:W-:Y:S05]  /*2e30*/  ENDCOLLECTIVE ;  /* 0x000000000000791b */ /* 0x003fea0003800000 */
.L_x_390:
[----:B------:R-:W-:Y:S01]  /*2e40*/  FADD.FTZ R15, R12, R15 ;  /* 0x0000000f0c0f7221 */ /* 0x000fe20000010000 */
[----:B------:R-:W-:-:S03]  /*2e50*/  HFMA2 R20, -RZ, RZ, 0, 5.9604644775390625e-08 ;  /* 0x00000001ff147431 */ /* 0x000fc600000001ff */
[----:B------:R-:W-:Y:S01]  /*2e60*/  IMAD.MOV.U32 R19, RZ, RZ, R15 ;  /* 0x000000ffff137224 */ /* 0x000fe200078e000f */
[----:B------:R-:W-:-:S07]  /*2e70*/  MOV R17, R18 ;  /* 0x0000001200117202 */ /* 0x000fce0000000f00 */
[----:B------:R-:W-:Y:S05]  /*2e80*/  WARPSYNC.COLLECTIVE R16, `(.L_x_391) ;  /* 0x0000000010087348 */ /* 0x000fea0003c00000 */
[----:B------:R0:W1:Y:S02]  /*2e90*/  SHFL.BFLY P3, R18, R19, R20, R21 ;  /* 0x0c00001413127389 */ /* 0x0000640000060015 */
[----:B01----:R-:W-:Y:S05]  /*2ea0*/  ENDCOLLECTIVE ;  /* 0x000000000000791b */ /* 0x003fea0003800000 */
.L_x_391:
[----:B------:R-:W-:-:S05]  /*2eb0*/  FADD.FTZ R17, R14, R17 ;  /* 0x000000110e117221 */ /* 0x000fca0000010000 */
[----:B------:R-:W-:Y:S02]  /*2ec0*/  MOV R19, R17 ;  /* 0x0000001100137202 */ /* 0x000fe40000000f00 */
[----:B------:R-:W-:-:S07]  /*2ed0*/  MOV R8, R18 ;  /* 0x0000001200087202 */ /* 0x000fce0000000f00 */
[----:B------:R-:W-:Y:S05]  /*2ee0*/  WARPSYNC.COLLECTIVE R16, `(.L_x_392) ;  /* 0x0000000010087348 */ /* 0x000fea0003c00000 */
[----:B------:R0:W1:Y:S02]  /*2ef0*/  SHFL.BFLY P3, R18, R19, R20, R21 ;  /* 0x0c00001413127389 */ /* 0x0000640000060015 */
[----:B01----:R-:W-:Y:S05]  /*2f00*/  ENDCOLLECTIVE ;  /* 0x000000000000791b */ /* 0x003fea0003800000 */
.L_x_392:
[----:B------:R-:W-:Y:S01]  /*2f10*/  FADD.FTZ R8, R15, R8 ;  /* 0x000000080f087221 */ /* 0x000fe20000010000 */
[----:B------:R-:W-:Y:S01]  /*2f20*/  MOV R10, R18 ;  /* 0x00000012000a7202 */ /* 0x000fe20000000f00 */
[----:B------:R-:W-:Y:S06]  /*2f30*/  BRA `(.L_x_393) ;  /* 0xfffffff800c47947 */ /* 0x000fec000383ffff */
.L_x_394:
        /* <DEDUP_REMOVED lines=12> */
.L_x_1663:


//--------------------- .text._ZN13group_norm_v218gn_bwd_cuda_kernelI13__nv_bfloat16Li320ELi1ELi16ELi20ELi1024ELb1ELb1ELi8ELi320ELi320ELi4ELb1ELi1ELb0ELb0ELNS_15WgradSyncMethodE3ENS_16CompileConditionILi1000EEEEEvPT_S6_S6_PKS5_S8_S8_S8_PKfflPfPj --------------------------
	.section	.text._ZN13group_norm_v218gn_bwd_cuda_kernelI13__nv_bfloat16Li320ELi1ELi16ELi20ELi1024ELb1ELb1ELi8ELi320ELi320ELi4ELb1ELi1ELb0ELb0ELNS_15WgradSyncMethodE3ENS_16CompileConditionILi1000EEEEEvPT_S6_S6_PKS5_S8_S8_S8_PKfflPfPj,"ax",@progbits
	.align	128
        .global         _ZN13group_norm_v218gn_bwd_cuda_kernelI13__nv_bfloat16Li320ELi1ELi16ELi20ELi1024ELb1ELb1ELi8ELi320ELi320ELi4ELb1ELi1ELb0ELb0ELNS_15WgradSyncMethodE3ENS_16CompileConditionILi1000EEEEEvPT_S6_S6_PKS5_S8_S8_S8_PKfflPfPj
        .type           _ZN13group_norm_v218gn_bwd_cuda_kernelI13__nv_bfloat16Li320ELi1ELi16ELi20ELi1024ELb1ELb1ELi8ELi320ELi320ELi4ELb1ELi1ELb0ELb0ELNS_15WgradSyncMethodE3ENS_16CompileConditionILi1000EEEEEvPT_S6_S6_PKS5_S8_S8_S8_PKfflPfPj,@function
        .size           _ZN13group_norm_v218gn_bwd_cuda_kernelI13__nv_bfloat16Li320ELi1ELi16ELi20ELi1024ELb1ELb1ELi8ELi320ELi320ELi4ELb1ELi1ELb0ELb0ELNS_15WgradSyncMethodE3ENS_16CompileConditionILi1000EEEEEvPT_S6_S6_PKS5_S8_S8_S8_PKfflPfPj,(.L_x_1664 - _ZN13group_norm_v218gn_bwd_cuda_kernelI13__nv_bfloat16Li320ELi1ELi16ELi20ELi1024ELb1ELb1ELi8ELi320ELi320ELi4ELb1ELi1ELb0ELb0ELNS_15WgradSyncMethodE3ENS_16CompileConditionILi1000EEEEEvPT_S6_S6_PKS5_S8_S8_S8_PKfflPfPj)
        .other          _ZN13group_norm_v218gn_bwd_cuda_kernelI13__nv_bfloat16Li320ELi1ELi16ELi20ELi1024ELb1ELb1ELi8ELi320ELi320ELi4ELb1ELi1ELb0ELb0ELNS_15WgradSyncMethodE3ENS_16CompileConditionILi1000EEEEEvPT_S6_S6_PKS5_S8_S8_S8_PKfflPfPj,@"STO_CUDA_ENTRY STV_DEFAULT"
_ZN13group_norm_v218gn_bwd_cuda_kernelI13__nv_bfloat16Li320ELi1ELi16ELi20ELi1024ELb1ELb1ELi8ELi320ELi320ELi4ELb1ELi1ELb0ELb0ELNS_15WgradSyncMethodE3ENS_16CompileConditionILi1000EEEEEvPT_S6_S6_PKS5_S8_S8_S8_PKfflPfPj:
.text._ZN13group_norm_v218gn_bwd_cuda_kernelI13__nv_bfloat16Li320ELi1ELi16ELi20ELi1024ELb1ELb1ELi8ELi320ELi320ELi4ELb1ELi1ELb0ELb0ELNS_15WgradSyncMethodE3ENS_16CompileConditionILi1000EEEEEvPT_S6_S6_PKS5_S8_S8_S8_PKfflPfPj:
        /* <DEDUP_REMOVED lines=24> */
.L_x_397:
[----:B------:R-:W2:Y:S04]  /*0180*/  LD.E.STRONG.GPU R0, desc[UR8][R82.64] ;  /* 0x0000000852007980 */ /* 0x000ea8000c10f900 */
[----:B--2---:R-:W-:Y:S01]  /*0190*/  CCTL.IVALL ;  /* 0x00000000ff00798f */ /* 0x004fe20002000000 */
[----:B------:R-:W-:Y:S05]  /*01a0*/  YIELD ;  /* 0x0000000000007946 */ /* 0x000fea0003800000 */
[----:B-----5:R-:W-:-:S04]  /*01b0*/  LOP3.LUT R0, R0, R3, RZ, 0x3c, !PT ;  /* 0x0000000300007212 */ /* 0x020fc800078e3cff */
[----:B------:R-:W-:-:S13]  /*01c0*/  ISETP.GT.AND P0, PT, R0, -0x1, PT ;  /* 0xffffffff0000780c */ /* 0x000fda0003f04270 */
[----:B------:R-:W-:Y:S05]  /*01d0*/  @P0 BRA `(.L_x_397) ;  /* 0xfffffffc00e80947 */ /* 0x000fea000383ffff */
.L_x_396:
[----:B------:R-:W-:Y:S05]  /*01e0*/  WARPSYNC.ALL ;  /* 0x0000000000007948 */ /* 0x000fea0003800000 */
[----:B------:R-:W-:Y:S06]  /*01f0*/  BAR.SYNC.DEFER_BLOCKING 0x0 ;  /* 0x0000000000007b1d */ /* 0x000fec0000010000 */
[----:B------:R-:W-:Y:S05]  /*0200*/  BRA `(.L_x_398) ;  /* 0x0000001c00687947 */ /* 0x000fea0003800000 */
.L_x_395:
[----:B------:R-:W0:Y:S01]  /*0210*/  S2R R14, SR_TID.X ;  /* 0x00000000000e7919 */ /* 0x000e220000002100 */
[----:B------:R-:W1:Y:S08]  /*0220*/  LDC.64 R4, c[0x0][0x3a8] ;  /* 0x0000ea00ff047b82 */ /* 0x000e700000000a00 */
[----:B------:R-:W2:Y:S01]  /*0230*/  LDC.64 R2, c[0x0][0x3b0] ;  /* 0x0000ec00ff027b82 */ /* 0x000ea20000000a00 */
[----:B------:R-:W3:Y:S01]  /*0240*/  S2R R13, SR_CgaCtaId ;  /* 0x00000000000d7919 */ /* 0x000ee20000008800 */
[----:B------:R-:W-:-:S06]  /*0250*/  MOV R6, 0x400 ;  /* 0x0000040000067802 */ /* 0x000fcc0000000f00 */
[----:B------:R-:W4:Y:S01]  /*0260*/  LDC.64 R80, c[0x0][0x3d0] ;  /* 0x0000f400ff507b82 */ /* 0x000f220000000a00 */
        /* <DEDUP_REMOVED lines=10> */
[----:B-1----:R-:W-:-:S04]  /*0310*/  IMAD.WIDE.U32 R4, R74, 0x2, R4 ;  /* 0x000000024a047825 */ /* 0x002fc800078e0004 */
[----:B--2---:R-:W-:Y:S02]  /*0320*/  IMAD.WIDE.U32 R2, R74, 0x2, R2 ;  /* 0x000000024a027825 */ /* 0x004fe400078e0002 */
[----:B------:R-:W2:Y:S04]  /*0330*/  LDG.E.64.CONSTANT R4, desc[UR8][R4.64] ;  /* 0x0000000804047981 */ /* 0x000ea8000c1e9b00 */
[----:B------:R-:W5:Y:S01]  /*0340*/  LDG.E.64.CONSTANT R2, desc[UR8][R2.64] ;  /* 0x0000000802027981 */ /* 0x000f62000c1e9b00 */
[----:B------:R-:W-:Y:S01]  /*0350*/  SHF.R.U32.HI R11, RZ, 0x4, R14 ;  /* 0x00000004ff0b7819 */ /* 0x000fe2000001160e */
[----:B------:R-:W-:Y:S01]  /*0360*/  ULOP3.LUT UR4, UR6, 0x7f, URZ, 0xc0, !UPT ;  /* 0x0000007f06047892 */ /* 0x000fe2000f8ec0ff */
[C---:B------:R-:W-:Y:S01]  /*0370*/  IADD3 R8, PT, PT, R6.reuse, 0x3480, RZ ;  /* 0x0000348006087810 */ /* 0x040fe20007ffe0ff */
[----:B------:R-:W-:Y:S01]  /*0380*/  USHF.L.U32 UR5, UR6, 0x1, URZ ;  /* 0x0000000106057899 */ /* 0x000fe200080006ff */
[----:B------:R-:W-:Y:S01]  /*0390*/  LOP3.LUT R11, R11, R14, RZ, 0x3c, !PT ;  /* 0x0000000e0b0b7212 */ /* 0x000fe200078e3cff */
[----:B------:R-:W-:Y:S01]  /*03a0*/  HFMA2 R76, -RZ, RZ, 0, 0 ;  /* 0x00000000ff4c7431 */ /* 0x000fe200000001ff */
[----:B------:R-:W-:Y:S01]  /*03b0*/  IADD3 R7, PT, PT, R6, 0x2800, RZ ;  /* 0x0000280006077810 */ /* 0x000fe20007ffe0ff */
[----:B------:R-:W-:Y:S01]  /*03c0*/  ULOP3.LUT UR5, UR5, 0xfe, URZ, 0xc0, !UPT ;  /* 0x000000fe05057892 */ /* 0x000fe2000f8ec0ff */
[----:B------:R-:W-:-:S02]  /*03d0*/  SHF.L.U32 R11, R11, 0x3, RZ ;  /* 0x000000030b0b7819 */ /* 0x000fc400000006ff */
[----:B------:R-:W-:Y:S02]  /*03e0*/  CS2R R40, SRZ ;  /* 0x0000000000287805 */ /* 0x000fe4000001ff00 */
[C---:B---3--:R-:W-:Y:S02]  /*03f0*/  LEA R9, R13.reuse, R6, 0x18 ;  /* 0x000000060d097211 */ /* 0x048fe400078ec0ff */
[----:B------:R-:W-:Y:S02]  /*0400*/  CS2R R38, SRZ ;  /* 0x0000000000267805 */ /* 0x000fe4000001ff00 */
[C---:B------:R-:W-:Y:S02]  /*0410*/  LEA R22, R13.reuse, R8, 0x18 ;  /* 0x000000080d167211 */ /* 0x040fe400078ec0ff */
[----:B------:R-:W-:Y:S02]  /*0420*/  CS2R R36, SRZ ;  /* 0x0000000000247805 */ /* 0x000fe4000001ff00 */
[----:B------:R-:W-:-:S02]  /*0430*/  LEA R7, R13, R7, 0x18 ;  /* 0x000000070d077211 */ /* 0x000fc400078ec0ff */
[----:B------:R-:W-:Y:S02]  /*0440*/  CS2R R34, SRZ ;  /* 0x0000000000227805 */ /* 0x000fe4000001ff00 */
[----:B------:R-:W-:Y:S01]  /*0450*/  SHF.R.U32.HI R8, RZ, 0x2, R14 ;  /* 0x00000002ff087819 */ /* 0x000fe2000001160e */
[----:B------:R-:W0:Y:S01]  /*0460*/  LDCU UR7, c[0x0][0x374] ;  /* 0x00006e80ff0777ac */ /* 0x000e220008000800 */
[----:B------:R-:W-:Y:S01]  /*0470*/  SHF.L.U32 R10, R14, 0x1, RZ ;  /* 0x000000010e0a7819 */ /* 0x000fe200000006ff */
[--C-:B------:R-:W-:Y:S01]  /*0480*/  IMAD R23, R24, 0x28, R7.reuse ;  /* 0x0000002818177824 */ /* 0x100fe200078e0207 */
[----:B------:R-:W-:Y:S01]  /*0490*/  LOP3.LUT R6, R11, 0x18, RZ, 0xc0, !PT ;  /* 0x000000180b067812 */ /* 0x000fe200078ec0ff */
[----:B------:R-:W-:Y:S01]  /*04a0*/  IMAD R13, R8, 0xc8, R7 ;  /* 0x000000c8080d7824 */ /* 0x000fe200078e0207 */
[----:B------:R-:W-:Y:S01]  /*04b0*/  LEA R11, R15, UR4, 0x7 ;  /* 0x000000040f0b7c11 */ /* 0x000fe2000f8e38ff */
[----:B------:R-:W-:Y:S01]  /*04c0*/  USHF.L.U32 UR4, UR6, 0x3, URZ ;  /* 0x0000000306047899 */ /* 0x000fe200080006ff */
[----:B------:R-:W-:-:S02]  /*04d0*/  SHF.L.U32 R16, R14, 0x3, RZ ;  /* 0x000000030e107819 */ /* 0x000fc400000006ff */
[----:B------:R-:W-:Y:S01]  /*04e0*/  LOP3.LUT R10, R10, 0x18, RZ, 0xc0, !PT ;  /* 0x000000180a0a7812 */ /* 0x000fe200078ec0ff */
[----:B------:R-:W-:Y:S01]  /*04f0*/  IMAD R11, R11, 0x140, R14 ;  /* 0x000001400b0b7824 */ /* 0x000fe200078e020e */
[----:B------:R-:W-:Y:S01]  /*0500*/  IADD3 R17, PT, PT, R9, R6, RZ ;  /* 0x0000000609117210 */ /* 0x000fe20007ffe0ff */
[----:B------:R-:W-:Y:S01]  /*0510*/  ULOP3.LUT UR4, UR4, 0x3f8, URZ, 0xc0, !UPT ;  /* 0x000003f804047892 */ /* 0x000fe2000f8ec0ff */
[----:B------:R-:W-:Y:S02]  /*0520*/  LOP3.LUT R12, R16, 0x18, RZ, 0xc0, !PT ;  /* 0x00000018100c7812 */ /* 0x000fe400078ec0ff */
[----:B------:R-:W-:Y:S02]  /*0530*/  LEA R9, R14, R9, 0x5 ;  /* 0x000000090e097211 */ /* 0x000fe400078e28ff */
[C---:B------:R-:W-:Y:S02]  /*0540*/  LOP3.LUT R6, R10.reuse, 0x8, RZ, 0x3c, !PT ;  /* 0x000000080a067812 */ /* 0x040fe400078e3cff */
[----:B------:R-:W-:-:S02]  /*0550*/  LOP3.LUT R18, R10, 0x10, RZ, 0x3c, !PT ;  /* 0x000000100a127812 */ /* 0x000fc400078e3cff */
[----:B------:R-:W-:Y:S02]  /*0560*/  LOP3.LUT R20, R10, 0x18, RZ, 0x3c, !PT ;  /* 0x000000180a147812 */ /* 0x000fe400078e3cff */
[----:B------:R-:W-:Y:S01]  /*0570*/  IADD3 R13, PT, PT, R13, R12, RZ ;  /* 0x0000000c0d0d7210 */ /* 0x000fe20007ffe0ff */
[----:B------:R-:W-:Y:S01]  /*0580*/  IMAD.IADD R12, R9, 0x1, R10 ;  /* 0x00000001090c7824 */ /* 0x000fe200078e020a */
[----:B------:R-:W-:Y:S02]  /*0590*/  SHF.L.U32 R19, R11, 0x1, RZ ;  /* 0x000000010b137819 */ /* 0x000fe400000006ff */
[C---:B------:R-:W-:Y:S02]  /*05a0*/  IADD3 R11, PT, PT, R9.reuse, R6, RZ ;  /* 0x00000006090b7210 */ /* 0x040fe40007ffe0ff */
[----:B------:R-:W-:Y:S01]  /*05b0*/  IADD3 R10, PT, PT, R9, R18, RZ ;  /* 0x00000012090a7210 */ /* 0x000fe20007ffe0ff */
[----:B----4-:R-:W-:Y:S01]  /*05c0*/  IMAD.WIDE.U32 R80, R19, 0x4, R80 ;  /* 0x0000000413507825 */ /* 0x010fe200078e0050 */
[----:B------:R-:W-:-:S02]  /*05d0*/  IADD3 R9, PT, PT, R9, R20, RZ ;  /* 0x0000001409097210 */ /* 0x000fc40007ffe0ff */
[C---:B------:R-:W-:Y:S02]  /*05e0*/  LEA R78, P0, R15.reuse, R78, 0x2 ;  /* 0x0000004e0f4e7211 */ /* 0x040fe400078010ff */
[C---:B------:R-:W-:Y:S02]  /*05f0*/  LOP3.LUT P1, RZ, R15.reuse, UR6, RZ, 0xfc, !PT ;  /* 0x000000060fff7c12 */ /* 0x040fe4000f82fcff */
[----:B------:R-:W-:Y:S02]  /*0600*/  LEA.HI.X R79, R15, R79, RZ, 0x2, P0 ;  /* 0x0000004f0f4f7211 */ /* 0x000fe400000f14ff */
[----:B------:R-:W-:Y:S02]  /*0610*/  MOV R66, 0x7fffff81 ;  /* 0x7fffff8100427802 */ /* 0x000fe40000000f00 */
[----:B------:R-:W-:Y:S02]  /*0620*/  ISETP.NE.AND P0, PT, RZ, UR6, PT ;  /* 0x00000006ff007c0c */ /* 0x000fe4000bf05270 */
[----:B------:R-:W-:-:S02]  /*0630*/  LEA R8, R8, R17, 0x5 ;  /* 0x0000001108087211 */ /* 0x000fc400078e28ff */
[----:B------:R-:W-:Y:S02]  /*0640*/  LEA.HI R17, R14, R22, RZ, 0x1f ;  /* 0x000000160e117211 */ /* 0x000fe400078ff8ff */
[C---:B------:R-:W-:Y:S01]  /*0650*/  LEA R70, R72.reuse, R23, 0x3 ;  /* 0x0000001748467211 */ /* 0x040fe200078e18ff */
[----:B------:R-:W-:Y:S01]  /*0660*/  VIADD R72, R72, UR4 ;  /* 0x0000000448487c36 */ /* 0x000fe20008000000 */
[----:B------:R-:W-:Y:S02]  /*0670*/  MOV R71, R15 ;  /* 0x0000000f00477202 */ /* 0x000fe40000000f00 */
[----:B------:R-:W-:Y:S02]  /*0680*/  LOP3.LUT R64, R14, 0xf, RZ, 0xc0, !PT ;  /* 0x0000000f0e407812 */ /* 0x000fe400078ec0ff */
[----:B------:R-:W-:Y:S02]  /*0690*/  LOP3.LUT R16, R16, 0x780, RZ, 0xc0, !PT ;  /* 0x0000078010107812 */ /* 0x000fe400078ec0ff */
[----:B------:R-:W-:-:S02]  /*06a0*/  LEA R68, R14, UR5, 0x6 ;  /* 0x000000050e447c11 */ /* 0x000fc4000f8e30ff */
[C---:B--2---:R-:W-:Y:S02]  /*06b0*/  PRMT R18, R4.reuse, 0x7632, R18 ;  /* 0x0000763204127816 */ /* 0x044fe40000000012 */
[----:B------:R-:W-:Y:S02]  /*06c0*/  SHF.L.U32 R7, R4, 0x10, RZ ;  /* 0x0000001004077819 */ /* 0x000fe400000006ff */
[C---:B-----5:R-:W-:Y:S02]  /*06d0*/  PRMT R20, R3.reuse, 0x7632, R20 ;  /* 0x0000763203147816 */ /* 0x060fe40000000014 */
[----:B------:R-:W-:Y:S02]  /*06e0*/  SHF.L.U32 R4, R3, 0x10, RZ ;  /* 0x0000001003047819 */ /* 0x000fe400000006ff */
[----:B------:R-:W-:Y:S02]  /*06f0*/  PRMT R3, R0, 0x9910, RZ ;  /* 0x0000991000037816 */ /* 0x000fe400000000ff */
[----:B------:R-:W-:-:S02]  /*0700*/  PRMT R19, R5, 0x7632, R19 ;  /* 0x0000763205137816 */ /* 0x000fc40000000013 */
[C---:B------:R-:W-:Y:S01]  /*0710*/  PRMT R21, R2.reuse, 0x7632, R21 ;  /* 0x0000763202157816 */ /* 0x040fe20000000015 */
[----:B------:R-:W-:Y:S01]  /*0720*/  IMAD R3, R3, 0xcd, RZ ;  /* 0x000000cd03037824 */ /* 0x000fe200078e02ff */
[----:B------:R-:W-:Y:S01]  /*0730*/  SHF.L.U32 R6, R2, 0x10, RZ ;  /* 0x0000001002067819 */ /* 0x000fe200000006ff */
[----:B------:R-:W-:Y:S01]  /*0740*/  HFMA2 R2, -RZ, RZ, 0, 0 ;  /* 0x00000000ff027431 */ /* 0x000fe200000001ff */
[----:B------:R-:W-:Y:S02]  /*0750*/  SEL R0, R66, 0x1, !P1 ;  /* 0x0000000142007807 */ /* 0x000fe40004800000 */
[----:B------:R-:W-:Y:S02]  /*0760*/  LOP3.LUT R3, R3, 0xffff, RZ, 0xc0, !PT ;  /* 0x0000ffff03037812 */ /* 0x000fe400078ec0ff */
[----:B------:R-:W-:Y:S02]  /*0770*/  SHF.L.U32 R5, R5, 0x10, RZ ;  /* 0x0000001005057819 */ /* 0x000fe400000006ff */
[----:B------:R-:W-:-:S02]  /*0780*/  SHF.R.U32.HI R73, RZ, 0xa, R3 ;  /* 0x0000000aff497819 */ /* 0x000fc40000011603 */
[----:B------:R-:W-:Y:S02]  /*0790*/  SEL R66, R66, 0x1, !P0 ;  /* 0x0000000142427807 */ /* 0x000fe40004000000 */
[----:B------:R-:W-:Y:S02]  /*07a0*/  LOP3.LUT R73, R73, 0xffff, RZ, 0xc0, !PT ;  /* 0x0000ffff49497812 */ /* 0x000fe400078ec0ff */
[----:B------:R-:W-:Y:S02]  /*07b0*/  SHF.L.U32 R18, R18, 0x10, RZ ;  /* 0x0000001012127819 */ /* 0x000fe400000006ff */
[----:B------:R-:W-:Y:S02]  /*07c0*/  SHF.L.U32 R19, R19, 0x10, RZ ;  /* 0x0000001013137819 */ /* 0x000fe400000006ff */
[----:B------:R-:W-:Y:S02]  /*07d0*/  SHF.L.U32 R21, R21, 0x10, RZ ;  /* 0x0000001015157819 */ /* 0x000fe400000006ff */
[----:B------:R-:W-:-:S02]  /*07e0*/  SHF.L.U32 R20, R20, 0x10, RZ ;  /* 0x0000001014147819 */ /* 0x000fc400000006ff */
[----:B0-----:R-:W-:-:S07]  /*07f0*/  LEA R22, R73, R22, 0x3 ;  /* 0x0000001649167211 */ /* 0x001fce00078e18ff */
.L_x_410:
[----:B------:R-:W0:Y:S01]  /*0800*/  LDCU.64 UR4, c[0x0][0x3b8] ;  /* 0x00007700ff0477ac */ /* 0x000e220008000a00 */
[C---:B-1----:R-:W-:Y:S01]  /*0810*/  SHF.L.U64.HI R25, R71.reuse, 0x5, R76 ;  /* 0x0000000547197819 */ /* 0x042fe2000001024c */
[----:B------:R-:W-:Y:S01]  /*0820*/  IMAD R3, R72, 0x140, RZ ;  /* 0x0000014048037824 */ /* 0x000fe200078e02ff */
[----:B------:R-:W-:Y:S01]  /*0830*/  SHF.L.U32 R24, R71, 0x5, RZ ;  /* 0x0000000547187819 */ /* 0x000fe200000006ff */
[----:B------:R-:W1:Y:S01]  /*0840*/  LDCU.64 UR10, c[0x0][0x3a0] ;  /* 0x00007400ff0a77ac */ /* 0x000e620008000a00 */
[----:B------:R-:W-:Y:S01]  /*0850*/  MOV R75, RZ ;  /* 0x000000ff004b7202 */ /* 0x000fe20000000f00 */
[----:B------:R-:W-:Y:S02]  /*0860*/  IMAD R23, R76, 0x50000, RZ ;  /* 0x000500004c177824 */ /* 0x000fe400078e02ff */
[----:B------:R-:W-:-:S04]  /*0870*/  IMAD.WIDE.U32 R24, R73, 0x2, R24 ;  /* 0x0000000249187825 */ /* 0x000fc800078e0018 */
[----:B------:R-:W-:-:S03]  /*0880*/  IMAD.WIDE.U32 R26, R71, 0x50000, R74 ;  /* 0x00050000471a7825 */ /* 0x000fc600078e004a */
[----:B------:R-:W-:Y:S02]  /*0890*/  IADD3 R3, P1, PT, R3, R26, RZ ;  /* 0x0000001a03037210 */ /* 0x000fe40007f3e0ff */
[----:B0-----:R-:W-:-:S04]  /*08a0*/  LEA R32, P0, R24, UR4, 0x2 ;  /* 0x0000000418207c11 */ /* 0x001fc8000f8010ff */
[----:B------:R-:W-:Y:S01]  /*08b0*/  LEA.HI.X R33, R24, UR5, R25, 0x2, P0 ;  /* 0x0000000518217c11 */ /* 0x000fe200080f1419 */
[----:B------:R-:W0:Y:S01]  /*08c0*/  LDCU.64 UR4, c[0x0][0x398] ;  /* 0x00007300ff0477ac */ /* 0x000e220008000a00 */
[----:B------:R-:W-:Y:S02]  /*08d0*/  IADD3.X R24, PT, PT, R27, R23, RZ, P1, !PT ;  /* 0x000000171b187210 */ /* 0x000fe40000ffe4ff */
[C---:B------:R-:W-:Y:S02]  /*08e0*/  SHF.L.U32 R23, R3.reuse, 0x1, RZ ;  /* 0x0000000103177819 */ /* 0x040fe400000006ff */
[----:B------:R-:W2:Y:S01]  /*08f0*/  LDG.E.64.CONSTANT R32, desc[UR8][R32.64] ;  /* 0x0000000820207981 */ /* 0x000ea2000c1e9b00 */
[----:B------:R-:W-:Y:S02]  /*0900*/  SHF.L.U64.HI R24, R3, 0x1, R24 ;  /* 0x0000000103187819 */ /* 0x000fe40000010218 */
[----:B-1----:R-:W-:-:S04]  /*0910*/  IADD3 R26, P0, PT, R23, UR10, RZ ;  /* 0x0000000a171a7c10 */ /* 0x002fc8000ff1e0ff */
[----:B------:R-:W-:-:S05]  /*0920*/  IADD3.X R27, PT, PT, R24, UR11, RZ, P0, !PT ;  /* 0x0000000b181b7c10 */ /* 0x000fca00087fe4ff */
[----:B------:R-:W3:Y:S04]  /*0930*/  LDG.E.64.CONSTANT R28, desc[UR8][R26.64] ;  /* 0x000000081a1c7981 */ /* 0x000ee8000c1e9b00 */
[----:B------:R1:W4:Y:S01]  /*0940*/  LDG.E.64.CONSTANT R30, desc[UR8][R26.64+0xa00] ;  /* 0x000a00081a1e7981 */ /* 0x000322000c1e9b00 */
[----:B0-----:R-:W-:Y:S01]  /*0950*/  IADD3 R48, P0, PT, R23, UR4, RZ ;  /* 0x0000000417307c10 */ /* 0x001fe2000ff1e0ff */
[----:B------:R-:W2:Y:S03]  /*0960*/  LDCU UR4, c[0x0][0x3c0] ;  /* 0x00007800ff0477ac */ /* 0x000ea60008000800 */
[----:B------:R-:W-:-:S05]  /*0970*/  IADD3.X R49, PT, PT, R24, UR5, RZ, P0, !PT ;  /* 0x0000000518317c10 */ /* 0x000fca00087fe4ff */
[----:B------:R-:W5:Y:S04]  /*0980*/  LDG.E.64.CONSTANT R44, desc[UR8][R48.64] ;  /* 0x00000008302c7981 */ /* 0x000f68000c1e9b00 */
[----:B------:R0:W5:Y:S01]  /*0990*/  LDG.E.64.CONSTANT R42, desc[UR8][R48.64+0xa00] ;  /* 0x000a0008302a7981 */ /* 0x000162000c1e9b00 */
[----:B------:R-:W-:Y:S02]  /*09a0*/  IADD3 R71, P0, PT, R71, 0x1, RZ ;  /* 0x0000000147477810 */ /* 0x000fe40007f1e0ff */
[----:B------:R-:W-:Y:S02]  /*09b0*/  ISETP.GT.U32.AND P1, PT, R14, 0x3f, PT ;  /* 0x0000003f0e00780c */ /* 0x000fe40003f24070 */
[----:B------:R-:W-:Y:S01]  /*09c0*/  IADD3.X R76, PT, PT, RZ, R76, RZ, P0, !PT ;  /* 0x0000004cff4c7210 */ /* 0x000fe200007fe4ff */
[----:B--2---:R-:W-:-:S06]  /*09d0*/  FADD.FTZ R25, R33, UR4 ;  /* 0x0000000421197e21 */ /* 0x004fcc0008010000 */
[----:B------:R-:W2:Y:S01]  /*09e0*/  MUFU.RSQ R25, R25 ;  /* 0x0000001900197308 */ /* 0x000ea20000001400 */
[C---:B---3--:R-:W-:Y:S02]  /*09f0*/  SHF.L.U32 R3, R28.reuse, 0x10, RZ ;  /* 0x000000101c037819 */ /* 0x048fe400000006ff */
[----:B------:R-:W-:Y:S02]  /*0a00*/  PRMT R28, R28, 0x7632, R28 ;  /* 0x000076321c1c7816 */ /* 0x000fe4000000001c */
[C---:B-1----:R-:W-:Y:S01]  /*0a10*/  SHF.L.U32 R27, R29.reuse, 0x10, RZ ;  /* 0x000000101d1b7819 */ /* 0x042fe200000006ff */
[----:B------:R-:W-:Y:S01]  /*0a20*/  FADD.FTZ R46, -R32, R3 ;  /* 0x00000003202e7221 */ /* 0x000fe20000010100 */
[----:B0-----:R-:W-:Y:S02]  /*0a30*/  SHF.L.U32 R49, R28, 0x10, RZ ;  /* 0x000000101c317819 */ /* 0x001fe400000006ff */
[----:B------:R-:W-:Y:S01]  /*0a40*/  PRMT R29, R29, 0x7632, R29 ;  /* 0x000076321d1d7816 */ /* 0x000fe2000000001d */
[----:B------:R-:W-:Y:S01]  /*0a50*/  FADD.FTZ R26, -R32, R27 ;  /* 0x0000001b201a7221 */ /* 0x000fe20000010100 */
[----:B----4-:R-:W-:Y:S01]  /*0a60*/  SHF.L.U32 R33, R30, 0x10, RZ ;  /* 0x000000101e217819 */ /* 0x010fe200000006ff */
[----:B------:R-:W-:Y:S01]  /*0a70*/  FADD.FTZ R52, -R32, R49 ;  /* 0x0000003120347221 */ /* 0x000fe20000010100 */
[----:B--2---:R-:W-:Y:S01]  /*0a80*/  FMUL.FTZ R3, R25, R46 ;  /* 0x0000002e19037220 */ /* 0x004fe20000410000 */
[----:B------:R-:W-:Y:S01]  /*0a90*/  IMAD.U32 R51, R29, 0x10000, RZ ;  /* 0x000100001d337824 */ /* 0x000fe200078e00ff */
[----:B------:R-:W-:Y:S01]  /*0aa0*/  PRMT R30, R30, 0x7632, R30 ;  /* 0x000076321e1e7816 */ /* 0x000fe2000000001e */
[----:B------:R-:W-:Y:S01]  /*0ab0*/  FMUL.FTZ R27, R25, R26 ;  /* 0x0000001a191b7220 */ /* 0x000fe20000410000 */
[----:B------:R-:W-:Y:S01]  /*0ac0*/  PRMT R50, R31, 0x7632, R50 ;  /* 0x000076321f327816 */ /* 0x000fe20000000032 */
[----:B------:R-:W-:Y:S01]  /*0ad0*/  FMUL.FTZ R29, R25, R52 ;  /* 0x00000034191d7220 */ /* 0x000fe20000410000 */
[----:B------:R-:W-:Y:S01]  /*0ae0*/  FFMA.FTZ R47, R7, R3, R6 ;  /* 0x00000003072f7223 */ /* 0x000fe20000010006 */
[C---:B------:R-:W-:Y:S01]  /*0af0*/  FADD.FTZ R52, -R32.reuse, R51 ;  /* 0x0000003320347221 */ /* 0x040fe20000010100 */
[----:B------:R-:W-:Y:S01]  /*0b00*/  FADD.FTZ R26, -R32, R33 ;  /* 0x00000021201a7221 */ /* 0x000fe20000010100 */
[----:B------:R-:W-:Y:S01]  /*0b10*/  SHF.L.U32 R51, R30, 0x10, RZ ;  /* 0x000000101e337819 */ /* 0x000fe200000006ff */
[----:B------:R-:W-:Y:S01]  /*0b20*/  FFMA.FTZ R46, R5, R27, R4 ;  /* 0x0000001b052e7223 */ /* 0x000fe20000010004 */
[----:B------:R-:W-:Y:S01]  /*0b30*/  SHF.L.U32 R33, R31, 0x10, RZ ;  /* 0x000000101f217819 */ /* 0x000fe200000006ff */
[----:B------:R-:W-:Y:S01]  /*0b40*/  FMUL.FTZ R53, R47, -1.4426950216293334961 ;  /* 0xbfb8aa3b2f357820 */ /* 0x000fe20000410000 */
[----:B------:R-:W-:Y:S01]  /*0b50*/  SHF.L.U32 R61, R50, 0x10, RZ ;  /* 0x00000010323d7819 */ /* 0x000fe200000006ff */
[----:B------:R-:W-:Y:S01]  /*0b60*/  FFMA.FTZ R49, R18, R29, R21 ;  /* 0x0000001d12317223 */ /* 0x000fe20000010015 */
[----:B------:R-:W-:Y:S01]  /*0b70*/  FMUL.FTZ R54, R46, -1.4426950216293334961 ;  /* 0xbfb8aa3b2e367820 */ /* 0x000fe20000410000 */
[C---:B------:R-:W-:Y:S01]  /*0b80*/  FADD.FTZ R30, -R32.reuse, R51 ;  /* 0x00000033201e7221 */ /* 0x040fe20000010100 */
[----:B------:R-:W-:Y:S01]  /*0b90*/  FMUL.FTZ R26, R25, R26 ;  /* 0x0000001a191a7220 */ /* 0x000fe20000410000 */
[C---:B------:R-:W-:Y:S01]  /*0ba0*/  FADD.FTZ R48, -R32.reuse, R33 ;  /* 0x0000002120307221 */ /* 0x040fe20000010100 */
[----:B------:R-:W-:Y:S01]  /*0bb0*/  FADD.FTZ R32, -R32, R61 ;  /* 0x0000003d20207221 */ /* 0x000fe20000010100 */
[----:B------:R-:W-:Y:S01]  /*0bc0*/  FMUL.FTZ R56, R49, -1.4426950216293334961 ;  /* 0xbfb8aa3b31387820 */ /* 0x000fe20000410000 */
[----:B------:R-:W0:Y:S01]  /*0bd0*/  MUFU.EX2 R53, R53 ;  /* 0x0000003500357308 */ /* 0x000e220000000800 */
[----:B------:R-:W-:Y:S01]  /*0be0*/  FMUL.FTZ R30, R25, R30 ;  /* 0x0000001e191e7220 */ /* 0x000fe20000410000 */
[----:B------:R-:W-:Y:S01]  /*0bf0*/  FFMA.FTZ R33, R7, R26, R6 ;  /* 0x0000001a07217223 */ /* 0x000fe20000010006 */
[C---:B------:R-:W-:Y:S01]  /*0c00*/  FMUL.FTZ R28, R25.reuse, R48 ;  /* 0x00000030191c7220 */ /* 0x040fe20000410000 */
[----:B------:R-:W-:Y:S01]  /*0c10*/  FMUL.FTZ R32, R25, R32 ;  /* 0x0000002019207220 */ /* 0x000fe20000410000 */
[----:B------:R-:W-:Y:S01]  /*0c20*/  FFMA.FTZ R50, R18, R30, R21 ;  /* 0x0000001e12327223 */ /* 0x000fe20000010015 */
[----:B------:R-:W-:Y:S01]  /*0c30*/  FMUL.FTZ R55, R33, -1.4426950216293334961 ;  /* 0xbfb8aa3b21377820 */ /* 0x000fe20000410000 */
[----:B------:R-:W-:Y:S01]  /*0c40*/  FFMA.FTZ R48, R5, R28, R4 ;  /* 0x0000001c05307223 */ /* 0x000fe20000010004 */
[----:B------:R-:W1:Y:S01]  /*0c50*/  MUFU.EX2 R54, R54 ;  /* 0x0000003600367308 */ /* 0x000e620000000800 */
[----:B------:R-:W-:Y:S01]  /*0c60*/  FFMA.FTZ R51, R19, R32, R20 ;  /* 0x0000002013337223 */ /* 0x000fe20000010014 */
[----:B------:R-:W-:Y:S01]  /*0c70*/  FMUL.FTZ R61, R50, -1.4426950216293334961 ;  /* 0xbfb8aa3b323d7820 */ /* 0x000fe20000410000 */
[----:B------:R-:W-:Y:S01]  /*0c80*/  FMUL.FTZ R31, R25, R52 ;  /* 0x00000034191f7220 */ /* 0x000fe20000410000 */
[----:B------:R-:W-:Y:S01]  /*0c90*/  FMUL.FTZ R57, R48, -1.4426950216293334961 ;  /* 0xbfb8aa3b30397820 */ /* 0x000fe20000410000 */
[----:B------:R-:W-:-:S02]  /*0ca0*/  FMUL.FTZ R63, R51, -1.4426950216293334961 ;  /* 0xbfb8aa3b333f7820 */ /* 0x000fc40000410000 */
[----:B------:R-:W-:Y:S01]  /*0cb0*/  FFMA.FTZ R52, R19, R31, R20 ;  /* 0x0000001f13347223 */ /* 0x000fe20000010014 */
[----:B------:R-:W-:Y:S01]  /*0cc0*/  MUFU.EX2 R56, R56 ;  /* 0x0000003800387308 */ /* 0x000fe20000000800 */
[----:B0-----:R-:W-:Y:S02]  /*0cd0*/  FADD.FTZ R58, R53, 1 ;  /* 0x3f800000353a7421 */ /* 0x001fe40000010000 */
[----:B------:R-:W-:-:S05]  /*0ce0*/  FMUL.FTZ R59, R52, -1.4426950216293334961 ;  /* 0xbfb8aa3b343b7820 */ /* 0x000fca0000410000 */
[----:B------:R-:W0:Y:S08]  /*0cf0*/  MUFU.EX2 R55, R55 ;  /* 0x0000003700377308 */ /* 0x000e300000000800 */
[----:B------:R1:W2:Y:S08]  /*0d00*/  MUFU.EX2 R62, R57 ;  /* 0x00000039003e7308 */ /* 0x0002b00000000800 */
[----:B------:R-:W3:Y:S01]  /*0d10*/  MUFU.EX2 R61, R61 ;  /* 0x0000003d003d7308 */ /* 0x000ee20000000800 */
[----:B-1----:R-:W-:Y:S01]  /*0d20*/  FADD.FTZ R57, R54, 1 ;  /* 0x3f80000036397421 */ /* 0x002fe20000010000 */
[----:B0-----:R-:W-:-:S06]  /*0d30*/  FADD.FTZ R54, R55, 1 ;  /* 0x3f80000037367421 */ /* 0x001fcc0000010000 */
[----:B------:R-:W0:Y:S01]  /*0d40*/  MUFU.EX2 R63, R63 ;  /* 0x0000003f003f7308 */ /* 0x000e220000000800 */
[----:B--2---:R-:W-:-:S07]  /*0d50*/  FADD.FTZ R53, R62, 1 ;  /* 0x3f8000003e357421 */ /* 0x004fce0000010000 */
[----:B------:R1:W2:Y:S01]  /*0d60*/  MUFU.EX2 R60, R59 ;  /* 0x0000003b003c7308 */ /* 0x0002a20000000800 */
[----:B---3--:R-:W-:-:S07]  /*0d70*/  FADD.FTZ R55, R61, 1 ;  /* 0x3f8000003d377421 */ /* 0x008fce0000010000 */
[----:B------:R-:W3:Y:S01]  /*0d80*/  MUFU.RCP R58, R58 ;  /* 0x0000003a003a7308 */ /* 0x000ee20000001000 */
[----:B-1----:R-:W-:Y:S01]  /*0d90*/  FADD.FTZ R59, R56, 1 ;  /* 0x3f800000383b7421 */ /* 0x002fe20000010000 */
[----:B0-----:R-:W-:-:S06]  /*0da0*/  FADD.FTZ R56, R63, 1 ;  /* 0x3f8000003f387421 */ /* 0x001fcc0000010000 */
[----:B------:R-:W0:Y:S01]  /*0db0*/  MUFU.RCP R57, R57 ;  /* 0x0000003900397308 */ /* 0x000e220000001000 */
[----:B--2---:R-:W-:-:S07]  /*0dc0*/  FADD.FTZ R62, R60, 1 ;  /* 0x3f8000003c3e7421 */ /* 0x004fce0000010000 */
[----:B------:R-:W1:Y:S01]  /*0dd0*/  MUFU.RCP R59, R59 ;  /* 0x0000003b003b7308 */ /* 0x000e620000001000 */
[----:B---3--:R-:W-:-:S04]  /*0de0*/  FADD.FTZ R60, -R58, 1 ;  /* 0x3f8000003a3c7421 */ /* 0x008fc80000010100 */
[----:B------:R-:W-:-:S03]  /*0df0*/  FFMA.FTZ R47, R47, R60, 1 ;  /* 0x3f8000002f2f7423 */ /* 0x000fc6000001003c */
[----:B------:R-:W2:Y:S01]  /*0e00*/  MUFU.RCP R54, R54 ;  /* 0x0000003600367308 */ /* 0x000ea20000001000 */
[----:B0-----:R-:W-:Y:S01]  /*0e10*/  FADD.FTZ R61, -R57, 1 ;  /* 0x3f800000393d7421 */ /* 0x001fe20000010100 */
[----:B------:R-:W-:-:S03]  /*0e20*/  FMUL.FTZ R58, R58, R47 ;  /* 0x0000002f3a3a7220 */ /* 0x000fc60000410000 */
[----:B------:R-:W-:-:S03]  /*0e30*/  FFMA.FTZ R46, R46, R61, 1 ;  /* 0x3f8000002e2e7423 */ /* 0x000fc6000001003d */
[----:B------:R-:W0:Y:S01]  /*0e40*/  MUFU.RCP R53, R53 ;  /* 0x0000003500357308 */ /* 0x000e220000001000 */
[----:B-1----:R-:W-:Y:S01]  /*0e50*/  FADD.FTZ R60, -R59, 1 ;  /* 0x3f8000003b3c7421 */ /* 0x002fe20000010100 */
[----:B------:R-:W-:-:S03]  /*0e60*/  FMUL.FTZ R57, R57, R46 ;  /* 0x0000002e39397220 */ /* 0x000fc60000410000 */
[----:B------:R-:W-:-:S03]  /*0e70*/  FFMA.FTZ R60, R49, R60, 1 ;  /* 0x3f800000313c7423 */ /* 0x000fc6000001003c */
[----:B------:R-:W1:Y:S01]  /*0e80*/  MUFU.RCP R55, R55 ;  /* 0x0000003700377308 */ /* 0x000e620000001000 */
[----:B--2---:R-:W-:Y:S01]  /*0e90*/  FADD.FTZ R46, -R54, 1 ;  /* 0x3f800000362e7421 */ /* 0x004fe20000010100 */
[----:B------:R-:W-:-:S03]  /*0ea0*/  FMUL.FTZ R49, R59, R60 ;  /* 0x0000003c3b317220 */ /* 0x000fc60000410000 */
[----:B------:R-:W-:-:S03]  /*0eb0*/  FFMA.FTZ R33, R33, R46, 1 ;  /* 0x3f80000021217423 */ /* 0x000fc6000001002e */
[----:B------:R-:W2:Y:S01]  /*0ec0*/  MUFU.RCP R56, R56 ;  /* 0x0000003800387308 */ /* 0x000ea20000001000 */
[----:B0-----:R-:W-:-:S04]  /*0ed0*/  FADD.FTZ R59, -R53, 1 ;  /* 0x3f800000353b7421 */ /* 0x001fc80000010100 */
[----:B------:R-:W-:Y:S01]  /*0ee0*/  FFMA.FTZ R46, R48, R59, 1 ;  /* 0x3f800000302e7423 */ /* 0x000fe2000001003b */
[----:B------:R-:W-:Y:S01]  /*0ef0*/  FMUL.FTZ R59, R54, R33 ;  /* 0x00000021363b7220 */ /* 0x000fe20000410000 */
[----:B-----5:R-:W-:Y:S01]  /*0f00*/  PRMT R33, R45, 0x7632, R33 ;  /* 0x000076322d217816 */ /* 0x020fe20000000021 */
[----:B------:R-:W0:Y:S01]  /*0f10*/  MUFU.RCP R62, R62 ;  /* 0x0000003e003e7308 */ /* 0x000e220000001000 */
[----:B-1----:R-:W-:Y:S01]  /*0f20*/  FADD.FTZ R47, -R55, 1 ;  /* 0x3f800000372f7421 */ /* 0x002fe20000010100 */
[----:B------:R-:W-:-:S03]  /*0f30*/  FMUL.FTZ R46, R53, R46 ;  /* 0x0000002e352e7220 */ /* 0x000fc60000410000 */
[----:B------:R-:W-:Y:S01]  /*0f40*/  FFMA.FTZ R50, R50, R47, 1 ;  /* 0x3f80000032327423 */ /* 0x000fe2000001002f */
[----:B--2---:R-:W-:-:S03]  /*0f50*/  FADD.FTZ R60, -R56, 1 ;  /* 0x3f800000383c7421 */ /* 0x004fc60000010100 */
[----:B------:R-:W-:Y:S01]  /*0f60*/  FMUL.FTZ R54, R55, R50 ;  /* 0x0000003237367220 */ /* 0x000fe20000410000 */
[----:B------:R-:W-:Y:S01]  /*0f70*/  SHF.L.U32 R50, R45, 0x10, RZ ;  /* 0x000000102d327819 */ /* 0x000fe200000006ff */
[----:B------:R-:W-:Y:S01]  /*0f80*/  FFMA.FTZ R47, R51, R60, 1 ;  /* 0x3f800000332f7423 */ /* 0x000fe2000001003c */
[C---:B------:R-:W-:Y:S02]  /*0f90*/  SHF.L.U32 R51, R44.reuse, 0x10, RZ ;  /* 0x000000102c337819 */ /* 0x040fe400000006ff */
[----:B------:R-:W-:Y:S01]  /*0fa0*/  PRMT R44, R44, 0x7632, R44 ;  /* 0x000076322c2c7816 */ /* 0x000fe2000000002c */
[----:B0-----:R-:W-:Y:S01]  /*0fb0*/  FADD.FTZ R63, -R62, 1 ;  /* 0x3f8000003e3f7421 */ /* 0x001fe20000010100 */
[----:B------:R-:W-:Y:S01]  /*0fc0*/  SHF.L.U32 R45, R33, 0x10, RZ ;  /* 0x00000010212d7819 */ /* 0x000fe200000006ff */
[----:B------:R-:W-:Y:S01]  /*0fd0*/  FMUL.FTZ R58, R51, R58 ;  /* 0x0000003a333a7220 */ /* 0x000fe20000410000 */
[----:B------:R-:W-:Y:S01]  /*0fe0*/  PRMT R33, R42, 0x7632, R33 ;  /* 0x000076322a217816 */ /* 0x000fe20000000021 */
[----:B------:R-:W-:Y:S01]  /*0ff0*/  FFMA.FTZ R63, R52, R63, 1 ;  /* 0x3f800000343f7423 */ /* 0x000fe2000001003f */
[----:B------:R-:W-:Y:S01]  /*1000*/  SHF.L.U32 R48, R44, 0x10, RZ ;  /* 0x000000102c307819 */ /* 0x000fe200000006ff */
[-CC-:B------:R-:W-:Y:S01]  /*1010*/  FFMA.FTZ R51, R3, R58.reuse, R40.reuse ;  /* 0x0000003a03337223 */ /* 0x180fe20000010028 */
[----:B------:R-:W-:Y:S01]  /*1020*/  SHF.L.U32 R42, R42, 0x10, RZ ;  /* 0x000000102a2a7819 */ /* 0x000fe200000006ff */
[----:B------:R-:W-:Y:S01]  /*1030*/  FMUL.FTZ R52, R62, R63 ;  /* 0x0000003f3e347220 */ /* 0x000fe20000410000 */
[----:B------:R-:W-:Y:S01]  /*1040*/  SHF.L.U32 R53, R33, 0x10, RZ ;  /* 0x0000001021357819 */ /* 0x000fe200000006ff */
[----:B------:R-:W-:Y:S01]  /*1050*/  FMUL.FTZ R33, R7, R58 ;  /* 0x0000003a07217220 */ /* 0x000fe20000410000 */
[----:B------:R-:W-:Y:S01]  /*1060*/  FMUL.FTZ R49, R48, R49 ;  /* 0x0000003130317220 */ /* 0x000fe20000410000 */
[----:B------:R-:W-:Y:S01]  /*1070*/  FMUL.FTZ R48, R42, R59 ;  /* 0x0000003b2a307220 */ /* 0x000fe20000410000 */
[----:B------:R-:W-:Y:S01]  /*1080*/  PRMT R40, R43, 0x7632, R40 ;  /* 0x000076322b287816 */ /* 0x000fe20000000028 */
[----:B------:R-:W-:Y:S01]  /*1090*/  FFMA.FTZ R42, R3, R33, RZ ;  /* 0x00000021032a7223 */ /* 0x000fe200000100ff */
[----:B------:R-:W-:Y:S01]  /*10a0*/  FMUL.FTZ R60, R18, R49 ;  /* 0x00000031123c7220 */ /* 0x000fe20000410000 */
[----:B------:R-:W-:Y:S01]  /*10b0*/  FMUL.FTZ R53, R53, R54 ;  /* 0x0000003635357220 */ /* 0x000fe20000410000 */
[----:B------:R-:W-:Y:S01]  /*10c0*/  SHF.L.U32 R55, R43, 0x10, RZ ;  /* 0x000000102b377819 */ /* 0x000fe200000006ff */
[----:B------:R-:W-:Y:S01]  /*10d0*/  FMUL.FTZ R44, R50, R57 ;  /* 0x00000039322c7220 */ /* 0x000fe20000410000 */
[----:B------:R-:W-:Y:S01]  /*10e0*/  FFMA.FTZ R54, R29, R60, R42 ;  /* 0x0000003c1d367223 */ /* 0x000fe2000001002a */
[----:B------:R-:W-:Y:S01]  /*10f0*/  FMUL.FTZ R50, R45, R52 ;  /* 0x000000342d327220 */ /* 0x000fe20000410000 */
[----:B------:R-:W0:Y:S01]  /*1100*/  LDC.64 R42, c[0x0][0x3c8] ;  /* 0x0000f200ff2a7b82 */ /* 0x000e220000000a00 */
[----:B------:R-:W-:Y:S01]  /*1110*/  FADD.FTZ R45, RZ, R33 ;  /* 0x00000021ff2d7221 */ /* 0x000fe20000010000 */
[----:B------:R-:W-:Y:S01]  /*1120*/  FMUL.FTZ R61, R5, R44 ;  /* 0x0000002c053d7220 */ /* 0x000fe20000410000 */
[----:B------:R-:W-:Y:S01]  /*1130*/  FMUL.FTZ R62, R19, R50 ;  /* 0x00000032133e7220 */ /* 0x000fe20000410000 */
[----:B------:R-:W-:Y:S01]  /*1140*/  FMUL.FTZ R63, R7, R48 ;  /* 0x00000030073f7220 */ /* 0x000fe20000410000 */
[----:B------:R-:W-:Y:S01]  /*1150*/  FADD.FTZ R52, R45, R60 ;  /* 0x0000003c2d347221 */ /* 0x000fe20000010000 */
[----:B------:R-:W-:Y:S01]  /*1160*/  FFMA.FTZ R54, R27, R61, R54 ;  /* 0x0000003d1b367223 */ /* 0x000fe20000010036 */
[----:B------:R-:W-:Y:S01]  /*1170*/  FMUL.FTZ R47, R56, R47 ;  /* 0x0000002f382f7220 */ /* 0x000fe20000410000 */
[----:B------:R-:W-:Y:S01]  /*1180*/  FMUL.FTZ R46, R55, R46 ;  /* 0x0000002e372e7220 */ /* 0x000fe20000410000 */
[----:B------:R-:W-:Y:S01]  /*1190*/  FADD.FTZ R45, R52, R61 ;  /* 0x0000003d342d7221 */ /* 0x000fe20000010000 */
[----:B------:R-:W-:Y:S01]  /*11a0*/  SHF.L.U32 R52, R40, 0x10, RZ ;  /* 0x0000001028347819 */ /* 0x000fe200000006ff */
[----:B------:R-:W-:Y:S01]  /*11b0*/  FMUL.FTZ R65, R18, R53 ;  /* 0x0000003512417220 */ /* 0x000fe20000410000 */
[----:B------:R-:W-:Y:S01]  /*11c0*/  FMUL.FTZ R67, R5, R46 ;  /* 0x0000002e05437220 */ /* 0x000fe20000410000 */
[----:B------:R-:W-:Y:S01]  /*11d0*/  FADD.FTZ R40, R45, R62 ;  /* 0x0000003e2d287221 */ /* 0x000fe20000010000 */
[----:B------:R-:W-:Y:S01]  /*11e0*/  FFMA.FTZ R45, R31, R62, R54 ;  /* 0x0000003e1f2d7223 */ /* 0x000fe20000010036 */
[----:B------:R-:W-:Y:S01]  /*11f0*/  FMUL.FTZ R54, R52, R47 ;  /* 0x0000002f34367220 */ /* 0x000fe20000410000 */
[----:B------:R-:W-:Y:S01]  /*1200*/  FFMA.FTZ R55, R27, R44, R36 ;  /* 0x0000002c1b377223 */ /* 0x000fe20000010024 */
[----:B------:R-:W-:Y:S01]  /*1210*/  FADD.FTZ R40, R40, R63 ;  /* 0x0000003f28287221 */ /* 0x000fe20000010000 */
[----:B------:R-:W-:Y:S01]  /*1220*/  FFMA.FTZ R45, R26, R63, R45 ;  /* 0x0000003f1a2d7223 */ /* 0x000fe2000001002d */
[----:B------:R-:W-:Y:S01]  /*1230*/  FMUL.FTZ R69, R19, R54 ;  /* 0x0000003613457220 */ /* 0x000fe20000410000 */
[----:B------:R-:W-:Y:S01]  /*1240*/  FADD.FTZ R37, R44, R37 ;  /* 0x000000252c257221 */ /* 0x000fe20000010000 */
[----:B------:R-:W-:Y:S01]  /*1250*/  FADD.FTZ R40, R40, R65 ;  /* 0x0000004128287221 */ /* 0x000fe20000010000 */
[----:B------:R-:W-:Y:S01]  /*1260*/  FFMA.FTZ R45, R30, R65, R45 ;  /* 0x000000411e2d7223 */ /* 0x000fe2000001002d */
[----:B------:R-:W-:Y:S01]  /*1270*/  FFMA.FTZ R47, R29, R49, R38 ;  /* 0x000000311d2f7223 */ /* 0x000fe20000010026 */
[----:B0-----:R-:W-:Y:S01]  /*1280*/  ISETP.GE.U32.AND P0, PT, R71, R42, PT ;  /* 0x0000002a4700720c */ /* 0x001fe20003f06070 */
[----:B------:R-:W-:Y:S01]  /*1290*/  FADD.FTZ R40, R40, R67 ;  /* 0x0000004328287221 */ /* 0x000fe20000010000 */
[----:B------:R-:W-:Y:S01]  /*12a0*/  FFMA.FTZ R45, R28, R67, R45 ;  /* 0x000000431c2d7223 */ /* 0x000fe2000001002d */
[----:B------:R-:W-:Y:S01]  /*12b0*/  FADD.FTZ R52, R49, R39 ;  /* 0x0000002731347221 */ /* 0x000fe20000010000 */
[----:B------:R-:W-:Y:S01]  /*12c0*/  ISETP.GE.AND.EX P0, PT, R76, R43, PT, P0 ;  /* 0x0000002b4c00720c */ /* 0x000fe20003f06300 */
[----:B------:R-:W-:Y:S01]  /*12d0*/  FADD.FTZ R44, R40, R69 ;  /* 0x00000045282c7221 */ /* 0x000fe20000010000 */
[----:B------:R-:W-:Y:S01]  /*12e0*/  FFMA.FTZ R45, R32, R69, R45 ;  /* 0x00000045202d7223 */ /* 0x000fe2000001002d */
[----:B------:R-:W-:Y:S01]  /*12f0*/  FFMA.FTZ R49, R31, R50, R34 ;  /* 0x000000321f317223 */ /* 0x000fe20000010022 */
[----:B------:R-:W-:Y:S01]  /*1300*/  FADD.FTZ R35, R50, R35 ;  /* 0x0000002332237221 */ /* 0x000fe20000010000 */
[----:B------:R-:W-:Y:S01]  /*1310*/  FADD.FTZ R41, R58, R41 ;  /* 0x000000293a297221 */ /* 0x000fe20000010000 */
[----:B------:R-:W-:Y:S01]  /*1320*/  FADD.FTZ R39, R52, R53 ;  /* 0x0000003534277221 */ /* 0x000fe20000010000 */
[----:B------:R0:W-:Y:S01]  /*1330*/  STS.64 [R70], R44 ;  /* 0x0000002c46007388 */ /* 0x0001e20000000a00 */
[----:B------:R-:W-:Y:S01]  /*1340*/  FFMA.FTZ R34, R32, R54, R49 ;  /* 0x0000003620227223 */ /* 0x000fe20000010031 */
[----:B------:R-:W-:Y:S01]  /*1350*/  FADD.FTZ R35, R35, R54 ;  /* 0x0000003623237221 */ /* 0x000fe20000010000 */
[----:B------:R-:W-:Y:S01]  /*1360*/  FFMA.FTZ R40, R26, R48, R51 ;  /* 0x000000301a287223 */ /* 0x000fe20000010033 */
[----:B------:R-:W-:Y:S01]  /*1370*/  FADD.FTZ R41, R41, R48 ;  /* 0x0000003029297221 */ /* 0x000fe20000010000 */
[----:B------:R-:W-:Y:S01]  /*1380*/  FFMA.FTZ R36, R28, R46, R55 ;  /* 0x0000002e1c247223 */ /* 0x000fe20000010037 */
[----:B------:R-:W-:Y:S01]  /*1390*/  FADD.FTZ R37, R37, R46 ;  /* 0x0000002e25257221 */ /* 0x000fe20000010000 */
[----:B------:R-:W-:Y:S01]  /*13a0*/  FFMA.FTZ R38, R30, R53, R47 ;  /* 0x000000351e267223 */ /* 0x000fe2000001002f */
[----:B------:R-:W-:-:S02]  /*13b0*/  MOV R52, RZ ;  /* 0x000000ff00347202 */ /* 0x000fc40000000f00 */
[----:B------:R-:W-:Y:S01]  /*13c0*/  MOV R54, RZ ;  /* 0x000000ff00367202 */ /* 0x000fe20000000f00 */
[----:B------:R-:W-:Y:S06]  /*13d0*/  BAR.SYNC.DEFER_BLOCKING 0x0 ;  /* 0x0000000000007b1d */ /* 0x000fec0000010000 */
[----:B0-----:R-:W-:Y:S05]  /*13e0*/  @!P0 BRA `(.L_x_399) ;  /* 0x0000000000488947 */ /* 0x001fea0003800000 */
        /* <DEDUP_REMOVED lines=18> */
.L_x_399:
[----:B------:R-:W-:Y:S04]  /*1510*/  BSSY.RECONVERGENT B0, `(.L_x_400) ;  /* 0x0000011000007945 */ /* 0x000fe80003800200 */
[----:B------:R-:W-:Y:S05]  /*1520*/  @P1 BRA `(.L_x_401) ;  /* 0x00000000003c1947 */ /* 0x000fea0003800000 */
[----:B------:R-:W1:Y:S04]  /*1530*/  LDS.64 R44, [R13] ;  /* 0x000000000d2c7984 */ /* 0x000e680000000a00 */
[----:B------:R-:W2:Y:S04]  /*1540*/  LDS.64 R46, [R13+0x28] ;  /* 0x000028000d2e7984 */ /* 0x000ea80000000a00 */
[----:B------:R-:W3:Y:S04]  /*1550*/  LDS.64 R48, [R13+0x50] ;  /* 0x000050000d307984 */ /* 0x000ee80000000a00 */
[----:B0-----:R-:W0:Y:S04]  /*1560*/  LDS.64 R50, [R13+0x78] ;  /* 0x000078000d327984 */ /* 0x001e280000000a00 */
[----:B------:R-:W4:Y:S01]  /*1570*/  LDS.64 R52, [R13+0xa0] ;  /* 0x0000a0000d347984 */ /* 0x000f220000000a00 */
        /* <DEDUP_REMOVED lines=10> */
.L_x_401:
[----:B------:R-:W-:Y:S05]  /*1620*/  BSYNC.RECONVERGENT B0 ;  /* 0x0000000000007941 */ /* 0x000fea0003800200 */
.L_x_400:
[----:B------:R-:W1:Y:S01]  /*1630*/  SHFL.BFLY PT, R45, R54, 0x2, 0x1f ;  /* 0x0c401f00362d7f89 */ /* 0x000e6200000e0000 */
[----:B------:R-:W-:-:S03]  /*1640*/  LOP3.LUT P1, RZ, R14, 0x3c3, RZ, 0xc0, !PT ;  /* 0x000003c30eff7812 */ /* 0x000fc6000782c0ff */
[----:B------:R-:W2:Y:S10]  /*1650*/  SHFL.BFLY PT, R47, R52, 0x2, 0x1f ;  /* 0x0c401f00342f7f89 */ /* 0x000eb400000e0000 */
[----:B0-----:R-:W-:-:S05]  /*1660*/  @!P1 IMAD R51, R2, UR7, R15 ;  /* 0x0000000702339c24 */ /* 0x001fca000f8e020f */
[----:B------:R-:W-:Y:S01]  /*1670*/  @!P1 LEA R51, R51, R68, 0xc ;  /* 0x0000004433339211 */ /* 0x000fe200078e60ff */
        /* <DEDUP_REMOVED lines=17> */
.L_x_404:
[----:B------:R-:W2:Y:S04]  /*1790*/  LD.E.STRONG.GPU R45, desc[UR8][R82.64] ;  /* 0x00000008522d7980 */ /* 0x000ea8000c10f900 */
[----:B--2---:R-:W-:Y:S01]  /*17a0*/  CCTL.IVALL ;  /* 0x00000000ff00798f */ /* 0x004fe20002000000 */
[----:B------:R-:W-:Y:S05]  /*17b0*/  YIELD ;  /* 0x0000000000007946 */ /* 0x000fea0003800000 */
[----:B-----5:R-:W-:-:S04]  /*17c0*/  LOP3.LUT R45, R45, R44, RZ, 0x3c, !PT ;  /* 0x0000002c2d2d7212 */ /* 0x020fc800078e3cff */
[----:B------:R-:W-:-:S13]  /*17d0*/  ISETP.GT.AND P1, PT, R45, -0x1, PT ;  /* 0xffffffff2d00780c */ /* 0x000fda0003f24270 */
[----:B------:R-:W-:Y:S05]  /*17e0*/  @P1 BRA `(.L_x_404) ;  /* 0xfffffffc00e81947 */ /* 0x000fea000383ffff */
.L_x_403:
[----:B------:R-:W-:Y:S05]  /*17f0*/  WARPSYNC.ALL ;  /* 0x0000000000007948 */ /* 0x000fea0003800000 */
[----:B------:R-:W-:Y:S06]  /*1800*/  BAR.SYNC.DEFER_BLOCKING 0x0 ;  /* 0x0000000000007b1d */ /* 0x000fec0000010000 */
[----:B------:R-:W-:Y:S05]  /*1810*/  BRA `(.L_x_405) ;  /* 0x00000000003c7947 */ /* 0x000fea0003800000 */
.L_x_402:
[----:B------:R-:W-:Y:S01]  /*1820*/  BAR.SYNC.DEFER_BLOCKING 0x0 ;  /* 0x0000000000007b1d */ /* 0x000fe20000010000 */
[----:B------:R-:W-:-:S13]  /*1830*/  ISETP.NE.AND P1, PT, R14, RZ, PT ;  /* 0x000000ff0e00720c */ /* 0x000fda0003f25270 */
[----:B------:R-:W-:Y:S05]  /*1840*/  @P1 BRA `(.L_x_406) ;  /* 0x0000000000281947 */ /* 0x000fea0003800000 */
[----:B------:R-:W-:Y:S06]  /*1850*/  MEMBAR.ALL.GPU ;  /* 0x0000000000007992 */ /* 0x000fec000000a000 */
[----:B------:R-:W-:-:S00]  /*1860*/  ERRBAR ;  /* 0x00000000000079ab */ /* 0x000fc00000000000 */
[----:B------:R-:W-:Y:S06]  /*1870*/  CGAERRBAR ;  /* 0x00000000000075ab */ /* 0x000fec0000000000 */
[----:B0-----:R0:W5:Y:S02]  /*1880*/  ATOM.E.ADD.STRONG.GPU PT, R44, desc[UR8][R78.64], R66 ;  /* 0x800000424e2c798a */ /* 0x00116400081ef108 */
.L_x_407:
[----:B------:R-:W2:Y:S04]  /*1890*/  LD.E.STRONG.GPU R45, desc[UR8][R78.64] ;  /* 0x000000084e2d7980 */ /* 0x000ea8000c10f900 */
[----:B--2---:R-:W-:Y:S01]  /*18a0*/  CCTL.IVALL ;  /* 0x00000000ff00798f */ /* 0x004fe20002000000 */
[----:B------:R-:W-:Y:S05]  /*18b0*/  YIELD ;  /* 0x0000000000007946 */ /* 0x000fea0003800000 */
[----:B-----5:R-:W-:-:S04]  /*18c0*/  LOP3.LUT R45, R45, R44, RZ, 0x3c, !PT ;  /* 0x0000002c2d2d7212 */ /* 0x020fc800078e3cff */
[----:B------:R-:W-:-:S13]  /*18d0*/  ISETP.GT.AND P1, PT, R45, -0x1, PT ;  /* 0xffffffff2d00780c */ /* 0x000fda0003f24270 */
[----:B------:R-:W-:Y:S05]  /*18e0*/  @P1 BRA `(.L_x_407) ;  /* 0xfffffffc00e81947 */ /* 0x000fea000383ffff */
.L_x_406:
[----:B------:R-:W-:Y:S05]  /*18f0*/  WARPSYNC.ALL ;  /* 0x0000000000007948 */ /* 0x000fea0003800000 */
[----:B------:R-:W-:Y:S06]  /*1900*/  BAR.SYNC.DEFER_BLOCKING 0x0 ;  /* 0x0000000000007b1d */ /* 0x000fec0000010000 */
.L_x_405:
[----:B------:R-:W-:Y:S01]  /*1910*/  ISETP.GT.U32.AND P1, PT, R14, 0xff, PT ;  /* 0x000000ff0e00780c */ /* 0x000fe20003f24070 */
[----:B------:R-:W-:Y:S01]  /*1920*/  BSSY.RECONVERGENT B0, `(.L_x_408) ;  /* 0x000002f000007945 */ /* 0x000fe20003800200 */
[----:B------:R-:W-:-:S11]  /*1930*/  CS2R R58, SRZ ;  /* 0x00000000003a7805 */ /* 0x000fd6000001ff00 */
[----:B------:R-:W-:Y:S05]  /*1940*/  @P1 BRA `(.L_x_409) ;  /* 0x0000000000b01947 */ /* 0x000fea0003800000 */
[----:B------:R-:W1:Y:S01]  /*1950*/  LDC.64 R58, c[0x0][0x3d0] ;  /* 0x0000f400ff3a7b82 */ /* 0x000e620000000a00 */
[----:B0-----:R-:W-:-:S04]  /*1960*/  IMAD R45, R2, UR7, R15 ;  /* 0x00000007022d7c24 */ /* 0x001fc8000f8e020f */
[----:B------:R-:W-:-:S05]  /*1970*/  IMAD R45, R45, 0x800, R16 ;  /* 0x000008002d2d7824 */ /* 0x000fca00078e0210 */
[----:B------:R-:W-:-:S04]  /*1980*/  IADD3 R45, PT, PT, R64, R45, RZ ;  /* 0x0000002d402d7210 */ /* 0x000fc80007ffe0ff */
[----:B------:R-:W-:-:S04]  /*1990*/  SHF.L.U32 R57, R45, 0x1, RZ ;  /* 0x000000012d397819 */ /* 0x000fc800000006ff */
[C---:B------:R-:W-:Y:S02]  /*19a0*/  IADD3 R47, PT, PT, R57.reuse, 0x20, RZ ;  /* 0x00000020392f7810 */ /* 0x040fe40007ffe0ff */
[C---:B------:R-:W-:Y:S01]  /*19b0*/  IADD3 R49, PT, PT, R57.reuse, 0x40, RZ ;  /* 0x0000004039317810 */ /* 0x040fe20007ffe0ff */
        /* <DEDUP_REMOVED lines=37> */
.L_x_409:
[----:B------:R-:W-:Y:S05]  /*1c10*/  BSYNC.RECONVERGENT B0 ;  /* 0x0000000000007941 */ /* 0x000fea0003800200 */
.L_x_408:
        /* <DEDUP_REMOVED lines=19> */
[----:B------:R-:W-:Y:S01]  /*1d50*/  @!P1 FMUL.FTZ R44, R50, 4.8828125727595761418e-05 ;  /* 0x384ccccd322c9820 */ /* 0x000fe20000410000 */
[----:B------:R-:W-:-:S05]  /*1d60*/  @!P1 FMUL.FTZ R45, R45, 4.8828125727595761418e-05 ;  /* 0x384ccccd2d2d9820 */ /* 0x000fca0000410000 */
[----:B------:R-:W-:Y:S01]  /*1d70*/  @!P1 STS.64 [R17], R44 ;  /* 0x0000002c11009388 */ /* 0x000fe20000000a00 */
        /* <DEDUP_REMOVED lines=9> */
[----:B------:R-:W-:Y:S01]  /*1e10*/  FADD.FTZ R69, R69, -R46 ;  /* 0x8000002e45457221 */ /* 0x000fe20000010000 */
[-C--:B------:R-:W-:Y:S01]  /*1e20*/  FFMA.FTZ R50, R3, -R47.reuse, R50 ;  /* 0x8000002f03327223 */ /* 0x080fe20000010032 */
[-C--:B------:R-:W-:Y:S01]  /*1e30*/  FFMA.FTZ R60, R29, -R47.reuse, R60 ;  /* 0x8000002f1d3c7223 */ /* 0x080fe2000001003c */
[-C--:B------:R-:W-:Y:S01]  /*1e40*/  FFMA.FTZ R48, R27, -R47.reuse, R48 ;  /* 0x8000002f1b307223 */ /* 0x080fe20000010030 */
[-C--:B------:R-:W-:Y:S01]  /*1e50*/  FFMA.FTZ R62, R31, -R47.reuse, R62 ;  /* 0x8000002f1f3e7223 */ /* 0x080fe2000001003e */
[-C--:B------:R-:W-:Y:S01]  /*1e60*/  FFMA.FTZ R44, R26, -R47.reuse, R63 ;  /* 0x8000002f1a2c7223 */ /* 0x080fe2000001003f */
[-C--:B------:R-:W-:Y:S01]  /*1e70*/  FFMA.FTZ R30, R30, -R47.reuse, R65 ;  /* 0x8000002f1e1e7223 */ /* 0x080fe20000010041 */
[-C--:B------:R-:W-:Y:S01]  /*1e80*/  FFMA.FTZ R28, R28, -R47.reuse, R67 ;  /* 0x8000002f1c1c7223 */ /* 0x080fe20000010043 */
[----:B------:R-:W-:Y:S01]  /*1e90*/  FFMA.FTZ R32, R32, -R47, R69 ;  /* 0x8000002f20207223 */ /* 0x000fe20000010045 */
        /* <DEDUP_REMOVED lines=13> */
[----:B------:R-:W-:Y:S01]  /*1f70*/  F2FP.BF16.F32.PACK_AB R31, R31, R28 ;  /* 0x0000001c1f1f723e */ /* 0x000fe200000010ff */
[----:B------:R1:W-:Y:S04]  /*1f80*/  STG.E.64 desc[UR8][R26.64], R24 ;  /* 0x000000181a007986 */ /* 0x0003e8000c101b08 */
[----:B------:R1:W-:Y:S01]  /*1f90*/  STG.E.64 desc[UR8][R26.64+0xa00], R30 ;  /* 0x000a001e1a007986 */ /* 0x0003e2000c101b08 */
[----:B------:R-:W-:Y:S05]  /*1fa0*/  @!P0 BRA `(.L_x_410) ;  /* 0xffffffe800148947 */ /* 0x000fea000383ffff */
.L_x_398:
        /* <DEDUP_REMOVED lines=18> */
[C---:B------:R-:W-:Y:S02]  /*20d0*/  LOP3.LUT R40, R15.reuse, 0xf, RZ, 0xc0, !PT ;  /* 0x0000000f0f287812 */ /* 0x040fe400078ec0ff */
[----:B------:R-:W-:Y:S02]  /*20e0*/  LOP3.LUT R2, RZ, R0, RZ, 0x33, !PT ;  /* 0x00000000ff027212 */ /* 0x000fe400078e33ff */
[----:B------:R-:W-:Y:S02]  /*20f0*/  SHF.L.U32 R12, R15, 0x1, RZ ;  /* 0x000000010f0c7819 */ /* 0x000fe400000006ff */
[----:B------:R-:W-:-:S04]  /*2100*/  IADD3 R9, P0, PT, R2, R7, RZ ;  /* 0x0000000702097210 */ /* 0x000fc80007f1e0ff */
[----:B------:R-:W-:-:S05]  /*2110*/  IADD3.X R11, PT, PT, R6, -0x1, RZ, P0, !PT ;  /* 0xffffffff060b7810 */ /* 0x000fca00007fe4ff */
        /* <DEDUP_REMOVED lines=8> */
[----:B------:R-:W-:Y:S02]  /*21a0*/  LEA R9, R0, UR6, 0x7 ;  /* 0x0000000600097c11 */ /* 0x000fe4000f8e38ff */
[----:B-1----:R-:W-:Y:S02]  /*21b0*/  SHF.R.U64 R25, R2, 0x3, R3 ;  /* 0x0000000302197819 */ /* 0x002fe40000001203 */
[----:B------:R-:W-:Y:S02]  /*21c0*/  LOP3.LUT R2, R8, 0x1e, RZ, 0xc0, !PT ;  /* 0x0000001e08027812 */ /* 0x000fe400078ec0ff */
[----:B------:R-:W-:Y:S02]  /*21d0*/  IADD3 R38, P1, PT, R25, 0x1, RZ ;  /* 0x0000000119267810 */ /* 0x000fe40007f3e0ff */
[----:B------:R-:W-:-:S02]  /*21e0*/  LOP3.LUT R2, R2, 0x1f, R15, 0x78, !PT ;  /* 0x0000001f02027812 */ /* 0x000fc400078e780f */
[----:B------:R-:W-:Y:S02]  /*21f0*/  LOP3.LUT R39, R38, 0x7, RZ, 0xc0, !PT ;  /* 0x0000000726277812 */ /* 0x000fe400078ec0ff */
[----:B------:R-:W-:Y:S02]  /*2200*/  LEA R9, R2, R9, 0x2 ;  /* 0x0000000902097211 */ /* 0x000fe400078e10ff */
[----:B------:R-:W-:Y:S02]  /*2210*/  IADD3 R4, P2, PT, R39, -0x1, RZ ;  /* 0xffffffff27047810 */ /* 0x000fe40007f5e0ff */
[----:B------:R-:W-:Y:S02]  /*2220*/  SHF.L.U32 R2, R15, 0x7, RZ ;  /* 0x000000070f027819 */ /* 0x000fe400000006ff */
[----:B------:R-:W-:Y:S01]  /*2230*/  ISETP.GE.U32.AND P0, PT, R4, 0x3, PT ;  /* 0x000000030400780c */ /* 0x000fe20003f06070 */
[----:B------:R-:W-:Y:S01]  /*2240*/  IMAD.X R4, RZ, RZ, -0x1, P2 ;  /* 0xffffffffff047424 */ /* 0x000fe200010e06ff */
[----:B------:R-:W-:-:S02]  /*2250*/  LEA.HI.X R16, R3, RZ, RZ, 0x1d, P1 ;  /* 0x000000ff03107211 */ /* 0x000fc400008fecff */
[----:B------:R-:W-:Y:S01]  /*2260*/  LOP3.LUT R13, R2, 0x780, RZ, 0xc0, !PT ;  /* 0x00000780020d7812 */ /* 0x000fe200078ec0ff */
[----:B------:R-:W-:Y:S01]  /*2270*/  IMAD.WIDE.U32 R2, R0, 0x140, RZ ;  /* 0x0000014000027825 */ /* 0x000fe200078e00ff */
[----:B------:R-:W-:Y:S02]  /*2280*/  LOP3.LUT R11, R15, 0x1f, RZ, 0xc0, !PT ;  /* 0x0000001f0f0b7812 */ /* 0x000fe400078ec0ff */
[----:B------:R-:W-:Y:S02]  /*2290*/  ISETP.GE.U32.AND.EX P0, PT, R4, RZ, PT, P0 ;  /* 0x000000ff0400720c */ /* 0x000fe40003f06100 */
[----:B------:R-:W-:Y:S02]  /*22a0*/  IADD3 R13, PT, PT, R13, UR6, RZ ;  /* 0x000000060d0d7c10 */ /* 0x000fe4000fffe0ff */
[----:B------:R-:W-:Y:S02]  /*22b0*/  LOP3.LUT R15, R2, 0x1f, R15, 0xf8, !PT ;  /* 0x0000001f020f7812 */ /* 0x000fe400078ef80f */
[----:B------:R-:W-:-:S02]  /*22c0*/  LOP3.LUT R14, R38, 0xfffffff8, RZ, 0xc0, !PT ;  /* 0xfffffff8260e7812 */ /* 0x000fc400078ec0ff */
[----:B------:R-:W-:-:S07]  /*22d0*/  LOP3.LUT R16, R16, 0x3fffffff, RZ, 0xc0, !PT ;  /* 0x3fffffff10107812 */ /* 0x000fce00078ec0ff */
.L_x_421:
        /* <DEDUP_REMOVED lines=8> */
[----:B------:R-:W-:Y:S02]  /*2360*/  IADD3 R17, P1, PT, R10, R15, RZ ;  /* 0x0000000f0a117210 */ /* 0x000fe40007f3e0ff */
[----:B------:R-:W-:Y:S02]  /*2370*/  MOV R24, RZ ;  /* 0x000000ff00187202 */ /* 0x000fe40000000f00 */
[----:B------:R-:W-:Y:S02]  /*2380*/  IADD3.X R20, PT, PT, R3, R5, RZ, P1, !PT ;  /* 0x0000000503147210 */ /* 0x000fe40000ffe4ff */
[----:B------:R-:W-:Y:S02]  /*2390*/  LEA R18, P2, R17, UR4, 0x3 ;  /* 0x0000000411127c11 */ /* 0x000fe4000f8418ff */
[----:B------:R-:W-:-:S02]  /*23a0*/  IADD3 R4, P1, PT, R11, R10, RZ ;  /* 0x0000000a0b047210 */ /* 0x000fc40007f3e0ff */
[----:B------:R-:W-:Y:S02]  /*23b0*/  LEA.HI.X R19, R17, UR5, R20, 0x3, P2 ;  /* 0x0000000511137c11 */ /* 0x000fe400090f1c14 */
[----:B------:R-:W-:Y:S02]  /*23c0*/  MOV R43, R14 ;  /* 0x0000000e002b7202 */ /* 0x000fe40000000f00 */
[----:B------:R-:W-:Y:S02]  /*23d0*/  MOV R44, R16 ;  /* 0x00000010002c7202 */ /* 0x000fe40000000f00 */
[----:B------:R-:W-:Y:S02]  /*23e0*/  MOV R41, R0 ;  /* 0x0000000000297202 */ /* 0x000fe40000000f00 */
[----:B------:R-:W-:Y:S02]  /*23f0*/  MOV R42, RZ ;  /* 0x000000ff002a7202 */ /* 0x000fe40000000f00 */
[----:B------:R-:W-:-:S02]  /*2400*/  MOV R17, RZ ;  /* 0x000000ff00117202 */ /* 0x000fc40000000f00 */
[----:B------:R-:W-:-:S07]  /*2410*/  IADD3.X R5, PT, PT, RZ, R5, RZ, P1, !PT ;  /* 0x00000005ff057210 */ /* 0x000fce0000ffe4ff */
.L_x_414:
        /* <DEDUP_REMOVED lines=13> */
[----:B-1----:R-:W-:Y:S02]  /*24f0*/  IADD3 R18, P3, PT, R18, 0x32000, RZ ;  /* 0x0003200012127810 */ /* 0x002fe40007f7e0ff */
        /* <DEDUP_REMOVED lines=20> */
.L_x_413:
        /* <DEDUP_REMOVED lines=20> */
.L_x_416:
[----:B------:R-:W-:Y:S05]  /*2780*/  BSYNC.RECONVERGENT B1 ;  /* 0x0000000000017941 */ /* 0x000fea0003800200 */
.L_x_415:
        /* <DEDUP_REMOVED lines=26> */
.L_x_412:
[----:B------:R-:W-:Y:S05]  /*2930*/  BSYNC.RECONVERGENT B0 ;  /* 0x0000000000007941 */ /* 0x000fea0003800200 */
.L_x_411:
[----:B------:R1:W-:Y:S01]  /*2940*/  STS [R9], R17 ;  /* 0x0000001109007388 */ /* 0x0003e20000000800 */
[----:B------:R-:W2:Y:S01]  /*2950*/  LDC.64 R4, c[0x0][0x388] ;  /* 0x0000e200ff047b82 */ /* 0x000ea20000000a00 */
[----:B------:R-:W-:Y:S02]  /*2960*/  ISETP.GT.U32.AND P1, PT, R40, 0x9, PT ;  /* 0x000000092800780c */ /* 0x000fe40003f24070 */
[----:B------:R1:W-:Y:S01]  /*2970*/  STS [R9+0x500], R24 ;  /* 0x0005001809007388 */ /* 0x0003e20000000800 */
[----:B------:R-:W-:-:S04]  /*2980*/  MOV R27, R8 ;  /* 0x00000008001b7202 */ /* 0x000fc80000000f00 */
[----:B------:R-:W3:Y:S08]  /*2990*/  LDC.64 R18, c[0x0][0x390] ;  /* 0x0000e400ff127b82 */ /* 0x000ef00000000a00 */
[----:B-1----:R-:W-:Y:S06]  /*29a0*/  BAR.SYNC.DEFER_BLOCKING 0x0 ;  /* 0x0000000000007b1d */ /* 0x002fec0000010000 */
.L_x_420:
[----:B0-----:R-:W-:Y:S01]  /*29b0*/  @!P1 LOP3.LUT R20, R27, 0x1e, R12, 0x78, !PT ;  /* 0x0000001e1b149812 */ /* 0x001fe200078e780c */
[----:B------:R-:W-:Y:S01]  /*29c0*/  HFMA2 R17, -RZ, RZ, 0, 0 ;  /* 0x00000000ff117431 */ /* 0x000fe200000001ff */
[----:B------:R-:W-:Y:S01]  /*29d0*/  UMOV UR6, 0xffff ;  /* 0x0000ffff00067882 */ /* 0x000fe20000000000 */
[----:B------:R-:W-:Y:S02]  /*29e0*/  ISETP.NE.AND P2, PT, R40, RZ, PT ;  /* 0x000000ff2800720c */ /* 0x000fe40003f45270 */
[----:B------:R-:W-:Y:S02]  /*29f0*/  @!P1 LEA R21, R20, R13, 0x2 ;  /* 0x0000000d14159211 */ /* 0x000fe400078e10ff */
[----:B------:R-:W-:-:S03]  /*2a00*/  MOV R20, RZ ;  /* 0x000000ff00147202 */ /* 0x000fc60000000f00 */
        /* <DEDUP_REMOVED lines=26> */
.L_x_431:
        /* <DEDUP_REMOVED lines=10> */
.L_x_419:
[----:B------:R-:W-:Y:S05]  /*2c50*/  BSYNC.RECONVERGENT B0 ;  /* 0x0000000000007941 */ /* 0x000fea0003800200 */
.L_x_418:
        /* <DEDUP_REMOVED lines=9> */
.L_x_417:
[----:B------:R-:W-:Y:S01]  /*2cf0*/  BSSY B0, `(.L_x_422) ;  /* 0x0000008000007945 */ /* 0x000fe20003800000 */
[----:B----4-:R-:W-:Y:S02]  /*2d00*/  MOV R31, R17 ;  /* 0x00000011001f7202 */ /* 0x010fe40000000f00 */
[----:B------:R-:W-:Y:S02]  /*2d10*/  MOV R32, 0x8 ;  /* 0x0000000800207802 */ /* 0x000fe40000000f00 */
[----:B------:R-:W-:Y:S02]  /*2d20*/  MOV R33, 0x101f ;  /* 0x0000101f00217802 */ /* 0x000fe40000000f00 */
[----:B------:R-:W-:-:S07]  /*2d30*/  MOV R28, 0xffff ;  /* 0x0000ffff001c7802 */ /* 0x000fce0000000f00 */
[----:B0123--:R-:W-:Y:S05]  /*2d40*/  WARPSYNC.COLLECTIVE R28, `(.L_x_423) ;  /* 0x000000001c087348 */ /* 0x00ffea0003c00000 */
[----:B------:R4:W0:Y:S02]  /*2d50*/  SHFL.BFLY P3, R30, R31, R32, R33 ;  /* 0x0c0000201f1e7389 */ /* 0x0008240000060021 */
[----:B01234-:R-:W-:Y:S05]  /*2d60*/  ENDCOLLECTIVE ;  /* 0x000000000000791b */ /* 0x01ffea0003800000 */
.L_x_423:
[----:B------:R-:W-:Y:S05]  /*2d70*/  BSYNC B0 ;  /* 0x0000000000007941 */ /* 0x000fea0003800000 */
.L_x_422:
        /* <DEDUP_REMOVED lines=8> */
.L_x_424:
[----:B------:R-:W-:Y:S01]  /*2e00*/  FADD.FTZ R22, R22, R17 ;  /* 0x0000001116167221 */ /* 0x000fe20000010000 */
[----:B------:R-:W-:-:S03]  /*2e10*/  HFMA2 R32, -RZ, RZ, 0, 2.384185791015625e-07 ;  /* 0x00000004ff207431 */ /* 0x000fc600000001ff */
[----:B------:R-:W-:Y:S01]  /*2e20*/  IMAD.MOV.U32 R31, RZ, RZ, R22 ;  /* 0x000000ffff1f7224 */ /* 0x000fe200078e0016 */
[----:B------:R-:W-:-:S07]  /*2e30*/  MOV R21, R30 ;  /* 0x0000001e00157202 */ /* 0x000fce0000000f00 */
[----:B------:R-:W-:Y:S05]  /*2e40*/  WARPSYNC.COLLECTIVE R28, `(.L_x_425) ;  /* 0x000000001c087348 */ /* 0x000fea0003c00000 */
[----:B------:R0:W1:Y:S02]  /*2e50*/  SHFL.BFLY P3, R30, R31, R32, R33 ;  /* 0x0c0000201f1e7389 */ /* 0x0000640000060021 */
[----:B01----:R-:W-:Y:S05]  /*2e60*/  ENDCOLLECTIVE ;  /* 0x000000000000791b */ /* 0x003fea0003800000 */
.L_x_425:
[----:B------:R-:W-:-:S05]  /*2e70*/  FADD.FTZ R21, R21, R20 ;  /* 0x0000001415157221 */ /* 0x000fca0000010000 */
[----:B------:R-:W-:Y:S02]  /*2e80*/  MOV R31, R21 ;  /* 0x00000015001f7202 */ /* 0x000fe40000000f00 */
[----:B------:R-:W-:-:S07]  /*2e90*/  MOV R23, R30 ;  /* 0x0000001e00177202 */ /* 0x000fce0000000f00 */
[----:B------:R-:W-:Y:S05]  /*2ea0*/  WARPSYNC.COLLECTIVE R28, `(.L_x_426) ;  /* 0x000000001c087348 */ /* 0x000fea0003c00000 */
[----:B------:R0:W1:Y:S02]  /*2eb0*/  SHFL.BFLY P3, R30, R31, R32, R33 ;  /* 0x0c0000201f1e7389 */ /* 0x0000640000060021 */
[----:B01----:R-:W-:Y:S05]  /*2ec0*/  ENDCOLLECTIVE ;  /* 0x000000000000791b */ /* 0x003fea0003800000 */
.L_x_426:
[----:B------:R-:W-:Y:S01]  /*2ed0*/  FADD.FTZ R23, R22, R23 ;  /* 0x0000001716177221 */ /* 0x000fe20000010000 */
[----:B------:R-:W-:-:S04]  /*2ee0*/  HFMA2 R32, -RZ, RZ, 0, 1.1920928955078125e-07 ;  /* 0x00000002ff207431 */ /* 0x000fc800000001ff */
[----:B------:R-:W-:Y:S02]  /*2ef0*/  MOV R31, R23 ;  /* 0x00000017001f7202 */ /* 0x000fe40000000f00 */
[----:B------:R-:W-:-:S07]  /*2f00*/  MOV R24, R30 ;  /* 0x0000001e00187202 */ /* 0x000fce0000000f00 */
[----:B------:R-:W-:Y:S05]  /*2f10*/  WARPSYNC.COLLECTIVE R28, `(.L_x_427) ;  /* 0x000000001c087348 */ /* 0x000fea0003c00000 */
[----:B------:R0:W1:Y:S02]  /*2f20*/  SHFL.BFLY P3, R30, R31, R32, R33 ;  /* 0x0c0000201f1e7389 */ /* 0x0000640000060021 */
[----:B01----:R-:W-:Y:S05]  /*2f30*/  ENDCOLLECTIVE ;  /* 0x000000000000791b */ /* 0x003fea0003800000 */
.L_x_427:
[----:B------:R-:W-:-:S05]  /*2f40*/  FADD.FTZ R24, R21, R24 ;  /* 0x0000001815187221 */ /* 0x000fca0000010000 */
[----:B------:R-:W-:Y:S02]  /*2f50*/  MOV R31, R24 ;  /* 0x00000018001f7202 */ /* 0x000fe40000000f00 */
[----:B------:R-:W-:-:S07]  /*2f60*/  MOV R26, R30 ;  /* 0x0000001e001a7202 */ /* 0x000fce0000000f00 */
[----:B------:R-:W-:Y:S05]  /*2f70*/  WARPSYNC.COLLECTIVE R28, `(.L_x_428) ;  /* 0x000000001c087348 */ /* 0x000fea0003c00000 */
[----:B------:R0:W1:Y:S02]  /*2f80*/  SHFL.BFLY P3, R30, R31, R32, R33 ;  /* 0x0c0000201f1e7389 */ /* 0x0000640000060021 */
[----:B01----:R-:W-:Y:S05]  /*2f90*/  ENDCOLLECTIVE ;  /* 0x000000000000791b */ /* 0x003fea0003800000 */
.L_x_428:
[----:B------:R-:W-:Y:S01]  /*2fa0*/  FADD.FTZ R26, R23, R26 ;  /* 0x0000001a171a7221 */ /* 0x000fe20000010000 */
[----:B------:R-:W-:-:S04]  /*2fb0*/  HFMA2 R32, -RZ, RZ, 0, 5.9604644775390625e-08 ;  /* 0x00000001ff207431 */ /* 0x000fc800000001ff */
[----:B------:R-:W-:Y:S02]  /*2fc0*/  MOV R31, R26 ;  /* 0x0000001a001f7202 */ /* 0x000fe40000000f00 */
[----:B------:R-:W-:-:S07]  /*2fd0*/  MOV R17, R30 ;  /* 0x0000001e00117202 */ /* 0x000fce0000000f00 */
[----:B------:R-:W-:Y:S05]  /*2fe0*/  WARPSYNC.COLLECTIVE R28, `(.L_x_429) ;  /* 0x000000001c087348 */ /* 0x000fea0003c00000 */
[----:B------:R0:W1:Y:S02]  /*2ff0*/  SHFL.BFLY P3, R30, R31, R32, R33 ;  /* 0x0c0000201f1e7389 */ /* 0x0000640000060021 */
[----:B01----:R-:W-:Y:S05]  /*3000*/  ENDCOLLECTIVE ;  /* 0x000000000000791b */ /* 0x003fea0003800000 */
.L_x_429:
[----:B------:R-:W-:-:S05]  /*3010*/  FADD.FTZ R17, R24, R17 ;  /* 0x0000001118117221 */ /* 0x000fca0000010000 */
[----:B------:R-:W-:Y:S02]  /*3020*/  MOV R31, R17 ;  /* 0x00000011001f7202 */ /* 0x000fe40000000f00 */
[----:B------:R-:W-:-:S07]  /*3030*/  MOV R29, R30 ;  /* 0x0000001e001d7202 */ /* 0x000fce0000000f00 */
[----:B------:R-:W-:Y:S05]  /*3040*/  WARPSYNC.COLLECTIVE R28, `(.L_x_430) ;  /* 0x000000001c087348 */ /* 0x000fea0003c00000 */
[----:B------:R0:W1:Y:S02]  /*3050*/  SHFL.BFLY P3, R30, R31, R32, R33 ;  /* 0x0c0000201f1e7389 */ /* 0x0000640000060021 */
[----:B01----:R-:W-:Y:S05]  /*3060*/  ENDCOLLECTIVE ;  /* 0x000000000000791b */ /* 0x003fea0003800000 */
.L_x_430:
[----:B------:R-:W-:Y:S01]  /*3070*/  FADD.FTZ R29, R26, R29 ;  /* 0x0000001d1a1d7221 */ /* 0x000fe20000010000 */
[----:B------:R-:W-:Y:S01]  /*3080*/  MOV R20, R30 ;  /* 0x0000001e00147202 */ /* 0x000fe20000000f00 */
[----:B------:R-:W-:Y:S06]  /*3090*/  BRA `(.L_x_431) ;  /* 0xfffffff800c47947 */ /* 0x000fec000383ffff */
.L_x_432:
        /* <DEDUP_REMOVED lines=14> */
.L_x_1664:


//--------------------- .text._ZN13group_norm_v218gn_bwd_cuda_kernelI13__nv_bfloat16Li320ELi3ELi16ELi20ELi1024ELb1ELb1ELi8ELi320ELi320ELi4ELb1ELi2ELb0ELb0ELNS_15WgradSyncMethodE3ENS_16CompileConditionILi1000EEEEEvPT_S6_S6_PKS5_S8_S8_S8_PKfflPfPj --------------------------
	.section	.text._ZN13group_norm_v218gn_bwd_cuda_kernelI13__nv_bfloat16Li320ELi3ELi16ELi20ELi1024ELb1ELb1ELi8ELi320ELi320ELi4ELb1ELi2ELb0ELb0ELNS_15WgradSyncMethodE3ENS_16CompileConditionILi1000EEEEEvPT_S6_S6_PKS5_S8_S8_S8_PKfflPfPj,"ax",@progbits
	.align	128
        .global         _ZN13group_norm_v218gn_bwd_cuda_kernelI13__nv_bfloat16Li320ELi3ELi16ELi20ELi1024ELb1ELb1ELi8ELi320ELi320ELi4ELb1ELi2ELb0ELb0ELNS_15WgradSyncMethodE3ENS_16CompileConditionILi1000EEEEEvPT_S6_S6_PKS5_S8_S8_S8_PKfflPfPj
        .type           _ZN13group_norm_v218gn_bwd_cuda_kernelI13__nv_bfloat16Li320ELi3ELi16ELi20ELi1024ELb1ELb1ELi8ELi320ELi320ELi4ELb1ELi2ELb0ELb0ELNS_15WgradSyncMethodE3ENS_16CompileConditionILi1000EEEEEvPT_S6_S6_PKS5_S8_S8_S8_PKfflPfPj,@function
        .size           _ZN13group_norm_v218gn_bwd_cuda_kernelI13__nv_bfloat16Li320ELi3ELi16ELi20ELi1024ELb1ELb1ELi8ELi320ELi320ELi4ELb1ELi2ELb0ELb0ELNS_15WgradSyncMethodE3ENS_16CompileConditionILi1000EEEEEvPT_S6_S6_PKS5_S8_S8_S8_PKfflPfPj,(.L_x_1665 - _ZN13group_norm_v218gn_bwd_cuda_kernelI13__nv_bfloat16Li320ELi3ELi16ELi20ELi1024ELb1ELb1ELi8ELi320ELi320ELi4ELb1ELi2ELb0ELb0ELNS_15WgradSyncMethodE3ENS_16CompileConditionILi1000EEEEEvPT_S6_S6_PKS5_S8_S8_S8_PKfflPfPj)
        .other          _ZN13group_norm_v218gn_bwd_cuda_kernelI13__nv_bfloat16Li320ELi3ELi16ELi20ELi1024ELb1ELb1ELi8ELi320ELi320ELi4ELb1ELi2ELb0ELb0ELNS_15WgradSyncMethodE3ENS_16CompileConditionILi1000EEEEEvPT_S6_S6_PKS5_S8_S8_S8_PKfflPfPj,@"STO_CUDA_ENTRY STV_DEFAULT"
_ZN13group_norm_v218gn_bwd_cuda_kernelI13__nv_bfloat16Li320ELi3ELi16ELi20ELi1024ELb1ELb1ELi8ELi320ELi320ELi4ELb1ELi2ELb0ELb0ELNS_15WgradSyncMethodE3ENS_16CompileConditionILi1000EEEEEvPT_S6_S6_PKS5_S8_S8_S8_PKfflPfPj:
.text._ZN13group_norm_v218gn_bwd_cuda_kernelI13__nv_bfloat16Li320ELi3ELi16ELi20ELi1024ELb1ELb1ELi8ELi320ELi320ELi4ELb1ELi2ELb0ELb0ELNS_15WgradSyncMethodE3ENS_16CompileConditionILi1000EEEEEvPT_S6_S6_PKS5_S8_S8_S8_PKfflPfPj:
[----:B------:R-:W-:Y:S08]  /*0000*/  LDC R1, c[0x0][0x37c] ;  /* 0x0000df00ff017b82 */ /* 0x000ff00000000800 */
[----:B------:R-:W0:Y:S01]  /*0010*/  S2UR UR8, SR_CTAID.Y ;  /* 0x00000000000879c3 */ /* 0x000e220000002600 */
[----:B------:R-:W0:Y:S01]  /*0020*/  LDCU.64 UR14, c[0x0][0x3c8] ;  /* 0x00007900ff0e77ac */ /* 0x000e220008000a00 */
[----:B------:R-:W1:Y:S06]  /*0030*/  LDCU.64 UR10, c[0x0][0x3d8] ;  /* 0x00007b00ff0a77ac */ /* 0x000e6c0008000a00 */
[----:B------:R-:W2:Y:S01]  /*0040*/  S2UR UR7, SR_CTAID.X ;  /* 0x00000000000779c3 */ /* 0x000ea20000002500 */
[----:B------:R-:W-:Y:S01]  /*0050*/  UMOV UR4, 0x8 ;  /* 0x0000000800047882 */ /* 0x000fe20000000000 */
[----:B------:R-:W-:Y:S01]  /*0060*/  UMOV UR5, 0x0 ;  /* 0x0000000000057882 */ /* 0x000fe20000000000 */
[----:B------:R-:W3:Y:S01]  /*0070*/  LDCU.64 UR12, c[0x0][0x358] ;  /* 0x00006b00ff0c77ac */ /* 0x000ee20008000a00 */
[----:B-1----:R-:W-:-:S02]  /*0080*/  UIMAD.WIDE.U32 UR4, UR10, 0x1, UR4 ;  /* 0x000000010a0478a5 */ /* 0x002fc4000f8e0004 */
[----:B0-----:R-:W-:Y:S02]  /*0090*/  UISETP.GE.U32.AND UP0, UPT, UR8, UR14, UPT ;  /* 0x0000000e0800728c */ /* 0x001fe4000bf06070 */
[----:B------:R-:W-:Y:S02]  /*00a0*/  UIADD3 UR6, UPT, UPT, UR5, UR11, URZ ;  /* 0x0000000b05067290 */ /* 0x000fe4000fffe0ff */
[----:B------:R-:W-:Y:S01]  /*00b0*/  UISETP.GE.AND.EX UP0, UPT, URZ, UR15, UPT, UP0 ;  /* 0x0000000fff00728c */ /* 0x000fe2000bf06300 */
[----:B------:R-:W-:Y:S02]  /*00c0*/  MOV R59, UR5 ;  /* 0x00000005003b7c02 */ /* 0x000fe40008000f00 */
[----:B------:R-:W-:Y:S02]  /*00d0*/  MOV R58, UR4 ;  /* 0x00000004003a7c02 */ /* 0x000fe40008000f00 */
[----:B------:R-:W-:-:S04]  /*00e0*/  MOV R59, UR6 ;  /* 0x00000006003b7c02 */ /* 0x000fc80008000f00 */
[----:B--23--:R-:W-:Y:S05]  /*00f0*/  BRA.U !UP0, `(.L_x_433) ;  /* 0x0000000108547547 */ /* 0x00cfea000b800000 */
[----:B------:R-:W0:Y:S01]  /*0100*/  S2R R0, SR_TID.X ;  /* 0x0000000000007919 */ /* 0x000e220000002100 */
[----:B------:R-:W-:Y:S01]  /*0110*/  BAR.SYNC.DEFER_BLOCKING 0x0 ;  /* 0x0000000000007b1d */ /* 0x000fe20000010000 */
[----:B0-----:R-:W-:-:S13]  /*0120*/  ISETP.NE.AND P0, PT, R0, RZ, PT ;  /* 0x000000ff0000720c */ /* 0x001fda0003f05270 */
[----:B------:R-:W-:Y:S05]  /*0130*/  @P0 BRA `(.L_x_434) ;  /* 0x0000000000380947 */ /* 0x000fea0003800000 */
[----:B------:R-:W-:Y:S01]  /*0140*/  ULOP3.LUT UP0, URZ, UR7, UR8, URZ, 0xfc, !UPT ;  /* 0x0000000807ff7292 */ /* 0x000fe2000f80fcff */
[----:B------:R-:W-:-:S03]  /*0150*/  UMOV UR4, 0x7fffff01 ;  /* 0x7fffff0100047882 */ /* 0x000fc60000000000 */
[----:B------:R-:W-:-:S06]  /*0160*/  USEL UR4, UR4, 0x1, !UP0 ;  /* 0x0000000104047887 */ /* 0x000fcc000c000000 */
[----:B------:R-:W-:Y:S01]  /*0170*/  MOV R3, UR4 ;  /* 0x0000000400037c02 */ /* 0x000fe20008000f00 */
[----:B------:R-:W-:Y:S06]  /*0180*/  MEMBAR.ALL.GPU ;  /* 0x0000000000007992 */ /* 0x000fec000000a000 */
[----:B------:R-:W-:-:S00]  /*0190*/  ERRBAR ;  /* 0x00000000000079ab */ /* 0x000fc00000000000 */
[----:B------:R-:W-:Y:S06]  /*01a0*/  CGAERRBAR ;  /* 0x00000000000075ab */ /* 0x000fec0000000000 */
[----:B------:R0:W5:Y:S02]  /*01b0*/  ATOM.E.ADD.STRONG.GPU PT, R0, desc[UR12][R58.64], R3 ;  /* 0x800000033a00798a */ /* 0x00016400081ef10c */
.L_x_435:
[----:B0-----:R-:W2:Y:S04]  /*01c0*/  LD.E.STRONG.GPU R3, desc[UR12][R58.64] ;  /* 0x0000000c3a037980 */ /* 0x001ea8000c10f900 */
[----:B--2---:R-:W-:Y:S01]  /*01d0*/  CCTL.IVALL ;  /* 0x00000000ff00798f */ /* 0x004fe20002000000 */
[----:B------:R-:W-:Y:S05]  /*01e0*/  YIELD ;  /* 0x0000000000007946 */ /* 0x000fea0003800000 */
[----:B-----5:R-:W-:-:S04]  /*01f0*/  LOP3.LUT R3, R3, R0, RZ, 0x3c, !PT ;  /* 0x0000000003037212 */ /* 0x020fc800078e3cff */
[----:B------:R-:W-:-:S13]  /*0200*/  ISETP.GT.AND P0, PT, R3, -0x1, PT ;  /* 0xffffffff0300780c */ /* 0x000fda0003f04270 */
[----:B------:R-:W-:Y:S05]  /*0210*/  @P0 BRA `(.L_x_435) ;  /* 0xfffffffc00e80947 */ /* 0x000fea000383ffff */
.L_x_434:
[----:B------:R-:W-:Y:S05]  /*0220*/  WARPSYNC.ALL ;  /* 0x0000000000007948 */ /* 0x000fea0003800000 */
[----:B------:R-:W-:Y:S06]  /*0230*/  BAR.SYNC.DEFER_BLOCKING 0x0 ;  /* 0x0000000000007b1d */ /* 0x000fec0000010000 */
[----:B------:R-:W-:Y:S05]  /*0240*/  BRA `(.L_x_436) ;  /* 0x0000002000287947 */ /* 0x000fea0003800000 */
.L_x_433:
[----:B------:R-:W0:Y:S02]  /*0250*/  S2R R0, SR_TID.X ;  /* 0x0000000000007919 */ /* 0x000e240000002100 */
[----:B0-----:R-:W-:-:S05]  /*0260*/  LOP3.LUT R2, R0, 0xffff, RZ, 0xc0, !PT ;  /* 0x0000ffff00027812 */ /* 0x001fca00078ec0ff */
[----:B------:R-:W-:-:S05]  /*0270*/  IMAD R2, R2, 0x334, RZ ;  /* 0x0000033402027824 */ /* 0x000fca00078e02ff */
[----:B------:R-:W-:Y:S02]  /*0280*/  SHF.R.U32.HI R6, RZ, 0x10, R2 ;  /* 0x00000010ff067819 */ /* 0x000fe40000011602 */
[----:B------:R-:W0:Y:S02]  /*0290*/  LDC.64 R2, c[0x0][0x3a8] ;  /* 0x0000ea00ff027b82 */ /* 0x000e240000000a00 */
[----:B------:R-:W-:-:S05]  /*02a0*/  PRMT R4, R6, 0x9910, RZ ;  /* 0x0000991006047816 */ /* 0x000fca00000000ff */
[----:B------:R-:W-:-:S05]  /*02b0*/  IMAD R4, R4, 0x50, RZ ;  /* 0x0000005004047824 */ /* 0x000fca00078e02ff */
[----:B------:R-:W-:Y:S02]  /*02c0*/  IADD3 R7, PT, PT, RZ, -R4, RZ ;  /* 0x80000004ff077210 */ /* 0x000fe40007ffe0ff */
[----:B------:R-:W1:Y:S02]  /*02d0*/  LDC.64 R4, c[0x0][0x3b0] ;  /* 0x0000ec00ff047b82 */ /* 0x000e640000000a00 */
[----:B------:R-:W-:-:S04]  /*02e0*/  PRMT R7, R7, 0x7710, RZ ;  /* 0x0000771007077816 */ /* 0x000fc800000000ff */
[----:B------:R-:W-:-:S04]  /*02f0*/  IADD3 R7, PT, PT, R7, R0, RZ ;  /* 0x0000000007077210 */ /* 0x000fc80007ffe0ff */
[----:B------:R-:W-:-:S04]  /*0300*/  LOP3.LUT R9, R7, 0xffff, RZ, 0xc0, !PT ;  /* 0x0000ffff07097812 */ /* 0x000fc800078ec0ff */
[----:B------:R-:W-:-:S05]  /*0310*/  SHF.L.U32 R9, R9, 0x2, RZ ;  /* 0x0000000209097819 */ /* 0x000fca00000006ff */
[----:B0-----:R-:W-:-:S04]  /*0320*/  IMAD.WIDE.U32 R2, R9, 0x2, R2 ;  /* 0x0000000209027825 */ /* 0x001fc800078e0002 */
[----:B-1----:R-:W-:Y:S02]  /*0330*/  IMAD.WIDE.U32 R4, R9, 0x2, R4 ;  /* 0x0000000209047825 */ /* 0x002fe400078e0004 */
[----:B------:R-:W2:Y:S04]  /*0340*/  LDG.E.64.CONSTANT R2, desc[UR12][R2.64] ;  /* 0x0000000c02027981 */ /* 0x000ea8000c1e9b00 */
[----:B------:R-:W3:Y:S01]  /*0350*/  LDG.E.64.CONSTANT R4, desc[UR12][R4.64] ;  /* 0x0000000c04047981 */ /* 0x000ee2000c1e9b00 */
[----:B------:R-:W-:Y:S01]  /*0360*/  PRMT R8, R7, 0x9910, RZ ;  /* 0x0000991007087816 */ /* 0x000fe200000000ff */
[----:B------:R-:W-:Y:S01]  /*0370*/  USHF.L.U32 UR5, UR7, 0x3, URZ ;  /* 0x0000000307057899 */ /* 0x000fe200080006ff */
[----:B------:R-:W-:Y:S02]  /*0380*/  CS2R R26, SRZ ;  /* 0x00000000001a7805 */ /* 0x000fe4000001ff00 */
[----:B------:R-:W-:-:S02]  /*0390*/  CS2R R24, SRZ ;  /* 0x0000000000187805 */ /* 0x000fc4000001ff00 */
[----:B------:R-:W-:Y:S01]  /*03a0*/  CS2R R22, SRZ ;  /* 0x0000000000167805 */ /* 0x000fe2000001ff00 */
[----:B------:R-:W-:Y:S01]  /*03b0*/  ULOP3.LUT UR5, UR5, 0x3f8, URZ, 0xc0, !UPT ;  /* 0x000003f805057892 */ /* 0x000fe2000f8ec0ff */
[----:B------:R-:W-:Y:S01]  /*03c0*/  CS2R R20, SRZ ;  /* 0x0000000000147805 */ /* 0x000fe2000001ff00 */
[----:B------:R-:W-:Y:S01]  /*03d0*/  UMOV UR4, URZ ;  /* 0x000000ff00047c82 */ /* 0x000fe20008000000 */
[----:B------:R-:W-:Y:S01]  /*03e0*/  UMOV UR9, UR8 ;  /* 0x0000000800097c82 */ /* 0x000fe20008000000 */
[C---:B--2---:R-:W-:Y:S02]  /*03f0*/  PRMT R55, R2.reuse, 0x7632, R55 ;  /* 0x0000763202377816 */ /* 0x044fe40000000037 */
[----:B------:R-:W-:Y:S01]  /*0400*/  SHF.L.U32 R57, R2, 0x10, RZ ;  /* 0x0000001002397819 */ /* 0x000fe200000006ff */
[----:B------:R-:W-:Y:S01]  /*0410*/  IMAD R2, R8, 0xcd, RZ ;  /* 0x000000cd08027824 */ /* 0x000fe200078e02ff */
[----:B------:R-:W-:Y:S02]  /*0420*/  PRMT R51, R3, 0x7632, R51 ;  /* 0x0000763203337816 */ /* 0x000fe40000000033 */
[----:B---3--:R-:W-:-:S02]  /*0430*/  PRMT R46, R4, 0x7632, R46 ;  /* 0x00007632042e7816 */ /* 0x008fc4000000002e */
[----:B------:R-:W-:Y:S02]  /*0440*/  LOP3.LUT R2, R2, 0xffff, RZ, 0xc0, !PT ;  /* 0x0000ffff02027812 */ /* 0x000fe400078ec0ff */
[----:B------:R-:W-:Y:S02]  /*0450*/  PRMT R7, R5, 0x7632, R7 ;  /* 0x0000763205077816 */ /* 0x000fe40000000007 */
[----:B------:R-:W-:Y:S02]  /*0460*/  SHF.R.U32.HI R32, RZ, 0xa, R2 ;  /* 0x0000000aff207819 */ /* 0x000fe40000011602 */
[----:B------:R-:W-:Y:S02]  /*0470*/  SHF.L.U32 R48, R4, 0x10, RZ ;  /* 0x0000001004307819 */ /* 0x000fe400000006ff */
[----:B------:R-:W-:Y:S02]  /*0480*/  SHF.L.U32 R53, R3, 0x10, RZ ;  /* 0x0000001003357819 */ /* 0x000fe400000006ff */
[----:B------:R-:W-:-:S02]  /*0490*/  SHF.L.U32 R44, R5, 0x10, RZ ;  /* 0x00000010052c7819 */ /* 0x000fc400000006ff */
[----:B------:R-:W-:Y:S02]  /*04a0*/  LOP3.LUT R32, R32, 0xffff, RZ, 0xc0, !PT ;  /* 0x0000ffff20207812 */ /* 0x000fe400078ec0ff */
[----:B------:R-:W-:Y:S02]  /*04b0*/  SHF.L.U32 R55, R55, 0x10, RZ ;  /* 0x0000001037377819 */ /* 0x000fe400000006ff */
[----:B------:R-:W-:Y:S02]  /*04c0*/  SHF.L.U32 R51, R51, 0x10, RZ ;  /* 0x0000001033337819 */ /* 0x000fe400000006ff */
[----:B------:R-:W-:Y:S02]  /*04d0*/  SHF.L.U32 R46, R46, 0x10, RZ ;  /* 0x000000102e2e7819 */ /* 0x000fe400000006ff */
[----:B------:R-:W-:Y:S02]  /*04e0*/  SHF.L.U32 R4, R7, 0x10, RZ ;  /* 0x0000001007047819 */ /* 0x000fe400000006ff */
[----:B------:R-:W-:Y:S01]  /*04f0*/  IADD3 R2, PT, PT, R6, UR5, RZ ;  /* 0x0000000506027c10 */ /* 0x000fe2000fffe0ff */
[----:B------:R-:W-:-:S06]  /*0500*/  UMOV UR5, URZ ;  /* 0x000000ff00057c82 */ /* 0x000fcc0008000000 */
.L_x_450:
[----:B------:R-:W-:Y:S01]  /*0510*/  LOP3.LUT R3, R0, 0xffff, RZ, 0xc0, !PT ;  /* 0x0000ffff00037812 */ /* 0x000fe200078ec0ff */
[----:B0-----:R-:W0:Y:S04]  /*0520*/  LDCU.64 UR10, c[0x0][0x3b8] ;  /* 0x00007700ff0a77ac */ /* 0x001e280008000a00 */
[----:B------:R-:W-:Y:S01]  /*0530*/  IMAD R3, R3, 0x334, RZ ;  /* 0x0000033403037824 */ /* 0x000fe200078e02ff */
[----:B------:R-:W-:Y:S02]  /*0540*/  USHF.L.U32 UR6, UR9, 0x5, URZ ;  /* 0x0000000509067899 */ /* 0x000fe400080006ff */
[----:B------:R-:W-:Y:S02]  /*0550*/  USHF.L.U64.HI UR7, UR9, 0x5, UR5 ;  /* 0x0000000509077899 */ /* 0x000fe40008010205 */
[----:B------:R-:W-:Y:S01]  /*0560*/  SHF.R.U32.HI R30, RZ, 0x10, R3 ;  /* 0x00000010ff1e7819 */ /* 0x000fe20000011603 */
[----:B------:R-:W1:Y:S01]  /*0570*/  LDCU.64 UR14, c[0x0][0x3a0] ;  /* 0x00007400ff0e77ac */ /* 0x000e620008000a00 */
[----:B------:R-:W-:-:S02]  /*0580*/  MOV R6, UR6 ;  /* 0x0000000600067c02 */ /* 0x000fc40008000f00 */
[----:B------:R-:W-:Y:S01]  /*0590*/  PRMT R3, R30, 0x9910, RZ ;  /* 0x000099101e037816 */ /* 0x000fe200000000ff */
[----:B------:R-:W-:Y:S01]  /*05a0*/  UIMAD UR6, UR5, 0x50000, URZ ;  /* 0x00050000050678a4 */ /* 0x000fe2000f8e02ff */
[----:B------:R-:W-:-:S03]  /*05b0*/  MOV R7, UR7 ;  /* 0x0000000700077c02 */ /* 0x000fc60008000f00 */
[----:B------:R-:W-:Y:S02]  /*05c0*/  IMAD R3, R3, 0x50, RZ ;  /* 0x0000005003037824 */ /* 0x000fe400078e02ff */
[----:B------:R-:W-:-:S03]  /*05d0*/  IMAD.WIDE.U32 R32, R32, 0x2, R6 ;  /* 0x0000000220207825 */ /* 0x000fc600078e0006 */
[----:B------:R-:W-:Y:S02]  /*05e0*/  IADD3 R3, PT, PT, RZ, -R3, RZ ;  /* 0x80000003ff037210 */ /* 0x000fe40007ffe0ff */
[C---:B0-----:R-:W-:Y:S02]  /*05f0*/  LEA R14, P0, R32.reuse, UR10, 0x2 ;  /* 0x0000000a200e7c11 */ /* 0x041fe4000f8010ff */
[----:B------:R-:W-:Y:S02]  /*0600*/  PRMT R3, R3, 0x7710, RZ ;  /* 0x0000771003037816 */ /* 0x000fe400000000ff */
[----:B------:R-:W-:Y:S02]  /*0610*/  LEA.HI.X R15, R32, UR11, R33, 0x2, P0 ;  /* 0x0000000b200f7c11 */ /* 0x000fe400080f1421 */
[----:B------:R-:W-:-:S04]  /*0620*/  IADD3 R3, PT, PT, R3, R0, RZ ;  /* 0x0000000003037210 */ /* 0x000fc80007ffe0ff */
[----:B------:R-:W-:Y:S01]  /*0630*/  LOP3.LUT R29, R3, 0xffff, RZ, 0xc0, !PT ;  /* 0x0000ffff031d7812 */ /* 0x000fe200078ec0ff */
[----:B------:R-:W2:Y:S01]  /*0640*/  LDG.E.64.CONSTANT R14, desc[UR12][R14.64] ;  /* 0x0000000c0e0e7981 */ /* 0x000ea2000c1e9b00 */
[----:B------:R-:W-:-:S03]  /*0650*/  MOV R3, UR9 ;  /* 0x0000000900037c02 */ /* 0x000fc60008000f00 */
[----:B------:R-:W-:-:S04]  /*0660*/  IMAD.WIDE.U32 R8, R29, 0x4, RZ ;  /* 0x000000041d087825 */ /* 0x000fc800078e00ff */
[----:B------:R-:W-:-:S04]  /*0670*/  IMAD.WIDE.U32 R6, R3, 0x50000, R8 ;  /* 0x0005000003067825 */ /* 0x000fc800078e0008 */
[----:B------:R-:W-:-:S05]  /*0680*/  IMAD R3, R2, 0x140, RZ ;  /* 0x0000014002037824 */ /* 0x000fca00078e02ff */
[----:B------:R-:W-:-:S04]  /*0690*/  IADD3 R6, P1, PT, R3, R6, RZ ;  /* 0x0000000603067210 */ /* 0x000fc80007f3e0ff */
[----:B------:R-:W-:Y:S01]  /*06a0*/  IADD3.X R7, PT, PT, R7, UR6, RZ, P1, !PT ;  /* 0x0000000607077c10 */ /* 0x000fe20008ffe4ff */
[----:B------:R-:W0:Y:S01]  /*06b0*/  LDCU.64 UR6, c[0x0][0x398] ;  /* 0x00007300ff0677ac */ /* 0x000e220008000a00 */
[C---:B------:R-:W-:Y:S02]  /*06c0*/  SHF.L.U32 R5, R6.reuse, 0x1, RZ ;  /* 0x0000000106057819 */ /* 0x040fe400000006ff */
[----:B------:R-:W-:Y:S02]  /*06d0*/  SHF.L.U64.HI R6, R6, 0x1, R7 ;  /* 0x0000000106067819 */ /* 0x000fe40000010207 */
[----:B-1----:R-:W-:-:S04]  /*06e0*/  IADD3 R8, P0, PT, R5, UR14, RZ ;  /* 0x0000000e05087c10 */ /* 0x002fc8000ff1e0ff */
[C---:B------:R-:W-:Y:S01]  /*06f0*/  IADD3.X R9, PT, PT, R6.reuse, UR15, RZ, P0, !PT ;  /* 0x0000000f06097c10 */ /* 0x040fe200087fe4ff */
[----:B------:R-:W-:Y:S01]  /*0700*/  HFMA2 R50, -RZ, RZ, 0, 2.384185791015625e-06 ;  /* 0x00000028ff327431 */ /* 0x000fe200000001ff */
[----:B------:R-:W1:Y:S03]  /*0710*/  LDCU.64 UR14, c[0x0][0x3c8] ;  /* 0x00007900ff0e77ac */ /* 0x000e660008000a00 */
[----:B------:R-:W3:Y:S04]  /*0720*/  LDG.E.64.CONSTANT R10, desc[UR12][R8.64] ;  /* 0x0000000c080a7981 */ /* 0x000ee8000c1e9b00 */
[----:B------:R4:W5:Y:S01]  /*0730*/  LDG.E.64.CONSTANT R12, desc[UR12][R8.64+0xa00] ;  /* 0x000a000c080c7981 */ /* 0x000962000c1e9b00 */
[----:B0-----:R-:W-:Y:S01]  /*0740*/  IADD3 R32, P0, PT, R5, UR6, RZ ;  /* 0x0000000605207c10 */ /* 0x001fe2000ff1e0ff */
[----:B------:R-:W2:Y:S03]  /*0750*/  LDCU UR6, c[0x0][0x3c0] ;  /* 0x00007800ff0677ac */ /* 0x000ea60008000800 */
[----:B------:R-:W-:-:S05]  /*0760*/  IADD3.X R33, PT, PT, R6, UR7, RZ, P0, !PT ;  /* 0x0000000706217c10 */ /* 0x000fca00087fe4ff */
[----:B------:R-:W5:Y:S04]  /*0770*/  LDG.E.64.CONSTANT R18, desc[UR12][R32.64] ;  /* 0x0000000c20127981 */ /* 0x000f68000c1e9b00 */
[----:B------:R0:W5:Y:S01]  /*0780*/  LDG.E.64.CONSTANT R16, desc[UR12][R32.64+0xa00] ;  /* 0x000a000c20107981 */ /* 0x000162000c1e9b00 */
[----:B------:R-:W5:Y:S01]  /*0790*/  S2UR UR7, SR_CgaCtaId ;  /* 0x00000000000779c3 */ /* 0x000f620000008800 */
[----:B------:R-:W-:-:S04]  /*07a0*/  UIADD3 UR9, UP0, UPT, UR9, 0x2, URZ ;  /* 0x0000000209097890 */ /* 0x000fc8000ff1e0ff */
[----:B------:R-:W-:Y:S02]  /*07b0*/  UIADD3.X UR10, UPT, UPT, URZ, UR5, URZ, UP0, !UPT ;  /* 0x00000005ff0a7290 */ /* 0x000fe400087fe4ff */
[----:B-1----:R-:W-:-:S04]  /*07c0*/  UISETP.GE.U32.AND UP0, UPT, UR9, UR14, UPT ;  /* 0x0000000e0900728c */ /* 0x002fc8000bf06070 */
[----:B------:R-:W-:Y:S01]  /*07d0*/  UISETP.GE.AND.EX UP0, UPT, UR10, UR15, UPT, UP0 ;  /* 0x0000000f0a00728c */ /* 0x000fe2000bf06300 */
[----:B------:R-:W-:Y:S01]  /*07e0*/  ISETP.GT.U32.AND P0, PT, R0, 0x3f, PT ;  /* 0x0000003f0000780c */ /* 0x000fe20003f04070 */
[----:B--2---:R-:W-:-:S06]  /*07f0*/  FADD.FTZ R7, R15, UR6 ;  /* 0x000000060f077e21 */ /* 0x004fcc0008010000 */
[----:B------:R-:W1:Y:S01]  /*0800*/  MUFU.RSQ R7, R7 ;  /* 0x0000000700077308 */ /* 0x000e620000001400 */
[C---:B---3--:R-:W-:Y:S02]  /*0810*/  SHF.L.U32 R3, R10.reuse, 0x10, RZ ;  /* 0x000000100a037819 */ /* 0x048fe400000006ff */
[----:B------:R-:W-:Y:S02]  /*0820*/  PRMT R10, R10, 0x7632, R10 ;  /* 0x000076320a0a7816 */ /* 0x000fe4000000000a */
[C---:B----4-:R-:W-:Y:S02]  /*0830*/  SHF.L.U32 R9, R11.reuse, 0x10, RZ ;  /* 0x000000100b097819 */ /* 0x050fe400000006ff */
[----:B0-----:R-:W-:Y:S02]  /*0840*/  SHF.L.U32 R33, R10, 0x10, RZ ;  /* 0x000000100a217819 */ /* 0x001fe400000006ff */
[----:B------:R-:W-:Y:S01]  /*0850*/  PRMT R11, R11, 0x7632, R11 ;  /* 0x000076320b0b7816 */ /* 0x000fe2000000000b */
[----:B------:R-:W-:Y:S01]  /*0860*/  FADD.FTZ R8, -R14, R9 ;  /* 0x000000090e087221 */ /* 0x000fe20000010100 */
[----:B-----5:R-:W-:Y:S01]  /*0870*/  SHF.L.U32 R31, R12, 0x10, RZ ;  /* 0x000000100c1f7819 */ /* 0x020fe200000006ff */
[C---:B------:R-:W-:Y:S01]  /*0880*/  FADD.FTZ R36, -R14.reuse, R33 ;  /* 0x000000210e247221 */ /* 0x040fe20000010100 */
[----:B------:R-:W-:Y:S01]  /*0890*/  SHF.L.U32 R35, R11, 0x10, RZ ;  /* 0x000000100b237819 */ /* 0x000fe200000006ff */
[----:B------:R-:W-:Y:S01]  /*08a0*/  FADD.FTZ R28, -R14, R3 ;  /* 0x000000030e1c7221 */ /* 0x000fe20000010100 */
[----:B-1----:R-:W-:Y:S01]  /*08b0*/  FMUL.FTZ R9, R7, R8 ;  /* 0x0000000807097220 */ /* 0x002fe20000410000 */
[----:B------:R-:W-:Y:S01]  /*08c0*/  PRMT R12, R12, 0x7632, R12 ;  /* 0x000076320c0c7816 */ /* 0x000fe2000000000c */
[C---:B------:R-:W-:Y:S01]  /*08d0*/  FADD.FTZ R8, -R14.reuse, R31 ;  /* 0x0000001f0e087221 */ /* 0x040fe20000010100 */
[----:B------:R-:W-:Y:S01]  /*08e0*/  SHF.L.U32 R31, R13, 0x10, RZ ;  /* 0x000000100d1f7819 */ /* 0x000fe200000006ff */
[C---:B------:R-:W-:Y:S01]  /*08f0*/  FMUL.FTZ R11, R7.reuse, R36 ;  /* 0x00000024070b7220 */ /* 0x040fe20000410000 */
[----:B------:R-:W-:Y:S01]  /*0900*/  FMUL.FTZ R3, R7, R28 ;  /* 0x0000001c07037220 */ /* 0x000fe20000410000 */
[----:B------:R-:W-:Y:S01]  /*0910*/  FADD.FTZ R36, -R14, R35 ;  /* 0x000000230e247221 */ /* 0x000fe20000010100 */
[----:B------:R-:W-:Y:S01]  /*0920*/  SHF.L.U32 R35, R12, 0x10, RZ ;  /* 0x000000100c237819 */ /* 0x000fe200000006ff */
[C---:B------:R-:W-:Y:S01]  /*0930*/  FADD.FTZ R32, -R14.reuse, R31 ;  /* 0x0000001f0e207221 */ /* 0x040fe20000010100 */
[----:B------:R-:W-:Y:S01]  /*0940*/  FFMA.FTZ R15, R57, R3, R48 ;  /* 0x00000003390f7223 */ /* 0x000fe20000010030 */
[----:B------:R-:W-:Y:S01]  /*0950*/  PRMT R34, R13, 0x7632, R34 ;  /* 0x000076320d227816 */ /* 0x000fe20000000022 */
[----:B------:R-:W-:Y:S01]  /*0960*/  FMUL.FTZ R13, R7, R36 ;  /* 0x00000024070d7220 */ /* 0x000fe20000410000 */
[----:B------:R-:W-:Y:S01]  /*0970*/  FADD.FTZ R12, -R14, R35 ;  /* 0x000000230e0c7221 */ /* 0x000fe20000010100 */
[----:B------:R-:W-:Y:S01]  /*0980*/  FMUL.FTZ R37, R15, -1.4426950216293334961 ;  /* 0xbfb8aa3b0f257820 */ /* 0x000fe20000410000 */
[C---:B------:R-:W-:Y:S01]  /*0990*/  FMUL.FTZ R10, R7.reuse, R32 ;  /* 0x00000020070a7220 */ /* 0x040fe20000410000 */
[----:B------:R-:W-:Y:S01]  /*09a0*/  SHF.L.U32 R39, R34, 0x10, RZ ;  /* 0x0000001022277819 */ /* 0x000fe200000006ff */
[----:B------:R-:W-:Y:S01]  /*09b0*/  FMUL.FTZ R8, R7, R8 ;  /* 0x0000000807087220 */ /* 0x000fe20000410000 */
[----:B------:R-:W-:Y:S01]  /*09c0*/  FFMA.FTZ R34, R51, R13, R4 ;  /* 0x0000000d33227223 */ /* 0x000fe20000010004 */
[----:B------:R-:W-:Y:S01]  /*09d0*/  FMUL.FTZ R12, R7, R12 ;  /* 0x0000000c070c7220 */ /* 0x000fe20000410000 */
[C-C-:B------:R-:W-:Y:S01]  /*09e0*/  FFMA.FTZ R28, R53.reuse, R9, R44.reuse ;  /* 0x00000009351c7223 */ /* 0x140fe2000001002c */
[----:B------:R-:W-:Y:S01]  /*09f0*/  FFMA.FTZ R32, R53, R10, R44 ;  /* 0x0000000a35207223 */ /* 0x000fe2000001002c */
[----:B------:R-:W-:Y:S01]  /*0a00*/  FFMA.FTZ R31, R57, R8, R48 ;  /* 0x00000008391f7223 */ /* 0x000fe20000010030 */
[C-C-:B------:R-:W-:Y:S01]  /*0a10*/  FFMA.FTZ R33, R55.reuse, R11, R46.reuse ;  /* 0x0000000b37217223 */ /* 0x140fe2000001002e */
[----:B------:R-:W-:Y:S01]  /*0a20*/  FMUL.FTZ R45, R34, -1.4426950216293334961 ;  /* 0xbfb8aa3b222d7820 */ /* 0x000fe20000410000 */
[----:B------:R-:W0:Y:S01]  /*0a30*/  MUFU.EX2 R37, R37 ;  /* 0x0000002500257308 */ /* 0x000e220000000800 */
[----:B------:R-:W-:Y:S01]  /*0a40*/  FFMA.FTZ R36, R55, R12, R46 ;  /* 0x0000000c37247223 */ /* 0x000fe2000001002e */
[----:B------:R-:W-:Y:S01]  /*0a50*/  FMUL.FTZ R38, R28, -1.4426950216293334961 ;  /* 0xbfb8aa3b1c267820 */ /* 0x000fe20000410000 */
[----:B------:R-:W-:Y:S01]  /*0a60*/  FMUL.FTZ R43, R32, -1.4426950216293334961 ;  /* 0xbfb8aa3b202b7820 */ /* 0x000fe20000410000 */
[----:B------:R-:W-:Y:S01]  /*0a70*/  FMUL.FTZ R40, R31, -1.4426950216293334961 ;  /* 0xbfb8aa3b1f287820 */ /* 0x000fe20000410000 */
[----:B------:R-:W-:Y:S01]  /*0a80*/  FMUL.FTZ R49, R33, -1.4426950216293334961 ;  /* 0xbfb8aa3b21317820 */ /* 0x000fe20000410000 */
[----:B------:R-:W-:Y:S01]  /*0a90*/  FADD.FTZ R14, -R14, R39 ;  /* 0x000000270e0e7221 */ /* 0x000fe20000010100 */
[----:B------:R-:W-:Y:S01]  /*0aa0*/  FMUL.FTZ R47, R36, -1.4426950216293334961 ;  /* 0xbfb8aa3b242f7820 */ /* 0x000fe20000410000 */
[----:B------:R-:W1:Y:S02]  /*0ab0*/  MUFU.EX2 R45, R45 ;  /* 0x0000002d002d7308 */ /* 0x000e640000000800 */
[----:B------:R-:W-:-:S06]  /*0ac0*/  FMUL.FTZ R14, R7, R14 ;  /* 0x0000000e070e7220 */ /* 0x000fcc0000410000 */
[----:B------:R-:W2:Y:S01]  /*0ad0*/  MUFU.EX2 R38, R38 ;  /* 0x0000002600267308 */ /* 0x000ea20000000800 */
[----:B------:R-:W-:-:S07]  /*0ae0*/  FFMA.FTZ R35, R51, R14, R4 ;  /* 0x0000000e33237223 */ /* 0x000fce0000010004 */
[----:B------:R-:W3:Y:S01]  /*0af0*/  MUFU.EX2 R43, R43 ;  /* 0x0000002b002b7308 */ /* 0x000ee20000000800 */
[----:B------:R-:W-:-:S07]  /*0b00*/  FMUL.FTZ R42, R35, -1.4426950216293334961 ;  /* 0xbfb8aa3b232a7820 */ /* 0x000fce0000410000 */
[----:B------:R-:W4:Y:S08]  /*0b10*/  MUFU.EX2 R40, R40 ;  /* 0x0000002800287308 */ /* 0x000f300000000800 */
[----:B------:R-:W5:Y:S01]  /*0b20*/  MUFU.EX2 R49, R49 ;  /* 0x0000003100317308 */ /* 0x000f620000000800 */
[----:B0-----:R-:W-:-:S07]  /*0b30*/  FADD.FTZ R39, R37, 1 ;  /* 0x3f80000025277421 */ /* 0x001fce0000010000 */
[----:B------:R-:W0:Y:S01]  /*0b40*/  MUFU.EX2 R47, R47 ;  /* 0x0000002f002f7308 */ /* 0x000e220000000800 */
[----:B-1----:R-:W-:Y:S01]  /*0b50*/  FADD.FTZ R45, R45, 1 ;  /* 0x3f8000002d2d7421 */ /* 0x002fe20000010000 */
[----:B--2---:R-:W-:Y:S01]  /*0b60*/  FADD.FTZ R41, R38, 1 ;  /* 0x3f80000026297421 */ /* 0x004fe20000010000 */
[----:B---3--:R-:W-:Y:S01]  /*0b70*/  FADD.FTZ R38, R43, 1 ;  /* 0x3f8000002b267421 */ /* 0x008fe20000010000 */
[----:B----4-:R-:W-:-:S04]  /*0b80*/  FADD.FTZ R37, R40, 1 ;  /* 0x3f80000028257421 */ /* 0x010fc80000010000 */
[----:B------:R-:W1:Y:S01]  /*0b90*/  MUFU.EX2 R42, R42 ;  /* 0x0000002a002a7308 */ /* 0x000e620000000800 */
[----:B-----5:R-:W-:Y:S01]  /*0ba0*/  FADD.FTZ R43, R49, 1 ;  /* 0x3f800000312b7421 */ /* 0x020fe20000010000 */
[----:B------:R-:W-:-:S06]  /*0bb0*/  UMOV UR6, 0x400 ;  /* 0x0000040000067882 */ /* 0x000fcc0000000000 */
[----:B------:R-:W2:Y:S01]  /*0bc0*/  MUFU.RCP R39, R39 ;  /* 0x0000002700277308 */ /* 0x000ea20000001000 */
[----:B0-----:R-:W-:Y:S01]  /*0bd0*/  FADD.FTZ R40, R47, 1 ;  /* 0x3f8000002f287421 */ /* 0x001fe20000010000 */
[----:B------:R-:W-:-:S06]  /*0be0*/  UIADD3 UR6, UPT, UPT, UR6, 0x2800, URZ ;  /* 0x0000280006067890 */ /* 0x000fcc000fffe0ff */
[----:B------:R-:W0:Y:S01]  /*0bf0*/  MUFU.RCP R45, R45 ;  /* 0x0000002d002d7308 */ /* 0x000e220000001000 */
[----:B------:R-:W-:-:S07]  /*0c00*/  ULEA UR7, UR7, UR6, 0x18 ;  /* 0x0000000607077291 */ /* 0x000fce000f8ec0ff */
[----:B------:R-:W3:Y:S01]  /*0c10*/  MUFU.RCP R43, R43 ;  /* 0x0000002b002b7308 */ /* 0x000ee20000001000 */
[----:B------:R-:W-:Y:S02]  /*0c20*/  IMAD R47, R29, R50, UR7 ;  /* 0x000000071d2f7e24 */ /* 0x000fe4000f8e0232 */
[----:B-1----:R-:W-:-:S05]  /*0c30*/  FADD.FTZ R29, R42, 1 ;  /* 0x3f8000002a1d7421 */ /* 0x002fca0000010000 */
[----:B------:R-:W1:Y:S01]  /*0c40*/  MUFU.RCP R40, R40 ;  /* 0x0000002800287308 */ /* 0x000e620000001000 */
[----:B--2---:R-:W-:-:S07]  /*0c50*/  FADD.FTZ R42, -R39, 1 ;  /* 0x3f800000272a7421 */ /* 0x004fce0000010100 */
[----:B------:R-:W2:Y:S01]  /*0c60*/  MUFU.RCP R38, R38 ;  /* 0x0000002600267308 */ /* 0x000ea20000001000 */
[----:B------:R-:W-:-:S07]  /*0c70*/  FFMA.FTZ R42, R15, R42, 1 ;  /* 0x3f8000000f2a7423 */ /* 0x000fce000001002a */
[----:B------:R-:W4:Y:S01]  /*0c80*/  MUFU.RCP R37, R37 ;  /* 0x0000002500257308 */ /* 0x000f220000001000 */
[----:B0-----:R-:W-:Y:S01]  /*0c90*/  FADD.FTZ R15, -R45, 1 ;  /* 0x3f8000002d0f7421 */ /* 0x001fe20000010100 */
[----:B---3--:R-:W-:-:S06]  /*0ca0*/  FADD.FTZ R50, -R43, 1 ;  /* 0x3f8000002b327421 */ /* 0x008fcc0000010100 */
[----:B------:R-:W0:Y:S01]  /*0cb0*/  MUFU.RCP R41, R41 ;  /* 0x0000002900297308 */ /* 0x000e220000001000 */
[----:B------:R-:W-:Y:S01]  /*0cc0*/  FFMA.FTZ R34, R34, R15, 1 ;  /* 0x3f80000022227423 */ /* 0x000fe2000001000f */
[----:B-1----:R-:W-:Y:S01]  /*0cd0*/  FADD.FTZ R15, -R40, 1 ;  /* 0x3f800000280f7421 */ /* 0x002fe20000010100 */
[----:B------:R-:W-:Y:S01]  /*0ce0*/  FFMA.FTZ R50, R33, R50, 1 ;  /* 0x3f80000021327423 */ /* 0x000fe20000010032 */
[----:B------:R-:W-:Y:S01]  /*0cf0*/  FMUL.FTZ R39, R39, R42 ;  /* 0x0000002a27277220 */ /* 0x000fe20000410000 */
[----:B--2---:R-:W-:-:S03]  /*0d00*/  FADD.FTZ R33, -R38, 1 ;  /* 0x3f80000026217421 */ /* 0x004fc60000010100 */
[----:B------:R-:W1:Y:S01]  /*0d10*/  MUFU.RCP R29, R29 ;  /* 0x0000001d001d7308 */ /* 0x000e620000001000 */
[----:B------:R-:W-:Y:S01]  /*0d20*/  FFMA.FTZ R15, R36, R15, 1 ;  /* 0x3f800000240f7423 */ /* 0x000fe2000001000f */
[----:B----4-:R-:W-:Y:S01]  /*0d30*/  FADD.FTZ R42, -R37, 1 ;  /* 0x3f800000252a7421 */ /* 0x010fe20000010100 */
[----:B------:R-:W-:Y:S01]  /*0d40*/  FFMA.FTZ R33, R32, R33, 1 ;  /* 0x3f80000020217423 */ /* 0x000fe20000010021 */
[----:B------:R-:W-:Y:S01]  /*0d50*/  LEA R30, R30, R47, 0x3 ;  /* 0x0000002f1e1e7211 */ /* 0x000fe200078e18ff */
[----:B------:R-:W-:Y:S01]  /*0d60*/  FMUL.FTZ R40, R40, R15 ;  /* 0x0000000f28287220 */ /* 0x000fe20000410000 */
[----:B------:R-:W-:Y:S01]  /*0d70*/  FFMA.FTZ R42, R31, R42, 1 ;  /* 0x3f8000001f2a7423 */ /* 0x000fe2000001002a */
[C---:B------:R-:W-:Y:S02]  /*0d80*/  SHF.L.U32 R32, R18.reuse, 0x10, RZ ;  /* 0x0000001012207819 */ /* 0x040fe400000006ff */
[----:B------:R-:W-:Y:S01]  /*0d90*/  PRMT R15, R19, 0x7632, R15 ;  /* 0x00007632130f7816 */ /* 0x000fe2000000000f */
[----:B0-----:R-:W-:Y:S01]  /*0da0*/  FADD.FTZ R47, -R41, 1 ;  /* 0x3f800000292f7421 */ /* 0x001fe20000010100 */
[----:B------:R-:W-:Y:S01]  /*0db0*/  PRMT R18, R18, 0x7632, R18 ;  /* 0x0000763212127816 */ /* 0x000fe20000000012 */
[----:B------:R-:W-:Y:S01]  /*0dc0*/  FMUL.FTZ R31, R37, R42 ;  /* 0x0000002a251f7220 */ /* 0x000fe20000410000 */
[----:B------:R-:W-:Y:S01]  /*0dd0*/  SHF.L.U32 R15, R15, 0x10, RZ ;  /* 0x000000100f0f7819 */ /* 0x000fe200000006ff */
[----:B------:R-:W-:Y:S01]  /*0de0*/  FFMA.FTZ R28, R28, R47, 1 ;  /* 0x3f8000001c1c7423 */ /* 0x000fe2000001002f */
[----:B------:R-:W-:Y:S01]  /*0df0*/  FMUL.FTZ R34, R45, R34 ;  /* 0x000000222d227220 */ /* 0x000fe20000410000 */
[----:B------:R-:W-:Y:S01]  /*0e00*/  FMUL.FTZ R42, R38, R33 ;  /* 0x00000021262a7220 */ /* 0x000fe20000410000 */
[----:B------:R-:W-:Y:S01]  /*0e10*/  SHF.L.U32 R18, R18, 0x10, RZ ;  /* 0x0000001012127819 */ /* 0x000fe200000006ff */
[----:B------:R-:W-:Y:S01]  /*0e20*/  FMUL.FTZ R43, R43, R50 ;  /* 0x000000322b2b7220 */ /* 0x000fe20000410000 */
[----:B------:R-:W-:Y:S01]  /*0e30*/  FMUL.FTZ R38, R32, R39 ;  /* 0x0000002720267220 */ /* 0x000fe20000410000 */
[----:B------:R-:W-:Y:S01]  /*0e40*/  SHF.L.U32 R19, R19, 0x10, RZ ;  /* 0x0000001013137819 */ /* 0x000fe200000006ff */
[----:B------:R-:W-:Y:S01]  /*0e50*/  FMUL.FTZ R28, R41, R28 ;  /* 0x0000001c291c7220 */ /* 0x000fe20000410000 */
[----:B-1----:R-:W-:Y:S01]  /*0e60*/  FADD.FTZ R50, -R29, 1 ;  /* 0x3f8000001d327421 */ /* 0x002fe20000010100 */
[----:B------:R-:W-:Y:S01]  /*0e70*/  FMUL.FTZ R34, R15, R34 ;  /* 0x000000220f227220 */ /* 0x000fe20000410000 */
[----:B------:R-:W-:Y:S01]  /*0e80*/  FMUL.FTZ R32, R18, R43 ;  /* 0x0000002b12207220 */ /* 0x000fe20000410000 */
[----:B------:R-:W-:Y:S01]  /*0e90*/  FMUL.FTZ R15, R57, R38 ;  /* 0x00000026390f7220 */ /* 0x000fe20000410000 */
[C---:B------:R-:W-:Y:S01]  /*0ea0*/  SHF.L.U32 R36, R16.reuse, 0x10, RZ ;  /* 0x0000001010247819 */ /* 0x040fe200000006ff */
[----:B------:R-:W-:Y:S01]  /*0eb0*/  FFMA.FTZ R50, R35, R50, 1 ;  /* 0x3f80000023327423 */ /* 0x000fe20000010032 */
[----:B------:R-:W-:Y:S01]  /*0ec0*/  SHF.L.U32 R33, R17, 0x10, RZ ;  /* 0x0000001011217819 */ /* 0x000fe200000006ff */
[----:B------:R-:W-:Y:S01]  /*0ed0*/  FMUL.FTZ R28, R19, R28 ;  /* 0x0000001c131c7220 */ /* 0x000fe20000410000 */
[----:B------:R-:W-:Y:S01]  /*0ee0*/  PRMT R17, R16, 0x7632, R17 ;  /* 0x0000763210117816 */ /* 0x000fe20000000011 */
[----:B------:R-:W-:Y:S01]  /*0ef0*/  FFMA.FTZ R35, R3, R38, R26 ;  /* 0x0000002603237223 */ /* 0x000fe2000001001a */
[----:B------:R-:W-:Y:S01]  /*0f00*/  FMUL.FTZ R16, R55, R32 ;  /* 0x0000002037107220 */ /* 0x000fe20000410000 */
[----:B------:R-:W-:Y:S01]  /*0f10*/  FADD.FTZ R19, RZ, R15 ;  /* 0x0000000fff137221 */ /* 0x000fe20000010000 */
[----:B------:R-:W-:Y:S01]  /*0f20*/  FFMA.FTZ R26, R3, R15, RZ ;  /* 0x0000000f031a7223 */ /* 0x000fe200000100ff */
[----:B------:R-:W-:Y:S01]  /*0f30*/  FMUL.FTZ R31, R36, R31 ;  /* 0x0000001f241f7220 */ /* 0x000fe20000410000 */
[----:B------:R-:W-:Y:S01]  /*0f40*/  FADD.FTZ R36, R38, R27 ;  /* 0x0000001b26247221 */ /* 0x000fe20000010000 */
[----:B------:R-:W-:Y:S01]  /*0f50*/  PRMT R18, R17, 0x7632, R18 ;  /* 0x0000763211127816 */ /* 0x000fe20000000012 */
[----:B------:R-:W-:Y:S01]  /*0f60*/  FADD.FTZ R38, R19, R16 ;  /* 0x0000001013267221 */ /* 0x000fe20000010000 */
[----:B------:R-:W-:Y:S01]  /*0f70*/  SHF.L.U32 R37, R17, 0x10, RZ ;  /* 0x0000001011257819 */ /* 0x000fe200000006ff */
[----:B------:R-:W-:Y:S01]  /*0f80*/  FMUL.FTZ R17, R53, R28 ;  /* 0x0000001c35117220 */ /* 0x000fe20000410000 */
[----:B------:R-:W-:Y:S01]  /*0f90*/  FFMA.FTZ R26, R11, R16, R26 ;  /* 0x000000100b1a7223 */ /* 0x000fe2000001001a */
[----:B------:R-:W-:Y:S01]  /*0fa0*/  FMUL.FTZ R33, R33, R42 ;  /* 0x0000002a21217220 */ /* 0x000fe20000410000 */
        /* <DEDUP_REMOVED lines=16> */
[----:B------:R-:W-:Y:S01]  /*10b0*/  FFMA.FTZ R41, R9, R28, R22 ;  /* 0x0000001c09297223 */ /* 0x000fe20000010016 */
[----:B------:R-:W-:Y:S01]  /*10c0*/  FMUL.FTZ R49, R51, R37 ;  /* 0x0000002533317220 */ /* 0x000fe20000410000 */
[----:B------:R-:W-:Y:S01]  /*10d0*/  FADD.FTZ R22, R38, R47 ;  /* 0x0000002f26167221 */ /* 0x000fe20000010000 */
[----:B------:R-:W-:Y:S01]  /*10e0*/  FFMA.FTZ R27, R10, R47, R27 ;  /* 0x0000002f0a1b7223 */ /* 0x000fe2000001001b */
[----:B------:R-:W-:-:S02]  /*10f0*/  FADD.FTZ R38, R28, R23 ;  /* 0x000000171c267221 */ /* 0x000fc40000010000 */
[----:B------:R-:W-:Y:S01]  /*1100*/  FADD.FTZ R28, R22, R49 ;  /* 0x00000031161c7221 */ /* 0x000fe20000010000 */
[----:B------:R-:W-:-:S05]  /*1110*/  FFMA.FTZ R29, R14, R49, R27 ;  /* 0x000000310e1d7223 */ /* 0x000fca000001001b */
[----:B------:R0:W-:Y:S01]  /*1120*/  STS.64 [R30], R28 ;  /* 0x0000001c1e007388 */ /* 0x0001e20000000a00 */
[----:B------:R-:W-:Y:S01]  /*1130*/  FFMA.FTZ R39, R11, R32, R24 ;  /* 0x000000200b277223 */ /* 0x000fe20000010018 */
        /* <DEDUP_REMOVED lines=9> */
[----:B------:R-:W-:Y:S01]  /*11d0*/  FFMA.FTZ R20, R14, R37, R43 ;  /* 0x000000250e147223 */ /* 0x000fe2000001002b */
[----:B------:R-:W-:Y:S01]  /*11e0*/  FADD.FTZ R21, R34, R37 ;  /* 0x0000002522157221 */ /* 0x000fe20000010000 */
[----:B------:R-:W-:Y:S01]  /*11f0*/  CS2R R38, SRZ ;  /* 0x0000000000267805 */ /* 0x000fe2000001ff00 */
[----:B------:R-:W-:Y:S06]  /*1200*/  BAR.SYNC.DEFER_BLOCKING 0x0 ;  /* 0x0000000000007b1d */ /* 0x000fec0000010000 */
[----:B0-----:R-:W-:Y:S05]  /*1210*/  BRA.U !UP0, `(.L_x_437) ;  /* 0x0000000108b87547 */ /* 0x001fea000b800000 */
[----:B------:R-:W0:Y:S01]  /*1220*/  S2UR UR6, SR_CgaCtaId ;  /* 0x00000000000679c3 */ /* 0x000e220000008800 */
[----:B------:R-:W-:Y:S01]  /*1230*/  UMOV UR5, 0x400 ;  /* 0x0000040000057882 */ /* 0x000fe20000000000 */
[----:B------:R-:W-:Y:S02]  /*1240*/  SHF.R.U32.HI R29, RZ, 0x4, R0 ;  /* 0x00000004ff1d7819 */ /* 0x000fe40000011600 */
[----:B------:R-:W-:Y:S02]  /*1250*/  SHF.L.U32 R28, R0, 0x1, RZ ;  /* 0x00000001001c7819 */ /* 0x000fe400000006ff */
[----:B------:R-:W-:Y:S02]  /*1260*/  LOP3.LUT R30, R29, R0, RZ, 0x3c, !PT ;  /* 0x000000001d1e7212 */ /* 0x000fe400078e3cff */
[----:B------:R-:W-:Y:S02]  /*1270*/  LOP3.LUT R29, R28, 0x18, RZ, 0xc0, !PT ;  /* 0x000000181c1d7812 */ /* 0x000fe400078ec0ff */
[----:B------:R-:W-:-:S02]  /*1280*/  SHF.L.U32 R37, R0, 0x3, RZ ;  /* 0x0000000300257819 */ /* 0x000fc400000006ff */
[C---:B------:R-:W-:Y:S02]  /*1290*/  LOP3.LUT R31, R29.reuse, 0x8, RZ, 0x3c, !PT ;  /* 0x000000081d1f7812 */ /* 0x040fe400078e3cff */
[C---:B------:R-:W-:Y:S02]  /*12a0*/  LOP3.LUT R33, R29.reuse, 0x10, RZ, 0x3c, !PT ;  /* 0x000000101d217812 */ /* 0x040fe400078e3cff */
[----:B------:R-:W-:Y:S02]  /*12b0*/  LOP3.LUT R35, R29, 0x18, RZ, 0x3c, !PT ;  /* 0x000000181d237812 */ /* 0x000fe400078e3cff */
[----:B------:R-:W-:Y:S02]  /*12c0*/  SHF.L.U32 R30, R30, 0x3, RZ ;  /* 0x000000031e1e7819 */ /* 0x000fe400000006ff */
[----:B------:R-:W-:Y:S02]  /*12d0*/  LOP3.LUT R37, R37, 0x1fe0, RZ, 0xc0, !PT ;  /* 0x00001fe025257812 */ /* 0x000fe400078ec0ff */
[----:B------:R-:W-:Y:S01]  /*12e0*/  LOP3.LUT R30, R30, 0x18, RZ, 0xc0, !PT ;  /* 0x000000181e1e7812 */ /* 0x000fe200078ec0ff */
[----:B0-----:R-:W-:-:S06]  /*12f0*/  ULEA UR5, UR6, UR5, 0x18 ;  /* 0x0000000506057291 */ /* 0x001fcc000f8ec0ff */
[----:B------:R-:W-:Y:S02]  /*1300*/  LEA R28, R0, UR5, 0x5 ;  /* 0x00000005001c7c11 */ /* 0x000fe4000f8e28ff */
[----:B------:R-:W-:Y:S02]  /*1310*/  IADD3 R43, PT, PT, R37, UR5, R30 ;  /* 0x00000005252b7c10 */ /* 0x000fe4000fffe01e */
[C---:B------:R-:W-:Y:S01]  /*1320*/  IADD3 R40, PT, PT, R28.reuse, R31, RZ ;  /* 0x0000001f1c287210 */ /* 0x040fe20007ffe0ff */
[C---:B------:R-:W-:Y:S01]  /*1330*/  IMAD.IADD R36, R28.reuse, 0x1, R29 ;  /* 0x000000011c247824 */ /* 0x040fe200078e021d */
[C---:B------:R-:W-:Y:S01]  /*1340*/  IADD3 R41, PT, PT, R28.reuse, R33, RZ ;  /* 0x000000211c297210 */ /* 0x040fe20007ffe0ff */
[----:B------:R-:W0:Y:S01]  /*1350*/  S2UR UR5, SR_CTAID.X ;  /* 0x00000000000579c3 */ /* 0x000e220000002500 */
[----:B------:R-:W-:Y:S02]  /*1360*/  IADD3 R42, PT, PT, R28, R35, RZ ;  /* 0x000000231c2a7210 */ /* 0x000fe40007ffe0ff */
[----:B------:R1:W-:Y:S04]  /*1370*/  STS.64 [R36], R26 ;  /* 0x0000001a24007388 */ /* 0x0003e80000000a00 */
[----:B------:R-:W-:Y:S04]  /*1380*/  STS.64 [R40], R24 ;  /* 0x0000001828007388 */ /* 0x000fe80000000a00 */
[----:B------:R-:W-:Y:S04]  /*1390*/  STS.64 [R41], R22 ;  /* 0x0000001629007388 */ /* 0x000fe80000000a00 */
[----:B------:R-:W-:Y:S01]  /*13a0*/  STS.64 [R42], R20 ;  /* 0x000000142a007388 */ /* 0x000fe20000000a00 */
[----:B-1----:R-:W1:Y:S08]  /*13b0*/  LDC.64 R36, c[0x0][0x3d0] ;  /* 0x0000f400ff247b82 */ /* 0x002e700000000a00 */
[----:B------:R-:W-:Y:S01]  /*13c0*/  BAR.SYNC.DEFER_BLOCKING 0x0 ;  /* 0x0000000000007b1d */ /* 0x000fe20000010000 */
[----:B0-----:R-:W-:-:S04]  /*13d0*/  ULOP3.LUT UR5, UR5, 0x7f, URZ, 0xc0, !UPT ;  /* 0x0000007f05057892 */ /* 0x001fc8000f8ec0ff */
[----:B------:R-:W-:-:S06]  /*13e0*/  ULEA UR5, UR8, UR5, 0x7 ;  /* 0x0000000508057291 */ /* 0x000fcc000f8e38ff */
[----:B------:R-:W-:Y:S01]  /*13f0*/  MOV R61, UR5 ;  /* 0x00000005003d7c02 */ /* 0x000fe20008000f00 */
[----:B------:R-:W0:Y:S04]  /*1400*/  LDS.64 R28, [R43] ;  /* 0x000000002b1c7984 */ /* 0x000e280000000a00 */
[----:B------:R-:W2:Y:S04]  /*1410*/  LDS.64 R30, [R43+0xa00] ;  /* 0x000a00002b1e7984 */ /* 0x000ea80000000a00 */
[----:B------:R-:W3:Y:S04]  /*1420*/  LDS.64 R32, [R43+0x1400] ;  /* 0x001400002b207984 */ /* 0x000ee80000000a00 */
[----:B------:R-:W4:Y:S01]  /*1430*/  LDS.64 R34, [R43+0x1e00] ;  /* 0x001e00002b227984 */ /* 0x000f220000000a00 */
[----:B0-----:R-:W-:Y:S01]  /*1440*/  FADD.FTZ R41, RZ, R28 ;  /* 0x0000001cff297221 */ /* 0x001fe20000010000 */
[----:B------:R-:W-:Y:S01]  /*1450*/  FADD.FTZ R28, RZ, R29 ;  /* 0x0000001dff1c7221 */ /* 0x000fe20000010000 */
[----:B------:R-:W-:-:S02]  /*1460*/  IMAD R29, R61, 0x140, R0 ;  /* 0x000001403d1d7824 */ /* 0x000fc400078e0200 */
[----:B--2---:R-:W-:Y:S01]  /*1470*/  FADD.FTZ R41, R41, R30 ;  /* 0x0000001e29297221 */ /* 0x004fe20000010000 */
[----:B------:R-:W-:Y:S02]  /*1480*/  FADD.FTZ R28, R28, R31 ;  /* 0x0000001f1c1c7221 */ /* 0x000fe40000010000 */
[----:B------:R-:W-:Y:S01]  /*1490*/  SHF.L.U32 R29, R29, 0x1, RZ ;  /* 0x000000011d1d7819 */ /* 0x000fe200000006ff */
[----:B---3--:R-:W-:Y:S01]  /*14a0*/  FADD.FTZ R41, R41, R32 ;  /* 0x0000002029297221 */ /* 0x008fe20000010000 */
[----:B------:R-:W-:-:S03]  /*14b0*/  FADD.FTZ R28, R28, R33 ;  /* 0x000000211c1c7221 */ /* 0x000fc60000010000 */
[----:B-1----:R-:W-:-:S04]  /*14c0*/  IMAD.WIDE.U32 R36, R29, 0x4, R36 ;  /* 0x000000041d247825 */ /* 0x002fc800078e0024 */
[----:B----4-:R-:W-:Y:S01]  /*14d0*/  FADD.FTZ R34, R41, R34 ;  /* 0x0000002229227221 */ /* 0x010fe20000010000 */
[----:B------:R-:W-:-:S05]  /*14e0*/  FADD.FTZ R35, R28, R35 ;  /* 0x000000231c237221 */ /* 0x000fca0000010000 */
[----:B------:R0:W-:Y:S02]  /*14f0*/  STG.E.64 desc[UR12][R36.64+0x10000], R34 ;  /* 0x0100002224007986 */ /* 0x0001e4000c101b0c */
.L_x_437:
[----:B------:R-:W-:Y:S04]  /*1500*/  BSSY.RECONVERGENT B0, `(.L_x_438) ;  /* 0x0000017000007945 */ /* 0x000fe80003800200 */
[----:B------:R-:W-:Y:S05]  /*1510*/  @P0 BRA `(.L_x_439) ;  /* 0x0000000000540947 */ /* 0x000fea0003800000 */
[----:B------:R-:W-:Y:S02]  /*1520*/  SHF.R.U32.HI R28, RZ, 0x2, R0 ;  /* 0x00000002ff1c7819 */ /* 0x000fe40000011600 */
[----:B------:R-:W-:Y:S02]  /*1530*/  MOV R31, 0xc8 ;  /* 0x000000c8001f7802 */ /* 0x000fe40000000f00 */
[----:B------:R-:W-:-:S03]  /*1540*/  SHF.L.U32 R29, R0, 0x3, RZ ;  /* 0x00000003001d7819 */ /* 0x000fc600000006ff */
[----:B------:R-:W-:Y:S01]  /*1550*/  IMAD R28, R28, R31, UR7 ;  /* 0x000000071c1c7e24 */ /* 0x000fe2000f8e021f */
[----:B------:R-:W-:-:S04]  /*1560*/  LOP3.LUT R29, R29, 0x18, RZ, 0xc0, !PT ;  /* 0x000000181d1d7812 */ /* 0x000fc800078ec0ff */
[----:B------:R-:W-:-:S05]  /*1570*/  IADD3 R40, PT, PT, R28, R29, RZ ;  /* 0x0000001d1c287210 */ /* 0x000fca0007ffe0ff */
        /* <DEDUP_REMOVED lines=15> */
.L_x_439:
[----:B------:R-:W-:Y:S05]  /*1670*/  BSYNC.RECONVERGENT B0 ;  /* 0x0000000000007941 */ /* 0x000fea0003800200 */
.L_x_438:
[----:B------:R-:W1:Y:S01]  /*1680*/  SHFL.BFLY PT, R29, R38, 0x2, 0x1f ;  /* 0x0c401f00261d7f89 */ /* 0x000e6200000e0000 */
[----:B------:R-:W-:Y:S01]  /*1690*/  LOP3.LUT P0, RZ, R0, 0x3c3, RZ, 0xc0, !PT ;  /* 0x000003c300ff7812 */ /* 0x000fe2000780c0ff */
[----:B------:R-:W2:Y:S01]  /*16a0*/  S2UR UR7, SR_CTAID.X ;  /* 0x00000000000779c3 */ /* 0x000ea20000002500 */
[----:B------:R-:W-:Y:S01]  /*16b0*/  BSSY.RECONVERGENT B0, `(.L_x_440) ;  /* 0x0000014000007945 */ /* 0x000fe20003800200 */
[----:B------:R-:W3:Y:S01]  /*16c0*/  SHFL.BFLY PT, R28, R39, 0x2, 0x1f ;  /* 0x0c401f00271c7f89 */ /* 0x000ee200000e0000 */
[----:B-1----:R-:W-:Y:S01]  /*16d0*/  FADD.FTZ R30, R29, R38 ;  /* 0x000000261d1e7221 */ /* 0x002fe20000010000 */
[----:B---3--:R-:W-:-:S04]  /*16e0*/  FADD.FTZ R31, R28, R39 ;  /* 0x000000271c1f7221 */ /* 0x008fc80000010000 */
[----:B------:R-:W1:Y:S04]  /*16f0*/  SHFL.BFLY PT, R29, R30, 0x1, 0x1f ;  /* 0x0c201f001e1d7f89 */ /* 0x000e6800000e0000 */
[----:B------:R-:W3:Y:S01]  /*1700*/  SHFL.BFLY PT, R32, R31, 0x1, 0x1f ;  /* 0x0c201f001f207f89 */ /* 0x000ee200000e0000 */
[----:B-1----:R-:W-:Y:S01]  /*1710*/  FADD.FTZ R28, R30, R29 ;  /* 0x0000001d1e1c7221 */ /* 0x002fe20000010000 */
[----:B---3--:R-:W-:Y:S01]  /*1720*/  FADD.FTZ R29, R31, R32 ;  /* 0x000000201f1d7221 */ /* 0x008fe20000010000 */
[----:B--2---:R-:W-:Y:S06]  /*1730*/  @P0 BRA `(.L_x_441) ;  /* 0x00000000002c0947 */ /* 0x004fec0003800000 */
[----:B------:R-:W1:Y:S01]  /*1740*/  S2UR UR6, SR_CTAID.X ;  /* 0x00000000000679c3 */ /* 0x000e620000002500 */
[----:B------:R-:W2:Y:S07]  /*1750*/  LDCU UR5, c[0x0][0x374] ;  /* 0x00006e80ff0577ac */ /* 0x000eae0008000800 */
[----:B------:R-:W3:Y:S01]  /*1760*/  LDC.64 R30, c[0x0][0x3d0] ;  /* 0x0000f400ff1e7b82 */ /* 0x000ee20000000a00 */
[----:B--2---:R-:W-:Y:S02]  /*1770*/  UIMAD UR5, UR5, UR4, UR8 ;  /* 0x00000004050572a4 */ /* 0x004fe4000f8e0208 */
[----:B-1----:R-:W-:-:S04]  /*1780*/  USHF.L.U32 UR6, UR6, 0x1, URZ ;  /* 0x0000000106067899 */ /* 0x002fc800080006ff */
[----:B------:R-:W-:Y:S01]  /*1790*/  MOV R33, UR5 ;  /* 0x0000000500217c02 */ /* 0x000fe20008000f00 */
[----:B------:R-:W-:-:S06]  /*17a0*/  ULOP3.LUT UR6, UR6, 0xfe, URZ, 0xc0, !UPT ;  /* 0x000000fe06067892 */ /* 0x000fcc000f8ec0ff */
[----:B------:R-:W-:-:S04]  /*17b0*/  LEA R32, R0, UR6, 0x6 ;  /* 0x0000000600207c11 */ /* 0x000fc8000f8e30ff */
[----:B------:R-:W-:-:S05]  /*17c0*/  LEA R33, R33, R32, 0xc ;  /* 0x0000002021217211 */ /* 0x000fca00078e60ff */
[----:B---3--:R-:W-:-:S05]  /*17d0*/  IMAD.WIDE.U32 R30, R33, 0x4, R30 ;  /* 0x00000004211e7825 */ /* 0x008fca00078e001e */
[----:B------:R1:W-:Y:S02]  /*17e0*/  STG.E.64 desc[UR12][R30.64], R28 ;  /* 0x0000001c1e007986 */ /* 0x0003e4000c101b0c */
.L_x_441:
[----:B------:R-:W-:Y:S05]  /*17f0*/  BSYNC.RECONVERGENT B0 ;  /* 0x0000000000007941 */ /* 0x000fea0003800200 */
.L_x_440:
[----:B------:R-:W-:Y:S05]  /*1800*/  BRA.U !UP0, `(.L_x_442) ;  /* 0x0000000108507547 */ /* 0x000fea000b800000 */
[----:B------:R-:W-:Y:S01]  /*1810*/  BAR.SYNC.DEFER_BLOCKING 0x0 ;  /* 0x0000000000007b1d */ /* 0x000fe20000010000 */
[----:B------:R-:W-:-:S13]  /*1820*/  ISETP.NE.AND P0, PT, R0, RZ, PT ;  /* 0x000000ff0000720c */ /* 0x000fda0003f05270 */
[----:B------:R-:W-:Y:S05]  /*1830*/  @P0 BRA `(.L_x_443) ;  /* 0x0000000000380947 */ /* 0x000fea0003800000 */
[----:B------:R-:W-:Y:S01]  /*1840*/  ULOP3.LUT UP1, URZ, UR7, UR8, URZ, 0xfc, !UPT ;  /* 0x0000000807ff7292 */ /* 0x000fe2000f82fcff */
[----:B------:R-:W-:-:S03]  /*1850*/  UMOV UR5, 0x7fffff01 ;  /* 0x7fffff0100057882 */ /* 0x000fc60000000000 */
[----:B------:R-:W-:-:S06]  /*1860*/  USEL UR5, UR5, 0x1, !UP1 ;  /* 0x0000000105057887 */ /* 0x000fcc000c800000 */
[----:B-1----:R-:W-:Y:S01]  /*1870*/  MOV R29, UR5 ;  /* 0x00000005001d7c02 */ /* 0x002fe20008000f00 */
[----:B------:R-:W-:Y:S06]  /*1880*/  MEMBAR.ALL.GPU ;  /* 0x0000000000007992 */ /* 0x000fec000000a000 */
[----:B------:R-:W-:-:S00]  /*1890*/  ERRBAR ;  /* 0x00000000000079ab */ /* 0x000fc00000000000 */
[----:B------:R-:W-:Y:S06]  /*18a0*/  CGAERRBAR ;  /* 0x00000000000075ab */ /* 0x000fec0000000000 */
[----:B------:R1:W5:Y:S02]  /*18b0*/  ATOM.E.ADD.STRONG.GPU PT, R28, desc[UR12][R58.64], R29 ;  /* 0x8000001d3a1c798a */ /* 0x00036400081ef10c */
.L_x_444:
[----:B-1----:R-:W2:Y:S04]  /*18c0*/  LD.E.STRONG.GPU R29, desc[UR12][R58.64] ;  /* 0x0000000c3a1d7980 */ /* 0x002ea8000c10f900 */
[----:B--2---:R-:W-:Y:S01]  /*18d0*/  CCTL.IVALL ;  /* 0x00000000ff00798f */ /* 0x004fe20002000000 */
[----:B------:R-:W-:Y:S05]  /*18e0*/  YIELD ;  /* 0x0000000000007946 */ /* 0x000fea0003800000 */
[----:B-----5:R-:W-:-:S04]  /*18f0*/  LOP3.LUT R29, R29, R28, RZ, 0x3c, !PT ;  /* 0x0000001c1d1d7212 */ /* 0x020fc800078e3cff */
[----:B------:R-:W-:-:S13]  /*1900*/  ISETP.GT.AND P0, PT, R29, -0x1, PT ;  /* 0xffffffff1d00780c */ /* 0x000fda0003f04270 */
[----:B------:R-:W-:Y:S05]  /*1910*/  @P0 BRA `(.L_x_444) ;  /* 0xfffffffc00e80947 */ /* 0x000fea000383ffff */
.L_x_443:
[----:B------:R-:W-:Y:S05]  /*1920*/  WARPSYNC.ALL ;  /* 0x0000000000007948 */ /* 0x000fea0003800000 */
[----:B------:R-:W-:Y:S06]  /*1930*/  BAR.SYNC.DEFER_BLOCKING 0x0 ;  /* 0x0000000000007b1d */ /* 0x000fec0000010000 */
[----:B------:R-:W-:Y:S05]  /*1940*/  BRA `(.L_x_445) ;  /* 0x00000000005c7947 */ /* 0x000fea0003800000 */
.L_x_442:
[----:B------:R-:W-:Y:S01]  /*1950*/  BAR.SYNC.DEFER_BLOCKING 0x0 ;  /* 0x0000000000007b1d */ /* 0x000fe20000010000 */
[----:B------:R-:W-:-:S13]  /*1960*/  ISETP.NE.AND P0, PT, R0, RZ, PT ;  /* 0x000000ff0000720c */ /* 0x000fda0003f05270 */
[----:B------:R-:W-:Y:S05]  /*1970*/  @P0 BRA `(.L_x_446) ;  /* 0x0000000000480947 */ /* 0x000fea0003800000 */
[----:B------:R-:W2:Y:S01]  /*1980*/  LDCU.64 UR16, c[0x0][0x3d8] ;  /* 0x00007b00ff1077ac */ /* 0x000ea20008000a00 */
[----:B------:R-:W-:Y:S02]  /*1990*/  ISETP.NE.AND P0, PT, RZ, UR7, PT ;  /* 0x00000007ff007c0c */ /* 0x000fe4000bf05270 */
[----:B-1----:R-:W-:-:S04]  /*19a0*/  MOV R31, 0x7fffff81 ;  /* 0x7fffff81001f7802 */ /* 0x002fc80000000f00 */
[----:B------:R-:W-:Y:S01]  /*19b0*/  SEL R31, R31, 0x1, !P0 ;  /* 0x000000011f1f7807 */ /* 0x000fe20004000000 */
[----:B--2---:R-:W-:-:S04]  /*19c0*/  ULEA UR5, UP1, UR8, UR16, 0x2 ;  /* 0x0000001008057291 */ /* 0x004fc8000f8210ff */
[----:B------:R-:W-:Y:S02]  /*19d0*/  ULEA.HI.X UR6, UR8, UR17, URZ, 0x2, UP1 ;  /* 0x0000001108067291 */ /* 0x000fe400088f14ff */
[----:B------:R-:W-:-:S04]  /*19e0*/  MOV R28, UR5 ;  /* 0x00000005001c7c02 */ /* 0x000fc80008000f00 */
[----:B------:R-:W-:Y:S01]  /*19f0*/  MOV R29, UR6 ;  /* 0x00000006001d7c02 */ /* 0x000fe20008000f00 */
[----:B------:R-:W-:Y:S06]  /*1a00*/  MEMBAR.ALL.GPU ;  /* 0x0000000000007992 */ /* 0x000fec000000a000 */
[----:B------:R-:W-:-:S00]  /*1a10*/  ERRBAR ;  /* 0x00000000000079ab */ /* 0x000fc00000000000 */
[----:B------:R-:W-:Y:S06]  /*1a20*/  CGAERRBAR ;  /* 0x00000000000075ab */ /* 0x000fec0000000000 */
[----:B------:R1:W5:Y:S02]  /*1a30*/  ATOM.E.ADD.STRONG.GPU PT, R31, desc[UR12][R28.64], R31 ;  /* 0x8000001f1c1f798a */ /* 0x00036400081ef10c */
.L_x_447:
[----:B------:R-:W2:Y:S04]  /*1a40*/  LD.E.STRONG.GPU R30, desc[UR12][R28.64] ;  /* 0x0000000c1c1e7980 */ /* 0x000ea8000c10f900 */
[----:B--2---:R-:W-:Y:S01]  /*1a50*/  CCTL.IVALL ;  /* 0x00000000ff00798f */ /* 0x004fe20002000000 */
[----:B------:R-:W-:Y:S05]  /*1a60*/  YIELD ;  /* 0x0000000000007946 */ /* 0x000fea0003800000 */
[----:B-----5:R-:W-:-:S04]  /*1a70*/  LOP3.LUT R30, R30, R31, RZ, 0x3c, !PT ;  /* 0x0000001f1e1e7212 */ /* 0x020fc800078e3cff */
[----:B------:R-:W-:-:S13]  /*1a80*/  ISETP.GT.AND P0, PT, R30, -0x1, PT ;  /* 0xffffffff1e00780c */ /* 0x000fda0003f04270 */
[----:B------:R-:W-:Y:S05]  /*1a90*/  @P0 BRA `(.L_x_447) ;  /* 0xfffffffc00e80947 */ /* 0x000fea000383ffff */
.L_x_446:
[----:B------:R-:W-:Y:S05]  /*1aa0*/  WARPSYNC.ALL ;  /* 0x0000000000007948 */ /* 0x000fea0003800000 */
[----:B------:R-:W-:Y:S06]  /*1ab0*/  BAR.SYNC.DEFER_BLOCKING 0x0 ;  /* 0x0000000000007b1d */ /* 0x000fec0000010000 */
.L_x_445:
[----:B------:R-:W-:Y:S01]  /*1ac0*/  ISETP.GT.U32.AND P0, PT, R0, 0xff, PT ;  /* 0x000000ff0000780c */ /* 0x000fe20003f04070 */
[----:B------:R-:W-:Y:S01]  /*1ad0*/  BSSY.RECONVERGENT B0, `(.L_x_448) ;  /* 0x0000034000007945 */ /* 0x000fe20003800200 */
[----:B------:R-:W-:-:S11]  /*1ae0*/  CS2R R42, SRZ ;  /* 0x00000000002a7805 */ /* 0x000fd6000001ff00 */
[----:B------:R-:W-:Y:S05]  /*1af0*/  @P0 BRA `(.L_x_449) ;  /* 0x0000000000c40947 */ /* 0x000fea0003800000 */
[----:B------:R-:W2:Y:S01]  /*1b00*/  LDCU UR5, c[0x0][0x374] ;  /* 0x00006e80ff0577ac */ /* 0x000ea20008000800 */
[----:B------:R-:W3:Y:S01]  /*1b10*/  LDC.64 R42, c[0x0][0x3d0] ;  /* 0x0000f400ff2a7b82 */ /* 0x000ee20000000a00 */
[C---:B-1----:R-:W-:Y:S02]  /*1b20*/  SHF.L.U32 R28, R0.reuse, 0x3, RZ ;  /* 0x00000003001c7819 */ /* 0x042fe400000006ff */
[----:B------:R-:W-:Y:S02]  /*1b30*/  LOP3.LUT R29, R0, 0xf, RZ, 0xc0, !PT ;  /* 0x0000000f001d7812 */ /* 0x000fe400078ec0ff */
[----:B------:R-:W-:Y:S01]  /*1b40*/  LOP3.LUT R28, R28, 0x780, RZ, 0xc0, !PT ;  /* 0x000007801c1c7812 */ /* 0x000fe200078ec0ff */
[----:B--2---:R-:W-:-:S06]  /*1b50*/  UIMAD UR5, UR5, UR4, UR8 ;  /* 0x00000004050572a4 */ /* 0x004fcc000f8e0208 */
[----:B------:R-:W-:-:S04]  /*1b60*/  MOV R31, UR5 ;  /* 0x00000005001f7c02 */ /* 0x000fc80008000f00 */
[----:B------:R-:W-:-:S04]  /*1b70*/  LEA R28, R31, R28, 0xb ;  /* 0x0000001c1f1c7211 */ /* 0x000fc800078e58ff */
[----:B------:R-:W-:-:S04]  /*1b80*/  IADD3 R28, PT, PT, R28, R29, RZ ;  /* 0x0000001d1c1c7210 */ /* 0x000fc80007ffe0ff */
[----:B------:R-:W-:-:S04]  /*1b90*/  SHF.L.U32 R41, R28, 0x1, RZ ;  /* 0x000000011c297819 */ /* 0x000fc800000006ff */
[C---:B------:R-:W-:Y:S01]  /*1ba0*/  IADD3 R31, PT, PT, R41.reuse, 0x20, RZ ;  /* 0x00000020291f7810 */ /* 0x040fe20007ffe0ff */
[C---:B---3--:R-:W-:Y:S01]  /*1bb0*/  IMAD.WIDE.U32 R28, R41.reuse, 0x4, R42 ;  /* 0x00000004291c7825 */ /* 0x048fe200078e002a */
[----:B------:R-:W-:-:S03]  /*1bc0*/  IADD3 R33, PT, PT, R41, 0x40, RZ ;  /* 0x0000004029217810 */ /* 0x000fc60007ffe0ff */
[--C-:B------:R-:W-:Y:S02]  /*1bd0*/  IMAD.WIDE.U32 R30, R31, 0x4, R42.reuse ;  /* 0x000000041f1e7825 */ /* 0x100fe400078e002a */
[----:B------:R-:W2:Y:S01]  /*1be0*/  LDG.E.64 R28, desc[UR12][R28.64] ;  /* 0x0000000c1c1c7981 */ /* 0x000ea2000c1e1b00 */
[----:B0-----:R-:W-:Y:S01]  /*1bf0*/  IADD3 R35, PT, PT, R41, 0x60, RZ ;  /* 0x0000006029237810 */ /* 0x001fe20007ffe0ff */
[--C-:B------:R-:W-:Y:S01]  /*1c00*/  IMAD.WIDE.U32 R32, R33, 0x4, R42.reuse ;  /* 0x0000000421207825 */ /* 0x100fe200078e002a */
[C---:B------:R-:W-:Y:S01]  /*1c10*/  IADD3 R37, PT, PT, R41.reuse, 0x80, RZ ;  /* 0x0000008029257810 */ /* 0x040fe20007ffe0ff */
[----:B------:R-:W3:Y:S01]  /*1c20*/  LDG.E.64 R30, desc[UR12][R30.64] ;  /* 0x0000000c1e1e7981 */ /* 0x000ee2000c1e1b00 */
[----:B------:R-:W-:Y:S01]  /*1c30*/  IADD3 R39, PT, PT, R41, 0xa0, RZ ;  /* 0x000000a029277810 */ /* 0x000fe20007ffe0ff */
[--C-:B------:R-:W-:Y:S02]  /*1c40*/  IMAD.WIDE.U32 R34, R35, 0x4, R42.reuse ;  /* 0x0000000423227825 */ /* 0x100fe400078e002a */
        /* <DEDUP_REMOVED lines=28> */
.L_x_449:
[----:B------:R-:W-:Y:S05]  /*1e10*/  BSYNC.RECONVERGENT B0 ;  /* 0x0000000000007941 */ /* 0x000fea0003800200 */
.L_x_448:
[----:B-1----:R-:W1:Y:S01]  /*1e20*/  SHFL.BFLY PT, R29, R42, 0x8, 0x1f ;  /* 0x0d001f002a1d7f89 */ /* 0x002e6200000e0000 */
[C---:B------:R-:W-:Y:S01]  /*1e30*/  LOP3.LUT R32, R0.reuse, 0xffff, RZ, 0xc0, !PT ;  /* 0x0000ffff00207812 */ /* 0x040fe200078ec0ff */
[----:B------:R-:W2:Y:S01]  /*1e40*/  S2UR UR6, SR_CgaCtaId ;  /* 0x00000000000679c3 */ /* 0x000ea20000008800 */
[----:B------:R-:W-:Y:S01]  /*1e50*/  LOP3.LUT P0, RZ, R0, 0x30f, RZ, 0xc0, !PT ;  /* 0x0000030f00ff7812 */ /* 0x000fe2000780c0ff */
[----:B------:R-:W3:Y:S01]  /*1e60*/  SHFL.BFLY PT, R28, R43, 0x8, 0x1f ;  /* 0x0d001f002b1c7f89 */ /* 0x000ee200000e0000 */
[----:B------:R-:W-:Y:S01]  /*1e70*/  UMOV UR5, 0x400 ;  /* 0x0000040000057882 */ /* 0x000fe20000000000 */
[----:B0-----:R-:W-:Y:S01]  /*1e80*/  IMAD R34, R32, 0x334, RZ ;  /* 0x0000033420227824 */ /* 0x001fe200078e02ff */
[----:B------:R-:W-:Y:S01]  /*1e90*/  UIADD3 UR5, UPT, UPT, UR5, 0x3480, URZ ;  /* 0x0000348005057890 */ /* 0x000fe2000fffe0ff */
[----:B------:R-:W0:Y:S03]  /*1ea0*/  LDCU.64 UR16, c[0x0][0x380] ;  /* 0x00007000ff1077ac */ /* 0x000e260008000a00 */
[----:B------:R-:W-:Y:S01]  /*1eb0*/  SHF.R.U32.HI R34, RZ, 0x10, R34 ;  /* 0x00000010ff227819 */ /* 0x000fe20000011622 */
[----:B------:R-:W-:-:S03]  /*1ec0*/  ULOP3.LUT UR4, UR4, 0x1, URZ, 0x3c, !UPT ;  /* 0x0000000104047892 */ /* 0x000fc6000f8e3cff */
[----:B------:R-:W-:-:S05]  /*1ed0*/  PRMT R34, R34, 0x9910, RZ ;  /* 0x0000991022227816 */ /* 0x000fca00000000ff */
[----:B------:R-:W-:Y:S02]  /*1ee0*/  IMAD R34, R34, 0x50, RZ ;  /* 0x0000005022227824 */ /* 0x000fe400078e02ff */
[----:B-1----:R-:W-:-:S03]  /*1ef0*/  FADD.FTZ R29, R29, R42 ;  /* 0x0000002a1d1d7221 */ /* 0x002fc60000010000 */
[----:B------:R-:W-:Y:S01]  /*1f00*/  IADD3 R34, PT, PT, RZ, -R34, RZ ;  /* 0x80000022ff227210 */ /* 0x000fe20007ffe0ff */
[----:B--2---:R-:W-:Y:S01]  /*1f10*/  ULEA UR5, UR6, UR5, 0x18 ;  /* 0x0000000506057291 */ /* 0x004fe2000f8ec0ff */
[----:B---3--:R-:W-:Y:S01]  /*1f20*/  FADD.FTZ R28, R28, R43 ;  /* 0x0000002b1c1c7221 */ /* 0x008fe20000010000 */
[----:B------:R-:W1:Y:S01]  /*1f30*/  SHFL.BFLY PT, R30, R29, 0x4, 0x1f ;  /* 0x0c801f001d1e7f89 */ /* 0x000e6200000e0000 */
[----:B------:R-:W-:-:S03]  /*1f40*/  PRMT R35, R34, 0x7710, RZ ;  /* 0x0000771022237816 */ /* 0x000fc600000000ff */
[----:B------:R-:W2:Y:S01]  /*1f50*/  SHFL.BFLY PT, R31, R28, 0x4, 0x1f ;  /* 0x0c801f001c1f7f89 */ /* 0x000ea200000e0000 */
[----:B------:R-:W-:Y:S01]  /*1f60*/  IADD3 R35, PT, PT, R35, R0, RZ ;  /* 0x0000000023237210 */ /* 0x000fe20007ffe0ff */
[----:B-1----:R-:W-:Y:S01]  /*1f70*/  FADD.FTZ R30, R29, R30 ;  /* 0x0000001e1d1e7221 */ /* 0x002fe20000010000 */
[----:B--2---:R-:W-:-:S04]  /*1f80*/  FADD.FTZ R31, R28, R31 ;  /* 0x0000001f1c1f7221 */ /* 0x004fc80000010000 */
[----:B------:R-:W1:Y:S04]  /*1f90*/  SHFL.BFLY PT, R33, R30, 0x2, 0x1f ;  /* 0x0c401f001e217f89 */ /* 0x000e6800000e0000 */
[----:B------:R-:W2:Y:S01]  /*1fa0*/  SHFL.BFLY PT, R32, R31, 0x2, 0x1f ;  /* 0x0c401f001f207f89 */ /* 0x000ea200000e0000 */
[----:B-1----:R-:W-:Y:S01]  /*1fb0*/  FADD.FTZ R33, R30, R33 ;  /* 0x000000211e217221 */ /* 0x002fe20000010000 */
[----:B------:R-:W-:Y:S01]  /*1fc0*/  PRMT R30, R35, 0x9910, RZ ;  /* 0x00009910231e7816 */ /* 0x000fe200000000ff */
[----:B--2---:R-:W-:-:S03]  /*1fd0*/  FADD.FTZ R32, R31, R32 ;  /* 0x000000201f207221 */ /* 0x004fc60000010000 */
[----:B------:R-:W1:Y:S01]  /*1fe0*/  SHFL.BFLY PT, R28, R33, 0x1, 0x1f ;  /* 0x0c201f00211c7f89 */ /* 0x000e6200000e0000 */
[----:B------:R-:W-:-:S03]  /*1ff0*/  IMAD R30, R30, 0xcd, RZ ;  /* 0x000000cd1e1e7824 */ /* 0x000fc600078e02ff */
[----:B------:R-:W2:Y:S02]  /*2000*/  SHFL.BFLY PT, R29, R32, 0x1, 0x1f ;  /* 0x0c201f00201d7f89 */ /* 0x000ea400000e0000 */
[----:B------:R-:W-:-:S04]  /*2010*/  LOP3.LUT R30, R30, 0xffff, RZ, 0xc0, !PT ;  /* 0x0000ffff1e1e7812 */ /* 0x000fc800078ec0ff */
[----:B------:R-:W-:Y:S01]  /*2020*/  SHF.R.U32.HI R30, RZ, 0xa, R30 ;  /* 0x0000000aff1e7819 */ /* 0x000fe2000001161e */
[----:B-1----:R-:W-:Y:S01]  /*2030*/  FADD.FTZ R28, R33, R28 ;  /* 0x0000001c211c7221 */ /* 0x002fe20000010000 */
[----:B------:R-:W-:Y:S01]  /*2040*/  @!P0 LEA.HI R33, R0, UR5, RZ, 0x1f ;  /* 0x0000000500218c11 */ /* 0x000fe2000f8ff8ff */
[----:B--2---:R-:W-:Y:S02]  /*2050*/  FADD.FTZ R29, R32, R29 ;  /* 0x0000001d201d7221 */ /* 0x004fe40000010000 */
[----:B------:R-:W-:Y:S01]  /*2060*/  @!P0 FMUL.FTZ R28, R28, 4.8828125727595761418e-05 ;  /* 0x384ccccd1c1c8820 */ /* 0x000fe20000410000 */
[----:B------:R-:W-:Y:S01]  /*2070*/  LOP3.LUT R32, R30, 0xffff, RZ, 0xc0, !PT ;  /* 0x0000ffff1e207812 */ /* 0x000fe200078ec0ff */
[----:B------:R-:W-:-:S03]  /*2080*/  @!P0 FMUL.FTZ R29, R29, 4.8828125727595761418e-05 ;  /* 0x384ccccd1d1d8820 */ /* 0x000fc60000410000 */
[----:B------:R-:W-:Y:S01]  /*2090*/  LEA R30, R32, UR5, 0x3 ;  /* 0x00000005201e7c11 */ /* 0x000fe2000f8e18ff */
[----:B------:R-:W-:Y:S01]  /*20a0*/  UMOV UR5, UR10 ;  /* 0x0000000a00057c82 */ /* 0x000fe20008000000 */
[----:B------:R-:W-:Y:S01]  /*20b0*/  @!P0 STS.64 [R33], R28 ;  /* 0x0000001c21008388 */ /* 0x000fe20000000a00 */
[----:B------:R-:W-:Y:S06]  /*20c0*/  BAR.SYNC.DEFER_BLOCKING 0x0 ;  /* 0x0000000000007b1d */ /* 0x000fec0000010000 */
[----:B------:R-:W1:Y:S02]  /*20d0*/  LDS.64 R30, [R30] ;  /* 0x000000001e1e7984 */ /* 0x000e640000000a00 */
        /* <DEDUP_REMOVED lines=32> */
[----:B------:R-:W-:Y:S05]  /*22e0*/  BRA.U !UP0, `(.L_x_450) ;  /* 0xffffffe108887547 */ /* 0x000fea000b83ffff */
.L_x_436:
[----:B------:R-:W-:-:S04]  /*22f0*/  ULEA UR6, UR8, UR7, 0x7 ;  /* 0x0000000708067291 */ /* 0x000fc8000f8e38ff */
[----:B------:R-:W-:-:S04]  /*2300*/  USHF.L.U32 UR6, UR6, 0x5, URZ ;  /* 0x0000000506067899 */ /* 0x000fc800080006ff */
[----:B------:R-:W-:-:S06]  /*2310*/  UISETP.GT.AND UP0, UPT, UR6, 0x13f, UPT ;  /* 0x0000013f0600788c */ /* 0x000fcc000bf04270 */
[----:B------:R-:W-:-:S13]  /*2320*/  PLOP3.LUT P0, PT, PT, PT, UP0, 0x80, 0x8 ;  /* 0x000000000008781c */ /* 0x000fda0003f0f008 */
[----:B------:R-:W-:Y:S05]  /*2330*/  @P0 EXIT ;  /* 0x000000000000094d */ /* 0x000fea0003800000 */
[----:B------:R-:W1:Y:S01]  /*2340*/  S2R R11, SR_TID.X ;  /* 0x00000000000b7919 */ /* 0x000e620000002100 */
[----:B------:R-:W-:Y:S01]  /*2350*/  UISETP.LT.U32.AND UP0, UPT, UR14, 0x2, UPT ;  /* 0x000000020e00788c */ /* 0x000fe2000bf01070 */
[----:B------:R-:W2:Y:S01]  /*2360*/  S2UR UR5, SR_CgaCtaId ;  /* 0x00000000000579c3 */ /* 0x000ea20000008800 */
[----:B------:R-:W3:Y:S02]  /*2370*/  LDCU.64 UR10, c[0x0][0x3d0] ;  /* 0x00007a00ff0a77ac */ /* 0x000ee40008000a00 */
[----:B------:R-:W-:-:S04]  /*2380*/  UISETP.LT.AND.EX UP0, UPT, UR15, URZ, UPT, UP0 ;  /* 0x000000ff0f00728c */ /* 0x000fc8000bf01300 */
[----:B------:R-:W-:Y:S02]  /*2390*/  USEL UR8, UR14, 0x2, UP0 ;  /* 0x000000020e087887 */ /* 0x000fe40008000000 */
[----:B------:R-:W-:Y:S02]  /*23a0*/  USEL UR4, UR15, URZ, UP0 ;  /* 0x000000ff0f047287 */ /* 0x000fe40008000000 */
[----:B------:R-:W-:Y:S02]  /*23b0*/  USHF.L.U32 UR9, UR8, 0x7, URZ ;  /* 0x0000000708097899 */ /* 0x000fe400080006ff */
[----:B------:R-:W-:-:S03]  /*23c0*/  USHF.L.U64.HI UR8, UR8, 0x7, UR4 ;  /* 0x0000000708087899 */ /* 0x000fc60008010204 */
[----:B------:R-:W-:-:S03]  /*23d0*/  UMOV UR4, 0x400 ;  /* 0x0000040000047882 */ /* 0x000fc60000000000 */
[----:B0-----:R-:W-:Y:S01]  /*23e0*/  MOV R9, UR8 ;  /* 0x0000000800097c02 */ /* 0x001fe20008000f00 */
[----:B--2---:R-:W-:Y:S02]  /*23f0*/  ULEA UR4, UR5, UR4, 0x18 ;  /* 0x0000000405047291 */ /* 0x004fe4000f8ec0ff */
[----:B---3--:R-:W-:Y:S01]  /*2400*/  UIADD3 UR5, UP0, UPT, UR10, 0x22c00, URZ ;  /* 0x00022c000a057890 */ /* 0x008fe2000ff1e0ff */
[----:B-1----:R-:W-:-:S03]  /*2410*/  SHF.R.U32.HI R0, RZ, 0x5, R11 ;  /* 0x00000005ff007819 */ /* 0x002fc6000001160b */
[----:B------:R-:W-:Y:S01]  /*2420*/  UIADD3.X UR7, UPT, UPT, URZ, UR11, URZ, UP0, !UPT ;  /* 0x0000000bff077290 */ /* 0x000fe200087fe4ff */
[C---:B------:R-:W-:Y:S02]  /*2430*/  LOP3.LUT R38, R11.reuse, 0x1f, RZ, 0xc0, !PT ;  /* 0x0000001f0b267812 */ /* 0x040fe400078ec0ff */
[----:B------:R-:W-:Y:S02]  /*2440*/  LOP3.LUT R7, RZ, R0, RZ, 0x33, !PT ;  /* 0x00000000ff077212 */ /* 0x000fe400078e33ff */
[----:B------:R-:W-:Y:S02]  /*2450*/  LOP3.LUT R39, R11, 0xf, RZ, 0xc0, !PT ;  /* 0x0000000f0b277812 */ /* 0x000fe400078ec0ff */
[----:B------:R-:W-:Y:S02]  /*2460*/  IADD3 R7, P0, PT, R7, UR9, RZ ;  /* 0x0000000907077c10 */ /* 0x000fe4000ff1e0ff */
[----:B------:R-:W-:Y:S02]  /*2470*/  SHF.L.U32 R8, R11, 0x1, RZ ;  /* 0x000000010b087819 */ /* 0x000fe400000006ff */
[----:B------:R-:W-:-:S05]  /*2480*/  IADD3.X R9, PT, PT, R9, -0x1, RZ, P0, !PT ;  /* 0xffffffff09097810 */ /* 0x000fca00007fe4ff */
[----:B------:R-:W-:-:S04]  /*2490*/  IMAD.WIDE.U32 R2, R9, -0x33333333, RZ ;  /* 0xcccccccd09027825 */ /* 0x000fc800078e00ff */
[----:B------:R-:W-:-:S04]  /*24a0*/  IMAD.WIDE.U32 R4, P0, R7, -0x33333334, R2 ;  /* 0xcccccccc07047825 */ /* 0x000fc80007800002 */
[----:B------:R-:W-:Y:S01]  /*24b0*/  IMAD.WIDE.U32 R2, R7, -0x33333333, RZ ;  /* 0xcccccccd07027825 */ /* 0x000fe200078e00ff */
[----:B------:R-:W-:Y:S02]  /*24c0*/  MOV R6, R5 ;  /* 0x0000000500067202 */ /* 0x000fe40000000f00 */
[----:B------:R-:W-:Y:S01]  /*24d0*/  LEA R5, R0, UR4, 0x7 ;  /* 0x0000000400057c11 */ /* 0x000fe2000f8e38ff */
[----:B------:R-:W-:Y:S01]  /*24e0*/  IMAD.X R7, RZ, RZ, RZ, P0 ;  /* 0x000000ffff077224 */ /* 0x000fe200000e06ff */
[----:B------:R-:W-:Y:S02]  /*24f0*/  IADD3 RZ, P0, PT, R3, R4, RZ ;  /* 0x0000000403ff7210 */ /* 0x000fe40007f1e0ff */
[----:B------:R-:W-:-:S03]  /*2500*/  SHF.R.U32.HI R4, RZ, 0x4, R11 ;  /* 0x00000004ff047819 */ /* 0x000fc6000001160b */
[----:B------:R-:W-:-:S05]  /*2510*/  IMAD.WIDE.U32.X R2, R9, -0x33333334, R6, P0 ;  /* 0xcccccccc09027825 */ /* 0x000fca00000e0406 */
[----:B------:R-:W-:Y:S02]  /*2520*/  SHF.R.U64 R32, R2, 0x3, R3 ;  /* 0x0000000302207819 */ /* 0x000fe40000001203 */
[----:B------:R-:W-:Y:S02]  /*2530*/  LOP3.LUT R2, R4, 0x1e, RZ, 0xc0, !PT ;  /* 0x0000001e04027812 */ /* 0x000fe400078ec0ff */
[----:B------:R-:W-:Y:S02]  /*2540*/  IADD3 R36, P1, PT, R32, 0x1, RZ ;  /* 0x0000000120247810 */ /* 0x000fe40007f3e0ff */
[----:B------:R-:W-:Y:S02]  /*2550*/  LOP3.LUT R2, R2, 0x1f, R11, 0x78, !PT ;  /* 0x0000001f02027812 */ /* 0x000fe400078e780b */
[----:B------:R-:W-:Y:S02]  /*2560*/  LOP3.LUT R37, R36, 0x7, RZ, 0xc0, !PT ;  /* 0x0000000724257812 */ /* 0x000fe400078ec0ff */
        /* <DEDUP_REMOVED lines=8> */
[----:B------:R-:W-:Y:S02]  /*25f0*/  LOP3.LUT R10, R2, 0x1f, R11, 0xf8, !PT ;  /* 0x0000001f020a7812 */ /* 0x000fe400078ef80b */
[----:B------:R-:W-:Y:S02]  /*2600*/  ISETP.GE.U32.AND.EX P0, PT, R6, RZ, PT, P0 ;  /* 0x000000ff0600720c */ /* 0x000fe40003f06100 */
[----:B------:R-:W-:Y:S02]  /*2610*/  IADD3 R9, PT, PT, R9, UR4, RZ ;  /* 0x0000000409097c10 */ /* 0x000fe4000fffe0ff */
[----:B------:R-:W-:Y:S02]  /*2620*/  LOP3.LUT R11, R36, 0xfffffff8, RZ, 0xc0, !PT ;  /* 0xfffffff8240b7812 */ /* 0x000fe400078ec0ff */
[----:B------:R-:W-:-:S07]  /*2630*/  LOP3.LUT R12, R12, 0x3fffffff, RZ, 0xc0, !PT ;  /* 0x3fffffff0c0c7812 */ /* 0x000fce00078ec0ff */
.L_x_461:
[----:B------:R-:W-:Y:S01]  /*2640*/  ISETP.LT.U32.AND P1, PT, R0, UR9, PT ;  /* 0x0000000900007c0c */ /* 0x000fe2000bf21070 */
[----:B------:R-:W-:Y:S01]  /*2650*/  BSSY.RECONVERGENT B0, `(.L_x_451) ;  /* 0x0000065000007945 */ /* 0x000fe20003800200 */
[----:B--2---:R-:W-:Y:S01]  /*2660*/  MOV R6, UR8 ;  /* 0x0000000800067c02 */ /* 0x004fe20008000f00 */
[----:B------:R-:W-:Y:S01]  /*2670*/  HFMA2 R33, -RZ, RZ, 0, 0 ;  /* 0x00000000ff217431 */ /* 0x000fe200000001ff */
[----:B------:R-:W-:Y:S02]  /*2680*/  MOV R30, RZ ;  /* 0x000000ff001e7202 */ /* 0x000fe40000000f00 */
[----:B------:R-:W-:-:S13]  /*2690*/  ISETP.GT.AND.EX P1, PT, R6, RZ, PT, P1 ;  /* 0x000000ff0600720c */ /* 0x000fda0003f24310 */
[----:B01----:R-:W-:Y:S05]  /*26a0*/  @!P1 BRA `(.L_x_452) ;  /* 0x00000004007c9947 */ /* 0x003fea0003800000 */
[----:B------:R-:W-:Y:S02]  /*26b0*/  USHF.R.S32.HI UR4, URZ, 0x1f, UR6 ;  /* 0x0000001fff047899 */ /* 0x000fe40008011406 */
[----:B------:R-:W-:Y:S01]  /*26c0*/  IADD3 R7, P1, PT, R10, UR6, RZ ;  /* 0x000000060a077c10 */ /* 0x000fe2000ff3e0ff */
[----:B------:R-:W-:Y:S01]  /*26d0*/  BSSY.RECONVERGENT B1, `(.L_x_453) ;  /* 0x000002d000017945 */ /* 0x000fe20003800200 */
[----:B------:R-:W-:Y:S02]  /*26e0*/  MOV R30, RZ ;  /* 0x000000ff001e7202 */ /* 0x000fe40000000f00 */
[----:B------:R-:W-:Y:S02]  /*26f0*/  LEA R18, P2, R7, UR5, 0x3 ;  /* 0x0000000507127c11 */ /* 0x000fe4000f8418ff */
[----:B------:R-:W-:Y:S02]  /*2700*/  IADD3.X R14, PT, PT, R3, UR4, RZ, P1, !PT ;  /* 0x00000004030e7c10 */ /* 0x000fe40008ffe4ff */
[----:B------:R-:W-:-:S02]  /*2710*/  IADD3 R6, P1, PT, R38, UR6, RZ ;  /* 0x0000000626067c10 */ /* 0x000fc4000ff3e0ff */
[----:B------:R-:W-:Y:S02]  /*2720*/  LEA.HI.X R19, R7, UR7, R14, 0x3, P2 ;  /* 0x0000000707137c11 */ /* 0x000fe400090f1c0e */
[----:B------:R-:W-:Y:S02]  /*2730*/  MOV R40, R11 ;  /* 0x0000000b00287202 */ /* 0x000fe40000000f00 */
[----:B------:R-:W-:Y:S02]  /*2740*/  MOV R41, R12 ;  /* 0x0000000c00297202 */ /* 0x000fe40000000f00 */
[----:B------:R-:W-:Y:S02]  /*2750*/  MOV R31, R0 ;  /* 0x00000000001f7202 */ /* 0x000fe40000000f00 */
[----:B------:R-:W-:Y:S02]  /*2760*/  MOV R13, RZ ;  /* 0x000000ff000d7202 */ /* 0x000fe40000000f00 */
[----:B------:R-:W-:-:S02]  /*2770*/  MOV R33, RZ ;  /* 0x000000ff00217202 */ /* 0x000fc40000000f00 */
[----:B------:R-:W-:-:S07]  /*2780*/  IADD3.X R7, PT, PT, RZ, UR4, RZ, P1, !PT ;  /* 0x00000004ff077c10 */ /* 0x000fce0008ffe4ff */
.L_x_454:
        /* <DEDUP_REMOVED lines=34> */
.L_x_453:
        /* <DEDUP_REMOVED lines=20> */
.L_x_456:
[----:B------:R-:W-:Y:S05]  /*2af0*/  BSYNC.RECONVERGENT B1 ;  /* 0x0000000000017941 */ /* 0x000fea0003800200 */
.L_x_455:
        /* <DEDUP_REMOVED lines=26> */
.L_x_452:
[----:B------:R-:W-:Y:S05]  /*2ca0*/  BSYNC.RECONVERGENT B0 ;  /* 0x0000000000007941 */ /* 0x000fea0003800200 */
.L_x_451:
[----:B------:R0:W-:Y:S01]  /*2cb0*/  STS [R5], R33 ;  /* 0x0000002105007388 */ /* 0x0001e20000000800 */
[----:B------:R-:W1:Y:S01]  /*2cc0*/  LDC.64 R14, c[0x0][0x388] ;  /* 0x0000e200ff0e7b82 */ /* 0x000e620000000a00 */
[----:B------:R-:W-:Y:S02]  /*2cd0*/  ISETP.GT.U32.AND P1, PT, R39, 0x9, PT ;  /* 0x000000092700780c */ /* 0x000fe40003f24070 */
[----:B------:R0:W-:Y:S01]  /*2ce0*/  STS [R5+0x500], R30 ;  /* 0x0005001e05007388 */ /* 0x0001e20000000800 */
[----:B------:R-:W-:-:S04]  /*2cf0*/  MOV R13, R4 ;  /* 0x00000004000d7202 */ /* 0x000fc80000000f00 */
[----:B------:R-:W2:Y:S08]  /*2d00*/  LDC.64 R6, c[0x0][0x390] ;  /* 0x0000e400ff067b82 */ /* 0x000eb00000000a00 */
[----:B0-----:R-:W-:Y:S06]  /*2d10*/  BAR.SYNC.DEFER_BLOCKING 0x0 ;  /* 0x0000000000007b1d */ /* 0x001fec0000010000 */
.L_x_460:
[----:B0-----:R-:W-:Y:S02]  /*2d20*/  @!P1 LOP3.LUT R18, R13, 0x1e, R8, 0x78, !PT ;  /* 0x0000001e0d129812 */ /* 0x001fe400078e7808 */
[----:B------:R-:W-:Y:S01]  /*2d30*/  CS2R R16, SRZ ;  /* 0x0000000000107805 */ /* 0x000fe2000001ff00 */
[----:B------:R-:W-:Y:S01]  /*2d40*/  UMOV UR4, 0xffff ;  /* 0x0000ffff00047882 */ /* 0x000fe20000000000 */
[----:B------:R-:W-:Y:S02]  /*2d50*/  ISETP.NE.AND P2, PT, R39, RZ, PT ;  /* 0x000000ff2700720c */ /* 0x000fe40003f45270 */
[----:B------:R-:W-:-:S05]  /*2d60*/  @!P1 LEA R18, R18, R9, 0x2 ;  /* 0x0000000912129211 */ /* 0x000fca00078e10ff */
[----:B------:R0:W3:Y:S04]  /*2d70*/  @!P1 LDS R16, [R18] ;  /* 0x0000000012109984 */ /* 0x0000e80000000800 */
[----:B------:R0:W4:Y:S01]  /*2d80*/  @!P1 LDS R17, [R18+0x500] ;  /* 0x0005000012119984 */ /* 0x0001220000000800 */
[----:B------:R-:W-:Y:S05]  /*2d90*/  BRA.DIV UR4, `(.L_x_457) ;  /* 0x0000000204b47947 */ /* 0x000fea000b800000 */
[----:B------:R-:W-:Y:S01]  /*2da0*/  MOV R23, 0xffff ;  /* 0x0000ffff00177802 */ /* 0x000fe20000000f00 */
[----:B------:R-:W-:Y:S01]  /*2db0*/  IMAD.MOV.U32 R26, RZ, RZ, 0xffff ;  /* 0x0000ffffff1a7424 */ /* 0x000fe200078e00ff */
[----:B------:R-:W-:Y:S02]  /*2dc0*/  MOV R22, 0xffff ;  /* 0x0000ffff00167802 */ /* 0x000fe40000000f00 */
[----:B------:R-:W-:Y:S01]  /*2dd0*/  MOV R24, 0xffff ;  /* 0x0000ffff00187802 */ /* 0x000fe20000000f00 */
[----:B---3--:R-:W3:Y:S01]  /*2de0*/  SHFL.BFLY PT, R19, R16, 0x8, 0x101f ;  /* 0x0d101f0010137f89 */ /* 0x008ee200000e0000 */
[----:B------:R-:W-:Y:S02]  /*2df0*/  MOV R25, 0xffff ;  /* 0x0000ffff00197802 */ /* 0x000fe40000000f00 */
[----:B------:R-:W-:Y:S01]  /*2e00*/  MOV R27, 0xffff ;  /* 0x0000ffff001b7802 */ /* 0x000fe20000000f00 */
[----:B0---4-:R-:W0:Y:S01]  /*2e10*/  SHFL.BFLY PT, R18, R17, 0x8, 0x101f ;  /* 0x0d101f0011127f89 */ /* 0x011e2200000e0000 */
        /* <DEDUP_REMOVED lines=15> */
.L_x_471:
[----:B------:R-:W-:Y:S01]  /*2f10*/  BSSY.RECONVERGENT B0, `(.L_x_458) ;  /* 0x000000b000007945 */ /* 0x000fe20003800200 */
[----:B----4-:R-:W-:-:S03]  /*2f20*/  FADD.FTZ R17, R16, R17 ;  /* 0x0000001110117221 */ /* 0x010fc60000010000 */
[----:B------:R-:W-:Y:S05]  /*2f30*/  @P2 BRA `(.L_x_459) ;  /* 0x0000000000202947 */ /* 0x000fea0003800000 */
[----:B------:R-:W-:Y:S02]  /*2f40*/  F2FP.BF16.F32.PACK_AB R16, R17, R22 ;  /* 0x000000161110723e */ /* 0x000fe400000010ff */
[----:B------:R-:W-:Y:S02]  /*2f50*/  IADD3 R19, PT, PT, R13, UR6, RZ ;  /* 0x000000060d137c10 */ /* 0x000fe4000fffe0ff */
[C---:B------:R-:W-:Y:S02]  /*2f60*/  PRMT R20, R16.reuse, 0x7610, R20 ;  /* 0x0000761010147816 */ /* 0x040fe40000000014 */
[----:B------:R-:W-:Y:S01]  /*2f70*/  PRMT R21, R16, 0x7632, R21 ;  /* 0x0000763210157816 */ /* 0x000fe20000000015 */
[----:B-1----:R-:W-:-:S04]  /*2f80*/  IMAD.WIDE R16, R19, 0x2, R14 ;  /* 0x0000000213107825 */ /* 0x002fc800078e020e */
[----:B--2---:R-:W-:Y:S01]  /*2f90*/  IMAD.WIDE R18, R19, 0x2, R6 ;  /* 0x0000000213127825 */ /* 0x004fe200078e0206 */
[----:B------:R0:W-:Y:S04]  /*2fa0*/  STG.E.U16 desc[UR12][R16.64], R20 ;  /* 0x0000001410007986 */ /* 0x0001e8000c10150c */
[----:B------:R0:W-:Y:S02]  /*2fb0*/  STG.E.U16 desc[UR12][R18.64], R21 ;  /* 0x0000001512007986 */ /* 0x0001e4000c10150c */
.L_x_459:
[----:B------:R-:W-:Y:S05]  /*2fc0*/  BSYNC.RECONVERGENT B0 ;  /* 0x0000000000007941 */ /* 0x000fea0003800200 */
.L_x_458:
[C---:B------:R-:W-:Y:S02]  /*2fd0*/  ISETP.GE.U32.AND P2, PT, R13.reuse, 0xc, PT ;  /* 0x0000000c0d00780c */ /* 0x040fe40003f46070 */
[----:B------:R-:W-:-:S11]  /*2fe0*/  IADD3 R13, PT, PT, R13, 0x14, RZ ;  /* 0x000000140d0d7810 */ /* 0x000fd60007ffe0ff */
[----:B------:R-:W-:Y:S05]  /*2ff0*/  @!P2 BRA `(.L_x_460) ;  /* 0xfffffffc0048a947 */ /* 0x000fea000383ffff */
[----:B------:R-:W-:Y:S05]  /*3000*/  WARPSYNC.ALL ;  /* 0x0000000000007948 */ /* 0x000fea0003800000 */
[----:B------:R-:W-:Y:S01]  /*3010*/  BAR.SYNC.DEFER_BLOCKING 0x0 ;  /* 0x0000000000007b1d */ /* 0x000fe20000010000 */
[----:B------:R-:W-:Y:S02]  /*3020*/  UISETP.GE.AND UP0, UPT, UR6, -0x1ec0, UPT ;  /* 0xffffe1400600788c */ /* 0x000fe4000bf06270 */
[----:B------:R-:W-:-:S07]  /*3030*/  UIADD3 UR4, UPT, UPT, UR6, 0x2000, URZ ;  /* 0x0000200006047890 */ /* 0x000fce000fffe0ff */
[----:B------:R-:W-:Y:S01]  /*3040*/  UMOV UR6, UR4 ;  /* 0x0000000400067c82 */ /* 0x000fe20008000000 */
[----:B------:R-:W-:Y:S05]  /*3050*/  BRA.U !UP0, `(.L_x_461) ;  /* 0xfffffff508787547 */ /* 0x000fea000b83ffff */
[----:B------:R-:W-:Y:S05]  /*3060*/  EXIT ;  /* 0x000000000000794d */ /* 0x000fea0003800000 */
.L_x_457:
        /* <DEDUP_REMOVED lines=8> */
.L_x_463:
[----:B------:R-:W-:Y:S05]  /*30f0*/  BSYNC B0 ;  /* 0x0000000000007941 */ /* 0x000fea0003800000 */
.L_x_462:
        /* <DEDUP_REMOVED lines=8> */
.L_x_464:
[----:B------:R-:W-:Y:S01]  /*3180*/  FADD.FTZ R19, R19, R16 ;  /* 0x0000001013137221 */ /* 0x000fe20000010000 */
[----:B------:R-:W-:-:S04]  /*3190*/  HFMA2 R26, -RZ, RZ, 0, 2.384185791015625e-07 ;  /* 0x00000004ff1a7431 */ /* 0x000fc800000001ff */
[----:B------:R-:W-:Y:S02]  /*31a0*/  MOV R27, R19 ;  /* 0x00000013001b7202 */ /* 0x000fe40000000f00 */
[----:B------:R-:W-:-:S07]  /*31b0*/  MOV R18, R25 ;  /* 0x0000001900127202 */ /* 0x000fce0000000f00 */
[----:B------:R-:W-:Y:S05]  /*31c0*/  WARPSYNC.COLLECTIVE R24, `(.L_x_465) ;  /* 0x0000000018087348 */ /* 0x000fea0003c00000 */
[----:B------:R0:W1:Y:S02]  /*31d0*/  SHFL.BFLY P3, R25, R27, R26, R29 ;  /* 0x0c00001a1b197389 */ /* 0x000064000006001d */
[----:B01----:R-:W-:Y:S05]  /*31e0*/  ENDCOLLECTIVE ;  /* 0x000000000000791b */ /* 0x003fea0003800000 */
.L_x_465:
[----:B------:R-:W-:-:S05]  /*31f0*/  FADD.FTZ R18, R18, R17 ;  /* 0x0000001112127221 */ /* 0x000fca0000010000 */
[----:B------:R-:W-:Y:S02]  /*3200*/  MOV R27, R18 ;  /* 0x00000012001b7202 */ /* 0x000fe40000000f00 */
[----:B------:R-:W-:-:S07]  /*3210*/  MOV R20, R25 ;  /* 0x0000001900147202 */ /* 0x000fce0000000f00 */
[----:B------:R-:W-:Y:S05]  /*3220*/  WARPSYNC.COLLECTIVE R24, `(.L_x_466) ;  /* 0x0000000018087348 */ /* 0x000fea0003c00000 */
[----:B------:R0:W1:Y:S02]  /*3230*/  SHFL.BFLY P3, R25, R27, R26, R29 ;  /* 0x0c00001a1b197389 */ /* 0x000064000006001d */
[----:B01----:R-:W-:Y:S05]  /*3240*/  ENDCOLLECTIVE ;  /* 0x000000000000791b */ /* 0x003fea0003800000 */
.L_x_466:
[----:B------:R-:W-:Y:S01]  /*3250*/  FADD.FTZ R20, R19, R20 ;  /* 0x0000001413147221 */ /* 0x000fe20000010000 */
[----:B------:R-:W-:-:S04]  /*3260*/  HFMA2 R26, -RZ, RZ, 0, 1.1920928955078125e-07 ;  /* 0x00000002ff1a7431 */ /* 0x000fc800000001ff */
[----:B------:R-:W-:Y:S02]  /*3270*/  MOV R27, R20 ;  /* 0x00000014001b7202 */ /* 0x000fe40000000f00 */
[----:B------:R-:W-:-:S07]  /*3280*/  MOV R21, R25 ;  /* 0x0000001900157202 */ /* 0x000fce0000000f00 */
[----:B------:R-:W-:Y:S05]  /*3290*/  WARPSYNC.COLLECTIVE R24, `(.L_x_467) ;  /* 0x0000000018087348 */ /* 0x000fea0003c00000 */
[----:B------:R0:W1:Y:S02]  /*32a0*/  SHFL.BFLY P3, R25, R27, R26, R29 ;  /* 0x0c00001a1b197389 */ /* 0x000064000006001d */
[----:B01----:R-:W-:Y:S05]  /*32b0*/  ENDCOLLECTIVE ;  /* 0x000000000000791b */ /* 0x003fea0003800000 */
.L_x_467:
[----:B------:R-:W-:-:S05]  /*32c0*/  FADD.FTZ R21, R18, R21 ;  /* 0x0000001512157221 */ /* 0x000fca0000010000 */
[----:B------:R-:W-:Y:S02]  /*32d0*/  MOV R27, R21 ;  /* 0x00000015001b7202 */ /* 0x000fe40000000f00 */
[----:B------:R-:W-:-:S07]  /*32e0*/  MOV R23, R25 ;  /* 0x0000001900177202 */ /* 0x000fce0000000f00 */
[----:B------:R-:W-:Y:S05]  /*32f0*/  WARPSYNC.COLLECTIVE R24, `(.L_x_468) ;  /* 0x0000000018087348 */ /* 0x000fea0003c00000 */
[----:B------:R0:W1:Y:S02]  /*3300*/  SHFL.BFLY P3, R25, R27, R26, R29 ;  /* 0x0c00001a1b197389 */ /* 0x000064000006001d */
[----:B01----:R-:W-:Y:S05]  /*3310*/  ENDCOLLECTIVE ;  /* 0x000000000000791b */ /* 0x003fea0003800000 */
.L_x_468:
[----:B------:R-:W-:Y:S01]  /*3320*/  FADD.FTZ R23, R20, R23 ;  /* 0x0000001714177221 */ /* 0x000fe20000010000 */
[----:B------:R-:W-:-:S04]  /*3330*/  HFMA2 R26, -RZ, RZ, 0, 5.9604644775390625e-08 ;  /* 0x00000001ff1a7431 */ /* 0x000fc800000001ff */
[----:B------:R-:W-:Y:S02]  /*3340*/  MOV R27, R23 ;  /* 0x00000017001b7202 */ /* 0x000fe40000000f00 */
[----:B------:R-:W-:-:S07]  /*3350*/  MOV R16, R25 ;  /* 0x0000001900107202 */ /* 0x000fce0000000f00 */
[----:B------:R-:W-:Y:S05]  /*3360*/  WARPSYNC.COLLECTIVE R24, `(.L_x_469) ;  /* 0x0000000018087348 */ /* 0x000fea0003c00000 */
[----:B------:R0:W1:Y:S02]  /*3370*/  SHFL.BFLY P3, R25, R27, R26, R29 ;  /* 0x0c00001a1b197389 */ /* 0x000064000006001d */
[----:B01----:R-:W-:Y:S05]  /*3380*/  ENDCOLLECTIVE ;  /* 0x000000000000791b */ /* 0x003fea0003800000 */
.L_x_469:
[----:B------:R-:W-:-:S05]  /*3390*/  FADD.FTZ R16, R21, R16 ;  /* 0x0000001015107221 */ /* 0x000fca0000010000 */
[----:B------:R-:W-:Y:S02]  /*33a0*/  MOV R27, R16 ;  /* 0x00000010001b7202 */ /* 0x000fe40000000f00 */
[----:B------:R-:W-:-:S07]  /*33b0*/  MOV R22, R25 ;  /* 0x0000001900167202 */ /* 0x000fce0000000f00 */
[----:B------:R-:W-:Y:S05]  /*33c0*/  WARPSYNC.COLLECTIVE R24, `(.L_x_470) ;  /* 0x0000000018087348 */ /* 0x000fea0003c00000 */
[----:B------:R0:W1:Y:S02]  /*33d0*/  SHFL.BFLY P3, R25, R27, R26, R29 ;  /* 0x0c00001a1b197389 */ /* 0x000064000006001d */
[----:B01----:R-:W-:Y:S05]  /*33e0*/  ENDCOLLECTIVE ;  /* 0x000000000000791b */ /* 0x003fea0003800000 */
.L_x_470:
[----:B------:R-:W-:Y:S01]  /*33f0*/  FADD.FTZ R22, R23, R22 ;  /* 0x0000001617167221 */ /* 0x000fe20000010000 */
[----:B------:R-:W-:Y:S01]  /*3400*/  MOV R17, R25 ;  /* 0x0000001900117202 */ /* 0x000fe20000000f00 */
[----:B------:R-:W-:Y:S06]  /*3410*/  BRA `(.L_x_471) ;  /* 0xfffffff800bc7947 */ /* 0x000fec000383ffff */
.L_x_472:
        /* <DEDUP_REMOVED lines=14> */
.L_x_1665:


//--------------------- .text._ZN13group_norm_v218gn_bwd_cuda_kernelI13__nv_bfloat16Li320ELi1ELi16ELi20ELi1024ELb1ELb1ELi16ELi320ELi320ELi4ELb1ELi2ELb0ELb0ELNS_15WgradSyncMethodE3ENS_16CompileConditionILi1000EEEEEvPT_S6_S6_PKS5_S8_S8_S8_PKfflPfPj --------------------------
	.section	.text._ZN13group_norm_v218gn_bwd_cuda_kernelI13__nv_bfloat16Li320ELi1ELi16ELi20ELi1024ELb1ELb1ELi16ELi320ELi320ELi4ELb1ELi2ELb0ELb0ELNS_15WgradSyncMethodE3ENS_16CompileConditionILi1000EEEEEvPT_S6_S6_PKS5_S8_S8_S8_PKfflPfPj,"ax",@progbits
	.align	128
        .global         _ZN13group_norm_v218gn_bwd_cuda_kernelI13__nv_bfloat16Li320ELi1ELi16ELi20ELi1024ELb1ELb1ELi16ELi320ELi320ELi4ELb1ELi2ELb0ELb0ELNS_15WgradSyncMethodE3ENS_16CompileConditionILi1000EEEEEvPT_S6_S6_PKS5_S8_S8_S8_PKfflPfPj
        .type           _ZN13group_norm_v218gn_bwd_cuda_kernelI13__nv_bfloat16Li320ELi1ELi16ELi20ELi1024ELb1ELb1ELi16ELi320ELi320ELi4ELb1ELi2ELb0ELb0ELNS_15WgradSyncMethodE3ENS_16CompileConditionILi1000EEEEEvPT_S6_S6_PKS5_S8_S8_S8_PKfflPfPj,@function
        .size           _ZN13group_norm_v218gn_bwd_cuda_kernelI13__nv_bfloat16Li320ELi1ELi16ELi20ELi1024ELb1ELb1ELi16ELi320ELi320ELi4ELb1ELi2ELb0ELb0ELNS_15WgradSyncMethodE3ENS_16CompileConditionILi1000EEEEEvPT_S6_S6_PKS5_S8_S8_S8_PKfflPfPj,(.L_x_1666 - _ZN13group_norm_v218gn_bwd_cuda_kernelI13__nv_bfloat16Li320ELi1ELi16ELi20ELi1024ELb1ELb1ELi16ELi320ELi320ELi4ELb1ELi2ELb0ELb0ELNS_15WgradSyncMethodE3ENS_16CompileConditionILi1000EEEEEvPT_S6_S6_PKS5_S8_S8_S8_PKfflPfPj)
        .other          _ZN13group_norm_v218gn_bwd_cuda_kernelI13__nv_bfloat16Li320ELi1ELi16ELi20ELi1024ELb1ELb1ELi16ELi320ELi320ELi4ELb1ELi2ELb0ELb0ELNS_15WgradSyncMethodE3ENS_16CompileConditionILi1000EEEEEvPT_S6_S6_PKS5_S8_S8_S8_PKfflPfPj,@"STO_CUDA_ENTRY STV_DEFAULT"
_ZN13group_norm_v218gn_bwd_cuda_kernelI13__nv_bfloat16Li320ELi1ELi16ELi20ELi1024ELb1ELb1ELi16ELi320ELi320ELi4ELb1ELi2ELb0ELb0ELNS_15WgradSyncMethodE3ENS_16CompileConditionILi1000EEEEEvPT_S6_S6_PKS5_S8_S8_S8_PKfflPfPj:
.text._ZN13group_norm_v218gn_bwd_cuda_kernelI13__nv_bfloat16Li320ELi1ELi16ELi20ELi1024ELb1ELb1ELi16ELi320ELi320ELi4ELb1ELi2ELb0ELb0ELNS_15WgradSyncMethodE3ENS_16CompileConditionILi1000EEEEEvPT_S6_S6_PKS5_S8_S8_S8_PKfflPfPj:
        /* <DEDUP_REMOVED lines=24> */
.L_x_475:
[----:B------:R-:W2:Y:S04]  /*0180*/  LD.E.STRONG.GPU R0, desc[UR8][R62.64] ;  /* 0x000000083e007980 */ /* 0x000ea8000c10f900 */
[----:B--2---:R-:W-:Y:S01]  /*0190*/  CCTL.IVALL ;  /* 0x00000000ff00798f */ /* 0x004fe20002000000 */
[----:B------:R-:W-:Y:S05]  /*01a0*/  YIELD ;  /* 0x0000000000007946 */ /* 0x000fea0003800000 */
[----:B-----5:R-:W-:-:S04]  /*01b0*/  LOP3.LUT R0, R0, R3, RZ, 0x3c, !PT ;  /* 0x0000000300007212 */ /* 0x020fc800078e3cff */
[----:B------:R-:W-:-:S13]  /*01c0*/  ISETP.GT.AND P0, PT, R0, -0x1, PT ;  /* 0xffffffff0000780c */ /* 0x000fda0003f04270 */
[----:B------:R-:W-:Y:S05]  /*01d0*/  @P0 BRA `(.L_x_475) ;  /* 0xfffffffc00e80947 */ /* 0x000fea000383ffff */
.L_x_474:
[----:B------:R-:W-:Y:S05]  /*01e0*/  WARPSYNC.ALL ;  /* 0x0000000000007948 */ /* 0x000fea0003800000 */
[----:B------:R-:W-:Y:S06]  /*01f0*/  BAR.SYNC.DEFER_BLOCKING 0x0 ;  /* 0x0000000000007b1d */ /* 0x000fec0000010000 */
[----:B------:R-:W-:Y:S05]  /*0200*/  BRA `(.L_x_476) ;  /* 0x0000002800087947 */ /* 0x000fea0003800000 */
.L_x_473:
        /* <DEDUP_REMOVED lines=17> */
[----:B--2---:R-:W-:Y:S01]  /*0320*/  IMAD.WIDE.U32 R4, R46, 0x2, R4 ;  /* 0x000000022e047825 */ /* 0x004fe200078e0004 */
[----:B------:R0:W2:Y:S04]  /*0330*/  LDG.E.64.CONSTANT R16, desc[UR8][R2.64] ;  /* 0x0000000802107981 */ /* 0x0000a8000c1e9b00 */
[----:B------:R1:W5:Y:S01]  /*0340*/  LDG.E.64.CONSTANT R32, desc[UR8][R4.64] ;  /* 0x0000000804207981 */ /* 0x000362000c1e9b00 */
[----:B------:R-:W-:Y:S01]  /*0350*/  PRMT R0, R0, 0x9910, RZ ;  /* 0x0000991000007816 */ /* 0x000fe200000000ff */
[----:B------:R-:W-:Y:S01]  /*0360*/  HFMA2 R84, -RZ, RZ, 0, 0 ;  /* 0x00000000ff547431 */ /* 0x000fe200000001ff */
[----:B------:R-:W-:Y:S02]  /*0370*/  LOP3.LUT R7, R47, 0x3f, RZ, 0xc0, !PT ;  /* 0x0000003f2f077812 */ /* 0x000fe400078ec0ff */
[----:B------:R-:W-:-:S02]  /*0380*/  CS2R R56, SRZ ;  /* 0x0000000000387805 */ /* 0x000fc4000001ff00 */
[----:B------:R-:W-:Y:S01]  /*0390*/  IADD3 R8, PT, PT, R6, 0x2800, RZ ;  /* 0x0000280006087810 */ /* 0x000fe20007ffe0ff */
[----:B------:R-:W-:Y:S01]  /*03a0*/  IMAD R0, R0, 0xcd, RZ ;  /* 0x000000cd00007824 */ /* 0x000fe200078e02ff */
[----:B0-----:R-:W-:Y:S02]  /*03b0*/  SHF.R.U32.HI R2, RZ, 0x4, R45 ;  /* 0x00000004ff027819 */ /* 0x001fe4000001162d */
[----:B------:R-:W-:Y:S02]  /*03c0*/  CS2R R54, SRZ ;  /* 0x0000000000367805 */ /* 0x000fe4000001ff00 */
[----:B------:R-:W-:Y:S02]  /*03d0*/  LEA R10, R48, R7, 0x6 ;  /* 0x00000007300a7211 */ /* 0x000fe400078e30ff */
[----:B------:R-:W-:Y:S02]  /*03e0*/  CS2R R52, SRZ ;  /* 0x0000000000347805 */ /* 0x000fe4000001ff00 */
[----:B------:R-:W-:-:S02]  /*03f0*/  LOP3.LUT R2, R2, R45, RZ, 0x3c, !PT ;  /* 0x0000002d02027212 */ /* 0x000fc400078e3cff */
[----:B------:R-:W-:Y:S02]  /*0400*/  CS2R R50, SRZ ;  /* 0x0000000000327805 */ /* 0x000fe4000001ff00 */
[----:B------:R-:W-:Y:S01]  /*0410*/  SHF.L.U32 R3, R45, 0x1, RZ ;  /* 0x000000012d037819 */ /* 0x000fe200000006ff */
[----:B------:R-:W-:Y:S01]  /*0420*/  IMAD R10, R10, 0x140, R45 ;  /* 0x000001400a0a7824 */ /* 0x000fe200078e022d */
[----:B------:R-:W-:Y:S01]  /*0430*/  IADD3 R9, PT, PT, R6, 0x3480, RZ ;  /* 0x0000348006097810 */ /* 0x000fe20007ffe0ff */
[----:B------:R-:W0:Y:S01]  /*0440*/  LDCU UR4, c[0x0][0x374] ;  /* 0x00006e80ff0477ac */ /* 0x000e220008000800 */
[----:B------:R-:W-:Y:S02]  /*0450*/  SHF.L.U32 R2, R2, 0x3, RZ ;  /* 0x0000000302027819 */ /* 0x000fe400000006ff */
[----:B---3--:R-:W-:Y:S02]  /*0460*/  LEA R6, R13, R6, 0x18 ;  /* 0x000000060d067211 */ /* 0x008fe400078ec0ff */
[----:B------:R-:W-:-:S02]  /*0470*/  LOP3.LUT R0, R0, 0xffff, RZ, 0xc0, !PT ;  /* 0x0000ffff00007812 */ /* 0x000fc400078ec0ff */
[----:B------:R-:W-:Y:S02]  /*0480*/  LEA R8, R13, R8, 0x18 ;  /* 0x000000080d087211 */ /* 0x000fe400078ec0ff */
[----:B------:R-:W-:Y:S02]  /*0490*/  SHF.R.U32.HI R39, RZ, 0x2, R45 ;  /* 0x00000002ff277819 */ /* 0x000fe4000001162d */
[----:B-1----:R-:W-:Y:S02]  /*04a0*/  LOP3.LUT R4, R3, 0x18, RZ, 0xc0, !PT ;  /* 0x0000001803047812 */ /* 0x002fe400078ec0ff */
[----:B------:R-:W-:Y:S01]  /*04b0*/  LOP3.LUT R3, R2, 0x18, RZ, 0xc0, !PT ;  /* 0x0000001802037812 */ /* 0x000fe200078ec0ff */
[--C-:B------:R-:W-:Y:S01]  /*04c0*/  IMAD R40, R39, 0xc8, R8.reuse ;  /* 0x000000c827287824 */ /* 0x100fe200078e0208 */
[----:B------:R-:W-:Y:S01]  /*04d0*/  LEA R41, R45, R6, 0x5 ;  /* 0x000000062d297211 */ /* 0x000fe200078e28ff */
[----:B------:R-:W-:Y:S01]  /*04e0*/  IMAD R8, R11, 0x28, R8 ;  /* 0x000000280b087824 */ /* 0x000fe200078e0208 */
[----:B------:R-:W-:-:S02]  /*04f0*/  LEA R60, P0, R48, R60, 0x2 ;  /* 0x0000003c303c7211 */ /* 0x000fc400078010ff */
[----:B------:R-:W-:Y:S02]  /*0500*/  SHF.L.U32 R5, R45, 0x3, RZ ;  /* 0x000000032d057819 */ /* 0x000fe400000006ff */
[----:B------:R-:W-:Y:S02]  /*0510*/  SHF.L.U32 R2, R47, 0x1, RZ ;  /* 0x000000012f027819 */ /* 0x000fe400000006ff */
[----:B------:R-:W-:Y:S02]  /*0520*/  SHF.R.U32.HI R23, RZ, 0xa, R0 ;  /* 0x0000000aff177819 */ /* 0x000fe40000011600 */
[----:B------:R-:W-:Y:S02]  /*0530*/  IADD3 R6, PT, PT, R6, R3, RZ ;  /* 0x0000000306067210 */ /* 0x000fe40007ffe0ff */
[C---:B------:R-:W-:Y:S02]  /*0540*/  LOP3.LUT R14, R4.reuse, 0x8, RZ, 0x3c, !PT ;  /* 0x00000008040e7812 */ /* 0x040fe400078e3cff */
[----:B------:R-:W-:-:S02]  /*0550*/  LOP3.LUT R42, R4, 0x10, RZ, 0x3c, !PT ;  /* 0x00000010042a7812 */ /* 0x000fc400078e3cff */
[----:B------:R-:W-:Y:S02]  /*0560*/  IADD3 R44, PT, PT, R41, R4, RZ ;  /* 0x00000004292c7210 */ /* 0x000fe40007ffe0ff */
[----:B------:R-:W-:Y:S02]  /*0570*/  SHF.L.U32 R38, R47, 0x4, RZ ;  /* 0x000000042f267819 */ /* 0x000fe400000006ff */
[----:B------:R-:W-:Y:S02]  /*0580*/  SHF.L.U32 R3, R10, 0x1, RZ ;  /* 0x000000010a037819 */ /* 0x000fe400000006ff */
[----:B------:R-:W-:Y:S02]  /*0590*/  LEA.HI.X R61, R48, R61, RZ, 0x2, P0 ;  /* 0x0000003d303d7211 */ /* 0x000fe400000f14ff */
[----:B------:R-:W-:Y:S01]  /*05a0*/  LEA R12, R13, R9, 0x18 ;  /* 0x000000090d0c7211 */ /* 0x000fe200078ec0ff */
[----:B----4-:R-:W-:Y:S01]  /*05b0*/  IMAD.WIDE.U32 R58, R3, 0x4, R58 ;  /* 0x00000004033a7825 */ /* 0x010fe200078e003a */
[----:B------:R-:W-:-:S02]  /*05c0*/  LOP3.LUT R5, R5, 0x18, RZ, 0xc0, !PT ;  /* 0x0000001805057812 */ /* 0x000fc400078ec0ff */
[----:B------:R-:W-:Y:S02]  /*05d0*/  LOP3.LUT R4, R4, 0x18, RZ, 0x3c, !PT ;  /* 0x0000001804047812 */ /* 0x000fe400078e3cff */
[C---:B------:R-:W-:Y:S02]  /*05e0*/  LOP3.LUT P1, RZ, R47.reuse, R48, RZ, 0xfc, !PT ;  /* 0x000000302fff7212 */ /* 0x040fe4000782fcff */
[----:B------:R-:W-:Y:S02]  /*05f0*/  ISETP.NE.AND P0, PT, R47, RZ, PT ;  /* 0x000000ff2f00720c */ /* 0x000fe40003f05270 */
[----:B------:R-:W-:Y:S02]  /*0600*/  MOV R31, 0x7fffff81 ;  /* 0x7fffff81001f7802 */ /* 0x000fe40000000f00 */
[----:B------:R-:W-:Y:S02]  /*0610*/  MOV R30, 0x7fffffc1 ;  /* 0x7fffffc1001e7802 */ /* 0x000fe40000000f00 */
[----:B------:R-:W-:-:S02]  /*0620*/  LOP3.LUT R2, R2, 0x7e, RZ, 0xc0, !PT ;  /* 0x0000007e02027812 */ /* 0x000fc400078ec0ff */
[----:B------:R-:W-:Y:S02]  /*0630*/  SHF.L.U32 R27, R45, 0x2, RZ ;  /* 0x000000022d1b7819 */ /* 0x000fe400000006ff */
[----:B------:R-:W-:Y:S02]  /*0640*/  LOP3.LUT R23, R23, 0xffff, RZ, 0xc0, !PT ;  /* 0x0000ffff17177812 */ /* 0x000fe400078ec0ff */
[C---:B------:R-:W-:Y:S02]  /*0650*/  IADD3 R43, PT, PT, R41.reuse, R14, RZ ;  /* 0x0000000e292b7210 */ /* 0x040fe40007ffe0ff */
[----:B------:R-:W-:Y:S02]  /*0660*/  IADD3 R42, PT, PT, R41, R42, RZ ;  /* 0x0000002a292a7210 */ /* 0x000fe40007ffe0ff */
[----:B------:R-:W-:Y:S02]  /*0670*/  LOP3.LUT R38, R37, 0x3f0, R38, 0xf8, !PT ;  /* 0x000003f025267812 */ /* 0x000fe400078ef826 */
[----:B------:R-:W-:-:S02]  /*0680*/  IADD3 R41, PT, PT, R41, R4, RZ ;  /* 0x0000000429297210 */ /* 0x000fc40007ffe0ff */
[----:B------:R-:W-:Y:S02]  /*0690*/  IADD3 R40, PT, PT, R40, R5, RZ ;  /* 0x0000000528287210 */ /* 0x000fe40007ffe0ff */
[----:B------:R-:W-:Y:S02]  /*06a0*/  LEA R39, R39, R6, 0x5 ;  /* 0x0000000627277211 */ /* 0x000fe400078e28ff */
[----:B------:R-:W-:Y:S02]  /*06b0*/  LEA R37, R37, R8, 0x3 ;  /* 0x0000000825257211 */ /* 0x000fe400078e18ff */
[----:B------:R-:W-:Y:S02]  /*06c0*/  MOV R87, R48 ;  /* 0x0000003000577202 */ /* 0x000fe40000000f00 */
[----:B------:R-:W-:Y:S02]  /*06d0*/  SEL R31, R31, 0x1, !P1 ;  /* 0x000000011f1f7807 */ /* 0x000fe40004800000 */
[----:B------:R-:W-:-:S02]  /*06e0*/  SEL R30, R30, 0x1, !P0 ;  /* 0x000000011e1e7807 */ /* 0x000fc40004000000 */
[C---:B------:R-:W-:Y:S02]  /*06f0*/  LOP3.LUT R29, R45.reuse, 0xf, RZ, 0xc0, !PT ;  /* 0x0000000f2d1d7812 */ /* 0x040fe400078ec0ff */
[----:B------:R-:W-:Y:S02]  /*0700*/  LEA R28, R45, R2, 0x5 ;  /* 0x000000022d1c7211 */ /* 0x000fe400078e28ff */
[----:B------:R-:W-:Y:S02]  /*0710*/  LOP3.LUT R27, R27, 0x3c0, RZ, 0xc0, !PT ;  /* 0x000003c01b1b7812 */ /* 0x000fe400078ec0ff */
[----:B------:R-:W-:Y:S02]  /*0720*/  LEA.HI R25, R45, R12, RZ, 0x1f ;  /* 0x0000000c2d197211 */ /* 0x000fe400078ff8ff */
[----:B--2---:R-:W-:Y:S02]  /*0730*/  PRMT R26, R16, 0x7632, R26 ;  /* 0x00007632101a7816 */ /* 0x004fe4000000001a */
[----:B------:R-:W-:-:S02]  /*0740*/  PRMT R24, R17, 0x7632, R24 ;  /* 0x0000763211187816 */ /* 0x000fc40000000018 */
[C---:B-----5:R-:W-:Y:S02]  /*0750*/  PRMT R21, R32.reuse, 0x7632, R21 ;  /* 0x0000763220157816 */ /* 0x060fe40000000015 */
[----:B------:R-:W-:Y:S02]  /*0760*/  PRMT R19, R33, 0x7632, R19 ;  /* 0x0000763221137816 */ /* 0x000fe40000000013 */
[----:B------:R-:W-:Y:S01]  /*0770*/  SHF.L.U32 R35, R32, 0x10, RZ ;  /* 0x0000001020237819 */ /* 0x000fe200000006ff */
[----:B------:R-:W-:Y:S01]  /*0780*/  HFMA2 R32, -RZ, RZ, 0, 0 ;  /* 0x00000000ff207431 */ /* 0x000fe200000001ff */
[----:B------:R-:W-:Y:S02]  /*0790*/  SHF.L.U32 R34, R17, 0x10, RZ ;  /* 0x0000001011227819 */ /* 0x000fe400000006ff */
[----:B------:R-:W-:Y:S02]  /*07a0*/  SHF.L.U32 R36, R16, 0x10, RZ ;  /* 0x0000001010247819 */ /* 0x000fe400000006ff */
[----:B------:R-:W-:-:S02]  /*07b0*/  SHF.L.U32 R33, R33, 0x10, RZ ;  /* 0x0000001021217819 */ /* 0x000fc400000006ff */
[----:B------:R-:W-:Y:S02]  /*07c0*/  SHF.L.U32 R26, R26, 0x10, RZ ;  /* 0x000000101a1a7819 */ /* 0x000fe400000006ff */
[----:B------:R-:W-:Y:S02]  /*07d0*/  SHF.L.U32 R24, R24, 0x10, RZ ;  /* 0x0000001018187819 */ /* 0x000fe400000006ff */
[----:B------:R-:W-:Y:S02]  /*07e0*/  SHF.L.U32 R21, R21, 0x10, RZ ;  /* 0x0000001015157819 */ /* 0x000fe400000006ff */
[----:B------:R-:W-:Y:S02]  /*07f0*/  SHF.L.U32 R19, R19, 0x10, RZ ;  /* 0x0000001013137819 */ /* 0x000fe400000006ff */
[----:B0-----:R-:W-:-:S07]  /*0800*/  LEA R17, R23, R12, 0x3 ;  /* 0x0000000c17117211 */ /* 0x001fce00078e18ff */
.L_x_488:
[----:B------:R-:W0:Y:S01]  /*0810*/  LDCU.64 UR6, c[0x0][0x3b8] ;  /* 0x00007700ff0677ac */ /* 0x000e220008000a00 */
[----:B-1----:R-:W-:Y:S01]  /*0820*/  MOV R4, R46 ;  /* 0x0000002e00047202 */ /* 0x002fe20000000f00 */
[----:B------:R-:W-:Y:S01]  /*0830*/  IMAD R13, R38, 0x140, RZ ;  /* 0x00000140260d7824 */ /* 0x000fe200078e02ff */
[----:B------:R-:W-:Y:S01]  /*0840*/  MOV R5, RZ ;  /* 0x000000ff00057202 */ /* 0x000fe20000000f00 */
[----:B------:R-:W1:Y:S01]  /*0850*/  LDCU.64 UR10, c[0x0][0x3a0] ;  /* 0x00007400ff0a77ac */ /* 0x000e620008000a00 */
[C---:B------:R-:W-:Y:S01]  /*0860*/  SHF.L.U64.HI R3, R87.reuse, 0x5, R84 ;  /* 0x0000000557037819 */ /* 0x040fe20000010254 */
[----:B------:R-:W-:Y:S01]  /*0870*/  IMAD R7, R84, 0x50000, RZ ;  /* 0x0005000054077824 */ /* 0x000fe200078e02ff */
[C---:B------:R-:W-:Y:S01]  /*0880*/  SHF.L.U32 R2, R87.reuse, 0x5, RZ ;  /* 0x0000000557027819 */ /* 0x040fe200000006ff */
[----:B------:R-:W-:Y:S01]  /*0890*/  IMAD.WIDE.U32 R4, R87, 0x50000, R4 ;  /* 0x0005000057047825 */ /* 0x000fe200078e0004 */
[----:B------:R-:W2:Y:S03]  /*08a0*/  LDCU UR5, c[0x0][0x3c0] ;  /* 0x00007800ff0577ac */ /* 0x000ea60008000800 */
[----:B------:R-:W-:Y:S01]  /*08b0*/  IMAD.WIDE.U32 R2, R23, 0x2, R2 ;  /* 0x0000000217027825 */ /* 0x000fe200078e0002 */
[----:B------:R-:W-:-:S04]  /*08c0*/  IADD3 R13, P1, PT, R13, R4, RZ ;  /* 0x000000040d0d7210 */ /* 0x000fc80007f3e0ff */
[----:B------:R-:W-:Y:S02]  /*08d0*/  IADD3.X R4, PT, PT, R5, R7, RZ, P1, !PT ;  /* 0x0000000705047210 */ /* 0x000fe40000ffe4ff */
[C---:B0-----:R-:W-:Y:S02]  /*08e0*/  LEA R72, P0, R2.reuse, UR6, 0x2 ;  /* 0x0000000602487c11 */ /* 0x041fe4000f8010ff */
[C---:B------:R-:W-:Y:S02]  /*08f0*/  SHF.L.U32 R15, R13.reuse, 0x1, RZ ;  /* 0x000000010d0f7819 */ /* 0x040fe400000006ff */
[----:B------:R-:W-:Y:S01]  /*0900*/  LEA.HI.X R73, R2, UR7, R3, 0x2, P0 ;  /* 0x0000000702497c11 */ /* 0x000fe200080f1403 */
[----:B------:R-:W0:Y:S01]  /*0910*/  LDCU.64 UR6, c[0x0][0x398] ;  /* 0x00007300ff0677ac */ /* 0x000e220008000a00 */
[----:B------:R-:W-:Y:S02]  /*0920*/  SHF.L.U64.HI R13, R13, 0x1, R4 ;  /* 0x000000010d0d7819 */ /* 0x000fe40000010204 */
[----:B-1----:R-:W-:-:S02]  /*0930*/  IADD3 R2, P0, PT, R15, UR10, RZ ;  /* 0x0000000a0f027c10 */ /* 0x002fc4000ff1e0ff */
[----:B------:R-:W2:Y:S02]  /*0940*/  LDG.E.64.CONSTANT R72, desc[UR8][R72.64] ;  /* 0x0000000848487981 */ /* 0x000ea4000c1e9b00 */
[----:B------:R-:W-:-:S05]  /*0950*/  IADD3.X R3, PT, PT, R13, UR11, RZ, P0, !PT ;  /* 0x0000000b0d037c10 */ /* 0x000fca00087fe4ff */
[----:B------:R-:W3:Y:S04]  /*0960*/  LDG.E.64.CONSTANT R78, desc[UR8][R2.64+0xa00] ;  /* 0x000a0008024e7981 */ /* 0x000ee8000c1e9b00 */
[----:B------:R-:W4:Y:S04]  /*0970*/  LDG.E.64.CONSTANT R76, desc[UR8][R2.64+0x1400] ;  /* 0x00140008024c7981 */ /* 0x000f28000c1e9b00 */
[----:B------:R-:W5:Y:S04]  /*0980*/  LDG.E.64.CONSTANT R74, desc[UR8][R2.64+0x1e00] ;  /* 0x001e0008024a7981 */ /* 0x000f68000c1e9b00 */
[----:B------:R-:W5:Y:S01]  /*0990*/  LDG.E.64.CONSTANT R4, desc[UR8][R2.64] ;  /* 0x0000000802047981 */ /* 0x000f62000c1e9b00 */
[----:B0-----:R-:W-:-:S04]  /*09a0*/  IADD3 R6, P0, PT, R15, UR6, RZ ;  /* 0x000000060f067c10 */ /* 0x001fc8000ff1e0ff */
[----:B------:R-:W-:-:S05]  /*09b0*/  IADD3.X R7, PT, PT, R13, UR7, RZ, P0, !PT ;  /* 0x000000070d077c10 */ /* 0x000fca00087fe4ff */
[----:B------:R-:W5:Y:S04]  /*09c0*/  LDG.E.64.CONSTANT R66, desc[UR8][R6.64] ;  /* 0x0000000806427981 */ /* 0x000f68000c1e9b00 */
[----:B------:R-:W5:Y:S04]  /*09d0*/  LDG.E.64.CONSTANT R68, desc[UR8][R6.64+0xa00] ;  /* 0x000a000806447981 */ /* 0x000f68000c1e9b00 */
[----:B------:R-:W5:Y:S04]  /*09e0*/  LDG.E.64.CONSTANT R70, desc[UR8][R6.64+0x1400] ;  /* 0x0014000806467981 */ /* 0x000f68000c1e9b00 */
[----:B------:R3:W5:Y:S01]  /*09f0*/  LDG.E.64.CONSTANT R64, desc[UR8][R6.64+0x1e00] ;  /* 0x001e000806407981 */ /* 0x000762000c1e9b00 */
[----:B------:R-:W-:-:S04]  /*0a00*/  IADD3 R87, P0, PT, R87, 0x2, RZ ;  /* 0x0000000257577810 */ /* 0x000fc80007f1e0ff */
[----:B------:R-:W-:Y:S02]  /*0a10*/  IADD3.X R84, PT, PT, RZ, R84, RZ, P0, !PT ;  /* 0x00000054ff547210 */ /* 0x000fe400007fe4ff */
[----:B------:R-:W-:Y:S01]  /*0a20*/  ISETP.GT.U32.AND P1, PT, R45, 0x3f, PT ;  /* 0x0000003f2d00780c */ /* 0x000fe20003f24070 */
[----:B--2---:R-:W-:Y:S01]  /*0a30*/  FADD.FTZ R11, R73, UR5 ;  /* 0x00000005490b7e21 */ /* 0x004fe20008010000 */
[----:B---3--:R-:W-:-:S05]  /*0a40*/  SHF.L.U32 R7, R79, 0x10, RZ ;  /* 0x000000104f077819 */ /* 0x008fca00000006ff */
[----:B------:R-:W-:Y:S01]  /*0a50*/  FADD.FTZ R20, -R72, R7 ;  /* 0x0000000748147221 */ /* 0x000fe20000010100 */
[----:B----4-:R-:W-:Y:S01]  /*0a60*/  SHF.L.U32 R7, R76, 0x10, RZ ;  /* 0x000000104c077819 */ /* 0x010fe200000006ff */
[----:B------:R-:W0:Y:S04]  /*0a70*/  MUFU.RSQ R11, R11 ;  /* 0x0000000b000b7308 */ /* 0x000e280000001400 */
[----:B------:R-:W-:Y:S01]  /*0a80*/  FADD.FTZ R18, -R72, R7 ;  /* 0x0000000748127221 */ /* 0x000fe20000010100 */
[----:B------:R-:W-:Y:S02]  /*0a90*/  SHF.L.U32 R7, R77, 0x10, RZ ;  /* 0x000000104d077819 */ /* 0x000fe400000006ff */
[----:B-----5:R-:W-:-:S03]  /*0aa0*/  SHF.L.U32 R3, R4, 0x10, RZ ;  /* 0x0000001004037819 */ /* 0x020fc600000006ff */
[----:B------:R-:W-:Y:S01]  /*0ab0*/  FADD.FTZ R16, -R72, R7 ;  /* 0x0000000748107221 */ /* 0x000fe20000010100 */
[----:B------:R-:W-:Y:S01]  /*0ac0*/  SHF.L.U32 R7, R74, 0x10, RZ ;  /* 0x000000104a077819 */ /* 0x000fe200000006ff */
[----:B------:R-:W-:Y:S01]  /*0ad0*/  FADD.FTZ R0, -R72, R3 ;  /* 0x0000000348007221 */ /* 0x000fe20000010100 */
[----:B------:R-:W-:-:S03]  /*0ae0*/  SHF.L.U32 R9, R5, 0x10, RZ ;  /* 0x0000001005097819 */ /* 0x000fc600000006ff */
[----:B------:R-:W-:Y:S01]  /*0af0*/  FADD.FTZ R14, -R72, R7 ;  /* 0x00000007480e7221 */ /* 0x000fe20000010100 */
[----:B------:R-:W-:Y:S02]  /*0b00*/  SHF.L.U32 R7, R75, 0x10, RZ ;  /* 0x000000104b077819 */ /* 0x000fe400000006ff */
[----:B------:R-:W-:Y:S01]  /*0b10*/  PRMT R4, R4, 0x7632, R4 ;  /* 0x0000763204047816 */ /* 0x000fe20000000004 */
[----:B0-----:R-:W-:Y:S01]  /*0b20*/  FMUL.FTZ R3, R11, R0 ;  /* 0x000000000b037220 */ /* 0x001fe20000410000 */
[C---:B------:R-:W-:Y:S01]  /*0b30*/  FADD.FTZ R0, -R72.reuse, R9 ;  /* 0x0000000948007221 */ /* 0x040fe20000010100 */
[----:B------:R-:W-:Y:S01]  /*0b40*/  FADD.FTZ R12, -R72, R7 ;  /* 0x00000007480c7221 */ /* 0x000fe20000010100 */
[----:B------:R-:W-:Y:S02]  /*0b50*/  SHF.L.U32 R7, R4, 0x10, RZ ;  /* 0x0000001004077819 */ /* 0x000fe400000006ff */
[----:B------:R-:W-:Y:S01]  /*0b60*/  PRMT R5, R5, 0x7632, R5 ;  /* 0x0000763205057816 */ /* 0x000fe20000000005 */
[----:B------:R-:W-:Y:S01]  /*0b70*/  FMUL.FTZ R9, R11, R0 ;  /* 0x000000000b097220 */ /* 0x000fe20000410000 */
[----:B------:R-:W-:Y:S01]  /*0b80*/  FFMA.FTZ R85, R36, R3, R35 ;  /* 0x0000000324557223 */ /* 0x000fe20000010023 */
[----:B------:R-:W-:Y:S01]  /*0b90*/  FADD.FTZ R0, -R72, R7 ;  /* 0x0000000748007221 */ /* 0x000fe20000010100 */
[----:B------:R-:W-:Y:S01]  /*0ba0*/  SHF.L.U32 R5, R5, 0x10, RZ ;  /* 0x0000001005057819 */ /* 0x000fe200000006ff */
[----:B------:R-:W-:Y:S01]  /*0bb0*/  FFMA.FTZ R86, R34, R9, R33 ;  /* 0x0000000922567223 */ /* 0x000fe20000010021 */
[----:B------:R-:W-:Y:S01]  /*0bc0*/  FMUL.FTZ R101, R85, -1.4426950216293334961 ;  /* 0xbfb8aa3b55657820 */ /* 0x000fe20000410000 */
[----:B------:R-:W-:-:S02]  /*0bd0*/  FMUL.FTZ R7, R11, R0 ;  /* 0x000000000b077220 */ /* 0x000fc40000410000 */
[----:B------:R-:W-:Y:S01]  /*0be0*/  FADD.FTZ R2, -R72, R5 ;  /* 0x0000000548027221 */ /* 0x000fe20000010100 */
[----:B------:R-:W-:Y:S01]  /*0bf0*/  FMUL.FTZ R99, R86, -1.4426950216293334961 ;  /* 0xbfb8aa3b56637820 */ /* 0x000fe20000410000 */
[----:B------:R-:W-:Y:S01]  /*0c00*/  PRMT R0, R78, 0x7632, R0 ;  /* 0x000076324e007816 */ /* 0x000fe20000000000 */
[----:B------:R-:W-:Y:S01]  /*0c10*/  FFMA.FTZ R91, R26, R7, R21 ;  /* 0x000000071a5b7223 */ /* 0x000fe20000010015 */
[----:B------:R-:W-:Y:S01]  /*0c20*/  FMUL.FTZ R5, R11, R2 ;  /* 0x000000020b057220 */ /* 0x000fe20000410000 */
[----:B------:R-:W0:Y:S01]  /*0c30*/  MUFU.EX2 R101, R101 ;  /* 0x0000006500657308 */ /* 0x000e220000000800 */
[----:B------:R-:W-:Y:S01]  /*0c40*/  SHF.L.U32 R93, R0, 0x10, RZ ;  /* 0x00000010005d7819 */ /* 0x000fe200000006ff */
[----:B------:R-:W-:Y:S01]  /*0c50*/  FMUL.FTZ R103, R91, -1.4426950216293334961 ;  /* 0xbfb8aa3b5b677820 */ /* 0x000fe20000410000 */
[----:B------:R-:W-:Y:S01]  /*0c60*/  FFMA.FTZ R94, R24, R5, R19 ;  /* 0x00000005185e7223 */ /* 0x000fe20000010013 */
[----:B------:R-:W-:-:S04]  /*0c70*/  PRMT R0, R77, 0x7632, R0 ;  /* 0x000076324d007816 */ /* 0x000fc80000000000 */
[----:B------:R-:W1:Y:S01]  /*0c80*/  MUFU.EX2 R99, R99 ;  /* 0x0000006300637308 */ /* 0x000e620000000800 */
[----:B------:R-:W-:Y:S01]  /*0c90*/  FADD.FTZ R10, -R72, R93 ;  /* 0x0000005d480a7221 */ /* 0x000fe20000010100 */
[----:B------:R-:W-:Y:S01]  /*0ca0*/  FMUL.FTZ R104, R94, -1.4426950216293334961 ;  /* 0xbfb8aa3b5e687820 */ /* 0x000fe20000410000 */
[----:B------:R-:W-:Y:S02]  /*0cb0*/  SHF.L.U32 R93, R0, 0x10, RZ ;  /* 0x00000010005d7819 */ /* 0x000fe400000006ff */
[----:B------:R-:W-:Y:S01]  /*0cc0*/  PRMT R0, R75, 0x7632, R0 ;  /* 0x000076324b007816 */ /* 0x000fe20000000000 */
[C---:B------:R-:W-:Y:S02]  /*0cd0*/  FMUL.FTZ R14, R11.reuse, R14 ;  /* 0x0000000e0b0e7220 */ /* 0x040fe40000410000 */
[----:B------:R-:W2:Y:S01]  /*0ce0*/  MUFU.EX2 R103, R103 ;  /* 0x0000006700677308 */ /* 0x000ea20000000800 */
[----:B------:R-:W-:Y:S01]  /*0cf0*/  SHF.L.U32 R49, R78, 0x10, RZ ;  /* 0x000000104e317819 */ /* 0x000fe200000006ff */
[----:B------:R-:W-:Y:S01]  /*0d00*/  FMUL.FTZ R20, R11, R20 ;  /* 0x000000140b147220 */ /* 0x000fe20000410000 */
[----:B------:R-:W-:Y:S01]  /*0d10*/  SHF.L.U32 R105, R0, 0x10, RZ ;  /* 0x0000001000697819 */ /* 0x000fe200000006ff */
[----:B------:R-:W-:Y:S01]  /*0d20*/  FFMA.FTZ R80, R36, R14, R35 ;  /* 0x0000000e24507223 */ /* 0x000fe20000010023 */
[----:B------:R-:W-:-:S03]  /*0d30*/  PRMT R79, R79, 0x7632, R79 ;  /* 0x000076324f4f7816 */ /* 0x000fc6000000004f */
[----:B------:R-:W3:Y:S01]  /*0d40*/  MUFU.EX2 R104, R104 ;  /* 0x0000006800687308 */ /* 0x000ee20000000800 */
[----:B------:R-:W-:Y:S01]  /*0d50*/  FADD.FTZ R22, -R72, R49 ;  /* 0x0000003148167221 */ /* 0x000fe20000010100 */
[----:B------:R-:W-:Y:S01]  /*0d60*/  FMUL.FTZ R10, R11, R10 ;  /* 0x0000000a0b0a7220 */ /* 0x000fe20000410000 */
[----:B------:R-:W-:Y:S01]  /*0d70*/  FFMA.FTZ R83, R34, R20, R33 ;  /* 0x0000001422537223 */ /* 0x000fe20000010021 */
[----:B------:R-:W-:Y:S01]  /*0d80*/  FADD.FTZ R0, -R72, R105 ;  /* 0x0000006948007221 */ /* 0x000fe20000010100 */
[----:B------:R-:W-:Y:S01]  /*0d90*/  FMUL.FTZ R97, R80, -1.4426950216293334961 ;  /* 0xbfb8aa3b50617820 */ /* 0x000fe20000410000 */
[----:B------:R-:W-:Y:S01]  /*0da0*/  SHF.L.U32 R79, R79, 0x10, RZ ;  /* 0x000000104f4f7819 */ /* 0x000fe200000006ff */
[----:B0-----:R-:W-:Y:S01]  /*0db0*/  FADD.FTZ R105, R101, 1 ;  /* 0x3f80000065697421 */ /* 0x001fe20000010000 */
[----:B-1----:R-:W-:Y:S01]  /*0dc0*/  FADD.FTZ R101, R99, 1 ;  /* 0x3f80000063657421 */ /* 0x002fe20000010000 */
[----:B------:R-:W-:Y:S01]  /*0dd0*/  FMUL.FTZ R22, R11, R22 ;  /* 0x000000160b167220 */ /* 0x000fe20000410000 */
[----:B------:R-:W-:Y:S01]  /*0de0*/  PRMT R76, R76, 0x7632, R76 ;  /* 0x000076324c4c7816 */ /* 0x000fe2000000004c */
[----:B------:R-:W-:Y:S01]  /*0df0*/  FFMA.FTZ R77, R26, R10, R21 ;  /* 0x0000000a1a4d7223 */ /* 0x000fe20000010015 */
[----:B------:R-:W-:Y:S01]  /*0e00*/  FMUL.FTZ R95, R83, -1.4426950216293334961 ;  /* 0xbfb8aa3b535f7820 */ /* 0x000fe20000410000 */
[----:B------:R-:W-:Y:S01]  /*0e10*/  FMUL.FTZ R12, R11, R12 ;  /* 0x0000000c0b0c7220 */ /* 0x000fe20000410000 */
[----:B------:R-:W-:Y:S01]  /*0e20*/  FADD.FTZ R8, -R72, R79 ;  /* 0x0000004f48087221 */ /* 0x000fe20000010100 */
[----:B------:R-:W-:Y:S01]  /*0e30*/  FFMA.FTZ R82, R36, R22, R35 ;  /* 0x0000001624527223 */ /* 0x000fe20000010023 */
[----:B------:R-:W0:Y:S01]  /*0e40*/  MUFU.EX2 R97, R97 ;  /* 0x0000006100617308 */ /* 0x000e220000000800 */
[----:B------:R-:W-:Y:S01]  /*0e50*/  SHF.L.U32 R79, R76, 0x10, RZ ;  /* 0x000000104c4f7819 */ /* 0x000fe200000006ff */
[----:B------:R-:W-:Y:S01]  /*0e60*/  FMUL.FTZ R102, R77, -1.4426950216293334961 ;  /* 0xbfb8aa3b4d667820 */ /* 0x000fe20000410000 */
[----:B--2---:R-:W-:Y:S01]  /*0e70*/  FADD.FTZ R103, R103, 1 ;  /* 0x3f80000067677421 */ /* 0x004fe20000010000 */
[----:B------:R-:W-:Y:S01]  /*0e80*/  FFMA.FTZ R81, R34, R12, R33 ;  /* 0x0000000c22517223 */ /* 0x000fe20000010021 */
[----:B------:R-:W-:-:S03]  /*0e90*/  FMUL.FTZ R96, R82, -1.4426950216293334961 ;  /* 0xbfb8aa3b52607820 */ /* 0x000fc60000410000 */
[----:B------:R-:W1:Y:S01]  /*0ea0*/  MUFU.RCP R101, R101 ;  /* 0x0000006500657308 */ /* 0x000e620000001000 */
[----:B------:R-:W-:Y:S01]  /*0eb0*/  FADD.FTZ R6, -R72, R79 ;  /* 0x0000004f48067221 */ /* 0x000fe20000010100 */
[----:B------:R-:W-:Y:S01]  /*0ec0*/  FMUL.FTZ R4, R81, -1.4426950216293334961 ;  /* 0xbfb8aa3b51047820 */ /* 0x000fe20000410000 */
[----:B------:R-:W-:Y:S01]  /*0ed0*/  FMUL.FTZ R8, R11, R8 ;  /* 0x000000080b087220 */ /* 0x000fe20000410000 */
[----:B---3--:R-:W-:-:S04]  /*0ee0*/  FADD.FTZ R107, R104, 1 ;  /* 0x3f800000686b7421 */ /* 0x008fc80000010000 */
[----:B------:R-:W2:Y:S01]  /*0ef0*/  MUFU.EX2 R95, R95 ;  /* 0x0000005f005f7308 */ /* 0x000ea20000000800 */
[----:B------:R-:W-:Y:S01]  /*0f00*/  PRMT R74, R74, 0x7632, R74 ;  /* 0x000076324a4a7816 */ /* 0x000fe2000000004a */
[----:B------:R-:W-:Y:S01]  /*0f10*/  FMUL.FTZ R6, R11, R6 ;  /* 0x000000060b067220 */ /* 0x000fe20000410000 */
[----:B------:R-:W-:-:S05]  /*0f20*/  FFMA.FTZ R79, R24, R8, R19 ;  /* 0x00000008184f7223 */ /* 0x000fca0000010013 */
[----:B------:R-:W3:Y:S01]  /*0f30*/  MUFU.EX2 R102, R102 ;  /* 0x0000006600667308 */ /* 0x000ee20000000800 */
[----:B------:R-:W-:-:S07]  /*0f40*/  FFMA.FTZ R75, R26, R6, R21 ;  /* 0x000000061a4b7223 */ /* 0x000fce0000010015 */
[----:B------:R-:W4:Y:S01]  /*0f50*/  MUFU.RCP R105, R105 ;  /* 0x0000006900697308 */ /* 0x000f220000001000 */
[----:B------:R-:W-:-:S07]  /*0f60*/  FMUL.FTZ R16, R11, R16 ;  /* 0x000000100b107220 */ /* 0x000fce0000410000 */
[----:B------:R-:W5:Y:S01]  /*0f70*/  MUFU.RCP R103, R103 ;  /* 0x0000006700677308 */ /* 0x000f620000001000 */
[----:B------:R-:W-:-:S07]  /*0f80*/  FMUL.FTZ R100, R79, -1.4426950216293334961 ;  /* 0xbfb8aa3b4f647820 */ /* 0x000fce0000410000 */
[----:B------:R-:W5:Y:S01]  /*0f90*/  MUFU.EX2 R96, R96 ;  /* 0x0000006000607308 */ /* 0x000f620000000800 */
[----:B------:R-:W-:-:S07]  /*0fa0*/  FMUL.FTZ R98, R75, -1.4426950216293334961 ;  /* 0xbfb8aa3b4b627820 */ /* 0x000fce0000410000 */
[----:B------:R1:W-:Y:S01]  /*0fb0*/  MUFU.EX2 R78, R4 ;  /* 0x00000004004e7308 */ /* 0x0003e20000000800 */
[----:B0-----:R-:W-:Y:S01]  /*0fc0*/  FADD.FTZ R108, R97, 1 ;  /* 0x3f800000616c7421 */ /* 0x001fe20000010000 */
[----:B------:R-:W-:-:S06]  /*0fd0*/  FFMA.FTZ R49, R34, R16, R33 ;  /* 0x0000001022317223 */ /* 0x000fcc0000010021 */
[----:B------:R-:W0:Y:S01]  /*0fe0*/  MUFU.RCP R107, R107 ;  /* 0x0000006b006b7308 */ /* 0x000e220000001000 */
[----:B-1----:R-:W-:Y:S01]  /*0ff0*/  FADD.FTZ R4, -R72, R93 ;  /* 0x0000005d48047221 */ /* 0x002fe20000010100 */
[----:B------:R-:W-:Y:S01]  /*1000*/  SHF.L.U32 R93, R74, 0x10, RZ ;  /* 0x000000104a5d7819 */ /* 0x000fe200000006ff */
[----:B------:R-:W-:Y:S02]  /*1010*/  FADD.FTZ R97, -R101, 1 ;  /* 0x3f80000065617421 */ /* 0x000fe40000010100 */
[----:B------:R-:W-:Y:S02]  /*1020*/  FMUL.FTZ R4, R11, R4 ;  /* 0x000000040b047220 */ /* 0x000fe40000410000 */
[----:B------:R-:W-:Y:S01]  /*1030*/  FADD.FTZ R2, -R72, R93 ;  /* 0x0000005d48027221 */ /* 0x000fe20000010100 */
[----:B------:R-:W1:Y:S01]  /*1040*/  MUFU.EX2 R100, R100 ;  /* 0x0000006400647308 */ /* 0x000e620000000800 */
[----:B------:R-:W-:Y:S01]  /*1050*/  FFMA.FTZ R74, R24, R4, R19 ;  /* 0x00000004184a7223 */ /* 0x000fe20000010013 */
[----:B--2---:R-:W-:Y:S01]  /*1060*/  FADD.FTZ R95, R95, 1 ;  /* 0x3f8000005f5f7421 */ /* 0x004fe20000010000 */
[----:B------:R-:W-:Y:S01]  /*1070*/  FMUL.FTZ R2, R11, R2 ;  /* 0x000000020b027220 */ /* 0x000fe20000410000 */
[----:B------:R-:W-:Y:S01]  /*1080*/  FMUL.FTZ R90, R49, -1.4426950216293334961 ;  /* 0xbfb8aa3b315a7820 */ /* 0x000fe20000410000 */
[----:B------:R-:W-:Y:S01]  /*1090*/  FFMA.FTZ R106, R86, R97, 1 ;  /* 0x3f800000566a7423 */ /* 0x000fe20000010061 */
[----:B---3--:R-:W-:Y:S01]  /*10a0*/  FADD.FTZ R86, R102, 1 ;  /* 0x3f80000066567421 */ /* 0x008fe20000010000 */
[----:B------:R-:W-:Y:S01]  /*10b0*/  FMUL.FTZ R92, R74, -1.4426950216293334961 ;  /* 0xbfb8aa3b4a5c7820 */ /* 0x000fe20000410000 */
[----:B------:R-:W2:Y:S01]  /*10c0*/  MUFU.EX2 R98, R98 ;  /* 0x0000006200627308 */ /* 0x000ea20000000800 */
[----:B----4-:R-:W-:Y:S01]  /*10d0*/  FADD.FTZ R104, -R105, 1 ;  /* 0x3f80000069687421 */ /* 0x010fe20000010100 */
[----:B-----5:R-:W-:Y:S01]  /*10e0*/  FADD.FTZ R102, -R103, 1 ;  /* 0x3f80000067667421 */ /* 0x020fe20000010100 */
[----:B------:R-:W-:Y:S01]  /*10f0*/  FMUL.FTZ R18, R11, R18 ;  /* 0x000000120b127220 */ /* 0x000fe20000410000 */
[----:B------:R-:W-:Y:S01]  /*1100*/  FFMA.FTZ R76, R26, R2, R21 ;  /* 0x000000021a4c7223 */ /* 0x000fe20000010015 */
[----:B------:R-:W-:-:S03]  /*1110*/  FADD.FTZ R96, R96, 1 ;  /* 0x3f80000060607421 */ /* 0x000fc60000010000 */
[----:B------:R-:W3:Y:S01]  /*1120*/  MUFU.RCP R99, R95 ;  /* 0x0000005f00637308 */ /* 0x000ee20000001000 */
[----:B------:R-:W-:Y:S01]  /*1130*/  FFMA.FTZ R104, R85, R104, 1 ;  /* 0x3f80000055687423 */ /* 0x000fe20000010068 */
[----:B------:R-:W-:Y:S01]  /*1140*/  FFMA.FTZ R102, R91, R102, 1 ;  /* 0x3f8000005b667423 */ /* 0x000fe20000010066 */
[----:B------:R-:W-:Y:S01]  /*1150*/  FFMA.FTZ R73, R36, R18, R35 ;  /* 0x0000001224497223 */ /* 0x000fe20000010023 */
[----:B------:R-:W-:Y:S01]  /*1160*/  FMUL.FTZ R93, R76, -1.4426950216293334961 ;  /* 0xbfb8aa3b4c5d7820 */ /* 0x000fe20000410000 */
[----:B0-----:R-:W-:Y:S01]  /*1170*/  FADD.FTZ R85, -R107, 1 ;  /* 0x3f8000006b557421 */ /* 0x001fe20000010100 */
[C---:B------:R-:W-:Y:S02]  /*1180*/  SHF.L.U32 R91, R66.reuse, 0x10, RZ ;  /* 0x00000010425b7819 */ /* 0x040fe400000006ff */
[----:B------:R-:W0:Y:S01]  /*1190*/  MUFU.EX2 R90, R90 ;  /* 0x0000005a005a7308 */ /* 0x000e220000000800 */
[----:B------:R-:W-:Y:S01]  /*11a0*/  FMUL.FTZ R0, R11, R0 ;  /* 0x000000000b007220 */ /* 0x000fe20000410000 */
[----:B------:R-:W-:Y:S01]  /*11b0*/  PRMT R66, R66, 0x7632, R66 ;  /* 0x0000763242427816 */ /* 0x000fe20000000042 */
[----:B------:R-:W-:Y:S01]  /*11c0*/  FMUL.FTZ R89, R73, -1.4426950216293334961 ;  /* 0xbfb8aa3b49597820 */ /* 0x000fe20000410000 */
[----:B------:R-:W-:-:S04]  /*11d0*/  SHF.L.U32 R97, R67, 0x10, RZ ;  /* 0x0000001043617819 */ /* 0x000fc800000006ff */
[----:B------:R-:W4:Y:S01]  /*11e0*/  MUFU.RCP R86, R86 ;  /* 0x0000005600567308 */ /* 0x000f220000001000 */
[----:B------:R-:W-:Y:S01]  /*11f0*/  FFMA.FTZ R94, R94, R85, 1 ;  /* 0x3f8000005e5e7423 */ /* 0x000fe20000010055 */
[----:B------:R-:W-:Y:S01]  /*1200*/  FMUL.FTZ R106, R101, R106 ;  /* 0x0000006a656a7220 */ /* 0x000fe20000410000 */
[----:B------:R-:W-:Y:S01]  /*1210*/  FFMA.FTZ R72, R24, R0, R19 ;  /* 0x0000000018487223 */ /* 0x000fe20000010013 */
[----:B------:R-:W-:-:S04]  /*1220*/  PRMT R85, R67, 0x7632, R85 ;  /* 0x0000763243557816 */ /* 0x000fc80000000055 */
[----:B------:R-:W5:Y:S01]  /*1230*/  MUFU.EX2 R92, R92 ;  /* 0x0000005c005c7308 */ /* 0x000f620000000800 */
[----:B------:R-:W-:Y:S01]  /*1240*/  SHF.L.U32 R66, R66, 0x10, RZ ;  /* 0x0000001042427819 */ /* 0x000fe200000006ff */
[----:B------:R-:W-:Y:S01]  /*1250*/  FMUL.FTZ R103, R103, R102 ;  /* 0x0000006667677220 */ /* 0x000fe20000410000 */
[----:B------:R-:W-:Y:S01]  /*1260*/  FADD.FTZ R102, R78, 1 ;  /* 0x3f8000004e667421 */ /* 0x000fe20000010000 */
[----:B-1----:R-:W-:-:S04]  /*1270*/  FADD.FTZ R101, R100, 1 ;  /* 0x3f80000064657421 */ /* 0x002fc80000010000 */
[----:B------:R-:W1:Y:S01]  /*1280*/  MUFU.RCP R96, R96 ;  /* 0x0000006000607308 */ /* 0x000e620000001000 */
[----:B------:R-:W-:Y:S01]  /*1290*/  FMUL.FTZ R78, R97, R106 ;  /* 0x0000006a614e7220 */ /* 0x000fe20000410000 */
[----:B------:R-:W-:Y:S01]  /*12a0*/  FMUL.FTZ R88, R72, -1.4426950216293334961 ;  /* 0xbfb8aa3b48587820 */ /* 0x000fe20000410000 */
[----:B------:R-:W-:Y:S01]  /*12b0*/  SHF.L.U32 R97, R85, 0x10, RZ ;  /* 0x0000001055617819 */ /* 0x000fe200000006ff */
[----:B------:R-:W-:-:S04]  /*12c0*/  FMUL.FTZ R85, R66, R103 ;  /* 0x0000006742557220 */ /* 0x000fc80000410000 */
[----:B------:R-:W1:Y:S01]  /*12d0*/  MUFU.EX2 R93, R93 ;  /* 0x0000005d005d7308 */ /* 0x000e620000000800 */
[----:B------:R-:W-:Y:S01]  /*12e0*/  FMUL.FTZ R100, R107, R94 ;  /* 0x0000005e6b647220 */ /* 0x000fe20000410000 */
[----:B--2---:R-:W-:Y:S01]  /*12f0*/  FADD.FTZ R103, R98, 1 ;  /* 0x3f80000062677421 */ /* 0x004fe20000010000 */
[----:B---3--:R-:W-:-:S05]  /*1300*/  FADD.FTZ R98, -R99, 1 ;  /* 0x3f80000063627421 */ /* 0x008fca0000010100 */
[----:B------:R-:W2:Y:S01]  /*1310*/  MUFU.EX2 R89, R89 ;  /* 0x0000005900597308 */ /* 0x000ea20000000800 */
[----:B------:R-:W-:Y:S01]  /*1320*/  FMUL.FTZ R66, R97, R100 ;  /* 0x0000006461427220 */ /* 0x000fe20000410000 */
[----:B0-----:R-:W-:Y:S01]  /*1330*/  FADD.FTZ R90, R90, 1 ;  /* 0x3f8000005a5a7421 */ /* 0x001fe20000010000 */
[----:B------:R-:W-:-:S05]  /*1340*/  FFMA.FTZ R100, R83, R98, 1 ;  /* 0x3f80000053647423 */ /* 0x000fca0000010062 */
[----:B------:R1:W-:Y:S01]  /*1350*/  MUFU.RCP R94, R101 ;  /* 0x00000065005e7308 */ /* 0x0003e20000001000 */
[----:B----4-:R-:W-:Y:S01]  /*1360*/  FADD.FTZ R98, -R86, 1 ;  /* 0x3f80000056627421 */ /* 0x010fe20000010100 */
[----:B-----5:R-:W-:-:S06]  /*1370*/  FADD.FTZ R92, R92, 1 ;  /* 0x3f8000005c5c7421 */ /* 0x020fcc0000010000 */
[----:B------:R-:W0:Y:S01]  /*1380*/  MUFU.EX2 R88, R88 ;  /* 0x0000005800587308 */ /* 0x000e220000000800 */
[----:B-1----:R-:W-:Y:S01]  /*1390*/  FADD.FTZ R101, -R96, 1 ;  /* 0x3f80000060657421 */ /* 0x002fe20000010100 */
[----:B------:R-:W-:Y:S01]  /*13a0*/  FFMA.FTZ R77, R77, R98, 1 ;  /* 0x3f8000004d4d7423 */ /* 0x000fe20000010062 */
[----:B------:R-:W-:Y:S01]  /*13b0*/  FMUL.FTZ R104, R105, R104 ;  /* 0x0000006869687220 */ /* 0x000fe20000410000 */
[----:B------:R-:W-:Y:S01]  /*13c0*/  FADD.FTZ R98, R93, 1 ;  /* 0x3f8000005d627421 */ /* 0x000fe20000010000 */
[----:B------:R-:W-:-:S03]  /*13d0*/  FFMA.FTZ R101, R82, R101, 1 ;  /* 0x3f80000052657423 */ /* 0x000fc60000010065 */
[----:B------:R-:W1:Y:S01]  /*13e0*/  MUFU.RCP R90, R90 ;  /* 0x0000005a005a7308 */ /* 0x000e620000001000 */
[----:B------:R-:W-:Y:S01]  /*13f0*/  FMUL.FTZ R86, R86, R77 ;  /* 0x0000004d56567220 */ /* 0x000fe20000410000 */
[C---:B------:R-:W-:Y:S01]  /*1400*/  SHF.L.U32 R93, R68.reuse, 0x10, RZ ;  /* 0x00000010445d7819 */ /* 0x040fe200000006ff */
[----:B--2---:R-:W-:Y:S01]  /*1410*/  FADD.FTZ R89, R89, 1 ;  /* 0x3f80000059597421 */ /* 0x004fe20000010000 */
[----:B------:R-:W-:-:S04]  /*1420*/  PRMT R77, R68, 0x7632, R77 ;  /* 0x00007632444d7816 */ /* 0x000fc8000000004d */
[----:B------:R-:W2:Y:S01]  /*1430*/  MUFU.RCP R97, R92 ;  /* 0x0000005c00617308 */ /* 0x000ea20000001000 */
[----:B------:R-:W-:Y:S01]  /*1440*/  FMUL.FTZ R67, R91, R104 ;  /* 0x000000685b437220 */ /* 0x000fe20000410000 */
[----:B------:R-:W-:-:S06]  /*1450*/  FMUL.FTZ R100, R99, R100 ;  /* 0x0000006463647220 */ /* 0x000fcc0000410000 */
[----:B------:R-:W3:Y:S01]  /*1460*/  MUFU.RCP R82, R103 ;  /* 0x0000006700527308 */ /* 0x000ee20000001000 */
[----:B0-----:R-:W-:-:S07]  /*1470*/  FADD.FTZ R99, R88, 1 ;  /* 0x3f80000058637421 */ /* 0x001fce0000010000 */
[----:B------:R-:W0:Y:S08]  /*1480*/  MUFU.RCP R68, R98 ;  /* 0x0000006200447308 */ /* 0x000e300000001000 */
[----:B------:R4:W-:Y:S02]  /*1490*/  MUFU.RCP R91, R102 ;  /* 0x00000066005b7308 */ /* 0x0009e40000001000 */
[----:B----4-:R-:W-:-:S06]  /*14a0*/  FADD.FTZ R102, -R94, 1 ;  /* 0x3f8000005e667421 */ /* 0x010fcc0000010100 */
[----:B------:R-:W4:Y:S01]  /*14b0*/  MUFU.RCP R95, R108 ;  /* 0x0000006c005f7308 */ /* 0x000f220000001000 */
[----:B------:R-:W-:-:S07]  /*14c0*/  FFMA.FTZ R79, R79, R102, 1 ;  /* 0x3f8000004f4f7423 */ /* 0x000fce0000010066 */
[----:B------:R-:W5:Y:S01]  /*14d0*/  MUFU.RCP R89, R89 ;  /* 0x0000005900597308 */ /* 0x000f620000001000 */
[----:B------:R-:W-:Y:S01]  /*14e0*/  FMUL.FTZ R94, R94, R79 ;  /* 0x0000004f5e5e7220 */ /* 0x000fe20000410000 */
[C---:B------:R-:W-:Y:S01]  /*14f0*/  PRMT R79, R69.reuse, 0x7632, R79 ;  /* 0x00007632454f7816 */ /* 0x040fe2000000004f */
[----:B-1----:R-:W-:Y:S01]  /*1500*/  FADD.FTZ R92, -R90, 1 ;  /* 0x3f8000005a5c7421 */ /* 0x002fe20000010100 */
[----:B------:R-:W-:Y:S01]  /*1510*/  SHF.L.U32 R83, R69, 0x10, RZ ;  /* 0x0000001045537819 */ /* 0x000fe200000006ff */
[----:B--2---:R-:W-:-:S03]  /*1520*/  FADD.FTZ R69, -R97, 1 ;  /* 0x3f80000061457421 */ /* 0x004fc60000010100 */
[----:B------:R-:W1:Y:S01]  /*1530*/  MUFU.RCP R99, R99 ;  /* 0x0000006300637308 */ /* 0x000e620000001000 */
[----:B---3--:R-:W-:Y:S01]  /*1540*/  FADD.FTZ R88, -R82, 1 ;  /* 0x3f80000052587421 */ /* 0x008fe20000010100 */
[----:B------:R-:W-:Y:S01]  /*1550*/  FFMA.FTZ R49, R49, R92, 1 ;  /* 0x3f80000031317423 */ /* 0x000fe2000001005c */
[----:B------:R-:W-:Y:S01]  /*1560*/  FFMA.FTZ R74, R74, R69, 1 ;  /* 0x3f8000004a4a7423 */ /* 0x000fe20000010045 */
[----:B------:R-:W-:Y:S01]  /*1570*/  SHF.L.U32 R77, R77, 0x10, RZ ;  /* 0x000000104d4d7819 */ /* 0x000fe200000006ff */
[----:B0-----:R-:W-:Y:S01]  /*1580*/  FADD.FTZ R69, -R68, 1 ;  /* 0x3f80000044457421 */ /* 0x001fe20000010100 */
[----:B------:R-:W-:Y:S01]  /*1590*/  FFMA.FTZ R75, R75, R88, 1 ;  /* 0x3f8000004b4b7423 */ /* 0x000fe20000010058 */
[----:B------:R-:W-:Y:S01]  /*15a0*/  FMUL.FTZ R90, R90, R49 ;  /* 0x000000315a5a7220 */ /* 0x000fe20000410000 */
[----:B----4-:R-:W-:Y:S01]  /*15b0*/  FADD.FTZ R49, -R95, 1 ;  /* 0x3f8000005f317421 */ /* 0x010fe20000010100 */
[----:B------:R-:W-:Y:S01]  /*15c0*/  FFMA.FTZ R69, R76, R69, 1 ;  /* 0x3f8000004c457423 */ /* 0x000fe20000010045 */
[----:B------:R-:W-:Y:S01]  /*15d0*/  FMUL.FTZ R77, R77, R86 ;  /* 0x000000564d4d7220 */ /* 0x000fe20000410000 */
[----:B-----5:R-:W-:Y:S01]  /*15e0*/  FADD.FTZ R86, -R89, 1 ;  /* 0x3f80000059567421 */ /* 0x020fe20000010100 */
[----:B------:R-:W-:Y:S01]  /*15f0*/  FMUL.FTZ R75, R82, R75 ;  /* 0x0000004b524b7220 */ /* 0x000fe20000410000 */
[----:B------:R-:W-:Y:S01]  /*1600*/  FADD.FTZ R82, -R91, 1 ;  /* 0x3f8000005b527421 */ /* 0x000fe20000010100 */
[----:B------:R-:W-:Y:S01]  /*1610*/  FFMA.FTZ R80, R80, R49, 1 ;  /* 0x3f80000050507423 */ /* 0x000fe20000010031 */
[----:B------:R-:W-:Y:S01]  /*1620*/  FMUL.FTZ R76, R68, R69 ;  /* 0x00000045444c7220 */ /* 0x000fe20000410000 */
[----:B------:R-:W-:Y:S01]  /*1630*/  SHF.L.U32 R49, R70, 0x10, RZ ;  /* 0x0000001046317819 */ /* 0x000fe200000006ff */
[----:B------:R-:W-:Y:S01]  /*1640*/  FFMA.FTZ R86, R73, R86, 1 ;  /* 0x3f80000049567423 */ /* 0x000fe20000010056 */
[----:B------:R-:W-:Y:S01]  /*1650*/  PRMT R69, R71, 0x7632, R69 ;  /* 0x0000763247457816 */ /* 0x000fe20000000045 */
[----:B------:R-:W-:Y:S01]  /*1660*/  FMUL.FTZ R96, R96, R101 ;  /* 0x0000006560607220 */ /* 0x000fe20000410000 */
[----:B------:R-:W-:Y:S01]  /*1670*/  PRMT R70, R70, 0x7632, R70 ;  /* 0x0000763246467816 */ /* 0x000fe20000000046 */
[----:B-1----:R-:W-:Y:S01]  /*1680*/  FADD.FTZ R73, -R99, 1 ;  /* 0x3f80000063497421 */ /* 0x002fe20000010100 */
[----:B------:R-:W-:Y:S01]  /*1690*/  FFMA.FTZ R82, R81, R82, 1 ;  /* 0x3f80000051527423 */ /* 0x000fe20000010052 */
[----:B------:R-:W-:Y:S01]  /*16a0*/  SHF.L.U32 R101, R71, 0x10, RZ ;  /* 0x0000001047657819 */ /* 0x000fe200000006ff */
[----:B------:R-:W-:Y:S01]  /*16b0*/  FMUL.FTZ R74, R97, R74 ;  /* 0x0000004a614a7220 */ /* 0x000fe20000410000 */
[----:B------:R-:W-:-:S02]  /*16c0*/  PRMT R71, R64, 0x7632, R71 ;  /* 0x0000763240477816 */ /* 0x000fc40000000047 */
[----:B------:R-:W-:Y:S01]  /*16d0*/  SHF.L.U32 R69, R69, 0x10, RZ ;  /* 0x0000001045457819 */ /* 0x000fe200000006ff */
[----:B------:R-:W-:Y:S01]  /*16e0*/  FFMA.FTZ R88, R72, R73, 1 ;  /* 0x3f80000048587423 */ /* 0x000fe20000010049 */
[----:B------:R-:W-:Y:S01]  /*16f0*/  SHF.L.U32 R70, R70, 0x10, RZ ;  /* 0x0000001046467819 */ /* 0x000fe200000006ff */
[----:B------:R-:W-:Y:S01]  /*1700*/  FMUL.FTZ R95, R95, R80 ;  /* 0x000000505f5f7220 */ /* 0x000fe20000410000 */
[----:B------:R-:W-:Y:S01]  /*1710*/  SHF.L.U32 R64, R64, 0x10, RZ ;  /* 0x0000001040407819 */ /* 0x000fe200000006ff */
[----:B------:R-:W-:Y:S01]  /*1720*/  FMUL.FTZ R72, R91, R82 ;  /* 0x000000525b487220 */ /* 0x000fe20000410000 */
[----:B------:R-:W-:Y:S01]  /*1730*/  FMUL.FTZ R82, R36, R67 ;  /* 0x0000004324527220 */ /* 0x000fe20000410000 */
[----:B------:R-:W-:Y:S01]  /*1740*/  FMUL.FTZ R73, R69, R74 ;  /* 0x0000004a45497220 */ /* 0x000fe20000410000 */
[----:B------:R-:W-:Y:S01]  /*1750*/  FMUL.FTZ R86, R89, R86 ;  /* 0x0000005659567220 */ /* 0x000fe20000410000 */
[----:B------:R-:W-:Y:S01]  /*1760*/  FMUL.FTZ R75, R70, R75 ;  /* 0x0000004b464b7220 */ /* 0x000fe20000410000 */
[----:B------:R-:W-:Y:S01]  /*1770*/  FMUL.FTZ R69, R64, R95 ;  /* 0x0000005f40457220 */ /* 0x000fe20000410000 */
[-C--:B------:R-:W-:Y:S01]  /*1780*/  FFMA.FTZ R89, R9, R78.reuse, R52 ;  /* 0x0000004e09597223 */ /* 0x080fe20000010034 */
[----:B------:R-:W-:Y:S01]  /*1790*/  FADD.FTZ R64, R78, R53 ;  /* 0x000000354e407221 */ /* 0x000fe20000010000 */
[----:B------:R-:W-:Y:S01]  /*17a0*/  FADD.FTZ R70, R66, R51 ;  /* 0x0000003342467221 */ /* 0x000fe20000010000 */
[----:B------:R-:W-:Y:S01]  /*17b0*/  FMUL.FTZ R80, R34, R78 ;  /* 0x0000004e22507220 */ /* 0x000fe20000410000 */
[----:B------:R-:W-:Y:S01]  /*17c0*/  FMUL.FTZ R78, R26, R85 ;  /* 0x000000551a4e7220 */ /* 0x000fe20000410000 */
[----:B------:R-:W-:Y:S01]  /*17d0*/  FADD.FTZ R51, RZ, R82 ;  /* 0x00000052ff337221 */ /* 0x000fe20000010000 */
[----:B------:R-:W-:Y:S01]  /*17e0*/  SHF.L.U32 R71, R71, 0x10, RZ ;  /* 0x0000001047477819 */ /* 0x000fe200000006ff */
[----:B------:R-:W-:Y:S01]  /*17f0*/  FFMA.FTZ R81, R3, R67, R56 ;  /* 0x0000004303517223 */ /* 0x000fe20000010038 */
[----:B------:R-:W-:Y:S01]  /*1800*/  FADD.FTZ R56, R67, R57 ;  /* 0x0000003943387221 */ /* 0x000fe20000010000 */
[----:B------:R-:W-:Y:S01]  /*1810*/  FADD.FTZ R53, R51, R78 ;  /* 0x0000004e33357221 */ /* 0x000fe20000010000 */
[----:B------:R-:W-:Y:S01]  /*1820*/  FFMA.FTZ R67, R5, R66, R50 ;  /* 0x0000004205437223 */ /* 0x000fe20000010032 */
[----:B------:R-:W-:Y:S01]  /*1830*/  FFMA.FTZ R57, R7, R85, R54 ;  /* 0x0000005507397223 */ /* 0x000fe20000010036 */
[----:B------:R-:W-:Y:S01]  /*1840*/  FFMA.FTZ R50, R3, R82, RZ ;  /* 0x0000005203327223 */ /* 0x000fe200000100ff */
[----:B------:R-:W-:Y:S01]  /*1850*/  FMUL.FTZ R93, R93, R96 ;  /* 0x000000605d5d7220 */ /* 0x000fe20000410000 */
[----:B------:R-:W-:Y:S01]  /*1860*/  FMUL.FTZ R71, R71, R76 ;  /* 0x0000004c47477220 */ /* 0x000fe20000410000 */
[----:B------:R-:W-:Y:S01]  /*1870*/  FADD.FTZ R54, R85, R55 ;  /* 0x0000003755367221 */ /* 0x000fe20000010000 */
[----:B------:R-:W-:Y:S01]  /*1880*/  FMUL.FTZ R76, R24, R66 ;  /* 0x00000042184c7220 */ /* 0x000fe20000410000 */
[----:B------:R-:W-:Y:S01]  /*1890*/  FADD.FTZ R55, R53, R80 ;  /* 0x0000005035377221 */ /* 0x000fe20000010000 */
[----:B------:R-:W-:Y:S01]  /*18a0*/  FFMA.FTZ R52, R7, R78, R50 ;  /* 0x0000004e07347223 */ /* 0x000fe20000010032 */
[----:B------:R-:W-:Y:S01]  /*18b0*/  FADD.FTZ R74, R56, R93 ;  /* 0x0000005d384a7221 */ /* 0x000fe20000010000 */
[-C--:B------:R-:W-:Y:S01]  /*18c0*/  FMUL.FTZ R85, R36, R93.reuse ;  /* 0x0000005d24557220 */ /* 0x080fe20000410000 */
[----:B------:R-:W-:Y:S01]  /*18d0*/  FADD.FTZ R56, R55, R76 ;  /* 0x0000004c37387221 */ /* 0x000fe20000010000 */
[----:B------:R-:W-:Y:S01]  /*18e0*/  SHF.L.U32 R79, R79, 0x10, RZ ;  /* 0x000000104f4f7819 */ /* 0x000fe200000006ff */
[----:B------:R-:W-:Y:S01]  /*18f0*/  FFMA.FTZ R52, R9, R80, R52 ;  /* 0x0000005009347223 */ /* 0x000fe20000010034 */
[----:B------:R-:W-:Y:S01]  /*1900*/  FMUL.FTZ R83, R83, R100 ;  /* 0x0000006453537220 */ /* 0x000fe20000410000 */
[----:B------:R-:W-:Y:S01]  /*1910*/  FFMA.FTZ R91, R22, R93, R81 ;  /* 0x0000005d165b7223 */ /* 0x000fe20000010051 */
[----:B------:R-:W-:Y:S01]  /*1920*/  FMUL.FTZ R81, R26, R77 ;  /* 0x0000004d1a517220 */ /* 0x000fe20000410000 */
[----:B------:R-:W-:Y:S01]  /*1930*/  FADD.FTZ R56, R56, R85 ;  /* 0x0000005538387221 */ /* 0x000fe20000010000 */
[----:B------:R-:W-:Y:S01]  /*1940*/  FFMA.FTZ R55, R5, R76, R52 ;  /* 0x0000004c05377223 */ /* 0x000fe20000010034 */
[----:B------:R-:W-:Y:S01]  /*1950*/  FMUL.FTZ R79, R79, R94 ;  /* 0x0000005e4f4f7220 */ /* 0x000fe20000410000 */
[-C--:B------:R-:W-:Y:S01]  /*1960*/  FFMA.FTZ R51, R20, R83.reuse, R89 ;  /* 0x0000005314337223 */ /* 0x080fe20000010059 */
[----:B------:R-:W-:Y:S01]  /*1970*/  FADD.FTZ R50, R64, R83 ;  /* 0x0000005340327221 */ /* 0x000fe20000010000 */
[----:B------:R-:W-:Y:S01]  /*1980*/  FMUL.FTZ R83, R34, R83 ;  /* 0x0000005322537220 */ /* 0x000fe20000410000 */
[----:B------:R-:W-:Y:S01]  /*1990*/  FADD.FTZ R56, R56, R81 ;  /* 0x0000005138387221 */ /* 0x000fe20000010000 */
[----:B------:R-:W-:Y:S01]  /*19a0*/  FFMA.FTZ R53, R10, R77, R57 ;  /* 0x0000004d0a357223 */ /* 0x000fe20000010039 */
[----:B------:R-:W-:Y:S01]  /*19b0*/  FADD.FTZ R52, R54, R77 ;  /* 0x0000004d36347221 */ /* 0x000fe20000010000 */
[----:B------:R-:W-:Y:S01]  /*19c0*/  FFMA.FTZ R57, R22, R85, R55 ;  /* 0x0000005516397223 */ /* 0x000fe20000010037 */
[-C--:B------:R-:W-:Y:S01]  /*19d0*/  FFMA.FTZ R55, R8, R79.reuse, R67 ;  /* 0x0000004f08377223 */ /* 0x080fe20000010043 */
[----:B------:R-:W-:Y:S01]  /*19e0*/  FADD.FTZ R54, R70, R79 ;  /* 0x0000004f46367221 */ /* 0x000fe20000010000 */
[----:B------:R-:W-:Y:S01]  /*19f0*/  FMUL.FTZ R49, R49, R86 ;  /* 0x0000005631317220 */ /* 0x000fe20000410000 */
[----:B------:R-:W-:Y:S01]  /*1a00*/  FMUL.FTZ R79, R24, R79 ;  /* 0x0000004f184f7220 */ /* 0x000fe20000410000 */
[----:B------:R-:W-:-:S02]  /*1a10*/  FADD.FTZ R56, R56, R83 ;  /* 0x0000005338387221 */ /* 0x000fc40000010000 */
[----:B------:R-:W-:Y:S02]  /*1a20*/  FMUL.FTZ R77, R36, R49 ;  /* 0x00000031244d7220 */ /* 0x000fe40000410000 */
[----:B------:R-:W-:Y:S01]  /*1a30*/  FADD.FTZ R64, R56, R79 ;  /* 0x0000004f38407221 */ /* 0x000fe20000010000 */
[----:B------:R-:W-:Y:S01]  /*1a40*/  FFMA.FTZ R67, R10, R81, R57 ;  /* 0x000000510a437223 */ /* 0x000fe20000010039 */
[----:B------:R-:W-:Y:S01]  /*1a50*/  FFMA.FTZ R57, R18, R49, R91 ;  /* 0x0000003112397223 */ /* 0x000fe2000001005b */
[----:B------:R-:W-:Y:S01]  /*1a60*/  FADD.FTZ R74, R74, R49 ;  /* 0x000000314a4a7221 */ /* 0x000fe20000010000 */
[----:B------:R-:W-:Y:S01]  /*1a70*/  FADD.FTZ R64, R64, R77 ;  /* 0x0000004d40407221 */ /* 0x000fe20000010000 */
[----:B------:R-:W-:Y:S01]  /*1a80*/  FMUL.FTZ R49, R26, R75 ;  /* 0x0000004b1a317220 */ /* 0x000fe20000410000 */
[----:B------:R-:W-:Y:S01]  /*1a90*/  FFMA.FTZ R67, R20, R83, R67 ;  /* 0x0000005314437223 */ /* 0x000fe20000010043 */
[C---:B------:R-:W-:Y:S02]  /*1aa0*/  PRMT R56, R65.reuse, 0x7632, R56 ;  /* 0x0000763241387816 */ /* 0x040fe40000000038 */
[----:B------:R-:W-:Y:S01]  /*1ab0*/  SHF.L.U32 R89, R65, 0x10, RZ ;  /* 0x0000001041597819 */ /* 0x000fe200000006ff */
[----:B------:R-:W-:-:S02]  /*1ac0*/  FADD.FTZ R66, R64, R49 ;  /* 0x0000003140427221 */ /* 0x000fc40000010000 */
[----:B------:R-:W0:Y:S01]  /*1ad0*/  LDC.64 R64, c[0x0][0x3c8] ;  /* 0x0000f200ff407b82 */ /* 0x000e220000000a00 */
[----:B------:R-:W-:Y:S01]  /*1ae0*/  FFMA.FTZ R67, R8, R79, R67 ;  /* 0x0000004f08437223 */ /* 0x000fe20000010043 */
[----:B------:R-:W-:-:S03]  /*1af0*/  FMUL.FTZ R101, R101, R90 ;  /* 0x0000005a65657220 */ /* 0x000fc60000410000 */
[----:B------:R-:W-:Y:S01]  /*1b00*/  FFMA.FTZ R67, R18, R77, R67 ;  /* 0x0000004d12437223 */ /* 0x000fe20000010043 */
[----:B------:R-:W-:Y:S01]  /*1b10*/  FMUL.FTZ R68, R99, R88 ;  /* 0x0000005863447220 */ /* 0x000fe20000410000 */
[----:B------:R-:W-:Y:S02]  /*1b20*/  FMUL.FTZ R99, R34, R101 ;  /* 0x0000006522637220 */ /* 0x000fe40000410000 */
[----:B------:R-:W-:Y:S01]  /*1b30*/  FFMA.FTZ R67, R6, R49, R67 ;  /* 0x0000003106437223 */ /* 0x000fe20000010043 */
[----:B------:R-:W-:Y:S01]  /*1b40*/  FMUL.FTZ R97, R24, R73 ;  /* 0x0000004918617220 */ /* 0x000fe20000410000 */
[----:B------:R-:W-:Y:S02]  /*1b50*/  FADD.FTZ R66, R66, R99 ;  /* 0x0000006342427221 */ /* 0x000fe40000010000 */
[----:B------:R-:W-:Y:S01]  /*1b60*/  FFMA.FTZ R67, R16, R99, R67 ;  /* 0x0000006310437223 */ /* 0x000fe20000010043 */
[----:B------:R-:W-:Y:S01]  /*1b70*/  FMUL.FTZ R95, R36, R69 ;  /* 0x00000045245f7220 */ /* 0x000fe20000410000 */
[----:B------:R-:W-:-:S02]  /*1b80*/  FADD.FTZ R66, R66, R97 ;  /* 0x0000006142427221 */ /* 0x000fc40000010000 */
[----:B------:R-:W-:Y:S01]  /*1b90*/  FFMA.FTZ R67, R4, R97, R67 ;  /* 0x0000006104437223 */ /* 0x000fe20000010043 */
[----:B------:R-:W-:Y:S01]  /*1ba0*/  SHF.L.U32 R91, R56, 0x10, RZ ;  /* 0x00000010385b7819 */ /* 0x000fe200000006ff */
[----:B------:R-:W-:Y:S01]  /*1bb0*/  FMUL.FTZ R72, R89, R72 ;  /* 0x0000004859487220 */ /* 0x000fe20000410000 */
[----:B------:R-:W-:Y:S01]  /*1bc0*/  FMUL.FTZ R93, R26, R71 ;  /* 0x000000471a5d7220 */ /* 0x000fe20000410000 */
[----:B------:R-:W-:Y:S01]  /*1bd0*/  FADD.FTZ R66, R66, R95 ;  /* 0x0000005f42427221 */ /* 0x000fe20000010000 */
[----:B------:R-:W-:Y:S01]  /*1be0*/  FFMA.FTZ R67, R14, R95, R67 ;  /* 0x0000005f0e437223 */ /* 0x000fe20000010043 */
[----:B------:R-:W-:Y:S01]  /*1bf0*/  FMUL.FTZ R68, R91, R68 ;  /* 0x000000445b447220 */ /* 0x000fe20000410000 */
[----:B0-----:R-:W-:Y:S01]  /*1c00*/  ISETP.GE.U32.AND P0, PT, R87, R64, PT ;  /* 0x000000405700720c */ /* 0x001fe20003f06070 */
[----:B------:R-:W-:Y:S01]  /*1c10*/  FMUL.FTZ R91, R34, R72 ;  /* 0x00000048225b7220 */ /* 0x000fe20000410000 */
[----:B------:R-:W-:Y:S01]  /*1c20*/  FADD.FTZ R66, R66, R93 ;  /* 0x0000005d42427221 */ /* 0x000fe20000010000 */
[----:B------:R-:W-:Y:S01]  /*1c30*/  FFMA.FTZ R67, R2, R93, R67 ;  /* 0x0000005d02437223 */ /* 0x000fe20000010043 */
[----:B------:R-:W-:Y:S01]  /*1c40*/  ISETP.GE.AND.EX P0, PT, R84, R65, PT, P0 ;  /* 0x000000415400720c */ /* 0x000fe20003f06300 */
[----:B------:R-:W-:Y:S01]  /*1c50*/  FFMA.FTZ R103, R16, R101, R51 ;  /* 0x0000006510677223 */ /* 0x000fe20000010033 */
[----:B------:R-:W-:Y:S01]  /*1c60*/  FMUL.FTZ R89, R24, R68 ;  /* 0x0000004418597220 */ /* 0x000fe20000410000 */
[----:B------:R-:W-:Y:S01]  /*1c70*/  FADD.FTZ R66, R66, R91 ;  /* 0x0000005b42427221 */ /* 0x000fe20000010000 */
[----:B------:R-:W-:Y:S01]  /*1c80*/  FFMA.FTZ R51, R12, R91, R67 ;  /* 0x0000005b0c337223 */ /* 0x000fe20000010043 */
[----:B------:R-:W-:-:S02]  /*1c90*/  FADD.FTZ R101, R50, R101 ;  /* 0x0000006532657221 */ /* 0x000fc40000010000 */
[----:B------:R-:W-:Y:S01]  /*1ca0*/  FADD.FTZ R50, R66, R89 ;  /* 0x0000005942327221 */ /* 0x000fe20000010000 */
[----:B------:R-:W-:Y:S01]  /*1cb0*/  FFMA.FTZ R51, R0, R89, R51 ;  /* 0x0000005900337223 */ /* 0x000fe20000010033 */
[----:B------:R-:W-:Y:S01]  /*1cc0*/  FFMA.FTZ R67, R6, R75, R53 ;  /* 0x0000004b06437223 */ /* 0x000fe20000010035 */
[----:B------:R-:W-:Y:S01]  /*1cd0*/  FADD.FTZ R66, R52, R75 ;  /* 0x0000004b34427221 */ /* 0x000fe20000010000 */
[----:B------:R-:W-:Y:S01]  /*1ce0*/  FFMA.FTZ R75, R4, R73, R55 ;  /* 0x00000049044b7223 */ /* 0x000fe20000010037 */
        /* <DEDUP_REMOVED lines=8> */
[----:B------:R-:W-:-:S02]  /*1d70*/  MOV R74, RZ ;  /* 0x000000ff004a7202 */ /* 0x000fc40000000f00 */
[----:B------:R-:W-:Y:S01]  /*1d80*/  MOV R86, RZ ;  /* 0x000000ff00567202 */ /* 0x000fe20000000f00 */
[----:B0-----:R-:W-:Y:S01]  /*1d90*/  FFMA.FTZ R50, R0, R68, R75 ;  /* 0x0000004400327223 */ /* 0x001fe2000001004b */
[----:B------:R-:W-:Y:S01]  /*1da0*/  FADD.FTZ R51, R73, R68 ;  /* 0x0000004449337221 */ /* 0x000fe20000010000 */
        /* <DEDUP_REMOVED lines=20> */
.L_x_477:
        /* <DEDUP_REMOVED lines=17> */
.L_x_479:
[----:B------:R-:W-:Y:S05]  /*2000*/  BSYNC.RECONVERGENT B0 ;  /* 0x0000000000007941 */ /* 0x000fea0003800200 */
.L_x_478:
        /* <DEDUP_REMOVED lines=22> */
.L_x_482:
[----:B------:R-:W2:Y:S04]  /*2170*/  LD.E.STRONG.GPU R67, desc[UR8][R62.64] ;  /* 0x000000083e437980 */ /* 0x000ea8000c10f900 */
[----:B--2---:R-:W-:Y:S01]  /*2180*/  CCTL.IVALL ;  /* 0x00000000ff00798f */ /* 0x004fe20002000000 */
[----:B------:R-:W-:Y:S05]  /*2190*/  YIELD ;  /* 0x0000000000007946 */ /* 0x000fea0003800000 */
[----:B-----5:R-:W-:-:S04]  /*21a0*/  LOP3.LUT R67, R67, R66, RZ, 0x3c, !PT ;  /* 0x0000004243437212 */ /* 0x020fc800078e3cff */
[----:B------:R-:W-:-:S13]  /*21b0*/  ISETP.GT.AND P1, PT, R67, -0x1, PT ;  /* 0xffffffff4300780c */ /* 0x000fda0003f24270 */
[----:B------:R-:W-:Y:S05]  /*21c0*/  @P1 BRA `(.L_x_482) ;  /* 0xfffffffc00e81947 */ /* 0x000fea000383ffff */
.L_x_481:
[----:B------:R-:W-:Y:S05]  /*21d0*/  WARPSYNC.ALL ;  /* 0x0000000000007948 */ /* 0x000fea0003800000 */
[----:B------:R-:W-:Y:S06]  /*21e0*/  BAR.SYNC.DEFER_BLOCKING 0x0 ;  /* 0x0000000000007b1d */ /* 0x000fec0000010000 */
[----:B------:R-:W-:Y:S05]  /*21f0*/  BRA `(.L_x_483) ;  /* 0x00000000003c7947 */ /* 0x000fea0003800000 */
.L_x_480:
[----:B------:R-:W-:Y:S01]  /*2200*/  BAR.SYNC.DEFER_BLOCKING 0x0 ;  /* 0x0000000000007b1d */ /* 0x000fe20000010000 */
[----:B------:R-:W-:-:S13]  /*2210*/  ISETP.NE.AND P1, PT, R45, RZ, PT ;  /* 0x000000ff2d00720c */ /* 0x000fda0003f25270 */
[----:B------:R-:W-:Y:S05]  /*2220*/  @P1 BRA `(.L_x_484) ;  /* 0x0000000000281947 */ /* 0x000fea0003800000 */
[----:B------:R-:W-:Y:S06]  /*2230*/  MEMBAR.ALL.GPU ;  /* 0x0000000000007992 */ /* 0x000fec000000a000 */
[----:B------:R-:W-:-:S00]  /*2240*/  ERRBAR ;  /* 0x00000000000079ab */ /* 0x000fc00000000000 */
[----:B------:R-:W-:Y:S06]  /*2250*/  CGAERRBAR ;  /* 0x00000000000075ab */ /* 0x000fec0000000000 */
[----:B0-----:R0:W5:Y:S02]  /*2260*/  ATOM.E.ADD.STRONG.GPU PT, R66, desc[UR8][R60.64], R30 ;  /* 0x8000001e3c42798a */ /* 0x00116400081ef108 */
.L_x_485:
[----:B------:R-:W2:Y:S04]  /*2270*/  LD.E.STRONG.GPU R67, desc[UR8][R60.64] ;  /* 0x000000083c437980 */ /* 0x000ea8000c10f900 */
[----:B--2---:R-:W-:Y:S01]  /*2280*/  CCTL.IVALL ;  /* 0x00000000ff00798f */ /* 0x004fe20002000000 */
[----:B------:R-:W-:Y:S05]  /*2290*/  YIELD ;  /* 0x0000000000007946 */ /* 0x000fea0003800000 */
[----:B-----5:R-:W-:-:S04]  /*22a0*/  LOP3.LUT R67, R67, R66, RZ, 0x3c, !PT ;  /* 0x0000004243437212 */ /* 0x020fc800078e3cff */
[----:B------:R-:W-:-:S13]  /*22b0*/  ISETP.GT.AND P1, PT, R67, -0x1, PT ;  /* 0xffffffff4300780c */ /* 0x000fda0003f24270 */
[----:B------:R-:W-:Y:S05]  /*22c0*/  @P1 BRA `(.L_x_485) ;  /* 0xfffffffc00e81947 */ /* 0x000fea000383ffff */
.L_x_484:
[----:B------:R-:W-:Y:S05]  /*22d0*/  WARPSYNC.ALL ;  /* 0x0000000000007948 */ /* 0x000fea0003800000 */
[----:B------:R-:W-:Y:S06]  /*22e0*/  BAR.SYNC.DEFER_BLOCKING 0x0 ;  /* 0x0000000000007b1d */ /* 0x000fec0000010000 */
.L_x_483:
        /* <DEDUP_REMOVED lines=28> */
.L_x_487:
[----:B------:R-:W-:Y:S05]  /*24b0*/  BSYNC.RECONVERGENT B0 ;  /* 0x0000000000007941 */ /* 0x000fea0003800200 */
.L_x_486:
[----:B------:R-:W0:Y:S01]  /*24c0*/  SHFL.BFLY PT, R68, R67, 0x8, 0x1f ;  /* 0x0d001f0043447f89 */ /* 0x000e2200000e0000 */
        /* <DEDUP_REMOVED lines=73> */
[----:B------:R-:W-:Y:S02]  /*2960*/  IADD3.X R3, PT, PT, R13, UR7, RZ, P1, !PT ;  /* 0x000000070d037c10 */ /* 0x000fe40008ffe4ff */
        /* <DEDUP_REMOVED lines=10> */
[----:B------:R1:W-:Y:S01]  /*2a10*/  STG.E.64 desc[UR8][R2.64+0x1e00], R10 ;  /* 0x001e000a02007986 */ /* 0x0003e2000c101b08 */
[----:B------:R-:W-:Y:S05]  /*2a20*/  @!P0 BRA `(.L_x_488) ;  /* 0xffffffdc00788947 */ /* 0x000fea000383ffff */
.L_x_476:
        /* <DEDUP_REMOVED lines=10> */
[----:B-1----:R-:W-:Y:S02]  /*2ad0*/  SEL R6, R64, 0x2, P0 ;  /* 0x0000000240067807 */ /* 0x002fe40000000000 */
        /* <DEDUP_REMOVED lines=40> */
.L_x_500:
[----:B------:R-:W-:Y:S01]  /*2d60*/  ISETP.GT.U32.AND P1, PT, R7, R0, PT ;  /* 0x000000000700720c */ /* 0x000fe20003f24070 */
[----:B------:R-:W-:Y:S01]  /*2d70*/  BSSY.RECONVERGENT B0, `(.L_x_489) ;  /* 0x0000070000007945 */ /* 0x000fe20003800200 */
[----:B0-----:R-:W-:Y:S01]  /*2d80*/  HFMA2 R19, -RZ, RZ, 0, 0 ;  /* 0x00000000ff137431 */ /* 0x001fe200000001ff */
[----:B------:R-:W-:Y:S02]  /*2d90*/  MOV R26, RZ ;  /* 0x000000ff001a7202 */ /* 0x000fe40000000f00 */
        /* <DEDUP_REMOVED lines=23> */
.L_x_493:
        /* <DEDUP_REMOVED lines=33> */
.L_x_492:
[----:B------:R-:W-:Y:S05]  /*3120*/  BSYNC.RECONVERGENT B1 ;  /* 0x0000000000017941 */ /* 0x000fea0003800200 */
.L_x_491:
        /* <DEDUP_REMOVED lines=25> */
.L_x_495:
[----:B------:R-:W-:Y:S05]  /*32c0*/  BSYNC.RECONVERGENT B1 ;  /* 0x0000000000017941 */ /* 0x000fea0003800200 */
.L_x_494:
        /* <DEDUP_REMOVED lines=26> */
.L_x_490:
[----:B------:R-:W-:Y:S05]  /*3470*/  BSYNC.RECONVERGENT B0 ;  /* 0x0000000000007941 */ /* 0x000fea0003800200 */
.L_x_489:
[----:B------:R1:W-:Y:S01]  /*3480*/  STS [R9], R19 ;  /* 0x0000001309007388 */ /* 0x0003e20000000800 */
[----:B------:R-:W2:Y:S01]  /*3490*/  LDC.64 R22, c[0x0][0x388] ;  /* 0x0000e200ff167b82 */ /* 0x000ea20000000a00 */
[----:B------:R-:W-:Y:S02]  /*34a0*/  ISETP.GT.U32.AND P1, PT, R44, 0x9, PT ;  /* 0x000000092c00780c */ /* 0x000fe40003f24070 */
[----:B------:R1:W-:Y:S01]  /*34b0*/  STS [R9+0x500], R26 ;  /* 0x0005001a09007388 */ /* 0x0003e20000000800 */
[----:B------:R-:W-:-:S04]  /*34c0*/  MOV R27, R8 ;  /* 0x00000008001b7202 */ /* 0x000fc80000000f00 */
[----:B------:R-:W3:Y:S08]  /*34d0*/  LDC.64 R24, c[0x0][0x390] ;  /* 0x0000e400ff187b82 */ /* 0x000ef00000000a00 */
[----:B-1----:R-:W-:Y:S06]  /*34e0*/  BAR.SYNC.DEFER_BLOCKING 0x0 ;  /* 0x0000000000007b1d */ /* 0x002fec0000010000 */
.L_x_499:
        /* <DEDUP_REMOVED lines=31> */
.L_x_510:
        /* <DEDUP_REMOVED lines=11> */
.L_x_498:
[----:B------:R-:W-:Y:S05]  /*3790*/  BSYNC.RECONVERGENT B0 ;  /* 0x0000000000007941 */ /* 0x000fea0003800200 */
.L_x_497:
        /* <DEDUP_REMOVED lines=9> */
.L_x_496:
        /* <DEDUP_REMOVED lines=8> */
.L_x_502:
[----:B------:R-:W-:Y:S05]  /*38b0*/  BSYNC B0 ;  /* 0x0000000000007941 */ /* 0x000fea0003800000 */
.L_x_501:
        /* <DEDUP_REMOVED lines=8> */
.L_x_503:
[----:B------:R-:W-:Y:S01]  /*3940*/  FADD.FTZ R19, R19, R10 ;  /* 0x0000000a13137221 */ /* 0x000fe20000010000 */
[----:B------:R-:W-:-:S04]  /*3950*/  HFMA2 R32, -RZ, RZ, 0, 2.384185791015625e-07 ;  /* 0x00000004ff207431 */ /* 0x000fc800000001ff */
[----:B------:R-:W-:Y:S02]  /*3960*/  MOV R33, R19 ;  /* 0x0000001300217202 */ /* 0x000fe40000000f00 */
[----:B------:R-:W-:-:S07]  /*3970*/  MOV R20, R31 ;  /* 0x0000001f00147202 */ /* 0x000fce0000000f00 */
[----:B------:R-:W-:Y:S05]  /*3980*/  WARPSYNC.COLLECTIVE R30, `(.L_x_504) ;  /* 0x000000001e087348 */ /* 0x000fea0003c00000 */
[----:B------:R0:W1:Y:S02]  /*3990*/  SHFL.BFLY P3, R31, R33, R32, R35 ;  /* 0x0c000020211f7389 */ /* 0x0000640000060023 */
[----:B01----:R-:W-:Y:S05]  /*39a0*/  ENDCOLLECTIVE ;  /* 0x000000000000791b */ /* 0x003fea0003800000 */
.L_x_504:
[----:B------:R-:W-:-:S05]  /*39b0*/  FADD.FTZ R20, R20, R11 ;  /* 0x0000000b14147221 */ /* 0x000fca0000010000 */
[----:B------:R-:W-:Y:S02]  /*39c0*/  MOV R33, R20 ;  /* 0x0000001400217202 */ /* 0x000fe40000000f00 */
[----:B------:R-:W-:-:S07]  /*39d0*/  MOV R26, R31 ;  /* 0x0000001f001a7202 */ /* 0x000fce0000000f00 */
[----:B------:R-:W-:Y:S05]  /*39e0*/  WARPSYNC.COLLECTIVE R30, `(.L_x_505) ;  /* 0x000000001e087348 */ /* 0x000fea0003c00000 */
[----:B------:R0:W1:Y:S02]  /*39f0*/  SHFL.BFLY P3, R31, R33, R32, R35 ;  /* 0x0c000020211f7389 */ /* 0x0000640000060023 */
[----:B01----:R-:W-:Y:S05]  /*3a00*/  ENDCOLLECTIVE ;  /* 0x000000000000791b */ /* 0x003fea0003800000 */
.L_x_505:
[----:B------:R-:W-:Y:S01]  /*3a10*/  FADD.FTZ R26, R19, R26 ;  /* 0x0000001a131a7221 */ /* 0x000fe20000010000 */
[----:B------:R-:W-:-:S04]  /*3a20*/  HFMA2 R32, -RZ, RZ, 0, 1.1920928955078125e-07 ;  /* 0x00000002ff207431 */ /* 0x000fc800000001ff */
[----:B------:R-:W-:Y:S02]  /*3a30*/  MOV R33, R26 ;  /* 0x0000001a00217202 */ /* 0x000fe40000000f00 */
[----:B------:R-:W-:-:S07]  /*3a40*/  MOV R21, R31 ;  /* 0x0000001f00157202 */ /* 0x000fce0000000f00 */
[----:B------:R-:W-:Y:S05]  /*3a50*/  WARPSYNC.COLLECTIVE R30, `(.L_x_506) ;  /* 0x000000001e087348 */ /* 0x000fea0003c00000 */
[----:B------:R0:W1:Y:S02]  /*3a60*/  SHFL.BFLY P3, R31, R33, R32, R35 ;  /* 0x0c000020211f7389 */ /* 0x0000640000060023 */
[----:B01----:R-:W-:Y:S05]  /*3a70*/  ENDCOLLECTIVE ;  /* 0x000000000000791b */ /* 0x003fea0003800000 */
.L_x_506:
[----:B------:R-:W-:-:S05]  /*3a80*/  FADD.FTZ R21, R20, R21 ;  /* 0x0000001514157221 */ /* 0x000fca0000010000 */
[----:B------:R-:W-:Y:S02]  /*3a90*/  MOV R33, R21 ;  /* 0x0000001500217202 */ /* 0x000fe40000000f00 */
[----:B------:R-:W-:-:S07]  /*3aa0*/  MOV R29, R31 ;  /* 0x0000001f001d7202 */ /* 0x000fce0000000f00 */
[----:B------:R-:W-:Y:S05]  /*3ab0*/  WARPSYNC.COLLECTIVE R30, `(.L_x_507) ;  /* 0x000000001e087348 */ /* 0x000fea0003c00000 */
[----:B------:R0:W1:Y:S02]  /*3ac0*/  SHFL.BFLY P3, R31, R33, R32, R35 ;  /* 0x0c000020211f7389 */ /* 0x0000640000060023 */
[----:B01----:R-:W-:Y:S05]  /*3ad0*/  ENDCOLLECTIVE ;  /* 0x000000000000791b */ /* 0x003fea0003800000 */
.L_x_507:
[----:B------:R-:W-:Y:S01]  /*3ae0*/  FADD.FTZ R29, R26, R29 ;  /* 0x0000001d1a1d7221 */ /* 0x000fe20000010000 */
[----:B------:R-:W-:-:S04]  /*3af0*/  HFMA2 R32, -RZ, RZ, 0, 5.9604644775390625e-08 ;  /* 0x00000001ff207431 */ /* 0x000fc800000001ff */
[----:B------:R-:W-:Y:S02]  /*3b00*/  MOV R33, R29 ;  /* 0x0000001d00217202 */ /* 0x000fe40000000f00 */
[----:B------:R-:W-:-:S07]  /*3b10*/  MOV R10, R31 ;  /* 0x0000001f000a7202 */ /* 0x000fce0000000f00 */
[----:B------:R-:W-:Y:S05]  /*3b20*/  WARPSYNC.COLLECTIVE R30, `(.L_x_508) ;  /* 0x000000001e087348 */ /* 0x000fea0003c00000 */
[----:B------:R0:W1:Y:S02]  /*3b30*/  SHFL.BFLY P3, R31, R33, R32, R35 ;  /* 0x0c000020211f7389 */ /* 0x0000640000060023 */
[----:B01----:R-:W-:Y:S05]  /*3b40*/  ENDCOLLECTIVE ;  /* 0x000000000000791b */ /* 0x003fea0003800000 */
.L_x_508:
[----:B------:R-:W-:-:S05]  /*3b50*/  FADD.FTZ R10, R21, R10 ;  /* 0x0000000a150a7221 */ /* 0x000fca0000010000 */
[----:B------:R-:W-:Y:S02]  /*3b60*/  MOV R33, R10 ;  /* 0x0000000a00217202 */ /* 0x000fe40000000f00 */
[----:B------:R-:W-:-:S07]  /*3b70*/  MOV R28, R31 ;  /* 0x0000001f001c7202 */ /* 0x000fce0000000f00 */
[----:B------:R-:W-:Y:S05]  /*3b80*/  WARPSYNC.COLLECTIVE R30, `(.L_x_509) ;  /* 0x000000001e087348 */ /* 0x000fea0003c00000 */
[----:B------:R0:W1:Y:S02]  /*3b90*/  SHFL.BFLY P3, R31, R33, R32, R35 ;  /* 0x0c000020211f7389 */ /* 0x0000640000060023 */
[----:B01----:R-:W-:Y:S05]  /*3ba0*/  ENDCOLLECTIVE ;  /* 0x000000000000791b */ /* 0x003fea0003800000 */
.L_x_509:
[----:B------:R-:W-:Y:S01]  /*3bb0*/  FADD.FTZ R28, R29, R28 ;  /* 0x0000001c1d1c7221 */ /* 0x000fe20000010000 */
[----:B------:R-:W-:Y:S01]  /*3bc0*/  MOV R11, R31 ;  /* 0x0000001f000b7202 */ /* 0x000fe20000000f00 */
[----:B------:R-:W-:Y:S06]  /*3bd0*/  BRA `(.L_x_510) ;  /* 0xfffffff800c07947 */ /* 0x000fec000383ffff */
.L_x_511:
        /* <DEDUP_REMOVED lines=10> */
.L_x_1666:


//--------------------- .text._ZN13group_norm_v218gn_bwd_cuda_kernelI13__nv_bfloat16Li320ELi3ELi16ELi20ELi1024ELb1ELb1ELi16ELi320ELi320ELi4ELb1ELi5ELb0ELb0ELNS_15WgradSyncMethodE3ENS_16CompileConditionILi1000EEEEEvPT_S6_S6_PKS5_S8_S8_S8_PKfflPfPj --------------------------
	.section	.text._ZN13group_norm_v218gn_bwd_cuda_kernelI13__nv_bfloat16Li320ELi3ELi16ELi20ELi1024ELb1ELb1ELi16ELi320ELi320ELi4ELb1ELi5ELb0ELb0ELNS_15WgradSyncMethodE3ENS_16CompileConditionILi1000EEEEEvPT_S6_S6_PKS5_S8_S8_S8_PKfflPfPj,"ax",@progbits
	.align	128
        .global         _ZN13group_norm_v218gn_bwd_cuda_kernelI13__nv_bfloat16Li320ELi3ELi16ELi20ELi1024ELb1ELb1ELi16ELi320ELi320ELi4ELb1ELi5ELb0ELb0ELNS_15WgradSyncMethodE3ENS_16CompileConditionILi1000EEEEEvPT_S6_S6_PKS5_S8_S8_S8_PKfflPfPj
        .type           _ZN13group_norm_v218gn_bwd_cuda_kernelI13__nv_bfloat16Li320ELi3ELi16ELi20ELi1024ELb1ELb1ELi16ELi320ELi320ELi4ELb1ELi5ELb0ELb0ELNS_15WgradSyncMethodE3ENS_16CompileConditionILi1000EEEEEvPT_S6_S6_PKS5_S8_S8_S8_PKfflPfPj,@function
        .size           _ZN13group_norm_v218gn_bwd_cuda_kernelI13__nv_bfloat16Li320ELi3ELi16ELi20ELi1024ELb1ELb1ELi16ELi320ELi320ELi4ELb1ELi5ELb0ELb0ELNS_15WgradSyncMethodE3ENS_16CompileConditionILi1000EEEEEvPT_S6_S6_PKS5_S8_S8_S8_PKfflPfPj,(.L_x_1667 - _ZN13group_norm_v218gn_bwd_cuda_kernelI13__nv_bfloat16Li320ELi3ELi16ELi20ELi1024ELb1ELb1ELi16ELi320ELi320ELi4ELb1ELi5ELb0ELb0ELNS_15WgradSyncMethodE3ENS_16CompileConditionILi1000EEEEEvPT_S6_S6_PKS5_S8_S8_S8_PKfflPfPj)
        .other          _ZN13group_norm_v218gn_bwd_cuda_kernelI13__nv_bfloat16Li320ELi3ELi16ELi20ELi1024ELb1ELb1ELi16ELi320ELi320ELi4ELb1ELi5ELb0ELb0ELNS_15WgradSyncMethodE3ENS_16CompileConditionILi1000EEEEEvPT_S6_S6_PKS5_S8_S8_S8_PKfflPfPj,@"STO_CUDA_ENTRY STV_DEFAULT"
_ZN13group_norm_v218gn_bwd_cuda_kernelI13__nv_bfloat16Li320ELi3ELi16ELi20ELi1024ELb1ELb1ELi16ELi320ELi320ELi4ELb1ELi5ELb0ELb0ELNS_15WgradSyncMethodE3ENS_16CompileConditionILi1000EEEEEvPT_S6_S6_PKS5_S8_S8_S8_PKfflPfPj:
.text._ZN13group_norm_v218gn_bwd_cuda_kernelI13__nv_bfloat16Li320ELi3ELi16ELi20ELi1024ELb1ELb1ELi16ELi320ELi320ELi4ELb1ELi5ELb0ELb0ELNS_15WgradSyncMethodE3ENS_16CompileConditionILi1000EEEEEvPT_S6_S6_PKS5_S8_S8_S8_PKfflPfPj:
[----:B------:R-:W0:Y:S08]  /*0000*/  LDC R1, c[0x0][0x37c] ;  /* 0x0000df00ff017b82 */ /* 0x000e300000000800 */
[----:B------:R-:W1:Y:S01]  /*0010*/  S2UR UR6, SR_CTAID.Y ;  /* 0x00000000000679c3 */ /* 0x000e620000002600 */
[----:B------:R-:W2:Y:S01]  /*0020*/  LDCU.64 UR14, c[0x0][0x3c8] ;  /* 0x00007900ff0e77ac */ /* 0x000ea20008000a00 */
[----:B------:R-:W3:Y:S01]  /*0030*/  S2R R8, SR_CTAID.X ;  /* 0x0000000000087919 */ /* 0x000ee20000002500 */
[----:B0-----:R-:W-:Y:S01]  /*0040*/  IADD3 R1, PT, PT, R1, -0x18, RZ ;  /* 0xffffffe801017810 */ /* 0x001fe20007ffe0ff */
[----:B------:R-:W0:Y:S01]  /*0050*/  LDCU.64 UR4, c[0x0][0x3d8] ;  /* 0x00007b00ff0477ac */ /* 0x000e220008000a00 */
[----:B------:R-:W-:Y:S01]  /*0060*/  UMOV UR7, 0x0 ;  /* 0x0000000000077882 */ /* 0x000fe20000000000 */
[----:B------:R-:W4:Y:S01]  /*0070*/  LDCU.64 UR12, c[0x0][0x358] ;  /* 0x00006b00ff0c77ac */ /* 0x000f220008000a00 */
[----:B-1----:R-:W-:Y:S01]  /*0080*/  MOV R41, UR6 ;  /* 0x0000000600297c02 */ /* 0x002fe20008000f00 */
[----:B------:R-:W-:-:S02]  /*0090*/  UMOV UR6, 0x14 ;  /* 0x0000001400067882 */ /* 0x000fc40000000000 */
[----:B0-----:R-:W-:Y:S01]  /*00a0*/  UIMAD.WIDE.U32 UR6, UR4, 0x1, UR6 ;  /* 0x00000001040678a5 */ /* 0x001fe2000f8e0006 */
[C---:B--2---:R-:W-:Y:S02]  /*00b0*/  ISETP.GE.U32.AND P0, PT, R41.reuse, UR14, PT ;  /* 0x0000000e29007c0c */ /* 0x044fe4000bf06070 */
[----:B------:R-:W-:Y:S01]  /*00c0*/  R2UR UR8, R41 ;  /* 0x00000000290872ca */ /* 0x000fe200000e0000 */
[----:B------:R-:W-:Y:S01]  /*00d0*/  UIADD3 UR7, UPT, UPT, UR7, UR5, URZ ;  /* 0x0000000507077290 */ /* 0x000fe2000fffe0ff */
[----:B------:R-:W-:Y:S02]  /*00e0*/  ISETP.GE.AND.EX P0, PT, RZ, UR15, PT, P0 ;  /* 0x0000000fff007c0c */ /* 0x000fe4000bf06300 */
[----:B------:R-:W-:-:S11]  /*00f0*/  UMOV UR5, URZ ;  /* 0x000000ff00057c82 */ /* 0x000fd60008000000 */
[----:B---34-:R-:W-:Y:S05]  /*0100*/  @!P0 BRA `(.L_x_512) ;  /* 0x0000000000608947 */ /* 0x018fea0003800000 */
        /* <DEDUP_REMOVED lines=13> */
.L_x_514:
        /* <DEDUP_REMOVED lines=8> */
.L_x_513:
[----:B------:R-:W-:Y:S05]  /*0260*/  WARPSYNC.ALL ;  /* 0x0000000000007948 */ /* 0x000fea0003800000 */
[----:B------:R-:W-:Y:S06]  /*0270*/  BAR.SYNC.DEFER_BLOCKING 0x0 ;  /* 0x0000000000007b1d */ /* 0x000fec0000010000 */
[----:B------:R-:W-:Y:S05]  /*0280*/  BRA `(.L_x_515) ;  /* 0x0000002800e07947 */ /* 0x000fea0003800000 */
.L_x_512:
        /* <DEDUP_REMOVED lines=12> */
[----:B------:R-:W-:Y:S03]  /*0350*/  STL [R1+0x4], R12 ;  /* 0x0000040c01007387 */ /* 0x000fe60000100800 */
[----:B------:R-:W-:-:S05]  /*0360*/  SHF.L.U32 R5, R9, 0x2, RZ ;  /* 0x0000000209057819 */ /* 0x000fca00000006ff */
[----:B-1----:R-:W-:-:S04]  /*0370*/  IMAD.WIDE.U32 R56, R5, 0x2, R56 ;  /* 0x0000000205387825 */ /* 0x002fc800078e0038 */
[----:B--2---:R-:W-:Y:S02]  /*0380*/  IMAD.WIDE.U32 R2, R5, 0x2, R2 ;  /* 0x0000000205027825 */ /* 0x004fe400078e0002 */
[----:B------:R-:W2:Y:S04]  /*0390*/  LDG.E.64.CONSTANT R56, desc[UR12][R56.64] ;  /* 0x0000000c38387981 */ /* 0x000ea8000c1e9b00 */
[----:B------:R0:W3:Y:S01]  /*03a0*/  LDG.E.64.CONSTANT R10, desc[UR12][R2.64] ;  /* 0x0000000c020a7981 */ /* 0x0000e2000c1e9b00 */
[----:B------:R-:W1:Y:S01]  /*03b0*/  S2R R5, SR_CgaCtaId ;  /* 0x0000000000057919 */ /* 0x000e620000008800 */
[----:B------:R-:W-:-:S04]  /*03c0*/  MOV R4, 0x400 ;  /* 0x0000040000047802 */ /* 0x000fc80000000f00 */
[----:B------:R-:W-:Y:S02]  /*03d0*/  IADD3 R4, PT, PT, R4, 0x2800, RZ ;  /* 0x0000280004047810 */ /* 0x000fe40007ffe0ff */
[----:B------:R-:W-:Y:S02]  /*03e0*/  SHF.L.U32 R7, R6, 0x3, RZ ;  /* 0x0000000306077819 */ /* 0x000fe400000006ff */
[----:B0-----:R-:W-:Y:S02]  /*03f0*/  SHF.L.U32 R3, R8, 0x4, RZ ;  /* 0x0000000408037819 */ /* 0x001fe400000006ff */
[----:B-1----:R-:W-:Y:S02]  /*0400*/  LEA R4, R5, R4, 0x18 ;  /* 0x0000000405047211 */ /* 0x002fe400078ec0ff */
[----:B------:R-:W-:-:S05]  /*0410*/  SHF.R.U32.HI R5, RZ, 0x2, R6 ;  /* 0x00000002ff057819 */ /* 0x000fca0000011606 */
[--C-:B------:R-:W-:Y:S02]  /*0420*/  IMAD R6, R5, 0xc8, R4.reuse ;  /* 0x000000c805067824 */ /* 0x100fe400078e0204 */
[----:B------:R-:W-:Y:S01]  /*0430*/  IMAD R5, R9, 0x28, R4 ;  /* 0x0000002809057824 */ /* 0x000fe200078e0204 */
[----:B------:R-:W-:Y:S02]  /*0440*/  PRMT R4, R12, 0x9910, RZ ;  /* 0x000099100c047816 */ /* 0x000fe400000000ff */
[C---:B------:R-:W-:Y:S02]  /*0450*/  LOP3.LUT R9, R0.reuse, 0x3f0, R3, 0xf8, !PT ;  /* 0x000003f000097812 */ /* 0x040fe400078ef803 */
[----:B------:R-:W-:Y:S02]  /*0460*/  LEA R3, R0, R5, 0x3 ;  /* 0x0000000500037211 */ /* 0x000fe400078e18ff */
[----:B------:R-:W-:-:S05]  /*0470*/  MOV R0, R4 ;  /* 0x0000000400007202 */ /* 0x000fca0000000f00 */
[----:B------:R-:W-:-:S05]  /*0480*/  IMAD R0, R0, 0xcd, RZ ;  /* 0x000000cd00007824 */ /* 0x000fca00078e02ff */
[----:B------:R-:W-:-:S04]  /*0490*/  LOP3.LUT R0, R0, 0xffff, RZ, 0xc0, !PT ;  /* 0x0000ffff00007812 */ /* 0x000fc800078ec0ff */
[----:B------:R-:W-:Y:S01]  /*04a0*/  SHF.R.U32.HI R9, RZ, 0xa, R0 ;  /* 0x0000000aff097819 */ /* 0x000fe20000011600 */
[----:B------:R0:W-:Y:S04]  /*04b0*/  STL [R1+0xc], R3 ;  /* 0x00000c0301007387 */ /* 0x0001e80000100800 */
[----:B------:R1:W-:Y:S01]  /*04c0*/  STL [R1+0x8], R9 ;  /* 0x0000080901007387 */ /* 0x0003e20000100800 */
[----:B------:R-:W-:-:S04]  /*04d0*/  LOP3.LUT R7, R7, 0x18, RZ, 0xc0, !PT ;  /* 0x0000001807077812 */ /* 0x000fc800078ec0ff */
[----:B------:R-:W-:Y:S02]  /*04e0*/  IADD3 R2, PT, PT, R6, R7, RZ ;  /* 0x0000000706027210 */ /* 0x000fe40007ffe0ff */
[----:B------:R-:W-:Y:S02]  /*04f0*/  CS2R R30, SRZ ;  /* 0x00000000001e7805 */ /* 0x000fe4000001ff00 */
[----:B------:R-:W-:Y:S02]  /*0500*/  CS2R R28, SRZ ;  /* 0x00000000001c7805 */ /* 0x000fe4000001ff00 */
[----:B------:R-:W-:Y:S02]  /*0510*/  CS2R R26, SRZ ;  /* 0x00000000001a7805 */ /* 0x000fe4000001ff00 */
[----:B------:R-:W-:Y:S02]  /*0520*/  CS2R R24, SRZ ;  /* 0x0000000000187805 */ /* 0x000fe4000001ff00 */
[----:B------:R-:W-:Y:S01]  /*0530*/  LOP3.LUT R34, R9, 0xffff, RZ, 0xc0, !PT ;  /* 0x0000ffff09227812 */ /* 0x000fe200078ec0ff */
[----:B------:R-:W-:Y:S01]  /*0540*/  UMOV UR4, URZ ;  /* 0x000000ff00047c82 */ /* 0x000fe20008000000 */
[----:B--2---:R-:W-:-:S02]  /*0550*/  PRMT R58, R56, 0x7632, R58 ;  /* 0x00007632383a7816 */ /* 0x004fc4000000003a */
[----:B------:R-:W-:Y:S02]  /*0560*/  PRMT R8, R57, 0x7632, R8 ;  /* 0x0000763239087816 */ /* 0x000fe40000000008 */
[C---:B---3--:R-:W-:Y:S02]  /*0570*/  PRMT R6, R10.reuse, 0x7632, R6 ;  /* 0x000076320a067816 */ /* 0x048fe40000000006 */
[C---:B------:R-:W-:Y:S02]  /*0580*/  PRMT R7, R11.reuse, 0x7632, R7 ;  /* 0x000076320b077816 */ /* 0x040fe40000000007 */
[----:B0-----:R-:W-:Y:S02]  /*0590*/  SHF.L.U32 R3, R10, 0x10, RZ ;  /* 0x000000100a037819 */ /* 0x001fe400000006ff */
[----:B------:R-:W-:Y:S02]  /*05a0*/  SHF.L.U32 R4, R11, 0x10, RZ ;  /* 0x000000100b047819 */ /* 0x000fe400000006ff */
[----:B------:R-:W-:-:S02]  /*05b0*/  SHF.L.U32 R59, R56, 0x10, RZ ;  /* 0x00000010383b7819 */ /* 0x000fc400000006ff */
[----:B------:R-:W-:Y:S02]  /*05c0*/  SHF.L.U32 R57, R57, 0x10, RZ ;  /* 0x0000001039397819 */ /* 0x000fe400000006ff */
[----:B------:R-:W-:Y:S02]  /*05d0*/  SHF.L.U32 R6, R6, 0x10, RZ ;  /* 0x0000001006067819 */ /* 0x000fe400000006ff */
[----:B------:R-:W-:Y:S02]  /*05e0*/  SHF.L.U32 R7, R7, 0x10, RZ ;  /* 0x0000001007077819 */ /* 0x000fe400000006ff */
[----:B------:R-:W-:Y:S02]  /*05f0*/  SHF.L.U32 R58, R58, 0x10, RZ ;  /* 0x000000103a3a7819 */ /* 0x000fe400000006ff */
[----:B-1----:R-:W-:-:S07]  /*0600*/  SHF.L.U32 R8, R8, 0x10, RZ ;  /* 0x0000001008087819 */ /* 0x002fce00000006ff */
.L_x_529:
[----:B------:R-:W2:Y:S01]  /*0610*/  LDL R0, [R1+0x4] ;  /* 0x0000040001007983 */ /* 0x000ea20000100800 */
[----:B0-----:R-:W0:Y:S01]  /*0620*/  LDCU.64 UR14, c[0x0][0x3b8] ;  /* 0x00007700ff0e77ac */ /* 0x001e220008000a00 */
[----:B------:R-:W-:Y:S01]  /*0630*/  MOV R5, UR8 ;  /* 0x0000000800057c02 */ /* 0x000fe20008000f00 */
[----:B------:R-:W1:Y:S01]  /*0640*/  S2R R9, SR_CTAID.X ;  /* 0x0000000000097919 */ /* 0x000e620000002500 */
[----:B------:R-:W-:Y:S02]  /*0650*/  USHF.L.U32 UR9, UR8, 0x5, URZ ;  /* 0x0000000508097899 */ /* 0x000fe400080006ff */
[----:B------:R-:W-:Y:S01]  /*0660*/  USHF.L.U64.HI UR10, UR8, 0x5, UR5 ;  /* 0x00000005080a7899 */ /* 0x000fe20008010205 */
[----:B-----5:R3:W-:Y:S03]  /*0670*/  STL [R1+0x10], R2 ;  /* 0x0000100201007387 */ /* 0x0207e60000100800 */
[----:B------:R-:W-:Y:S01]  /*0680*/  MOV R10, UR9 ;  /* 0x00000009000a7c02 */ /* 0x000fe20008000f00 */
[----:B------:R-:W-:Y:S01]  /*0690*/  UIMAD UR9, UR5, 0x50000, URZ ;  /* 0x00050000050978a4 */ /* 0x000fe2000f8e02ff */
[----:B------:R-:W-:-:S03]  /*06a0*/  MOV R11, UR10 ;  /* 0x0000000a000b7c02 */ /* 0x000fc60008000f00 */
[----:B------:R-:W-:Y:S02]  /*06b0*/  IMAD.WIDE.U32 R34, R34, 0x2, R10 ;  /* 0x0000000222227825 */ /* 0x000fe400078e000a */
[----:B------:R-:W4:Y:S01]  /*06c0*/  LDCU.64 UR10, c[0x0][0x3a0] ;  /* 0x00007400ff0a77ac */ /* 0x000f220008000a00 */
[----:B0-----:R-:W-:-:S04]  /*06d0*/  LEA R36, P0, R34, UR14, 0x2 ;  /* 0x0000000e22247c11 */ /* 0x001fc8000f8010ff */
[----:B------:R-:W-:Y:S01]  /*06e0*/  LEA.HI.X R37, R34, UR15, R35, 0x2, P0 ;  /* 0x0000000f22257c11 */ /* 0x000fe200080f1423 */
[----:B------:R-:W0:Y:S05]  /*06f0*/  LDCU.64 UR14, c[0x0][0x3c8] ;  /* 0x00007900ff0e77ac */ /* 0x000e2a0008000a00 */
[----:B------:R-:W4:Y:S01]  /*0700*/  LDG.E.64.CONSTANT R36, desc[UR12][R36.64] ;  /* 0x0000000c24247981 */ /* 0x000f22000c1e9b00 */
[----:B-1----:R-:W-:Y:S02]  /*0710*/  SHF.L.U32 R9, R9, 0x4, RZ ;  /* 0x0000000409097819 */ /* 0x002fe400000006ff */
[----:B--2---:R-:W-:Y:S02]  /*0720*/  LOP3.LUT R12, R0, 0xffff, RZ, 0xc0, !PT ;  /* 0x0000ffff000c7812 */ /* 0x004fe400078ec0ff */
[----:B------:R-:W1:Y:S03]  /*0730*/  S2R R0, SR_TID.X ;  /* 0x0000000000007919 */ /* 0x000e660000002100 */
[----:B------:R-:W-:-:S04]  /*0740*/  IMAD.WIDE.U32 R12, R12, 0x4, RZ ;  /* 0x000000040c0c7825 */ /* 0x000fc800078e00ff */
[----:B------:R-:W-:Y:S01]  /*0750*/  IMAD.WIDE.U32 R10, R5, 0x50000, R12 ;  /* 0x00050000050a7825 */ /* 0x000fe200078e000c */
[----:B-1----:R-:W-:-:S05]  /*0760*/  LOP3.LUT R0, R0, 0xffff, RZ, 0xc0, !PT ;  /* 0x0000ffff00007812 */ /* 0x002fca00078ec0ff */
[----:B------:R-:W-:-:S05]  /*0770*/  IMAD R0, R0, 0x334, RZ ;  /* 0x0000033400007824 */ /* 0x000fca00078e02ff */
[----:B------:R-:W-:-:S04]  /*0780*/  SHF.R.U32.HI R0, RZ, 0x10, R0 ;  /* 0x00000010ff007819 */ /* 0x000fc80000011600 */
[----:B------:R-:W-:-:S05]  /*0790*/  LOP3.LUT R0, R0, 0x3f0, R9, 0xf8, !PT ;  /* 0x000003f000007812 */ /* 0x000fca00078ef809 */
[----:B------:R-:W-:-:S05]  /*07a0*/  IMAD R5, R0, 0x140, RZ ;  /* 0x0000014000057824 */ /* 0x000fca00078e02ff */
[----:B------:R-:W-:-:S04]  /*07b0*/  IADD3 R0, P1, PT, R5, R10, RZ ;  /* 0x0000000a05007210 */ /* 0x000fc80007f3e0ff */
[----:B------:R-:W-:Y:S01]  /*07c0*/  IADD3.X R11, PT, PT, R11, UR9, RZ, P1, !PT ;  /* 0x000000090b0b7c10 */ /* 0x000fe20008ffe4ff */
[----:B------:R-:W1:Y:S01]  /*07d0*/  LDCU UR9, c[0x0][0x3c0] ;  /* 0x00007800ff0977ac */ /* 0x000e620008000800 */
[C---:B------:R-:W-:Y:S02]  /*07e0*/  SHF.L.U32 R61, R0.reuse, 0x1, RZ ;  /* 0x00000001003d7819 */ /* 0x040fe400000006ff */
[----:B---3--:R-:W-:Y:S02]  /*07f0*/  SHF.L.U64.HI R2, R0, 0x1, R11 ;  /* 0x0000000100027819 */ /* 0x008fe4000001020b */
[----:B----4-:R-:W-:-:S04]  /*0800*/  IADD3 R22, P0, PT, R61, UR10, RZ ;  /* 0x0000000a3d167c10 */ /* 0x010fc8000ff1e0ff */
[----:B------:R-:W-:Y:S01]  /*0810*/  IADD3.X R23, PT, PT, R2, UR11, RZ, P0, !PT ;  /* 0x0000000b02177c10 */ /* 0x000fe200087fe4ff */
[----:B------:R-:W2:Y:S04]  /*0820*/  LDCU.64 UR10, c[0x0][0x398] ;  /* 0x00007300ff0a77ac */ /* 0x000ea80008000a00 */
[----:B------:R-:W3:Y:S04]  /*0830*/  LDG.E.64.CONSTANT R20, desc[UR12][R22.64] ;  /* 0x0000000c16147981 */ /* 0x000ee8000c1e9b00 */
[----:B------:R-:W4:Y:S04]  /*0840*/  LDG.E.64.CONSTANT R18, desc[UR12][R22.64+0xa00] ;  /* 0x000a000c16127981 */ /* 0x000f28000c1e9b00 */
[----:B------:R-:W4:Y:S04]  /*0850*/  LDG.E.64.CONSTANT R14, desc[UR12][R22.64+0x1400] ;  /* 0x0014000c160e7981 */ /* 0x000f28000c1e9b00 */
[----:B------:R0:W4:Y:S01]  /*0860*/  LDG.E.64.CONSTANT R12, desc[UR12][R22.64+0x1e00] ;  /* 0x001e000c160c7981 */ /* 0x000122000c1e9b00 */
[----:B--2---:R-:W-:-:S04]  /*0870*/  IADD3 R34, P0, PT, R61, UR10, RZ ;  /* 0x0000000a3d227c10 */ /* 0x004fc8000ff1e0ff */
[----:B------:R-:W-:-:S05]  /*0880*/  IADD3.X R35, PT, PT, R2, UR11, RZ, P0, !PT ;  /* 0x0000000b02237c10 */ /* 0x000fca00087fe4ff */
[----:B------:R-:W2:Y:S04]  /*0890*/  LDG.E.64.CONSTANT R16, desc[UR12][R34.64] ;  /* 0x0000000c22107981 */ /* 0x000ea8000c1e9b00 */
[----:B------:R-:W2:Y:S04]  /*08a0*/  LDG.E.64.CONSTANT R38, desc[UR12][R34.64+0xa00] ;  /* 0x000a000c22267981 */ /* 0x000ea8000c1e9b00 */
[----:B------:R-:W2:Y:S04]  /*08b0*/  LDG.E.64.CONSTANT R32, desc[UR12][R34.64+0x1400] ;  /* 0x0014000c22207981 */ /* 0x000ea8000c1e9b00 */
[----:B------:R-:W2:Y:S01]  /*08c0*/  LDG.E.64.CONSTANT R34, desc[UR12][R34.64+0x1e00] ;  /* 0x001e000c22227981 */ /* 0x000ea2000c1e9b00 */
[----:B-1----:R-:W-:-:S06]  /*08d0*/  FADD.FTZ R10, R37, UR9 ;  /* 0x00000009250a7e21 */ /* 0x002fcc0008010000 */
[----:B------:R-:W1:Y:S01]  /*08e0*/  MUFU.RSQ R10, R10 ;  /* 0x0000000a000a7308 */ /* 0x000e620000001400 */
[----:B------:R0:W-:Y:S04]  /*08f0*/  STL [R1], R2 ;  /* 0x0000000201007387 */ /* 0x0001e80000100800 */
[----:B0-----:R-:W2:Y:S01]  /*0900*/  LDL R2, [R1+0xc] ;  /* 0x00000c0001027983 */ /* 0x001ea20000100800 */
[----:B---3--:R-:W-:Y:S02]  /*0910*/  SHF.L.U32 R5, R20, 0x10, RZ ;  /* 0x0000001014057819 */ /* 0x008fe400000006ff */
[----:B------:R-:W-:-:S03]  /*0920*/  SHF.L.U32 R9, R21, 0x10, RZ ;  /* 0x0000001015097819 */ /* 0x000fc600000006ff */
[----:B------:R-:W-:-:S04]  /*0930*/  FADD.FTZ R5, -R36, R5 ;  /* 0x0000000524057221 */ /* 0x000fc80000010100 */
[----:B-1----:R-:W-:Y:S01]  /*0940*/  FMUL.FTZ R0, R10, R5 ;  /* 0x000000050a007220 */ /* 0x002fe20000410000 */
[----:B------:R-:W-:-:S03]  /*0950*/  FADD.FTZ R9, -R36, R9 ;  /* 0x0000000924097221 */ /* 0x000fc60000010100 */
[----:B------:R-:W-:Y:S01]  /*0960*/  FFMA.FTZ R37, R3, R0, R59 ;  /* 0x0000000003257223 */ /* 0x000fe2000001003b */
[----:B------:R-:W-:Y:S01]  /*0970*/  PRMT R20, R20, 0x7632, R20 ;  /* 0x0000763214147816 */ /* 0x000fe20000000014 */
[----:B------:R-:W-:Y:S02]  /*0980*/  FMUL.FTZ R40, R10, R9 ;  /* 0x000000090a287220 */ /* 0x000fe40000410000 */
[----:B------:R-:W-:Y:S01]  /*0990*/  FMUL.FTZ R9, R37, -1.4426950216293334961 ;  /* 0xbfb8aa3b25097820 */ /* 0x000fe20000410000 */
[----:B------:R-:W-:Y:S02]  /*09a0*/  PRMT R21, R21, 0x7632, R21 ;  /* 0x0000763215157816 */ /* 0x000fe40000000015 */
[----:B------:R-:W-:Y:S02]  /*09b0*/  SHF.L.U32 R5, R20, 0x10, RZ ;  /* 0x0000001014057819 */ /* 0x000fe400000006ff */
[----:B------:R-:W-:Y:S01]  /*09c0*/  SHF.L.U32 R23, R21, 0x10, RZ ;  /* 0x0000001015177819 */ /* 0x000fe200000006ff */
[----:B------:R-:W0:Y:S02]  /*09d0*/  MUFU.EX2 R9, R9 ;  /* 0x0000000900097308 */ /* 0x000e240000000800 */
[----:B------:R-:W-:Y:S01]  /*09e0*/  FADD.FTZ R5, -R36, R5 ;  /* 0x0000000524057221 */ /* 0x000fe20000010100 */
[----:B------:R-:W-:Y:S01]  /*09f0*/  FFMA.FTZ R44, R4, R40, R57 ;  /* 0x00000028042c7223 */ /* 0x000fe20000010039 */
[----:B------:R-:W-:-:S02]  /*0a00*/  FADD.FTZ R23, -R36, R23 ;  /* 0x0000001724177221 */ /* 0x000fc40000010100 */
[----:B------:R-:W-:Y:S01]  /*0a10*/  FMUL.FTZ R5, R10, R5 ;  /* 0x000000050a057220 */ /* 0x000fe20000410000 */
[----:B------:R-:W-:Y:S01]  /*0a20*/  FMUL.FTZ R20, R44, -1.4426950216293334961 ;  /* 0xbfb8aa3b2c147820 */ /* 0x000fe20000410000 */
[----:B------:R-:W-:Y:S02]  /*0a30*/  FMUL.FTZ R23, R10, R23 ;  /* 0x000000170a177220 */ /* 0x000fe40000410000 */
[----:B------:R-:W-:Y:S02]  /*0a40*/  FFMA.FTZ R48, R6, R5, R58 ;  /* 0x0000000506307223 */ /* 0x000fe4000001003a */
[----:B------:R-:W-:Y:S02]  /*0a50*/  FFMA.FTZ R46, R7, R23, R8 ;  /* 0x00000017072e7223 */ /* 0x000fe40000010008 */
[----:B------:R-:W-:Y:S01]  /*0a60*/  FMUL.FTZ R21, R48, -1.4426950216293334961 ;  /* 0xbfb8aa3b30157820 */ /* 0x000fe20000410000 */
[----:B------:R-:W1:Y:S01]  /*0a70*/  MUFU.EX2 R20, R20 ;  /* 0x0000001400147308 */ /* 0x000e620000000800 */
[----:B------:R-:W-:Y:S01]  /*0a80*/  FMUL.FTZ R45, R46, -1.4426950216293334961 ;  /* 0xbfb8aa3b2e2d7820 */ /* 0x000fe20000410000 */
[----:B0-----:R-:W-:Y:S01]  /*0a90*/  FADD.FTZ R9, R9, 1 ;  /* 0x3f80000009097421 */ /* 0x001fe20000010000 */
[----:B----4-:R-:W-:-:S05]  /*0aa0*/  SHF.L.U32 R11, R18, 0x10, RZ ;  /* 0x00000010120b7819 */ /* 0x010fca00000006ff */
[----:B------:R-:W0:Y:S01]  /*0ab0*/  MUFU.EX2 R21, R21 ;  /* 0x0000001500157308 */ /* 0x000e220000000800 */
[----:B------:R-:W-:-:S07]  /*0ac0*/  FADD.FTZ R11, -R36, R11 ;  /* 0x0000000b240b7221 */ /* 0x000fce0000010100 */
[----:B------:R-:W3:Y:S01]  /*0ad0*/  MUFU.EX2 R54, R45 ;  /* 0x0000002d00367308 */ /* 0x000ee20000000800 */
[----:B------:R-:W-:-:S07]  /*0ae0*/  FMUL.FTZ R22, R10, R11 ;  /* 0x0000000b0a167220 */ /* 0x000fce0000410000 */
[----:B------:R-:W4:Y:S01]  /*0af0*/  MUFU.RCP R9, R9 ;  /* 0x0000000900097308 */ /* 0x000f220000001000 */
[----:B------:R-:W-:Y:S01]  /*0b00*/  FFMA.FTZ R47, R3, R22, R59 ;  /* 0x00000016032f7223 */ /* 0x000fe2000001003b */
[----:B-1----:R-:W-:Y:S01]  /*0b10*/  FADD.FTZ R55, R20, 1 ;  /* 0x3f80000014377421 */ /* 0x002fe20000010000 */
[----:B------:R-:W-:Y:S02]  /*0b20*/  SHF.L.U32 R49, R19, 0x10, RZ ;  /* 0x0000001013317819 */ /* 0x000fe400000006ff */
[----:B------:R-:W-:Y:S01]  /*0b30*/  FMUL.FTZ R11, R47, -1.4426950216293334961 ;  /* 0xbfb8aa3b2f0b7820 */ /* 0x000fe20000410000 */
[----:B0-----:R-:W-:Y:S02]  /*0b40*/  FADD.FTZ R56, R21, 1 ;  /* 0x3f80000015387421 */ /* 0x001fe40000010000 */
[----:B------:R-:W-:Y:S01]  /*0b50*/  FADD.FTZ R49, -R36, R49 ;  /* 0x0000003124317221 */ /* 0x000fe20000010100 */
[----:B---3--:R-:W-:Y:S01]  /*0b60*/  FADD.FTZ R54, R54, 1 ;  /* 0x3f80000036367421 */ /* 0x008fe20000010000 */
[----:B------:R-:W0:Y:S01]  /*0b70*/  MUFU.RCP R55, R55 ;  /* 0x0000003700377308 */ /* 0x000e220000001000 */
[----:B------:R-:W-:Y:S01]  /*0b80*/  SHF.L.U32 R43, R14, 0x10, RZ ;  /* 0x000000100e2b7819 */ /* 0x000fe200000006ff */
[----:B------:R-:W-:Y:S01]  /*0b90*/  FMUL.FTZ R20, R10, R49 ;  /* 0x000000310a147220 */ /* 0x000fe20000410000 */
[----:B----4-:R-:W-:-:S05]  /*0ba0*/  FADD.FTZ R42, -R9, 1 ;  /* 0x3f800000092a7421 */ /* 0x010fca0000010100 */
[----:B------:R-:W1:Y:S01]  /*0bb0*/  MUFU.EX2 R11, R11 ;  /* 0x0000000b000b7308 */ /* 0x000e620000000800 */
[----:B------:R-:W-:Y:S01]  /*0bc0*/  PRMT R45, R18, 0x7632, R45 ;  /* 0x00007632122d7816 */ /* 0x000fe2000000002d */
[----:B------:R-:W-:Y:S01]  /*0bd0*/  FFMA.FTZ R21, R37, R42, 1 ;  /* 0x3f80000025157423 */ /* 0x000fe2000001002a */
[----:B------:R-:W-:Y:S01]  /*0be0*/  FADD.FTZ R37, -R36, R43 ;  /* 0x0000002b24257221 */ /* 0x000fe20000010100 */
[----:B------:R-:W-:-:S04]  /*0bf0*/  FFMA.FTZ R43, R4, R20, R57 ;  /* 0x00000014042b7223 */ /* 0x000fc80000010039 */
[----:B------:R-:W3:Y:S01]  /*0c00*/  MUFU.RCP R56, R56 ;  /* 0x0000003800387308 */ /* 0x000ee20000001000 */
[----:B------:R-:W-:Y:S01]  /*0c10*/  FMUL.FTZ R18, R10, R37 ;  /* 0x000000250a127220 */ /* 0x000fe20000410000 */
[----:B------:R-:W-:-:S06]  /*0c20*/  SHF.L.U32 R45, R45, 0x10, RZ ;  /* 0x000000102d2d7819 */ /* 0x000fcc00000006ff */
[----:B------:R-:W4:Y:S01]  /*0c30*/  MUFU.RCP R54, R54 ;  /* 0x0000003600367308 */ /* 0x000f220000001000 */
[----:B------:R-:W-:Y:S01]  /*0c40*/  FMUL.FTZ R37, R43, -1.4426950216293334961 ;  /* 0xbfb8aa3b2b257820 */ /* 0x000fe20000410000 */
[----:B------:R-:W-:Y:S01]  /*0c50*/  FMUL.FTZ R9, R9, R21 ;  /* 0x0000001509097220 */ /* 0x000fe20000410000 */
[----:B------:R-:W-:Y:S01]  /*0c60*/  FADD.FTZ R21, -R36, R45 ;  /* 0x0000002d24157221 */ /* 0x000fe20000010100 */
[----:B------:R-:W-:Y:S01]  /*0c70*/  PRMT R19, R19, 0x7632, R19 ;  /* 0x0000763213137816 */ /* 0x000fe20000000013 */
[----:B0-----:R-:W-:Y:S01]  /*0c80*/  FADD.FTZ R49, -R55, 1 ;  /* 0x3f80000037317421 */ /* 0x001fe20000010100 */
[----:B-1----:R-:W-:Y:S02]  /*0c90*/  FADD.FTZ R53, R11, 1 ;  /* 0x3f8000000b357421 */ /* 0x002fe40000010000 */
[----:B------:R-:W0:Y:S01]  /*0ca0*/  MUFU.EX2 R37, R37 ;  /* 0x0000002500257308 */ /* 0x000e220000000800 */
[----:B------:R-:W-:Y:S01]  /*0cb0*/  FMUL.FTZ R21, R10, R21 ;  /* 0x000000150a157220 */ /* 0x000fe20000410000 */
[----:B------:R-:W-:Y:S01]  /*0cc0*/  SHF.L.U32 R19, R19, 0x10, RZ ;  /* 0x0000001013137819 */ /* 0x000fe200000006ff */
[----:B------:R-:W-:Y:S01]  /*0cd0*/  FFMA.FTZ R44, R44, R49, 1 ;  /* 0x3f8000002c2c7423 */ /* 0x000fe20000010031 */
[----:B---3--:R-:W-:Y:S01]  /*0ce0*/  FADD.FTZ R50, -R56, 1 ;  /* 0x3f80000038327421 */ /* 0x008fe20000010100 */
[----:B------:R-:W-:-:S02]  /*0cf0*/  FFMA.FTZ R45, R6, R21, R58 ;  /* 0x00000015062d7223 */ /* 0x000fc4000001003a */
[----:B------:R-:W-:Y:S01]  /*0d00*/  FADD.FTZ R19, -R36, R19 ;  /* 0x0000001324137221 */ /* 0x000fe20000010100 */
[----:B----4-:R-:W-:Y:S01]  /*0d10*/  FADD.FTZ R49, -R54, 1 ;  /* 0x3f80000036317421 */ /* 0x010fe20000010100 */
[----:B------:R-:W-:Y:S01]  /*0d20*/  FFMA.FTZ R48, R48, R50, 1 ;  /* 0x3f80000030307423 */ /* 0x000fe20000010032 */
[----:B------:R-:W1:Y:S02]  /*0d30*/  MUFU.RCP R53, R53 ;  /* 0x0000003500357308 */ /* 0x000e640000001000 */
[----:B------:R-:W-:Y:S01]  /*0d40*/  FFMA.FTZ R46, R46, R49, 1 ;  /* 0x3f8000002e2e7423 */ /* 0x000fe20000010031 */
[----:B------:R-:W-:Y:S01]  /*0d50*/  FMUL.FTZ R49, R45, -1.4426950216293334961 ;  /* 0xbfb8aa3b2d317820 */ /* 0x000fe20000410000 */
[----:B------:R-:W-:Y:S01]  /*0d60*/  FMUL.FTZ R19, R10, R19 ;  /* 0x000000130a137220 */ /* 0x000fe20000410000 */
[----:B------:R-:W-:Y:S01]  /*0d70*/  FMUL.FTZ R56, R56, R48 ;  /* 0x0000003038387220 */ /* 0x000fe20000410000 */
[C---:B--2---:R-:W-:Y:S02]  /*0d80*/  PRMT R14, R16.reuse, 0x7632, R14 ;  /* 0x00007632100e7816 */ /* 0x044fe4000000000e */
[----:B------:R-:W-:Y:S01]  /*0d90*/  SHF.L.U32 R48, R16, 0x10, RZ ;  /* 0x0000001010307819 */ /* 0x000fe200000006ff */
[----:B------:R-:W-:Y:S01]  /*0da0*/  FFMA.FTZ R11, R7, R19, R8 ;  /* 0x00000013070b7223 */ /* 0x000fe20000010008 */
[----:B------:R-:W2:Y:S01]  /*0db0*/  MUFU.EX2 R49, R49 ;  /* 0x0000003100317308 */ /* 0x000ea20000000800 */
[----:B------:R-:W-:Y:S01]  /*0dc0*/  SHF.L.U32 R16, R14, 0x10, RZ ;  /* 0x000000100e107819 */ /* 0x000fe200000006ff */
[----:B0-----:R-:W-:Y:S01]  /*0dd0*/  FADD.FTZ R37, R37, 1 ;  /* 0x3f80000025257421 */ /* 0x001fe20000010000 */
[----:B------:R-:W-:Y:S01]  /*0de0*/  FMUL.FTZ R9, R48, R9 ;  /* 0x0000000930097220 */ /* 0x000fe20000410000 */
[----:B------:R-:W-:Y:S01]  /*0df0*/  FMUL.FTZ R48, R11, -1.4426950216293334961 ;  /* 0xbfb8aa3b0b307820 */ /* 0x000fe20000410000 */
[----:B------:R-:W-:Y:S01]  /*0e00*/  FMUL.FTZ R54, R54, R46 ;  /* 0x0000002e36367220 */ /* 0x000fe20000410000 */
[----:B------:R-:W-:-:S02]  /*0e10*/  FMUL.FTZ R56, R16, R56 ;  /* 0x0000003810387220 */ /* 0x000fc40000410000 */
[----:B------:R-:W0:Y:S01]  /*0e20*/  MUFU.RCP R51, R37 ;  /* 0x0000002500337308 */ /* 0x000e220000001000 */
[----:B------:R-:W-:Y:S02]  /*0e30*/  SHF.L.U32 R16, R15, 0x10, RZ ;  /* 0x000000100f107819 */ /* 0x000fe400000006ff */
[----:B------:R-:W-:Y:S02]  /*0e40*/  SHF.L.U32 R46, R17, 0x10, RZ ;  /* 0x00000010112e7819 */ /* 0x000fe400000006ff */
[----:B------:R-:W-:Y:S01]  /*0e50*/  PRMT R15, R14, 0x7632, R15 ;  /* 0x000076320e0f7816 */ /* 0x000fe2000000000f */
[----:B-1----:R-:W-:Y:S01]  /*0e60*/  FADD.FTZ R14, -R53, 1 ;  /* 0x3f800000350e7421 */ /* 0x002fe20000010100 */
[----:B------:R-:W-:Y:S01]  /*0e70*/  PRMT R17, R17, 0x7632, R17 ;  /* 0x0000763211117816 */ /* 0x000fe20000000011 */
[----:B------:R-:W1:Y:S02]  /*0e80*/  MUFU.EX2 R48, R48 ;  /* 0x0000003000307308 */ /* 0x000e640000000800 */
[----:B------:R-:W-:Y:S01]  /*0e90*/  FFMA.FTZ R47, R47, R14, 1 ;  /* 0x3f8000002f2f7423 */ /* 0x000fe2000001000e */
[----:B------:R-:W-:-:S02]  /*0ea0*/  SHF.L.U32 R17, R17, 0x10, RZ ;  /* 0x0000001011117819 */ /* 0x000fc400000006ff */
[----:B------:R-:W-:Y:S01]  /*0eb0*/  SHF.L.U32 R14, R15, 0x10, RZ ;  /* 0x000000100f0e7819 */ /* 0x000fe200000006ff */
[----:B--2---:R-:W-:Y:S02]  /*0ec0*/  FADD.FTZ R49, R49, 1 ;  /* 0x3f80000031317421 */ /* 0x004fe40000010000 */
[----:B------:R-:W-:Y:S02]  /*0ed0*/  FMUL.FTZ R54, R17, R54 ;  /* 0x0000003611367220 */ /* 0x000fe40000410000 */
[C---:B------:R-:W-:Y:S01]  /*0ee0*/  FADD.FTZ R17, -R36.reuse, R14 ;  /* 0x0000000e24117221 */ /* 0x040fe20000010100 */
[----:B------:R-:W-:Y:S01]  /*0ef0*/  FADD.FTZ R16, -R36, R16 ;  /* 0x0000001024107221 */ /* 0x000fe20000010100 */
[----:B------:R-:W2:Y:S01]  /*0f00*/  MUFU.RCP R52, R49 ;  /* 0x0000003100347308 */ /* 0x000ea20000001000 */
[----:B0-----:R-:W-:Y:S01]  /*0f10*/  FADD.FTZ R14, -R51, 1 ;  /* 0x3f800000330e7421 */ /* 0x001fe20000010100 */
[----:B------:R-:W-:Y:S01]  /*0f20*/  FFMA.FTZ R42, R3, R18, R59 ;  /* 0x00000012032a7223 */ /* 0x000fe2000001003b */
[C---:B------:R-:W-:Y:S01]  /*0f30*/  FMUL.FTZ R17, R10.reuse, R17 ;  /* 0x000000110a117220 */ /* 0x040fe20000410000 */
[----:B------:R-:W-:Y:S01]  /*0f40*/  FMUL.FTZ R16, R10, R16 ;  /* 0x000000100a107220 */ /* 0x000fe20000410000 */
[----:B------:R-:W-:Y:S01]  /*0f50*/  FMUL.FTZ R55, R55, R44 ;  /* 0x0000002c37377220 */ /* 0x000fe20000410000 */
[----:B-1----:R-:W-:Y:S01]  /*0f60*/  FADD.FTZ R48, R48, 1 ;  /* 0x3f80000030307421 */ /* 0x002fe20000010000 */
[----:B------:R-:W-:Y:S01]  /*0f70*/  FFMA.FTZ R43, R43, R14, 1 ;  /* 0x3f8000002b2b7423 */ /* 0x000fe2000001000e */
[----:B------:R-:W-:Y:S01]  /*0f80*/  FMUL.FTZ R44, R42, -1.4426950216293334961 ;  /* 0xbfb8aa3b2a2c7820 */ /* 0x000fe20000410000 */
[----:B------:R-:W-:Y:S01]  /*0f90*/  FFMA.FTZ R14, R6, R17, R58 ;  /* 0x00000011060e7223 */ /* 0x000fe2000001003a */
[----:B------:R-:W-:Y:S01]  /*0fa0*/  FFMA.FTZ R37, R4, R16, R57 ;  /* 0x0000001004257223 */ /* 0x000fe20000010039 */
[----:B------:R-:W0:Y:S01]  /*0fb0*/  MUFU.RCP R50, R48 ;  /* 0x0000003000327308 */ /* 0x000e220000001000 */
[----:B------:R-:W-:Y:S01]  /*0fc0*/  FMUL.FTZ R51, R51, R43 ;  /* 0x0000002b33337220 */ /* 0x000fe20000410000 */
[----:B------:R-:W-:Y:S01]  /*0fd0*/  FMUL.FTZ R43, R14, -1.4426950216293334961 ;  /* 0xbfb8aa3b0e2b7820 */ /* 0x000fe20000410000 */
[----:B------:R-:W-:Y:S01]  /*0fe0*/  FMUL.FTZ R55, R46, R55 ;  /* 0x000000372e377220 */ /* 0x000fe20000410000 */
[----:B------:R-:W-:-:S04]  /*0ff0*/  FMUL.FTZ R46, R37, -1.4426950216293334961 ;  /* 0xbfb8aa3b252e7820 */ /* 0x000fc80000410000 */
[----:B------:R-:W1:Y:S01]  /*1000*/  MUFU.EX2 R44, R44 ;  /* 0x0000002c002c7308 */ /* 0x000e620000000800 */
[----:B------:R-:W-:Y:S01]  /*1010*/  FMUL.FTZ R53, R53, R47 ;  /* 0x0000002f35357220 */ /* 0x000fe20000410000 */
[----:B--2---:R-:W-:Y:S01]  /*1020*/  FADD.FTZ R47, -R52, 1 ;  /* 0x3f800000342f7421 */ /* 0x004fe20000010100 */
[----:B------:R-:W-:-:S05]  /*1030*/  PRMT R15, R15, 0x7632, R15 ;  /* 0x000076320f0f7816 */ /* 0x000fca000000000f */
[----:B------:R-:W2:Y:S01]  /*1040*/  MUFU.EX2 R43, R43 ;  /* 0x0000002b002b7308 */ /* 0x000ea20000000800 */
[----:B------:R-:W-:Y:S01]  /*1050*/  FFMA.FTZ R45, R45, R47, 1 ;  /* 0x3f8000002d2d7423 */ /* 0x000fe2000001002f */
[----:B------:R-:W-:-:S06]  /*1060*/  SHF.L.U32 R15, R15, 0x10, RZ ;  /* 0x000000100f0f7819 */ /* 0x000fcc00000006ff */
[----:B------:R-:W3:Y:S01]  /*1070*/  MUFU.EX2 R46, R46 ;  /* 0x0000002e002e7308 */ /* 0x000ee20000000800 */
[----:B------:R-:W-:Y:S01]  /*1080*/  FMUL.FTZ R52, R52, R45 ;  /* 0x0000002d34347220 */ /* 0x000fe20000410000 */
[----:B0-----:R-:W-:Y:S01]  /*1090*/  FADD.FTZ R45, -R50, 1 ;  /* 0x3f800000322d7421 */ /* 0x001fe20000010100 */
[----:B------:R-:W-:Y:S01]  /*10a0*/  FADD.FTZ R15, -R36, R15 ;  /* 0x0000000f240f7221 */ /* 0x000fe20000010100 */
[----:B-1----:R-:W-:Y:S02]  /*10b0*/  FADD.FTZ R44, R44, 1 ;  /* 0x3f8000002c2c7421 */ /* 0x002fe40000010000 */
[----:B------:R-:W-:Y:S01]  /*10c0*/  FFMA.FTZ R45, R11, R45, 1 ;  /* 0x3f8000000b2d7423 */ /* 0x000fe2000001002d */
[----:B------:R-:W-:Y:S01]  /*10d0*/  FMUL.FTZ R15, R10, R15 ;  /* 0x0000000f0a0f7220 */ /* 0x000fe20000410000 */
[----:B------:R-:W-:Y:S01]  /*10e0*/  SHF.L.U32 R11, R38, 0x10, RZ ;  /* 0x00000010260b7819 */ /* 0x000fe200000006ff */
[----:B------:R3:W0:Y:S01]  /*10f0*/  MUFU.RCP R49, R44 ;  /* 0x0000002c00317308 */ /* 0x0006220000001000 */
[----:B--2---:R-:W-:Y:S01]  /*1100*/  FADD.FTZ R43, R43, 1 ;  /* 0x3f8000002b2b7421 */ /* 0x004fe20000010000 */
[----:B------:R-:W-:Y:S01]  /*1110*/  FMUL.FTZ R50, R50, R45 ;  /* 0x0000002d32327220 */ /* 0x000fe20000410000 */
[----:B------:R-:W-:Y:S01]  /*1120*/  FFMA.FTZ R60, R7, R15, R8 ;  /* 0x0000000f073c7223 */ /* 0x000fe20000010008 */
[----:B------:R-:W-:Y:S01]  /*1130*/  SHF.L.U32 R45, R39, 0x10, RZ ;  /* 0x00000010272d7819 */ /* 0x000fe200000006ff */
[----:B------:R-:W-:Y:S01]  /*1140*/  FMUL.FTZ R53, R11, R53 ;  /* 0x000000350b357220 */ /* 0x000fe20000410000 */
[----:B---3--:R-:W-:-:S02]  /*1150*/  FADD.FTZ R44, R46, 1 ;  /* 0x3f8000002e2c7421 */ /* 0x008fc40000010000 */
[----:B------:R1:W-:Y:S01]  /*1160*/  MUFU.RCP R11, R43 ;  /* 0x0000002b000b7308 */ /* 0x0003e20000001000 */
[----:B------:R-:W-:Y:S01]  /*1170*/  FMUL.FTZ R51, R45, R51 ;  /* 0x000000332d337220 */ /* 0x000fe20000410000 */
[----:B------:R-:W-:Y:S01]  /*1180*/  PRMT R45, R38, 0x7632, R45 ;  /* 0x00007632262d7816 */ /* 0x000fe2000000002d */
[----:B-1----:R-:W-:-:S05]  /*1190*/  FMUL.FTZ R43, R60, -1.4426950216293334961 ;  /* 0xbfb8aa3b3c2b7820 */ /* 0x002fca0000410000 */
[----:B------:R-:W1:Y:S01]  /*11a0*/  MUFU.RCP R44, R44 ;  /* 0x0000002c002c7308 */ /* 0x000e620000001000 */
[----:B------:R-:W-:-:S07]  /*11b0*/  PRMT R39, R39, 0x7632, R39 ;  /* 0x0000763227277816 */ /* 0x000fce0000000027 */
[----:B------:R2:W3:Y:S01]  /*11c0*/  MUFU.EX2 R38, R43 ;  /* 0x0000002b00267308 */ /* 0x0004e20000000800 */
[----:B------:R-:W-:Y:S02]  /*11d0*/  SHF.L.U32 R39, R39, 0x10, RZ ;  /* 0x0000001027277819 */ /* 0x000fe400000006ff */
[----:B--2---:R-:W-:Y:S01]  /*11e0*/  SHF.L.U32 R43, R45, 0x10, RZ ;  /* 0x000000102d2b7819 */ /* 0x004fe200000006ff */
[----:B0-----:R-:W-:Y:S02]  /*11f0*/  FADD.FTZ R45, -R49, 1 ;  /* 0x3f800000312d7421 */ /* 0x001fe40000010100 */
[----:B------:R-:W-:Y:S02]  /*1200*/  FMUL.FTZ R50, R39, R50 ;  /* 0x0000003227327220 */ /* 0x000fe40000410000 */
[----:B------:R-:W-:Y:S01]  /*1210*/  FFMA.FTZ R42, R42, R45, 1 ;  /* 0x3f8000002a2a7423 */ /* 0x000fe2000001002d */
[----:B------:R-:W-:Y:S01]  /*1220*/  FMUL.FTZ R52, R43, R52 ;  /* 0x000000342b347220 */ /* 0x000fe20000410000 */
[----:B-1----:R-:W-:Y:S01]  /*1230*/  FADD.FTZ R39, -R44, 1 ;  /* 0x3f8000002c277421 */ /* 0x002fe20000010100 */
[----:B------:R-:W-:Y:S01]  /*1240*/  FADD.FTZ R43, -R11, 1 ;  /* 0x3f8000000b2b7421 */ /* 0x000fe20000010100 */
[----:B------:R-:W-:Y:S01]  /*1250*/  FMUL.FTZ R49, R49, R42 ;  /* 0x0000002a31317220 */ /* 0x000fe20000410000 */
[----:B------:R-:W-:Y:S01]  /*1260*/  SHF.L.U32 R42, R12, 0x10, RZ ;  /* 0x000000100c2a7819 */ /* 0x000fe200000006ff */
[----:B---3--:R-:W-:Y:S01]  /*1270*/  FADD.FTZ R38, R38, 1 ;  /* 0x3f80000026267421 */ /* 0x008fe20000010000 */
[----:B------:R-:W-:Y:S01]  /*1280*/  FFMA.FTZ R37, R37, R39, 1 ;  /* 0x3f80000025257423 */ /* 0x000fe20000010027 */
[----:B------:R-:W-:Y:S01]  /*1290*/  FFMA.FTZ R39, R14, R43, 1 ;  /* 0x3f8000000e277423 */ /* 0x000fe2000001002b */
[----:B------:R-:W-:Y:S01]  /*12a0*/  PRMT R12, R12, 0x7632, R12 ;  /* 0x000076320c0c7816 */ /* 0x000fe2000000000c */
[----:B------:R0:W1:Y:S01]  /*12b0*/  MUFU.RCP R45, R38 ;  /* 0x00000026002d7308 */ /* 0x0000620000001000 */
[----:B------:R-:W-:Y:S01]  /*12c0*/  FADD.FTZ R14, -R36, R42 ;  /* 0x0000002a240e7221 */ /* 0x000fe20000010100 */
[----:B------:R-:W-:Y:S01]  /*12d0*/  FMUL.FTZ R44, R44, R37 ;  /* 0x000000252c2c7220 */ /* 0x000fe20000410000 */
[----:B------:R-:W-:-:S02]  /*12e0*/  PRMT R37, R13, 0x7632, R37 ;  /* 0x000076320d257816 */ /* 0x000fc40000000025 */
[----:B------:R-:W-:Y:S01]  /*12f0*/  FMUL.FTZ R14, R10, R14 ;  /* 0x0000000e0a0e7220 */ /* 0x000fe20000410000 */
[----:B0-----:R-:W-:Y:S02]  /*1300*/  SHF.L.U32 R38, R13, 0x10, RZ ;  /* 0x000000100d267819 */ /* 0x001fe400000006ff */
[----:B------:R-:W-:-:S03]  /*1310*/  SHF.L.U32 R13, R12, 0x10, RZ ;  /* 0x000000100c0d7819 */ /* 0x000fc600000006ff */
[C---:B------:R-:W-:Y:S01]  /*1320*/  FADD.FTZ R12, -R36.reuse, R38 ;  /* 0x00000026240c7221 */ /* 0x040fe20000010100 */
[----:B------:R-:W-:Y:S01]  /*1330*/  FFMA.FTZ R48, R3, R14, R59 ;  /* 0x0000000e03307223 */ /* 0x000fe2000001003b */
[----:B------:R-:W-:Y:S01]  /*1340*/  SHF.L.U32 R38, R37, 0x10, RZ ;  /* 0x0000001025267819 */ /* 0x000fe200000006ff */
[----:B------:R-:W-:Y:S01]  /*1350*/  FADD.FTZ R13, -R36, R13 ;  /* 0x0000000d240d7221 */ /* 0x000fe20000010100 */
[----:B------:R-:W-:Y:S01]  /*1360*/  FMUL.FTZ R12, R10, R12 ;  /* 0x0000000c0a0c7220 */ /* 0x000fe20000410000 */
[----:B------:R-:W-:Y:S01]  /*1370*/  FMUL.FTZ R37, R48, -1.4426950216293334961 ;  /* 0xbfb8aa3b30257820 */ /* 0x000fe20000410000 */
[----:B------:R-:W-:Y:S01]  /*1380*/  FMUL.FTZ R39, R11, R39 ;  /* 0x000000270b277220 */ /* 0x000fe20000410000 */
[----:B------:R-:W-:Y:S01]  /*1390*/  FMUL.FTZ R13, R10, R13 ;  /* 0x0000000d0a0d7220 */ /* 0x000fe20000410000 */
[----:B------:R-:W-:Y:S01]  /*13a0*/  FFMA.FTZ R47, R4, R12, R57 ;  /* 0x0000000c042f7223 */ /* 0x000fe20000010039 */
[----:B------:R-:W-:Y:S01]  /*13b0*/  FADD.FTZ R11, -R36, R38 ;  /* 0x00000026240b7221 */ /* 0x000fe20000010100 */
[----:B-1----:R-:W-:Y:S01]  /*13c0*/  FADD.FTZ R36, -R45, 1 ;  /* 0x3f8000002d247421 */ /* 0x002fe20000010100 */
[----:B------:R-:W0:Y:S01]  /*13d0*/  MUFU.EX2 R37, R37 ;  /* 0x0000002500257308 */ /* 0x000e220000000800 */
[----:B------:R-:W-:Y:S01]  /*13e0*/  FMUL.FTZ R38, R47, -1.4426950216293334961 ;  /* 0xbfb8aa3b2f267820 */ /* 0x000fe20000410000 */
[----:B------:R-:W-:Y:S01]  /*13f0*/  FFMA.FTZ R46, R6, R13, R58 ;  /* 0x0000000d062e7223 */ /* 0x000fe2000001003a */
[----:B------:R-:W-:Y:S01]  /*1400*/  FMUL.FTZ R11, R10, R11 ;  /* 0x0000000b0a0b7220 */ /* 0x000fe20000410000 */
[----:B------:R-:W-:-:S02]  /*1410*/  FFMA.FTZ R60, R60, R36, 1 ;  /* 0x3f8000003c3c7423 */ /* 0x000fc40000010024 */
[----:B------:R-:W-:Y:S01]  /*1420*/  FMUL.FTZ R42, R46, -1.4426950216293334961 ;  /* 0xbfb8aa3b2e2a7820 */ /* 0x000fe20000410000 */
[----:B------:R-:W-:Y:S01]  /*1430*/  FFMA.FTZ R36, R7, R11, R8 ;  /* 0x0000000b07247223 */ /* 0x000fe20000010008 */
[----:B------:R-:W1:Y:S03]  /*1440*/  MUFU.EX2 R38, R38 ;  /* 0x0000002600267308 */ /* 0x000e660000000800 */
[----:B------:R-:W-:-:S05]  /*1450*/  FMUL.FTZ R43, R36, -1.4426950216293334961 ;  /* 0xbfb8aa3b242b7820 */ /* 0x000fca0000410000 */
[----:B------:R-:W2:Y:S01]  /*1460*/  MUFU.EX2 R42, R42 ;  /* 0x0000002a002a7308 */ /* 0x000ea20000000800 */
[----:B0-----:R-:W-:-:S07]  /*1470*/  FADD.FTZ R37, R37, 1 ;  /* 0x3f80000025257421 */ /* 0x001fce0000010000 */
[----:B------:R-:W0:Y:S01]  /*1480*/  MUFU.EX2 R43, R43 ;  /* 0x0000002b002b7308 */ /* 0x000e220000000800 */
[----:B-1----:R-:W-:-:S07]  /*1490*/  FADD.FTZ R38, R38, 1 ;  /* 0x3f80000026267421 */ /* 0x002fce0000010000 */
[----:B------:R-:W1:Y:S01]  /*14a0*/  MUFU.RCP R37, R37 ;  /* 0x0000002500257308 */ /* 0x000e620000001000 */
[----:B--2---:R-:W-:-:S07]  /*14b0*/  FADD.FTZ R42, R42, 1 ;  /* 0x3f8000002a2a7421 */ /* 0x004fce0000010000 */
[----:B------:R-:W2:Y:S01]  /*14c0*/  MUFU.RCP R38, R38 ;  /* 0x0000002600267308 */ /* 0x000ea20000001000 */
[----:B0-----:R-:W-:Y:S01]  /*14d0*/  FADD.FTZ R43, R43, 1 ;  /* 0x3f8000002b2b7421 */ /* 0x001fe20000010000 */
[----:B------:R-:W-:-:S06]  /*14e0*/  FMUL.FTZ R45, R45, R60 ;  /* 0x0000003c2d2d7220 */ /* 0x000fcc0000410000 */
[----:B------:R-:W0:Y:S01]  /*14f0*/  MUFU.RCP R42, R42 ;  /* 0x0000002a002a7308 */ /* 0x000e220000001000 */
[----:B-1----:R-:W-:-:S07]  /*1500*/  FADD.FTZ R60, -R37, 1 ;  /* 0x3f800000253c7421 */ /* 0x002fce0000010100 */
[----:B------:R-:W1:Y:S01]  /*1510*/  MUFU.RCP R43, R43 ;  /* 0x0000002b002b7308 */ /* 0x000e620000001000 */
[----:B------:R-:W-:Y:S01]  /*1520*/  FFMA.FTZ R48, R48, R60, 1 ;  /* 0x3f80000030307423 */ /* 0x000fe2000001003c */
[----:B--2---:R-:W-:-:S04]  /*1530*/  FADD.FTZ R60, -R38, 1 ;  /* 0x3f800000263c7421 */ /* 0x004fc80000010100 */
[----:B------:R-:W-:Y:S01]  /*1540*/  FFMA.FTZ R47, R47, R60, 1 ;  /* 0x3f8000002f2f7423 */ /* 0x000fe2000001003c */
[----:B0-----:R-:W-:-:S04]  /*1550*/  FADD.FTZ R60, -R42, 1 ;  /* 0x3f8000002a3c7421 */ /* 0x001fc80000010100 */
[----:B------:R-:W-:Y:S01]  /*1560*/  FFMA.FTZ R46, R46, R60, 1 ;  /* 0x3f8000002e2e7423 */ /* 0x000fe2000001003c */
[----:B-1----:R-:W-:-:S04]  /*1570*/  FADD.FTZ R60, -R43, 1 ;  /* 0x3f8000002b3c7421 */ /* 0x002fc80000010100 */
[----:B------:R-:W-:-:S04]  /*1580*/  FFMA.FTZ R36, R36, R60, 1 ;  /* 0x3f80000024247423 */ /* 0x000fc8000001003c */
[----:B------:R-:W-:Y:S01]  /*1590*/  FMUL.FTZ R43, R43, R36 ;  /* 0x000000242b2b7220 */ /* 0x000fe20000410000 */
[----:B------:R-:W-:Y:S01]  /*15a0*/  PRMT R36, R32, 0x7632, R36 ;  /* 0x0000763220247816 */ /* 0x000fe20000000024 */
[----:B------:R-:W-:-:S03]  /*15b0*/  FMUL.FTZ R42, R42, R46 ;  /* 0x0000002e2a2a7220 */ /* 0x000fc60000410000 */
[----:B------:R-:W-:Y:S02]  /*15c0*/  SHF.L.U32 R36, R36, 0x10, RZ ;  /* 0x0000001024247819 */ /* 0x000fe400000006ff */
[----:B------:R-:W-:Y:S02]  /*15d0*/  SHF.L.U32 R46, R32, 0x10, RZ ;  /* 0x00000010202e7819 */ /* 0x000fe400000006ff */
[----:B------:R-:W-:Y:S01]  /*15e0*/  SHF.L.U32 R32, R33, 0x10, RZ ;  /* 0x0000001021207819 */ /* 0x000fe200000006ff */
[----:B------:R-:W-:Y:S01]  /*15f0*/  FMUL.FTZ R36, R36, R39 ;  /* 0x0000002724247220 */ /* 0x000fe20000410000 */
[----:B------:R-:W-:Y:S01]  /*1600*/  SHF.L.U32 R39, R35, 0x10, RZ ;  /* 0x0000001023277819 */ /* 0x000fe200000006ff */
[----:B------:R-:W-:Y:S01]  /*1610*/  FMUL.FTZ R38, R38, R47 ;  /* 0x0000002f26267220 */ /* 0x000fe20000410000 */
[-C--:B------:R-:W-:Y:S01]  /*1620*/  FFMA.FTZ R30, R0, R9.reuse, R30 ;  /* 0x00000009001e7223 */ /* 0x080fe2000001001e */
[----:B------:R-:W-:Y:S01]  /*1630*/  FADD.FTZ R31, R9, R31 ;  /* 0x0000001f091f7221 */ /* 0x000fe20000010000 */
[----:B------:R-:W-:Y:S01]  /*1640*/  FMUL.FTZ R32, R32, R44 ;  /* 0x0000002c20207220 */ /* 0x000fe20000410000 */
[--C-:B------:R-:W-:Y:S01]  /*1650*/  FADD.FTZ R60, R56, R29.reuse ;  /* 0x0000001d383c7221 */ /* 0x100fe20000010000 */
[----:B------:R-:W-:Y:S01]  /*1660*/  FMUL.FTZ R9, R3, R9 ;  /* 0x0000000903097220 */ /* 0x000fe20000410000 */
[C---:B------:R-:W-:Y:S01]  /*1670*/  SHF.L.U32 R44, R34.reuse, 0x10, RZ ;  /* 0x00000010222c7819 */ /* 0x040fe200000006ff */
[----:B------:R-:W-:Y:S01]  /*1680*/  FMUL.FTZ R38, R39, R38 ;  /* 0x0000002627267220 */ /* 0x000fe20000410000 */
[----:B------:R-:W-:Y:S01]  /*1690*/  PRMT R29, R34, 0x7632, R29 ;  /* 0x00007632221d7816 */ /* 0x000fe2000000001d */
[----:B------:R-:W-:Y:S01]  /*16a0*/  FFMA.FTZ R28, R5, R56, R28 ;  /* 0x00000038051c7223 */ /* 0x000fe2000001001c */
[----:B------:R-:W-:Y:S01]  /*16b0*/  PRMT R34, R35, 0x7632, R34 ;  /* 0x0000763223227816 */ /* 0x000fe20000000022 */
[----:B------:R-:W-:Y:S01]  /*16c0*/  FFMA.FTZ R39, R23, R54, R24 ;  /* 0x0000003617277223 */ /* 0x000fe20000010018 */
[----:B------:R-:W-:Y:S01]  /*16d0*/  FADD.FTZ R35, R54, R25 ;  /* 0x0000001936237221 */ /* 0x000fe20000010000 */
[----:B------:R-:W-:Y:S01]  /*16e0*/  FMUL.FTZ R56, R6, R56 ;  /* 0x0000003806387220 */ /* 0x000fe20000410000 */
[----:B------:R-:W-:Y:S01]  /*16f0*/  FADD.FTZ R24, RZ, R9 ;  /* 0x00000009ff187221 */ /* 0x000fe20000010000 */
[----:B------:R-:W-:Y:S01]  /*1700*/  FFMA.FTZ R25, R0, R9, RZ ;  /* 0x0000000900197223 */ /* 0x000fe200000100ff */
[-C--:B------:R-:W-:Y:S01]  /*1710*/  FFMA.FTZ R26, R40, R55.reuse, R26 ;  /* 0x00000037281a7223 */ /* 0x080fe2000001001a */
[----:B------:R-:W-:Y:S01]  /*1720*/  FADD.FTZ R27, R55, R27 ;  /* 0x0000001b371b7221 */ /* 0x000fe20000010000 */
[----:B------:R-:W-:Y:S01]  /*1730*/  FMUL.FTZ R55, R4, R55 ;  /* 0x0000003704377220 */ /* 0x000fe20000410000 */
[----:B------:R-:W-:Y:S01]  /*1740*/  FADD.FTZ R24, R24, R56 ;  /* 0x0000003818187221 */ /* 0x000fe20000010000 */
[----:B------:R-:W-:Y:S01]  /*1750*/  FFMA.FTZ R25, R5, R56, R25 ;  /* 0x0000003805197223 */ /* 0x000fe20000010019 */
[----:B------:R-:W-:-:S02]  /*1760*/  FMUL.FTZ R54, R7, R54 ;  /* 0x0000003607367220 */ /* 0x000fc40000410000 */
[----:B------:R-:W-:Y:S01]  /*1770*/  FADD.FTZ R24, R24, R55 ;  /* 0x0000003718187221 */ /* 0x000fe20000010000 */
[----:B------:R-:W-:Y:S01]  /*1780*/  FFMA.FTZ R25, R40, R55, R25 ;  /* 0x0000003728197223 */ /* 0x000fe20000010019 */
[-C--:B------:R-:W-:Y:S01]  /*1790*/  FFMA.FTZ R30, R22, R53.reuse, R30 ;  /* 0x00000035161e7223 */ /* 0x080fe2000001001e */
[----:B------:R-:W-:Y:S01]  /*17a0*/  FADD.FTZ R31, R31, R53 ;  /* 0x000000351f1f7221 */ /* 0x000fe20000010000 */
[----:B------:R-:W-:Y:S01]  /*17b0*/  FMUL.FTZ R53, R3, R53 ;  /* 0x0000003503357220 */ /* 0x000fe20000410000 */
        /* <DEDUP_REMOVED lines=18> */
[----:B------:R-:W-:Y:S01]  /*18e0*/  PRMT R33, R33, 0x7632, R33 ;  /* 0x0000763221217816 */ /* 0x000fe20000000021 */
[-C--:B------:R-:W-:Y:S01]  /*18f0*/  FFMA.FTZ R30, R18, R49.reuse, R30 ;  /* 0x00000031121e7223 */ /* 0x080fe2000001001e */
[----:B------:R-:W-:Y:S01]  /*1900*/  FADD.FTZ R31, R31, R49 ;  /* 0x000000311f1f7221 */ /* 0x000fe20000010000 */
[----:B------:R-:W-:Y:S01]  /*1910*/  FMUL.FTZ R49, R3, R49 ;  /* 0x0000003103317220 */ /* 0x000fe20000410000 */
[----:B------:R-:W-:Y:S01]  /*1920*/  FADD.FTZ R24, R24, R50 ;  /* 0x0000003218187221 */ /* 0x000fe20000010000 */
        /* <DEDUP_REMOVED lines=26> */
[----:B------:R-:W-:Y:S01]  /*1ad0*/  FMUL.FTZ R43, R4, R38 ;  /* 0x00000026042b7220 */ /* 0x000fe20000410000 */
[----:B------:R-:W-:-:S03]  /*1ae0*/  FMUL.FTZ R42, R7, R34 ;  /* 0x00000022072a7220 */ /* 0x000fc60000410000 */
[----:B------:R-:W-:Y:S01]  /*1af0*/  FADD.FTZ R24, R24, R43 ;  /* 0x0000002b18187221 */ /* 0x000fe20000010000 */
[----:B------:R-:W-:-:S03]  /*1b00*/  FFMA.FTZ R25, R12, R43, R25 ;  /* 0x0000002b0c197223 */ /* 0x000fc60000010019 */
[----:B------:R-:W-:Y:S01]  /*1b10*/  FADD.FTZ R24, R24, R42 ;  /* 0x0000002a18187221 */ /* 0x000fe20000010000 */
[----:B------:R-:W-:-:S05]  /*1b20*/  FFMA.FTZ R25, R11, R42, R25 ;  /* 0x0000002a0b197223 */ /* 0x000fca0000010019 */
[----:B------:R0:W-:Y:S04]  /*1b30*/  STS.64 [R2], R24 ;  /* 0x0000001802007388 */ /* 0x0001e80000000a00 */
[----:B0-----:R0:W5:Y:S01]  /*1b40*/  LDL.LU R2, [R1+0x10] ;  /* 0x0000100001027983 */ /* 0x0011620000300800 */
[----:B------:R-:W-:Y:S01]  /*1b50*/  FFMA.FTZ R28, R17, R36, R28 ;  /* 0x00000024111c7223 */ /* 0x000fe2000001001c */
[----:B------:R-:W-:Y:S01]  /*1b60*/  FADD.FTZ R36, R60, R36 ;  /* 0x000000243c247221 */ /* 0x000fe20000010000 */
[----:B------:R-:W-:Y:S01]  /*1b70*/  UIADD3 UR8, UP0, UPT, UR8, 0x5, URZ ;  /* 0x0000000508087890 */ /* 0x000fe2000ff1e0ff */
[----:B------:R-:W1:Y:S03]  /*1b80*/  S2R R60, SR_TID.X ;  /* 0x00000000003c7919 */ /* 0x000e660000002100 */
[----:B------:R-:W-:-:S02]  /*1b90*/  UIADD3.X UR9, UPT, UPT, URZ, UR5, URZ, UP0, !UPT ;  /* 0x00000005ff097290 */ /* 0x000fc400087fe4ff */
[----:B------:R-:W-:-:S04]  /*1ba0*/  UISETP.GE.U32.AND UP0, UPT, UR8, UR14, UPT ;  /* 0x0000000e0800728c */ /* 0x000fc8000bf06070 */
[----:B------:R-:W-:Y:S01]  /*1bb0*/  UISETP.GE.AND.EX UP0, UPT, UR9, UR15, UPT, UP0 ;  /* 0x0000000f0900728c */ /* 0x000fe2000bf06300 */
[----:B------:R-:W-:Y:S01]  /*1bc0*/  FFMA.FTZ R26, R16, R32, R26 ;  /* 0x00000020101a7223 */ /* 0x000fe2000001001a */
[----:B------:R-:W-:Y:S01]  /*1bd0*/  FADD.FTZ R27, R27, R32 ;  /* 0x000000201b1b7221 */ /* 0x000fe20000010000 */
[----:B------:R-:W-:Y:S01]  /*1be0*/  FFMA.FTZ R24, R15, R33, R39 ;  /* 0x000000210f187223 */ /* 0x000fe20000010027 */
        /* <DEDUP_REMOVED lines=8> */
[----:B------:R-:W-:Y:S01]  /*1c70*/  FADD.FTZ R25, R25, R34 ;  /* 0x0000002219197221 */ /* 0x000fe20000010000 */
[----:B------:R-:W-:Y:S06]  /*1c80*/  BAR.SYNC.DEFER_BLOCKING 0x0 ;  /* 0x0000000000007b1d */ /* 0x000fec0000010000 */
[----:B0-----:R-:W-:Y:S05]  /*1c90*/  BRA.U !UP0, `(.L_x_516) ;  /* 0x0000000108c07547 */ /* 0x001fea000b800000 */
[----:B-1----:R-:W0:Y:S01]  /*1ca0*/  S2R R60, SR_TID.X ;  /* 0x00000000003c7919 */ /* 0x002e220000002100 */
[----:B------:R-:W1:Y:S01]  /*1cb0*/  S2UR UR10, SR_CgaCtaId ;  /* 0x00000000000a79c3 */ /* 0x000e620000008800 */
[----:B------:R-:W-:Y:S02]  /*1cc0*/  UMOV UR5, 0x400 ;  /* 0x0000040000057882 */ /* 0x000fe40000000000 */
[----:B-1----:R-:W-:-:S05]  /*1cd0*/  ULEA UR5, UR10, UR5, 0x18 ;  /* 0x000000050a057291 */ /* 0x002fca000f8ec0ff */
[----:B------:R-:W1:Y:S01]  /*1ce0*/  S2UR UR10, SR_CTAID.Y ;  /* 0x00000000000a79c3 */ /* 0x000e620000002600 */
[C---:B0-----:R-:W-:Y:S02]  /*1cf0*/  SHF.L.U32 R33, R60.reuse, 0x1, RZ ;  /* 0x000000013c217819 */ /* 0x041fe400000006ff */
        /* <DEDUP_REMOVED lines=16> */
[----:B------:R0:W-:Y:S01]  /*1e00*/  STS.64 [R38], R24 ;  /* 0x0000001826007388 */ /* 0x0001e20000000a00 */
[----:B------:R-:W-:-:S02]  /*1e10*/  SHF.L.U32 R32, R32, 0x3, RZ ;  /* 0x0000000320207819 */ /* 0x000fc400000006ff */
[----:B-1----:R-:W-:Y:S02]  /*1e20*/  MOV R41, UR10 ;  /* 0x0000000a00297c02 */ /* 0x002fe40008000f00 */
[----:B------:R-:W-:-:S04]  /*1e30*/  LOP3.LUT R32, R32, 0x18, RZ, 0xc0, !PT ;  /* 0x0000001820207812 */ /* 0x000fc800078ec0ff */
[----:B------:R-:W-:Y:S01]  /*1e40*/  IADD3 R36, PT, PT, R33, UR5, R32 ;  /* 0x0000000521247c10 */ /* 0x000fe2000fffe020 */
[----:B------:R-:W-:Y:S08]  /*1e50*/  BAR.SYNC.DEFER_BLOCKING 0x0 ;  /* 0x0000000000007b1d */ /* 0x000ff00000010000 */
[----:B------:R-:W1:Y:S08]  /*1e60*/  S2UR UR5, SR_CTAID.X ;  /* 0x00000000000579c3 */ /* 0x000e700000002500 */
[----:B0-----:R-:W0:Y:S01]  /*1e70*/  LDC.64 R38, c[0x0][0x3d0] ;  /* 0x0000f400ff267b82 */ /* 0x001e220000000a00 */
[----:B------:R-:W2:Y:S04]  /*1e80*/  LDS.64 R32, [R36] ;  /* 0x0000000024207984 */ /* 0x000ea80000000a00 */
[----:B------:R-:W3:Y:S01]  /*1e90*/  LDS.64 R34, [R36+0xa00] ;  /* 0x000a000024227984 */ /* 0x000ee20000000a00 */
[----:B-1----:R-:W-:Y:S01]  /*1ea0*/  ULOP3.LUT UR5, UR5, 0x3f, URZ, 0xc0, !UPT ;  /* 0x0000003f05057892 */ /* 0x002fe2000f8ec0ff */
[----:B--2---:R-:W-:Y:S01]  /*1eb0*/  FADD.FTZ R32, RZ, R32 ;  /* 0x00000020ff207221 */ /* 0x004fe20000010000 */
[----:B------:R-:W-:-:S03]  /*1ec0*/  FADD.FTZ R33, RZ, R33 ;  /* 0x00000021ff217221 */ /* 0x000fc60000010000 */
[----:B---3--:R-:W-:Y:S01]  /*1ed0*/  FADD.FTZ R34, R32, R34 ;  /* 0x0000002220227221 */ /* 0x008fe20000010000 */
[----:B------:R-:W-:Y:S02]  /*1ee0*/  FADD.FTZ R35, R33, R35 ;  /* 0x0000002321237221 */ /* 0x000fe40000010000 */
[----:B------:R-:W1:Y:S02]  /*1ef0*/  LDS.64 R32, [R36+0x1400] ;  /* 0x0014000024207984 */ /* 0x000e640000000a00 */
[----:B-1----:R-:W-:Y:S01]  /*1f00*/  FADD.FTZ R34, R34, R32 ;  /* 0x0000002022227221 */ /* 0x002fe20000010000 */
[----:B------:R-:W-:Y:S02]  /*1f10*/  FADD.FTZ R35, R35, R33 ;  /* 0x0000002123237221 */ /* 0x000fe40000010000 */
[----:B------:R-:W1:Y:S02]  /*1f20*/  LDS.64 R32, [R36+0x1e00] ;  /* 0x001e000024207984 */ /* 0x000e640000000a00 */
[----:B-1----:R-:W-:Y:S01]  /*1f30*/  FADD.FTZ R32, R34, R32 ;  /* 0x0000002022207221 */ /* 0x002fe20000010000 */
[----:B------:R-:W-:Y:S01]  /*1f40*/  LEA R34, R41, UR5, 0x6 ;  /* 0x0000000529227c11 */ /* 0x000fe2000f8e30ff */
[----:B------:R-:W-:-:S04]  /*1f50*/  FADD.FTZ R33, R35, R33 ;  /* 0x0000002123217221 */ /* 0x000fc80000010000 */
[----:B------:R-:W-:-:S05]  /*1f60*/  IMAD R34, R34, 0x140, R60 ;  /* 0x0000014022227824 */ /* 0x000fca00078e023c */
[----:B------:R-:W-:-:S05]  /*1f70*/  SHF.L.U32 R34, R34, 0x1, RZ ;  /* 0x0000000122227819 */ /* 0x000fca00000006ff */
[----:B0-----:R-:W-:-:S05]  /*1f80*/  IMAD.WIDE.U32 R34, R34, 0x4, R38 ;  /* 0x0000000422227825 */ /* 0x001fca00078e0026 */
[----:B------:R0:W-:Y:S02]  /*1f90*/  STG.E.64 desc[UR12][R34.64+0x14000], R32 ;  /* 0x0140002022007986 */ /* 0x0001e4000c101b0c */
.L_x_516:
[----:B-1----:R-:W-:Y:S01]  /*1fa0*/  ISETP.GT.U32.AND P0, PT, R60, 0x3f, PT ;  /* 0x0000003f3c00780c */ /* 0x002fe20003f04070 */
[----:B------:R-:W-:Y:S01]  /*1fb0*/  BSSY.RECONVERGENT B0, `(.L_x_517) ;  /* 0x0000012000007945 */ /* 0x000fe20003800200 */
[----:B0-----:R-:W-:-:S11]  /*1fc0*/  CS2R R32, SRZ ;  /* 0x0000000000207805 */ /* 0x001fd6000001ff00 */
[----:B------:R-:W-:Y:S05]  /*1fd0*/  @P0 BRA `(.L_x_518) ;  /* 0x00000000003c0947 */ /* 0x000fea0003800000 */
[----:B-----5:R-:W0:Y:S04]  /*1fe0*/  LDS.64 R32, [R2] ;  /* 0x0000000002207984 */ /* 0x020e280000000a00 */
        /* <DEDUP_REMOVED lines=8> */
[----:B------:R-:W0:Y:S02]  /*2070*/  LDS.64 R32, [R2+0x78] ;  /* 0x0000780002207984 */ /* 0x000e240000000a00 */
[----:B0-----:R-:W-:Y:S01]  /*2080*/  FADD.FTZ R34, R34, R32 ;  /* 0x0000002022227221 */ /* 0x001fe20000010000 */
[----:B------:R-:W-:-:S02]  /*2090*/  FADD.FTZ R35, R35, R33 ;  /* 0x0000002123237221 */ /* 0x000fc40000010000 */
[----:B------:R-:W0:Y:S02]  /*20a0*/  LDS.64 R32, [R2+0xa0] ;  /* 0x0000a00002207984 */ /* 0x000e240000000a00 */
[----:B0-----:R-:W-:Y:S01]  /*20b0*/  FADD.FTZ R32, R34, R32 ;  /* 0x0000002022207221 */ /* 0x001fe20000010000 */
[----:B------:R-:W-:-:S07]  /*20c0*/  FADD.FTZ R33, R35, R33 ;  /* 0x0000002123217221 */ /* 0x000fce0000010000 */
.L_x_518:
[----:B------:R-:W-:Y:S05]  /*20d0*/  BSYNC.RECONVERGENT B0 ;  /* 0x0000000000007941 */ /* 0x000fea0003800200 */
.L_x_517:
[----:B------:R-:W0:Y:S01]  /*20e0*/  SHFL.BFLY PT, R35, R32, 0x2, 0x1f ;  /* 0x0c401f0020237f89 */ /* 0x000e2200000e0000 */
        /* <DEDUP_REMOVED lines=10> */
[----:B------:R-:W0:Y:S01]  /*2190*/  S2UR UR5, SR_CTAID.X ;  /* 0x00000000000579c3 */ /* 0x000e220000002500 */
[----:B------:R-:W1:Y:S07]  /*21a0*/  S2R R35, SR_TID.X ;  /* 0x0000000000237919 */ /* 0x000e6e0000002100 */
[----:B------:R-:W2:Y:S08]  /*21b0*/  LDC R34, c[0x0][0x374] ;  /* 0x0000dd00ff227b82 */ /* 0x000eb00000000800 */
[----:B------:R-:W3:Y:S01]  /*21c0*/  LDC.64 R36, c[0x0][0x3d0] ;  /* 0x0000f400ff247b82 */ /* 0x000ee20000000a00 */
[----:B0-----:R-:W-:-:S04]  /*21d0*/  USHF.L.U32 UR5, UR5, 0x1, URZ ;  /* 0x0000000105057899 */ /* 0x001fc800080006ff */
[----:B------:R-:W-:Y:S01]  /*21e0*/  ULOP3.LUT UR5, UR5, 0x7e, URZ, 0xc0, !UPT ;  /* 0x0000007e05057892 */ /* 0x000fe2000f8ec0ff */
[----:B--2---:R-:W-:-:S05]  /*21f0*/  IMAD R34, R34, UR4, R41 ;  /* 0x0000000422227c24 */ /* 0x004fca000f8e0229 */
[----:B-1----:R-:W-:-:S04]  /*2200*/  LEA R35, R35, UR5, 0x5 ;  /* 0x0000000523237c11 */ /* 0x002fc8000f8e28ff */
[----:B------:R-:W-:-:S05]  /*2210*/  LEA R34, R34, R35, 0xb ;  /* 0x0000002322227211 */ /* 0x000fca00078e58ff */
[----:B---3--:R-:W-:-:S05]  /*2220*/  IMAD.WIDE.U32 R34, R34, 0x4, R36 ;  /* 0x0000000422227825 */ /* 0x008fca00078e0024 */
[----:B------:R0:W-:Y:S02]  /*2230*/  STG.E.64 desc[UR12][R34.64], R32 ;  /* 0x0000002022007986 */ /* 0x0001e4000c101b0c */
.L_x_520:
[----:B------:R-:W-:Y:S05]  /*2240*/  BSYNC.RECONVERGENT B0 ;  /* 0x0000000000007941 */ /* 0x000fea0003800200 */
.L_x_519:
[----:B------:R-:W-:Y:S05]  /*2250*/  BRA.U !UP0, `(.L_x_521) ;  /* 0x0000000108687547 */ /* 0x000fea000b800000 */
[----:B0-----:R-:W0:Y:S01]  /*2260*/  S2R R32, SR_TID.X ;  /* 0x0000000000207919 */ /* 0x001e220000002100 */
[----:B------:R-:W-:Y:S01]  /*2270*/  BAR.SYNC.DEFER_BLOCKING 0x0 ;  /* 0x0000000000007b1d */ /* 0x000fe20000010000 */
[----:B0-----:R-:W-:-:S13]  /*2280*/  ISETP.NE.AND P0, PT, R32, RZ, PT ;  /* 0x000000ff2000720c */ /* 0x001fda0003f05270 */
[----:B------:R-:W-:Y:S05]  /*2290*/  @P0 BRA `(.L_x_522) ;  /* 0x00000000004c0947 */ /* 0x000fea0003800000 */
[----:B------:R-:W0:Y:S01]  /*22a0*/  S2UR UR10, SR_CTAID.Y ;  /* 0x00000000000a79c3 */ /* 0x000e220000002600 */
[----:B------:R-:W-:Y:S02]  /*22b0*/  MOV R35, 0x7ffffec1 ;  /* 0x7ffffec100237802 */ /* 0x000fe40000000f00 */
[----:B------:R-:W-:Y:S02]  /*22c0*/  MOV R32, UR6 ;  /* 0x0000000600207c02 */ /* 0x000fe40008000f00 */
[----:B------:R-:W-:-:S03]  /*22d0*/  MOV R33, UR7 ;  /* 0x0000000700217c02 */ /* 0x000fc60008000f00 */
[----:B------:R-:W1:Y:S01]  /*22e0*/  S2UR UR5, SR_CTAID.X ;  /* 0x00000000000579c3 */ /* 0x000e620000002500 */
[----:B0-----:R-:W-:-:S04]  /*22f0*/  MOV R41, UR10 ;  /* 0x0000000a00297c02 */ /* 0x001fc80008000f00 */
[----:B-1----:R-:W-:-:S04]  /*2300*/  LOP3.LUT P0, RZ, R41, UR5, RZ, 0xfc, !PT ;  /* 0x0000000529ff7c12 */ /* 0x002fc8000f80fcff */
[----:B------:R-:W-:Y:S01]  /*2310*/  SEL R35, R35, 0x1, !P0 ;  /* 0x0000000123237807 */ /* 0x000fe20004000000 */
[----:B------:R-:W-:Y:S06]  /*2320*/  MEMBAR.ALL.GPU ;  /* 0x0000000000007992 */ /* 0x000fec000000a000 */
[----:B------:R-:W-:-:S00]  /*2330*/  ERRBAR ;  /* 0x00000000000079ab */ /* 0x000fc00000000000 */
[----:B------:R-:W-:Y:S06]  /*2340*/  CGAERRBAR ;  /* 0x00000000000075ab */ /* 0x000fec0000000000 */
[----:B------:R0:W5:Y:S02]  /*2350*/  ATOM.E.ADD.STRONG.GPU PT, R34, desc[UR12][R32.64], R35 ;  /* 0x800000232022798a */ /* 0x00016400081ef10c */
[----:B0-----:R-:W0:Y:S02]  /*2360*/  LDC.64 R32, c[0x0][0x3d8] ;  /* 0x0000f600ff207b82 */ /* 0x001e240000000a00 */
.L_x_523:
[----:B0-----:R-:W2:Y:S04]  /*2370*/  LD.E.STRONG.GPU R35, desc[UR12][R32.64+0x14] ;  /* 0x0000140c20237980 */ /* 0x001ea8000c10f900 */
[----:B--2---:R-:W-:Y:S01]  /*2380*/  CCTL.IVALL ;  /* 0x00000000ff00798f */ /* 0x004fe20002000000 */
[----:B------:R-:W-:Y:S05]  /*2390*/  YIELD ;  /* 0x0000000000007946 */ /* 0x000fea0003800000 */
[----:B-----5:R-:W-:-:S04]  /*23a0*/  LOP3.LUT R35, R35, R34, RZ, 0x3c, !PT ;  /* 0x0000002223237212 */ /* 0x020fc800078e3cff */
[----:B------:R-:W-:-:S13]  /*23b0*/  ISETP.GT.AND P0, PT, R35, -0x1, PT ;  /* 0xffffffff2300780c */ /* 0x000fda0003f04270 */
[----:B------:R-:W-:Y:S05]  /*23c0*/  @P0 BRA `(.L_x_523) ;  /* 0xfffffffc00e80947 */ /* 0x000fea000383ffff */
.L_x_522:
[----:B------:R-:W-:Y:S05]  /*23d0*/  WARPSYNC.ALL ;  /* 0x0000000000007948 */ /* 0x000fea0003800000 */
[----:B------:R-:W-:Y:S06]  /*23e0*/  BAR.SYNC.DEFER_BLOCKING 0x0 ;  /* 0x0000000000007b1d */ /* 0x000fec0000010000 */
[----:B------:R-:W-:Y:S05]  /*23f0*/  BRA `(.L_x_524) ;  /* 0x0000000000607947 */ /* 0x000fea0003800000 */
.L_x_521:
[----:B0-----:R-:W0:Y:S01]  /*2400*/  S2R R32, SR_TID.X ;  /* 0x0000000000207919 */ /* 0x001e220000002100 */
[----:B------:R-:W-:Y:S01]  /*2410*/  BAR.SYNC.DEFER_BLOCKING 0x0 ;  /* 0x0000000000007b1d */ /* 0x000fe20000010000 */
[----:B0-----:R-:W-:-:S13]  /*2420*/  ISETP.NE.AND P0, PT, R32, RZ, PT ;  /* 0x000000ff2000720c */ /* 0x001fda0003f05270 */
[----:B------:R-:W-:Y:S05]  /*2430*/  @P0 BRA `(.L_x_525) ;  /* 0x0000000000480947 */ /* 0x000fea0003800000 */
[----:B------:R-:W0:Y:S01]  /*2440*/  S2UR UR5, SR_CTAID.X ;  /* 0x00000000000579c3 */ /* 0x000e220000002500 */
[----:B------:R-:W-:-:S07]  /*2450*/  MOV R34, 0x7fffffc1 ;  /* 0x7fffffc100227802 */ /* 0x000fce0000000f00 */
[----:B------:R-:W1:Y:S08]  /*2460*/  S2UR UR10, SR_CTAID.Y ;  /* 0x00000000000a79c3 */ /* 0x000e700000002600 */
[----:B------:R-:W2:Y:S01]  /*2470*/  LDC.64 R32, c[0x0][0x3d8] ;  /* 0x0000f600ff207b82 */ /* 0x000ea20000000a00 */
[----:B0-----:R-:W-:-:S04]  /*2480*/  ISETP.NE.AND P0, PT, RZ, UR5, PT ;  /* 0x00000005ff007c0c */ /* 0x001fc8000bf05270 */
[----:B------:R-:W-:Y:S02]  /*2490*/  SEL R34, R34, 0x1, !P0 ;  /* 0x0000000122227807 */ /* 0x000fe40004000000 */
[----:B-1----:R-:W-:-:S05]  /*24a0*/  MOV R41, UR10 ;  /* 0x0000000a00297c02 */ /* 0x002fca0008000f00 */
[----:B--2---:R-:W-:Y:S01]  /*24b0*/  IMAD.WIDE.U32 R32, R41, 0x4, R32 ;  /* 0x0000000429207825 */ /* 0x004fe200078e0020 */
[----:B------:R-:W-:Y:S06]  /*24c0*/  MEMBAR.ALL.GPU ;  /* 0x0000000000007992 */ /* 0x000fec000000a000 */
[----:B------:R-:W-:-:S00]  /*24d0*/  ERRBAR ;  /* 0x00000000000079ab */ /* 0x000fc00000000000 */
[----:B------:R-:W-:Y:S06]  /*24e0*/  CGAERRBAR ;  /* 0x00000000000075ab */ /* 0x000fec0000000000 */
[----:B------:R0:W5:Y:S02]  /*24f0*/  ATOM.E.ADD.STRONG.GPU PT, R34, desc[UR12][R32.64], R34 ;  /* 0x800000222022798a */ /* 0x00016400081ef10c */
.L_x_526:
[----:B------:R-:W2:Y:S04]  /*2500*/  LD.E.STRONG.GPU R35, desc[UR12][R32.64] ;  /* 0x0000000c20237980 */ /* 0x000ea8000c10f900 */
[----:B--2---:R-:W-:Y:S01]  /*2510*/  CCTL.IVALL ;  /* 0x00000000ff00798f */ /* 0x004fe20002000000 */
[----:B------:R-:W-:Y:S05]  /*2520*/  YIELD ;  /* 0x0000000000007946 */ /* 0x000fea0003800000 */
[----:B-----5:R-:W-:-:S04]  /*2530*/  LOP3.LUT R35, R35, R34, RZ, 0x3c, !PT ;  /* 0x0000002223237212 */ /* 0x020fc800078e3cff */
[----:B------:R-:W-:-:S13]  /*2540*/  ISETP.GT.AND P0, PT, R35, -0x1, PT ;  /* 0xffffffff2300780c */ /* 0x000fda0003f04270 */
[----:B------:R-:W-:Y:S05]  /*2550*/  @P0 BRA `(.L_x_526) ;  /* 0xfffffffc00e80947 */ /* 0x000fea000383ffff */
.L_x_525:
[----:B------:R-:W-:Y:S05]  /*2560*/  WARPSYNC.ALL ;  /* 0x0000000000007948 */ /* 0x000fea0003800000 */
[----:B------:R-:W-:Y:S06]  /*2570*/  BAR.SYNC.DEFER_BLOCKING 0x0 ;  /* 0x0000000000007b1d */ /* 0x000fec0000010000 */
.L_x_524:
[----:B------:R-:W1:Y:S01]  /*2580*/  S2R R35, SR_TID.X ;  /* 0x0000000000237919 */ /* 0x000e620000002100 */
[----:B------:R-:W-:Y:S01]  /*2590*/  BSSY.RECONVERGENT B0, `(.L_x_527) ;  /* 0x0000025000007945 */ /* 0x000fe20003800200 */
[----:B0-----:R-:W-:Y:S01]  /*25a0*/  HFMA2 R33, -RZ, RZ, 0, 0 ;  /* 0x00000000ff217431 */ /* 0x001fe200000001ff */
[----:B------:R-:W-:Y:S02]  /*25b0*/  MOV R34, RZ ;  /* 0x000000ff00227202 */ /* 0x000fe40000000f00 */
[----:B-1----:R-:W-:-:S13]  /*25c0*/  ISETP.GT.U32.AND P0, PT, R35, 0xff, PT ;  /* 0x000000ff2300780c */ /* 0x002fda0003f04070 */
[----:B------:R-:W-:Y:S05]  /*25d0*/  @P0 BRA `(.L_x_528) ;  /* 0x0000000000800947 */ /* 0x000fea0003800000 */
[----:B------:R-:W0:Y:S01]  /*25e0*/  S2UR UR5, SR_CTAID.Y ;  /* 0x00000000000579c3 */ /* 0x000e220000002600 */
[----:B-----5:R1:W-:Y:S01]  /*25f0*/  STL.64 [R1+0x10], R2 ;  /* 0x0000100201007387 */ /* 0x0203e20000100a00 */
[----:B------:R-:W-:-:S04]  /*2600*/  SHF.L.U32 R33, R35, 0x2, RZ ;  /* 0x0000000223217819 */ /* 0x000fc800000006ff */
[----:B------:R-:W-:Y:S02]  /*2610*/  LOP3.LUT R33, R33, 0x3c0, RZ, 0xc0, !PT ;  /* 0x000003c021217812 */ /* 0x000fe400078ec0ff */
[----:B------:R-:W2:Y:S08]  /*2620*/  LDC R32, c[0x0][0x374] ;  /* 0x0000dd00ff207b82 */ /* 0x000eb00000000800 */
[----:B-1----:R-:W1:Y:S01]  /*2630*/  LDC.64 R2, c[0x0][0x3d0] ;  /* 0x0000f400ff027b82 */ /* 0x002e620000000a00 */
[----:B0-----:R-:W-:-:S05]  /*2640*/  MOV R41, UR5 ;  /* 0x0000000500297c02 */ /* 0x001fca0008000f00 */
[----:B--2---:R-:W-:-:S05]  /*2650*/  IMAD R32, R32, UR4, R41 ;  /* 0x0000000420207c24 */ /* 0x004fca000f8e0229 */
        /* <DEDUP_REMOVED lines=24> */
.L_x_528:
[----:B------:R-:W-:Y:S05]  /*27e0*/  BSYNC.RECONVERGENT B0 ;  /* 0x0000000000007941 */ /* 0x000fea0003800200 */
.L_x_527:
[----:B------:R-:W0:Y:S04]  /*27f0*/  SHFL.BFLY PT, R35, R34, 0x8, 0x1f ;  /* 0x0d001f0022237f89 */ /* 0x000e2800000e0000 */
[----:B------:R-:W1:Y:S01]  /*2800*/  SHFL.BFLY PT, R36, R33, 0x8, 0x1f ;  /* 0x0d001f0021247f89 */ /* 0x000e6200000e0000 */
[----:B0-----:R-:W-:Y:S01]  /*2810*/  FADD.FTZ R32, R35, R34 ;  /* 0x0000002223207221 */ /* 0x001fe20000010000 */
[----:B-1----:R-:W-:-:S04]  /*2820*/  FADD.FTZ R35, R36, R33 ;  /* 0x0000002124237221 */ /* 0x002fc80000010000 */
[----:B------:R-:W0:Y:S04]  /*2830*/  SHFL.BFLY PT, R37, R32, 0x4, 0x1f ;  /* 0x0c801f0020257f89 */ /* 0x000e2800000e0000 */
[----:B------:R-:W1:Y:S01]  /*2840*/  SHFL.BFLY PT, R38, R35, 0x4, 0x1f ;  /* 0x0c801f0023267f89 */ /* 0x000e6200000e0000 */
[----:B0-----:R-:W-:Y:S01]  /*2850*/  FADD.FTZ R36, R32, R37 ;  /* 0x0000002520247221 */ /* 0x001fe20000010000 */
[----:B-1----:R-:W-:Y:S02]  /*2860*/  FADD.FTZ R37, R35, R38 ;  /* 0x0000002623257221 */ /* 0x002fe40000010000 */
[----:B------:R-:W2:Y:S01]  /*2870*/  LDL R35, [R1+0x8] ;  /* 0x0000080001237983 */ /* 0x000ea20000100800 */
[----:B------:R-:W0:Y:S01]  /*2880*/  S2UR UR10, SR_CgaCtaId ;  /* 0x00000000000a79c3 */ /* 0x000e220000008800 */
[----:B------:R-:W-:-:S02]  /*2890*/  UMOV UR5, 0x400 ;  /* 0x0000040000057882 */ /* 0x000fc40000000000 */
[----:B------:R-:W1:Y:S01]  /*28a0*/  SHFL.BFLY PT, R39, R36, 0x2, 0x1f ;  /* 0x0c401f0024277f89 */ /* 0x000e6200000e0000 */
[----:B------:R-:W-:-:S03]  /*28b0*/  UIADD3 UR5, UPT, UPT, UR5, 0x3480, URZ ;  /* 0x0000348005057890 */ /* 0x000fc6000fffe0ff */
[----:B------:R-:W3:Y:S01]  /*28c0*/  SHFL.BFLY PT, R60, R37, 0x2, 0x1f ;  /* 0x0c401f00253c7f89 */ /* 0x000ee200000e0000 */
[----:B0-----:R-:W-:Y:S01]  /*28d0*/  ULEA UR5, UR10, UR5, 0x18 ;  /* 0x000000050a057291 */ /* 0x001fe2000f8ec0ff */
[----:B------:R-:W0:Y:S01]  /*28e0*/  LDCU.64 UR10, c[0x0][0x380] ;  /* 0x00007000ff0a77ac */ /* 0x000e220008000a00 */
[----:B-1----:R-:W-:Y:S02]  /*28f0*/  FADD.FTZ R38, R36, R39 ;  /* 0x0000002724267221 */ /* 0x002fe40000010000 */
[----:B------:R-:W1:Y:S01]  /*2900*/  S2R R36, SR_TID.X ;  /* 0x0000000000247919 */ /* 0x000e620000002100 */
[----:B---3--:R-:W-:Y:S02]  /*2910*/  FADD.FTZ R39, R37, R60 ;  /* 0x0000003c25277221 */ /* 0x008fe40000010000 */
[----:B------:R-:W3:Y:S04]  /*2920*/  SHFL.BFLY PT, R34, R38, 0x1, 0x1f ;  /* 0x0c201f0026227f89 */ /* 0x000ee800000e0000 */
[----:B------:R-:W4:Y:S01]  /*2930*/  SHFL.BFLY PT, R32, R39, 0x1, 0x1f ;  /* 0x0c201f0027207f89 */ /* 0x000f2200000e0000 */
[----:B---3--:R-:W-:-:S03]  /*2940*/  FADD.FTZ R33, R38, R34 ;  /* 0x0000002226217221 */ /* 0x008fc60000010000 */
[----:B------:R-:W3:Y:S01]  /*2950*/  LDL.LU R38, [R1] ;  /* 0x0000000001267983 */ /* 0x000ee20000300800 */
[----:B-1----:R-:W-:Y:S01]  /*2960*/  LOP3.LUT P0, RZ, R36, 0x30f, RZ, 0xc0, !PT ;  /* 0x0000030f24ff7812 */ /* 0x002fe2000780c0ff */
[----:B----4-:R-:W-:-:S12]  /*2970*/  FADD.FTZ R34, R39, R32 ;  /* 0x0000002027227221 */ /* 0x010fd80000010000 */
[----:B------:R-:W-:Y:S01]  /*2980*/  @!P0 FMUL.FTZ R32, R33, 4.8828125727595761418e-05 ;  /* 0x384ccccd21208820 */ /* 0x000fe20000410000 */
[----:B------:R-:W-:Y:S01]  /*2990*/  @!P0 FMUL.FTZ R33, R34, 4.8828125727595761418e-05 ;  /* 0x384ccccd22218820 */ /* 0x000fe20000410000 */
[----:B------:R-:W-:-:S05]  /*29a0*/  @!P0 LEA.HI R36, R36, UR5, RZ, 0x1f ;  /* 0x0000000524248c11 */ /* 0x000fca000f8ff8ff */
[----:B------:R-:W-:Y:S01]  /*29b0*/  @!P0 STS.64 [R36], R32 ;  /* 0x0000002024008388 */ /* 0x000fe20000000a00 */
[----:B------:R-:W-:Y:S01]  /*29c0*/  ULOP3.LUT UR4, UR4, 0x1, URZ, 0x3c, !UPT ;  /* 0x0000000104047892 */ /* 0x000fe2000f8e3cff */
[----:B------:R-:W-:Y:S01]  /*29d0*/  BAR.SYNC.DEFER_BLOCKING 0x0 ;  /* 0x0000000000007b1d */ /* 0x000fe20000010000 */
[----:B--2---:R-:W-:-:S04]  /*29e0*/  LOP3.LUT R34, R35, 0xffff, RZ, 0xc0, !PT ;  /* 0x0000ffff23227812 */ /* 0x004fc800078ec0ff */
[----:B------:R-:W-:-:S05]  /*29f0*/  LEA R37, R34, UR5, 0x3 ;  /* 0x0000000522257c11 */ /* 0x000fca000f8e18ff */
        /* <DEDUP_REMOVED lines=51> */
[----:B------:R-:W-:Y:S02]  /*2d30*/  F2FP.BF16.F32.PACK_AB R14, R16, R53 ;  /* 0x00000035100e723e */ /* 0x000fe400000010ff */
[----:B---3--:R-:W-:Y:S02]  /*2d40*/  IADD3.X R13, PT, PT, R38, UR11, RZ, P0, !PT ;  /* 0x0000000b260d7c10 */ /* 0x008fe400087fe4ff */
[----:B------:R-:W-:Y:S02]  /*2d50*/  F2FP.BF16.F32.PACK_AB R10, R0, R9 ;  /* 0x00000009000a723e */ /* 0x000fe400000010ff */
[----:B------:R-:W-:Y:S02]  /*2d60*/  F2FP.BF16.F32.PACK_AB R15, R18, R51 ;  /* 0x00000033120f723e */ /* 0x000fe400000010ff */
[----:B------:R-:W-:-:S02]  /*2d70*/  F2FP.BF16.F32.PACK_AB R16, R20, R49 ;  /* 0x000000311410723e */ /* 0x000fc400000010ff */
[----:B------:R-:W-:Y:S02]  /*2d80*/  F2FP.BF16.F32.PACK_AB R17, R22, R17 ;  /* 0x000000111611723e */ /* 0x000fe400000010ff */
[----:B------:R-:W-:Y:S02]  /*2d90*/  F2FP.BF16.F32.PACK_AB R32, R32, R45 ;  /* 0x0000002d2020723e */ /* 0x000fe400000010ff */
[----:B------:R-:W-:Y:S01]  /*2da0*/  F2FP.BF16.F32.PACK_AB R33, R36, R43 ;  /* 0x0000002b2421723e */ /* 0x000fe200000010ff */
[----:B------:R0:W-:Y:S04]  /*2db0*/  STG.E.64 desc[UR12][R12.64], R10 ;  /* 0x0000000a0c007986 */ /* 0x0001e8000c101b0c */
[----:B------:R0:W-:Y:S04]  /*2dc0*/  STG.E.64 desc[UR12][R12.64+0xa00], R14 ;  /* 0x000a000e0c007986 */ /* 0x0001e8000c101b0c */
[----:B------:R0:W-:Y:S04]  /*2dd0*/  STG.E.64 desc[UR12][R12.64+0x1400], R16 ;  /* 0x001400100c007986 */ /* 0x0001e8000c101b0c */
[----:B------:R0:W-:Y:S01]  /*2de0*/  STG.E.64 desc[UR12][R12.64+0x1e00], R32 ;  /* 0x001e00200c007986 */ /* 0x0001e2000c101b0c */
[----:B------:R-:W-:Y:S01]  /*2df0*/  UMOV UR5, UR9 ;  /* 0x0000000900057c82 */ /* 0x000fe20008000000 */
[----:B------:R-:W-:Y:S05]  /*2e00*/  BRA.U !UP0, `(.L_x_529) ;  /* 0xffffffd908007547 */ /* 0x000fea000b83ffff */
.L_x_515:
[----:B------:R-:W1:Y:S01]  /*2e10*/  S2R R26, SR_CTAID.Y ;  /* 0x00000000001a7919 */ /* 0x000e620000002600 */
        /* <DEDUP_REMOVED lines=17> */
[--C-:B-1----:R-:W-:Y:S02]  /*2f30*/  SHF.R.U32.HI R31, RZ, 0x5, R9.reuse ;  /* 0x00000005ff1f7819 */ /* 0x102fe40000011609 */
[--C-:B------:R-:W-:Y:S02]  /*2f40*/  SHF.R.U32.HI R28, RZ, 0x4, R9.reuse ;  /* 0x00000004ff1c7819 */ /* 0x100fe40000011609 */
[----:B------:R-:W-:Y:S02]  /*2f50*/  LOP3.LUT R30, RZ, R31, RZ, 0x33, !PT ;  /* 0x0000001fff1e7212 */ /* 0x000fe400078e33ff */
[----:B------:R-:W-:Y:S02]  /*2f60*/  LOP3.LUT R0, R28, 0x1e, RZ, 0xc0, !PT ;  /* 0x0000001e1c007812 */ /* 0x000fe400078ec0ff */
[----:B------:R-:W-:Y:S01]  /*2f70*/  IADD3 R30, P0, PT, R30, UR9, RZ ;  /* 0x000000091e1e7c10 */ /* 0x000fe2000ff1e0ff */
[----:B---3--:R-:W-:Y:S01]  /*2f80*/  UIADD3 UR4, UP0, UPT, UR4, 0x20800, URZ ;  /* 0x0002080004047890 */ /* 0x008fe2000ff1e0ff */
        /* <DEDUP_REMOVED lines=23> */
[----:B0-----:R-:W-:Y:S02]  /*3100*/  LOP3.LUT R32, R43, 0xfffffff8, RZ, 0xc0, !PT ;  /* 0xfffffff82b207812 */ /* 0x001fe400078ec0ff */
[----:B------:R-:W-:Y:S02]  /*3110*/  ISETP.GE.U32.AND P0, PT, R2, 0x3, PT ;  /* 0x000000030200780c */ /* 0x000fe40003f06070 */
[----:B------:R-:W-:-:S02]  /*3120*/  IADD3.X R2, PT, PT, RZ, -0x1, RZ, P2, !PT ;  /* 0xffffffffff027810 */ /* 0x000fc400017fe4ff */
[----:B------:R-:W-:Y:S02]  /*3130*/  LOP3.LUT R34, R34, 0x3fffffff, RZ, 0xc0, !PT ;  /* 0x3fffffff22227812 */ /* 0x000fe400078ec0ff */
[----:B------:R-:W-:Y:S01]  /*3140*/  ISETP.GE.U32.AND.EX P0, PT, R2, RZ, PT, P0 ;  /* 0x000000ff0200720c */ /* 0x000fe20003f06100 */
[----:B------:R-:W-:-:S03]  /*3150*/  IMAD.WIDE.U32 R2, R31, 0x140, RZ ;  /* 0x000001401f027825 */ /* 0x000fc600078e00ff */
[----:B------:R-:W-:-:S09]  /*3160*/  LOP3.LUT R33, R2, 0x1f, R9, 0xf8, !PT ;  /* 0x0000001f02217812 */ /* 0x000fd200078ef809 */
.L_x_541:
        /* <DEDUP_REMOVED lines=26> */
.L_x_534:
        /* <DEDUP_REMOVED lines=33> */
.L_x_533:
[----:B------:R-:W-:Y:S05]  /*3520*/  BSYNC.RECONVERGENT B1 ;  /* 0x0000000000017941 */ /* 0x000fea0003800200 */
.L_x_532:
        /* <DEDUP_REMOVED lines=25> */
.L_x_536:
[----:B------:R-:W-:Y:S05]  /*36c0*/  BSYNC.RECONVERGENT B1 ;  /* 0x0000000000017941 */ /* 0x000fea0003800200 */
.L_x_535:
        /* <DEDUP_REMOVED lines=28> */
.L_x_531:
[----:B------:R-:W-:Y:S05]  /*3890*/  BSYNC.RECONVERGENT B0 ;  /* 0x0000000000007941 */ /* 0x000fea0003800200 */
.L_x_530:
[----:B------:R0:W-:Y:S01]  /*38a0*/  STS [R27], R35 ;  /* 0x000000231b007388 */ /* 0x0001e20000000800 */
[----:B------:R-:W1:Y:S01]  /*38b0*/  LDC.64 R6, c[0x0][0x388] ;  /* 0x0000e200ff067b82 */ /* 0x000e620000000a00 */
[----:B------:R-:W-:Y:S02]  /*38c0*/  ISETP.GT.U32.AND P1, PT, R40, 0x9, PT ;  /* 0x000000092800780c */ /* 0x000fe40003f24070 */
[----:B------:R0:W-:Y:S01]  /*38d0*/  STS [R27+0x500], R36 ;  /* 0x000500241b007388 */ /* 0x0001e20000000800 */
[----:B------:R-:W-:-:S04]  /*38e0*/  MOV R9, R28 ;  /* 0x0000001c00097202 */ /* 0x000fc80000000f00 */
[----:B------:R-:W2:Y:S08]  /*38f0*/  LDC.64 R4, c[0x0][0x390] ;  /* 0x0000e400ff047b82 */ /* 0x000eb00000000a00 */
[----:B0-----:R-:W-:Y:S06]  /*3900*/  BAR.SYNC.DEFER_BLOCKING 0x0 ;  /* 0x0000000000007b1d */ /* 0x001fec0000010000 */
.L_x_540:
        /* <DEDUP_REMOVED lines=32> */
.L_x_551:
        /* <DEDUP_REMOVED lines=10> */
.L_x_539:
[----:B------:R-:W-:Y:S05]  /*3bb0*/  BSYNC.RECONVERGENT B0 ;  /* 0x0000000000007941 */ /* 0x000fea0003800200 */
.L_x_538:
        /* <DEDUP_REMOVED lines=9> */
.L_x_537:
        /* <DEDUP_REMOVED lines=8> */
.L_x_543:
[----:B------:R-:W-:Y:S05]  /*3cd0*/  BSYNC B0 ;  /* 0x0000000000007941 */ /* 0x000fea0003800000 */
.L_x_542:
        /* <DEDUP_REMOVED lines=8> */
.L_x_544:
[----:B------:R-:W-:Y:S01]  /*3d60*/  FADD.FTZ R11, R11, R8 ;  /* 0x000000080b0b7221 */ /* 0x000fe20000010000 */
[----:B------:R-:W-:-:S04]  /*3d70*/  HFMA2 R20, -RZ, RZ, 0, 2.384185791015625e-07 ;  /* 0x00000004ff147431 */ /* 0x000fc800000001ff */
[----:B------:R-:W-:Y:S02]  /*3d80*/  MOV R19, R11 ;  /* 0x0000000b00137202 */ /* 0x000fe40000000f00 */
[----:B------:R-:W-:-:S07]  /*3d90*/  MOV R13, R18 ;  /* 0x00000012000d7202 */ /* 0x000fce0000000f00 */
[----:B------:R-:W-:Y:S05]  /*3da0*/  WARPSYNC.COLLECTIVE R16, `(.L_x_545) ;  /* 0x0000000010087348 */ /* 0x000fea0003c00000 */
[----:B------:R0:W1:Y:S02]  /*3db0*/  SHFL.BFLY P3, R18, R19, R20, R21 ;  /* 0x0c00001413127389 */ /* 0x0000640000060015 */
[----:B01----:R-:W-:Y:S05]  /*3dc0*/  ENDCOLLECTIVE ;  /* 0x000000000000791b */ /* 0x003fea0003800000 */
.L_x_545:
[----:B------:R-:W-:-:S05]  /*3dd0*/  FADD.FTZ R13, R13, R10 ;  /* 0x0000000a0d0d7221 */ /* 0x000fca0000010000 */
[----:B------:R-:W-:Y:S02]  /*3de0*/  MOV R19, R13 ;  /* 0x0000000d00137202 */ /* 0x000fe40000000f00 */
[----:B------:R-:W-:-:S07]  /*3df0*/  MOV R12, R18 ;  /* 0x00000012000c7202 */ /* 0x000fce0000000f00 */
[----:B------:R-:W-:Y:S05]  /*3e00*/  WARPSYNC.COLLECTIVE R16, `(.L_x_546) ;  /* 0x0000000010087348 */ /* 0x000fea0003c00000 */
[----:B------:R0:W1:Y:S02]  /*3e10*/  SHFL.BFLY P3, R18, R19, R20, R21 ;  /* 0x0c00001413127389 */ /* 0x0000640000060015 */
[----:B01----:R-:W-:Y:S05]  /*3e20*/  ENDCOLLECTIVE ;  /* 0x000000000000791b */ /* 0x003fea0003800000 */
.L_x_546:
[----:B------:R-:W-:Y:S01]  /*3e30*/  FADD.FTZ R12, R11, R12 ;  /* 0x0000000c0b0c7221 */ /* 0x000fe20000010000 */
[----:B------:R-:W-:-:S04]  /*3e40*/  HFMA2 R20, -RZ, RZ, 0, 1.1920928955078125e-07 ;  /* 0x00000002ff147431 */ /* 0x000fc800000001ff */
[----:B------:R-:W-:Y:S02]  /*3e50*/  MOV R19, R12 ;  /* 0x0000000c00137202 */ /* 0x000fe40000000f00 */
[----:B------:R-:W-:-:S07]  /*3e60*/  MOV R14, R18 ;  /* 0x00000012000e7202 */ /* 0x000fce0000000f00 */
[----:B------:R-:W-:Y:S05]  /*3e70*/  WARPSYNC.COLLECTIVE R16, `(.L_x_547) ;  /* 0x0000000010087348 */ /* 0x000fea0003c00000 */
[----:B------:R0:W1:Y:S02]  /*3e80*/  SHFL.BFLY P3, R18, R19, R20, R21 ;  /* 0x0c00001413127389 */ /* 0x0000640000060015 */
[----:B01----:R-:W-:Y:S05]  /*3e90*/  ENDCOLLECTIVE ;  /* 0x000000000000791b */ /* 0x003fea0003800000 */
.L_x_547:
[----:B------:R-:W-:-:S05]  /*3ea0*/  FADD.FTZ R14, R13, R14 ;  /* 0x0000000e0d0e7221 */ /* 0x000fca0000010000 */
[----:B------:R-:W-:Y:S02]  /*3eb0*/  MOV R19, R14 ;  /* 0x0000000e00137202 */ /* 0x000fe40000000f00 */
[----:B------:R-:W-:-:S07]  /*3ec0*/  MOV R15, R18 ;  /* 0x00000012000f7202 */ /* 0x000fce0000000f00 */
[----:B------:R-:W-:Y:S05]  /*3ed0*/  WARPSYNC.COLLECTIVE R16, `(.L_x_548) ;  /* 0x0000000010087348 */ /* 0x000fea0003c00000 */
[----:B------:R0:W1:Y:S02]  /*3ee0*/  SHFL.BFLY P3, R18, R19, R20, R21 ;  /* 0x0c00001413127389 */ /* 0x0000640000060015 */
[----:B01----:R-:W-:Y:S05]  /*3ef0*/  ENDCOLLECTIVE ;  /* 0x000000000000791b */ /* 0x003fea0003800000 */
.L_x_548:
[----:B------:R-:W-:Y:S01]  /*3f00*/  FADD.FTZ R15, R12, R15 ;  /* 0x0000000f0c0f7221 */ /* 0x000fe20000010000 */
[----:B------:R-:W-:-:S04]  /*3f10*/  HFMA2 R20, -RZ, RZ, 0, 5.9604644775390625e-08 ;  /* 0x00000001ff147431 */ /* 0x000fc800000001ff */
[----:B------:R-:W-:Y:S02]  /*3f20*/  MOV R19, R15 ;  /* 0x0000000f00137202 */ /* 0x000fe40000000f00 */
[----:B------:R-:W-:-:S07]  /*3f30*/  MOV R17, R18 ;  /* 0x0000001200117202 */ /* 0x000fce0000000f00 */
[----:B------:R-:W-:Y:S05]  /*3f40*/  WARPSYNC.COLLECTIVE R16, `(.L_x_549) ;  /* 0x0000000010087348 */ /* 0x000fea0003c00000 */
[----:B------:R0:W1:Y:S02]  /*3f50*/  SHFL.BFLY P3, R18, R19, R20, R21 ;  /* 0x0c00001413127389 */ /* 0x0000640000060015 */
[----:B01----:R-:W-:Y:S05]  /*3f60*/  ENDCOLLECTIVE ;  /* 0x000000000000791b */ /* 0x003fea0003800000 */
.L_x_549:
[----:B------:R-:W-:-:S05]  /*3f70*/  FADD.FTZ R17, R14, R17 ;  /* 0x000000110e117221 */ /* 0x000fca0000010000 */
[----:B------:R-:W-:Y:S02]  /*3f80*/  MOV R19, R17 ;  /* 0x0000001100137202 */ /* 0x000fe40000000f00 */
[----:B------:R-:W-:-:S07]  /*3f90*/  MOV R8, R18 ;  /* 0x0000001200087202 */ /* 0x000fce0000000f00 */
[----:B------:R-:W-:Y:S05]  /*3fa0*/  WARPSYNC.COLLECTIVE R16, `(.L_x_550) ;  /* 0x0000000010087348 */ /* 0x000fea0003c00000 */
[----:B------:R0:W1:Y:S02]  /*3fb0*/  SHFL.BFLY P3, R18, R19, R20, R21 ;  /* 0x0c00001413127389 */ /* 0x0000640000060015 */
[----:B01----:R-:W-:Y:S05]  /*3fc0*/  ENDCOLLECTIVE ;  /* 0x000000000000791b */ /* 0x003fea0003800000 */
.L_x_550:
[----:B------:R-:W-:Y:S01]  /*3fd0*/  FADD.FTZ R8, R15, R8 ;  /* 0x000000080f087221 */ /* 0x000fe20000010000 */
[----:B------:R-:W-:Y:S01]  /*3fe0*/  MOV R10, R18 ;  /* 0x00000012000a7202 */ /* 0x000fe20000000f00 */
[----:B------:R-:W-:Y:S06]  /*3ff0*/  BRA `(.L_x_551) ;  /* 0xfffffff800c47947 */ /* 0x000fec000383ffff */
.L_x_552:
        /* <DEDUP_REMOVED lines=16> */
.L_x_1667:


//--------------------- .text._ZN13group_norm_v218gn_bwd_cuda_kernelI13__nv_bfloat16Li320ELi1ELi16ELi20ELi1024ELb1ELb1ELi32ELi320ELi320ELi4ELb1ELi4ELb0ELb0ELNS_15WgradSyncMethodE3ENS_16CompileConditionILi1000EEEEEvPT_S6_S6_PKS5_S8_S8_S8_PKfflPfPj --------------------------
	.section	.text._ZN13group_norm_v218gn_bwd_cuda_kernelI13__nv_bfloat16Li320ELi1ELi16ELi20ELi1024ELb1ELb1ELi32ELi320ELi320ELi4ELb1ELi4ELb0ELb0ELNS_15WgradSyncMethodE3ENS_16CompileConditionILi1000EEEEEvPT_S6_S6_PKS5_S8_S8_S8_PKfflPfPj,"ax",@progbits
	.align	128
        .global         _ZN13group_norm_v218gn_bwd_cuda_kernelI13__nv_bfloat16Li320ELi1ELi16ELi20ELi1024ELb1ELb1ELi32ELi320ELi320ELi4ELb1ELi4ELb0ELb0ELNS_15WgradSyncMethodE3ENS_16CompileConditionILi1000EEEEEvPT_S6_S6_PKS5_S8_S8_S8_PKfflPfPj
        .type           _ZN13group_norm_v218gn_bwd_cuda_kernelI13__nv_bfloat16Li320ELi1ELi16ELi20ELi1024ELb1ELb1ELi32ELi320ELi320ELi4ELb1ELi4ELb0ELb0ELNS_15WgradSyncMethodE3ENS_16CompileConditionILi1000EEEEEvPT_S6_S6_PKS5_S8_S8_S8_PKfflPfPj,@function
        .size           _ZN13group_norm_v218gn_bwd_cuda_kernelI13__nv_bfloat16Li320ELi1ELi16ELi20ELi1024ELb1ELb1ELi32ELi320ELi320ELi4ELb1ELi4ELb0ELb0ELNS_15WgradSyncMethodE3ENS_16CompileConditionILi1000EEEEEvPT_S6_S6_PKS5_S8_S8_S8_PKfflPfPj,(.L_x_1668 - _ZN13group_norm_v218gn_bwd_cuda_kernelI13__nv_bfloat16Li320ELi1ELi16ELi20ELi1024ELb1ELb1ELi32ELi320ELi320ELi4ELb1ELi4ELb0ELb0ELNS_15WgradSyncMethodE3ENS_16CompileConditionILi1000EEEEEvPT_S6_S6_PKS5_S8_S8_S8_PKfflPfPj)
        .other          _ZN13group_norm_v218gn_bwd_cuda_kernelI13__nv_bfloat16Li320ELi1ELi16ELi20ELi1024ELb1ELb1ELi32ELi320ELi320ELi4ELb1ELi4ELb0ELb0ELNS_15WgradSyncMethodE3ENS_16CompileConditionILi1000EEEEEvPT_S6_S6_PKS5_S8_S8_S8_PKfflPfPj,@"STO_CUDA_ENTRY STV_DEFAULT"
_ZN13group_norm_v218gn_bwd_cuda_kernelI13__nv_bfloat16Li320ELi1ELi16ELi20ELi1024ELb1ELb1ELi32ELi320ELi320ELi4ELb1ELi4ELb0ELb0ELNS_15WgradSyncMethodE3ENS_16CompileConditionILi1000EEEEEvPT_S6_S6_PKS5_S8_S8_S8_PKfflPfPj:
.text._ZN13group_norm_v218gn_bwd_cuda_kernelI13__nv_bfloat16Li320ELi1ELi16ELi20ELi1024ELb1ELb1ELi32ELi320ELi320ELi4ELb1ELi4ELb0ELb0ELNS_15WgradSyncMethodE3ENS_16CompileConditionILi1000EEEEEvPT_S6_S6_PKS5_S8_S8_S8_PKfflPfPj:
        /* <DEDUP_REMOVED lines=24> */
.L_x_555:
[----:B------:R-:W2:Y:S04]  /*0180*/  LD.E.STRONG.GPU R2, desc[UR8][R4.64] ;  /* 0x0000000804027980 */ /* 0x000ea8000c10f900 */
[----:B--2---:R-:W-:Y:S01]  /*0190*/  CCTL.IVALL ;  /* 0x00000000ff00798f */ /* 0x004fe20002000000 */
[----:B------:R-:W-:Y:S05]  /*01a0*/  YIELD ;  /* 0x0000000000007946 */ /* 0x000fea0003800000 */
[----:B-----5:R-:W-:-:S04]  /*01b0*/  LOP3.LUT R2, R2, R3, RZ, 0x3c, !PT ;  /* 0x0000000302027212 */ /* 0x020fc800078e3cff */
[----:B------:R-:W-:-:S13]  /*01c0*/  ISETP.GT.AND P0, PT, R2, -0x1, PT ;  /* 0xffffffff0200780c */ /* 0x000fda0003f04270 */
[----:B------:R-:W-:Y:S05]  /*01d0*/  @P0 BRA `(.L_x_555) ;  /* 0xfffffffc00e80947 */ /* 0x000fea000383ffff */
.L_x_554:
[----:B------:R-:W-:Y:S05]  /*01e0*/  WARPSYNC.ALL ;  /* 0x0000000000007948 */ /* 0x000fea0003800000 */
[----:B------:R-:W-:Y:S06]  /*01f0*/  BAR.SYNC.DEFER_BLOCKING 0x0 ;  /* 0x0000000000007b1d */ /* 0x000fec0000010000 */
[----:B------:R-:W-:Y:S05]  /*0200*/  BRA `(.L_x_556) ;  /* 0x0000003c00ac7947 */ /* 0x000fea0003800000 */
.L_x_553:
        /* <DEDUP_REMOVED lines=14> */
[----:B-1----:R-:W-:Y:S01]  /*02f0*/  IMAD.WIDE.U32 R6, R44, 0x2, R6 ;  /* 0x000000022c067825 */ /* 0x002fe200078e0006 */
[----:B------:R0:W2:Y:S04]  /*0300*/  LDG.E.64.CONSTANT R54, desc[UR8][R2.64] ;  /* 0x0000000802367981 */ /* 0x0000a8000c1e9b00 */
[----:B------:R1:W3:Y:S01]  /*0310*/  LDG.E.64.CONSTANT R22, desc[UR8][R6.64] ;  /* 0x0000000806167981 */ /* 0x0002e2000c1e9b00 */
[----:B------:R-:W-:Y:S01]  /*0320*/  MOV R8, 0x400 ;  /* 0x0000040000087802 */ /* 0x000fe20000000f00 */
[----:B------:R-:W-:Y:S01]  /*0330*/  HFMA2 R59, -RZ, RZ, 0, 5.9604644775390625e-08 ;  /* 0x00000001ff3b7431 */ /* 0x000fe200000001ff */
[----:B------:R-:W-:Y:S01]  /*0340*/  LOP3.LUT R10, R0, 0x1f, RZ, 0xc0, !PT ;  /* 0x0000001f000a7812 */ /* 0x000fe200078ec0ff */
[----:B------:R-:W4:Y:S01]  /*0350*/  S2R R69, SR_CgaCtaId ;  /* 0x0000000000457919 */ /* 0x000f220000008800 */
[----:B------:R-:W-:Y:S01]  /*0360*/  IADD3 R9, PT, PT, R8, 0x2800, RZ ;  /* 0x0000280008097810 */ /* 0x000fe20007ffe0ff */
[----:B------:R-:W-:Y:S01]  /*0370*/  HFMA2 R73, -RZ, RZ, 0, 0 ;  /* 0x00000000ff497431 */ /* 0x000fe200000001ff */
[----:B0-----:R-:W-:Y:S01]  /*0380*/  SHF.R.U32.HI R3, RZ, 0x4, R42 ;  /* 0x00000004ff037819 */ /* 0x001fe2000001162a */
[----:B------:R-:W0:Y:S01]  /*0390*/  LDCU UR4, c[0x0][0x374] ;  /* 0x00006e80ff0477ac */ /* 0x000e220008000800 */
[----:B------:R-:W-:-:S02]  /*03a0*/  SHF.L.U32 R2, R42, 0x3, RZ ;  /* 0x000000032a027819 */ /* 0x000fc400000006ff */
[----:B------:R-:W-:Y:S02]  /*03b0*/  LOP3.LUT R3, R3, R42, RZ, 0x3c, !PT ;  /* 0x0000002a03037212 */ /* 0x000fe400078e3cff */
[----:B-1----:R-:W-:Y:S02]  /*03c0*/  LOP3.LUT R6, R2, 0x18, RZ, 0xc0, !PT ;  /* 0x0000001802067812 */ /* 0x002fe400078ec0ff */
[----:B------:R-:W-:Y:S02]  /*03d0*/  SHF.L.U32 R3, R3, 0x3, RZ ;  /* 0x0000000303037819 */ /* 0x000fe400000006ff */
[----:B------:R-:W-:Y:S02]  /*03e0*/  SHF.R.U32.HI R7, RZ, 0x2, R42 ;  /* 0x00000002ff077819 */ /* 0x000fe4000001162a */
[----:B------:R-:W-:Y:S02]  /*03f0*/  LOP3.LUT R2, R3, 0x18, RZ, 0xc0, !PT ;  /* 0x0000001803027812 */ /* 0x000fe400078ec0ff */
[----:B------:R-:W-:-:S02]  /*0400*/  IADD3 R14, PT, PT, R8, 0x3480, RZ ;  /* 0x00003480080e7810 */ /* 0x000fc40007ffe0ff */
[----:B------:R-:W-:Y:S02]  /*0410*/  LEA R15, R43, R10, 0x5 ;  /* 0x0000000a2b0f7211 */ /* 0x000fe400078e28ff */
[----:B------:R-:W-:Y:S02]  /*0420*/  SHF.L.U32 R51, R0, 0x5, RZ ;  /* 0x0000000500337819 */ /* 0x000fe400000006ff */
[----:B------:R-:W-:Y:S01]  /*0430*/  SHF.L.U32 R61, R42, 0x1, RZ ;  /* 0x000000012a3d7819 */ /* 0x000fe200000006ff */
[----:B------:R-:W-:Y:S01]  /*0440*/  IMAD R15, R15, 0x140, R42 ;  /* 0x000001400f0f7824 */ /* 0x000fe200078e022a */
[----:B------:R-:W-:Y:S02]  /*0450*/  LOP3.LUT R51, R52, 0x3e0, R51, 0xf8, !PT ;  /* 0x000003e034337812 */ /* 0x000fe400078ef833 */
[----:B------:R-:W-:Y:S02]  /*0460*/  LOP3.LUT R17, R61, 0x18, RZ, 0xc0, !PT ;  /* 0x000000183d117812 */ /* 0x000fe400078ec0ff */
[----:B------:R-:W-:-:S02]  /*0470*/  SHF.L.U32 R15, R15, 0x1, RZ ;  /* 0x000000010f0f7819 */ /* 0x000fc400000006ff */
[----:B------:R-:W-:Y:S02]  /*0480*/  LOP3.LUT R19, R61, 0x18, RZ, 0xc, !PT ;  /* 0x000000183d137812 */ /* 0x000fe400078e0cff */
[C---:B----4-:R-:W-:Y:S02]  /*0490*/  LEA R13, R69.reuse, R8, 0x18 ;  /* 0x00000008450d7211 */ /* 0x050fe400078ec0ff */
[----:B------:R-:W-:Y:S02]  /*04a0*/  LEA R12, R69, R9, 0x18 ;  /* 0x00000009450c7211 */ /* 0x000fe400078ec0ff */
[----:B------:R-:W-:Y:S01]  /*04b0*/  IADD3 R2, PT, PT, R13, R2, RZ ;  /* 0x000000020d027210 */ /* 0x000fe20007ffe0ff */
[----:B------:R-:W1:Y:S01]  /*04c0*/  LDC.64 R8, c[0x0][0x3d0] ;  /* 0x0000f400ff087b82 */ /* 0x000e620000000a00 */
[----:B------:R-:W-:Y:S01]  /*04d0*/  LEA R48, R42, R13, 0x5 ;  /* 0x0000000d2a307211 */ /* 0x000fe200078e28ff */
[C-C-:B------:R-:W-:Y:S01]  /*04e0*/  IMAD R49, R7.reuse, 0xc8, R12.reuse ;  /* 0x000000c807317824 */ /* 0x140fe200078e020c */
[----:B------:R-:W-:Y:S01]  /*04f0*/  LEA R50, R7, R2, 0x5 ;  /* 0x0000000207327211 */ /* 0x000fe200078e28ff */
[----:B------:R-:W-:Y:S01]  /*0500*/  IMAD R3, R21, 0x28, R12 ;  /* 0x0000002815037824 */ /* 0x000fe200078e020c */
[----:B------:R-:W-:-:S02]  /*0510*/  PRMT R2, R11, 0x9910, RZ ;  /* 0x000099100b027816 */ /* 0x000fc400000000ff */
[----:B------:R-:W-:Y:S02]  /*0520*/  CS2R R12, SRZ ;  /* 0x00000000000c7805 */ /* 0x000fe4000001ff00 */
[----:B------:R-:W-:Y:S02]  /*0530*/  IADD3 R49, PT, PT, R49, R6, RZ ;  /* 0x0000000631317210 */ /* 0x000fe40007ffe0ff */
[----:B------:R-:W-:Y:S02]  /*0540*/  CS2R R20, SRZ ;  /* 0x0000000000147805 */ /* 0x000fe4000001ff00 */
[----:B------:R-:W-:Y:S01]  /*0550*/  LEA R6, P0, R43, R24, 0x2 ;  /* 0x000000182b067211 */ /* 0x000fe200078010ff */
[----:B------:R-:W-:Y:S01]  /*0560*/  IMAD R2, R2, 0xcd, RZ ;  /* 0x000000cd02027824 */ /* 0x000fe200078e02ff */
[----:B------:R-:W-:Y:S02]  /*0570*/  LEA R52, R52, R3, 0x3 ;  /* 0x0000000334347211 */ /* 0x000fe400078e18ff */
[----:B------:R-:W-:-:S02]  /*0580*/  SHF.L.U32 R3, R0, 0x1, RZ ;  /* 0x0000000100037819 */ /* 0x000fc400000006ff */
[----:B------:R-:W-:Y:S02]  /*0590*/  LOP3.LUT R2, R2, 0xffff, RZ, 0xc0, !PT ;  /* 0x0000ffff02027812 */ /* 0x000fe400078ec0ff */
[----:B------:R-:W-:Y:S02]  /*05a0*/  LEA R69, R69, R14, 0x18 ;  /* 0x0000000e45457211 */ /* 0x000fe400078ec0ff */
[----:B------:R-:W-:Y:S02]  /*05b0*/  SHF.R.U32.HI R64, RZ, 0xa, R2 ;  /* 0x0000000aff407819 */ /* 0x000fe40000011602 */
[----:B------:R-:W-:Y:S02]  /*05c0*/  LOP3.LUT R47, R17, 0x8, RZ, 0x3c, !PT ;  /* 0x00000008112f7812 */ /* 0x000fe400078e3cff */
[----:B------:R-:W-:Y:S01]  /*05d0*/  IADD3 R45, PT, PT, R48, R17, RZ ;  /* 0x00000011302d7210 */ /* 0x000fe20007ffe0ff */
[----:B-1----:R-:W-:Y:S01]  /*05e0*/  IMAD.WIDE.U32 R8, R15, 0x4, R8 ;  /* 0x000000040f087825 */ /* 0x002fe200078e0008 */
[----:B------:R-:W-:-:S02]  /*05f0*/  LEA.HI.X R7, R43, R25, RZ, 0x2, P0 ;  /* 0x000000192b077211 */ /* 0x000fc400000f14ff */
[----:B------:R-:W-:Y:S02]  /*0600*/  CS2R R14, SRZ ;  /* 0x00000000000e7805 */ /* 0x000fe4000001ff00 */
[----:B------:R-:W-:Y:S02]  /*0610*/  LOP3.LUT R17, R17, 0x10, RZ, 0x3c, !PT ;  /* 0x0000001011117812 */ /* 0x000fe400078e3cff */
[C---:B------:R-:W-:Y:S02]  /*0620*/  LOP3.LUT P1, RZ, R0.reuse, R43, RZ, 0xfc, !PT ;  /* 0x0000002b00ff7212 */ /* 0x040fe4000782fcff */
[----:B------:R-:W-:Y:S02]  /*0630*/  ISETP.NE.AND P0, PT, R0, RZ, PT ;  /* 0x000000ff0000720c */ /* 0x000fe40003f05270 */
[----:B------:R-:W-:Y:S02]  /*0640*/  MOV R57, 0x7fffff81 ;  /* 0x7fffff8100397802 */ /* 0x000fe40000000f00 */
[----:B------:R-:W-:-:S02]  /*0650*/  LOP3.LUT R3, R3, 0x3e, RZ, 0xc0, !PT ;  /* 0x0000003e03037812 */ /* 0x000fc400078ec0ff */
[----:B------:R-:W-:Y:S02]  /*0660*/  LOP3.LUT R64, R64, 0xffff, RZ, 0xc0, !PT ;  /* 0x0000ffff40407812 */ /* 0x000fe400078ec0ff */
[C---:B------:R-:W-:Y:S02]  /*0670*/  IADD3 R46, PT, PT, R48.reuse, R19, RZ ;  /* 0x00000013302e7210 */ /* 0x040fe40007ffe0ff */
[----:B------:R-:W-:Y:S02]  /*0680*/  CS2R R18, SRZ ;  /* 0x0000000000127805 */ /* 0x000fe4000001ff00 */
[----:B------:R-:W-:Y:S02]  /*0690*/  IADD3 R47, PT, PT, R48, R47, RZ ;  /* 0x0000002f302f7210 */ /* 0x000fe40007ffe0ff */
[----:B------:R-:W-:Y:S02]  /*06a0*/  LEA.HI R63, R42, R69, RZ, 0x1f ;  /* 0x000000452a3f7211 */ /* 0x000fe400078ff8ff */
[----:B------:R-:W-:-:S02]  /*06b0*/  IADD3 R48, PT, PT, R48, R17, RZ ;  /* 0x0000001130307210 */ /* 0x000fc40007ffe0ff */
[----:B------:R-:W-:Y:S02]  /*06c0*/  MOV R58, RZ ;  /* 0x000000ff003a7202 */ /* 0x000fe40000000f00 */
[----:B------:R-:W-:Y:S02]  /*06d0*/  MOV R72, R43 ;  /* 0x0000002b00487202 */ /* 0x000fe40000000f00 */
[----:B------:R-:W-:Y:S02]  /*06e0*/  SEL R57, R57, 0x1, !P1 ;  /* 0x0000000139397807 */ /* 0x000fe40004800000 */
[----:B------:R-:W-:Y:S02]  /*06f0*/  SEL R59, R59, 0x7fffffe1, P0 ;  /* 0x7fffffe13b3b7807 */ /* 0x000fe40000000000 */
[----:B------:R-:W-:Y:S02]  /*0700*/  LOP3.LUT R60, R42, 0xf, RZ, 0xc0, !PT ;  /* 0x0000000f2a3c7812 */ /* 0x000fe400078ec0ff */
[----:B------:R-:W-:-:S02]  /*0710*/  LOP3.LUT R61, R61, 0x1e0, RZ, 0xc0, !PT ;  /* 0x000001e03d3d7812 */ /* 0x000fc400078ec0ff */
[----:B------:R-:W-:Y:S02]  /*0720*/  LEA R62, R42, R3, 0x4 ;  /* 0x000000032a3e7211 */ /* 0x000fe400078e20ff */
[----:B------:R-:W-:Y:S02]  /*0730*/  LEA R69, R64, R69, 0x3 ;  /* 0x0000004540457211 */ /* 0x000fe400078e18ff */
[----:B--2---:R-:W-:Y:S02]  /*0740*/  PRMT R65, R54, 0x7632, R65 ;  /* 0x0000763236417816 */ /* 0x004fe40000000041 */
[----:B------:R-:W-:Y:S02]  /*0750*/  PRMT R66, R55, 0x7632, R66 ;  /* 0x0000763237427816 */ /* 0x000fe40000000042 */
[----:B---3--:R-:W-:Y:S02]  /*0760*/  PRMT R68, R22, 0x7632, R68 ;  /* 0x0000763216447816 */ /* 0x008fe40000000044 */
[----:B------:R-:W-:-:S02]  /*0770*/  PRMT R67, R23, 0x7632, R67 ;  /* 0x0000763217437816 */ /* 0x000fc40000000043 */
[----:B------:R-:W-:Y:S02]  /*0780*/  SHF.L.U32 R53, R55, 0x10, RZ ;  /* 0x0000001037357819 */ /* 0x000fe400000006ff */
[----:B------:R-:W-:Y:S02]  /*0790*/  SHF.L.U32 R54, R54, 0x10, RZ ;  /* 0x0000001036367819 */ /* 0x000fe400000006ff */
[----:B------:R-:W-:Y:S02]  /*07a0*/  SHF.L.U32 R55, R22, 0x10, RZ ;  /* 0x0000001016377819 */ /* 0x000fe400000006ff */
[----:B------:R-:W-:Y:S02]  /*07b0*/  SHF.L.U32 R56, R23, 0x10, RZ ;  /* 0x0000001017387819 */ /* 0x000fe400000006ff */
[----:B------:R-:W-:Y:S02]  /*07c0*/  SHF.L.U32 R65, R65, 0x10, RZ ;  /* 0x0000001041417819 */ /* 0x000fe400000006ff */
[----:B------:R-:W-:-:S02]  /*07d0*/  SHF.L.U32 R66, R66, 0x10, RZ ;  /* 0x0000001042427819 */ /* 0x000fc400000006ff */
[----:B------:R-:W-:Y:S02]  /*07e0*/  SHF.L.U32 R68, R68, 0x10, RZ ;  /* 0x0000001044447819 */ /* 0x000fe400000006ff */
[----:B0-----:R-:W-:-:S07]  /*07f0*/  SHF.L.U32 R67, R67, 0x10, RZ ;  /* 0x0000001043437819 */ /* 0x001fce00000006ff */
.L_x_568:
[----:B------:R-:W0:Y:S01]  /*0800*/  LDCU.64 UR6, c[0x0][0x3b8] ;  /* 0x00007700ff0677ac */ /* 0x000e220008000a00 */
[C---:B-1----:R-:W-:Y:S01]  /*0810*/  SHF.L.U64.HI R3, R72.reuse, 0x5, R73 ;  /* 0x0000000548037819 */ /* 0x042fe20000010249 */
[----:B------:R-:W-:Y:S01]  /*0820*/  IMAD R71, R51, 0x140, RZ ;  /* 0x0000014033477824 */ /* 0x000fe200078e02ff */
[----:B------:R-:W-:Y:S01]  /*0830*/  SHF.L.U32 R2, R72, 0x5, RZ ;  /* 0x0000000548027819 */ /* 0x000fe200000006ff */
[----:B------:R-:W1:Y:S01]  /*0840*/  LDCU.64 UR10, c[0x0][0x3a0] ;  /* 0x00007400ff0a77ac */ /* 0x000e620008000a00 */
[----:B------:R-:W-:Y:S01]  /*0850*/  MOV R10, R44 ;  /* 0x0000002c000a7202 */ /* 0x000fe20000000f00 */
[----:B------:R-:W-:Y:S01]  /*0860*/  IMAD R23, R73, 0x50000, RZ ;  /* 0x0005000049177824 */ /* 0x000fe200078e02ff */
[----:B------:R-:W-:Y:S01]  /*0870*/  MOV R11, RZ ;  /* 0x000000ff000b7202 */ /* 0x000fe20000000f00 */
[----:B------:R-:W-:Y:S01]  /*0880*/  IMAD.WIDE.U32 R2, R64, 0x2, R2 ;  /* 0x0000000240027825 */ /* 0x000fe200078e0002 */
[----:B------:R-:W2:Y:S03]  /*0890*/  LDCU UR5, c[0x0][0x3c0] ;  /* 0x00007800ff0577ac */ /* 0x000ea60008000800 */
[----:B------:R-:W-:-:S03]  /*08a0*/  IMAD.WIDE.U32 R16, R72, 0x50000, R10 ;  /* 0x0005000048107825 */ /* 0x000fc600078e000a */
[----:B------:R-:W-:Y:S02]  /*08b0*/  IADD3 R71, P1, PT, R71, R16, RZ ;  /* 0x0000001047477210 */ /* 0x000fe40007f3e0ff */
[C---:B0-----:R-:W-:Y:S02]  /*08c0*/  LEA R10, P0, R2.reuse, UR6, 0x2 ;  /* 0x00000006020a7c11 */ /* 0x041fe4000f8010ff */
[----:B------:R-:W-:Y:S02]  /*08d0*/  IADD3.X R16, PT, PT, R17, R23, RZ, P1, !PT ;  /* 0x0000001711107210 */ /* 0x000fe40000ffe4ff */
[----:B------:R-:W-:Y:S01]  /*08e0*/  LEA.HI.X R11, R2, UR7, R3, 0x2, P0 ;  /* 0x00000007020b7c11 */ /* 0x000fe200080f1403 */
[----:B------:R-:W0:Y:S01]  /*08f0*/  LDCU.64 UR6, c[0x0][0x398] ;  /* 0x00007300ff0677ac */ /* 0x000e220008000a00 */
[----:B------:R-:W-:-:S03]  /*0900*/  SHF.L.U32 R70, R71, 0x1, RZ ;  /* 0x0000000147467819 */ /* 0x000fc600000006ff */
[----:B------:R-:W2:Y:S01]  /*0910*/  LDG.E.64.CONSTANT R2, desc[UR8][R10.64] ;  /* 0x000000080a027981 */ /* 0x000ea2000c1e9b00 */
[----:B------:R-:W-:Y:S02]  /*0920*/  SHF.L.U64.HI R71, R71, 0x1, R16 ;  /* 0x0000000147477819 */ /* 0x000fe40000010210 */
[----:B-1----:R-:W-:-:S04]  /*0930*/  IADD3 R22, P0, PT, R70, UR10, RZ ;  /* 0x0000000a46167c10 */ /* 0x002fc8000ff1e0ff */
[----:B------:R-:W-:-:S05]  /*0940*/  IADD3.X R23, PT, PT, R71, UR11, RZ, P0, !PT ;  /* 0x0000000b47177c10 */ /* 0x000fca00087fe4ff */
[----:B------:R-:W3:Y:S04]  /*0950*/  LDG.E.64.CONSTANT R34, desc[UR8][R22.64] ;  /* 0x0000000816227981 */ /* 0x000ee8000c1e9b00 */
[----:B------:R-:W4:Y:S04]  /*0960*/  LDG.E.64.CONSTANT R40, desc[UR8][R22.64+0xa00] ;  /* 0x000a000816287981 */ /* 0x000f28000c1e9b00 */
[----:B------:R-:W5:Y:S04]  /*0970*/  LDG.E.64.CONSTANT R38, desc[UR8][R22.64+0x1400] ;  /* 0x0014000816267981 */ /* 0x000f68000c1e9b00 */
[----:B------:R-:W5:Y:S04]  /*0980*/  LDG.E.64.CONSTANT R36, desc[UR8][R22.64+0x1e00] ;  /* 0x001e000816247981 */ /* 0x000f68000c1e9b00 */
[----:B------:R-:W5:Y:S04]  /*0990*/  LDG.E.64.CONSTANT R30, desc[UR8][R22.64+0x2800] ;  /* 0x00280008161e7981 */ /* 0x000f68000c1e9b00 */
[----:B------:R-:W5:Y:S04]  /*09a0*/  LDG.E.64.CONSTANT R32, desc[UR8][R22.64+0x3200] ;  /* 0x0032000816207981 */ /* 0x000f68000c1e9b00 */
[----:B------:R-:W5:Y:S04]  /*09b0*/  LDG.E.64.CONSTANT R26, desc[UR8][R22.64+0x3c00] ;  /* 0x003c0008161a7981 */ /* 0x000f68000c1e9b00 */
[----:B------:R4:W5:Y:S01]  /*09c0*/  LDG.E.64.CONSTANT R16, desc[UR8][R22.64+0x4600] ;  /* 0x0046000816107981 */ /* 0x000962000c1e9b00 */
[----:B0-----:R-:W-:-:S04]  /*09d0*/  IADD3 R28, P0, PT, R70, UR6, RZ ;  /* 0x00000006461c7c10 */ /* 0x001fc8000ff1e0ff */
[----:B------:R-:W-:-:S05]  /*09e0*/  IADD3.X R29, PT, PT, R71, UR7, RZ, P0, !PT ;  /* 0x00000007471d7c10 */ /* 0x000fca00087fe4ff */
[----:B------:R-:W5:Y:S01]  /*09f0*/  LDG.E.64.CONSTANT R10, desc[UR8][R28.64] ;  /* 0x000000081c0a7981 */ /* 0x000f62000c1e9b00 */
[----:B--2---:R-:W-:-:S06]  /*0a00*/  FADD.FTZ R74, R3, UR5 ;  /* 0x00000005034a7e21 */ /* 0x004fcc0008010000 */
[----:B------:R-:W0:Y:S01]  /*0a10*/  MUFU.RSQ R74, R74 ;  /* 0x0000004a004a7308 */ /* 0x000e220000001400 */
[----:B---3--:R-:W-:Y:S02]  /*0a20*/  SHF.L.U32 R25, R35, 0x10, RZ ;  /* 0x0000001023197819 */ /* 0x008fe400000006ff */
[----:B------:R-:W-:-:S03]  /*0a30*/  SHF.L.U32 R3, R34, 0x10, RZ ;  /* 0x0000001022037819 */ /* 0x000fc600000006ff */
[----:B------:R-:W-:Y:S01]  /*0a40*/  FADD.FTZ R25, -R2, R25 ;  /* 0x0000001902197221 */ /* 0x000fe20000010100 */
[----:B----4-:R-:W-:Y:S01]  /*0a50*/  SHF.L.U32 R23, R40, 0x10, RZ ;  /* 0x0000001028177819 */ /* 0x010fe200000006ff */
[----:B------:R-:W-:Y:S02]  /*0a60*/  FADD.FTZ R3, -R2, R3 ;  /* 0x0000000302037221 */ /* 0x000fe40000010100 */
[----:B0-----:R-:W-:Y:S01]  /*0a70*/  FMUL.FTZ R75, R74, R25 ;  /* 0x000000194a4b7220 */ /* 0x001fe20000410000 */
[----:B------:R-:W-:Y:S01]  /*0a80*/  SHF.L.U32 R25, R41, 0x10, RZ ;  /* 0x0000001029197819 */ /* 0x000fe200000006ff */
[----:B------:R-:W-:-:S04]  /*0a90*/  FADD.FTZ R23, -R2, R23 ;  /* 0x0000001702177221 */ /* 0x000fc80000010100 */
[----:B------:R-:W-:-:S04]  /*0aa0*/  FADD.FTZ R25, -R2, R25 ;  /* 0x0000001902197221 */ /* 0x000fc80000010100 */
[C---:B------:R-:W-:Y:S01]  /*0ab0*/  FMUL.FTZ R78, R74.reuse, R25 ;  /* 0x000000194a4e7220 */ /* 0x040fe20000410000 */
[----:B-----5:R-:W-:Y:S01]  /*0ac0*/  SHF.L.U32 R25, R39, 0x10, RZ ;  /* 0x0000001027197819 */ /* 0x020fe200000006ff */
[----:B------:R-:W-:Y:S01]  /*0ad0*/  FMUL.FTZ R76, R74, R23 ;  /* 0x000000174a4c7220 */ /* 0x000fe20000410000 */
[----:B------:R-:W-:-:S03]  /*0ae0*/  SHF.L.U32 R23, R38, 0x10, RZ ;  /* 0x0000001026177819 */ /* 0x000fc600000006ff */
[C---:B------:R-:W-:Y:S02]  /*0af0*/  FADD.FTZ R25, -R2.reuse, R25 ;  /* 0x0000001902197221 */ /* 0x040fe40000010100 */
[----:B------:R-:W-:Y:S02]  /*0b00*/  FADD.FTZ R23, -R2, R23 ;  /* 0x0000001702177221 */ /* 0x000fe40000010100 */
[C---:B------:R-:W-:Y:S01]  /*0b10*/  FMUL.FTZ R82, R74.reuse, R25 ;  /* 0x000000194a527220 */ /* 0x040fe20000410000 */
[----:B------:R-:W-:Y:S01]  /*0b20*/  SHF.L.U32 R25, R37, 0x10, RZ ;  /* 0x0000001025197819 */ /* 0x000fe200000006ff */
        /* <DEDUP_REMOVED lines=12> */
[----:B------:R-:W-:Y:S02]  /*0bf0*/  FMUL.FTZ R88, R74, R23 ;  /* 0x000000174a587220 */ /* 0x000fe40000410000 */
[----:B------:R-:W2:Y:S02]  /*0c00*/  LDG.E.64.CONSTANT R22, desc[UR8][R28.64+0xa00] ;  /* 0x000a00081c167981 */ /* 0x000ea4000c1e9b00 */
[----:B------:R-:W-:-:S04]  /*0c10*/  FADD.FTZ R25, -R2, R25 ;  /* 0x0000001902197221 */ /* 0x000fc80000010100 */
[----:B------:R-:W-:Y:S01]  /*0c20*/  FMUL.FTZ R94, R74, R25 ;  /* 0x000000194a5e7220 */ /* 0x000fe20000410000 */
[----:B------:R-:W-:-:S05]  /*0c30*/  SHF.L.U32 R25, R27, 0x10, RZ ;  /* 0x000000101b197819 */ /* 0x000fca00000006ff */
[----:B------:R-:W-:-:S04]  /*0c40*/  FADD.FTZ R25, -R2, R25 ;  /* 0x0000001902197221 */ /* 0x000fc80000010100 */
[C---:B------:R-:W-:Y:S02]  /*0c50*/  FMUL.FTZ R98, R74.reuse, R25 ;  /* 0x000000194a627220 */ /* 0x040fe40000410000 */
[----:B------:R-:W3:Y:S01]  /*0c60*/  LDG.E.64.CONSTANT R24, desc[UR8][R28.64+0x1400] ;  /* 0x001400081c187981 */ /* 0x000ee2000c1e9b00 */
[----:B------:R-:W-:Y:S01]  /*0c70*/  PRMT R35, R35, 0x7632, R35 ;  /* 0x0000763223237816 */ /* 0x000fe20000000023 */
[----:B------:R-:W-:Y:S01]  /*0c80*/  FMUL.FTZ R3, R74, R3 ;  /* 0x000000034a037220 */ /* 0x000fe20000410000 */
[----:B------:R-:W-:Y:S02]  /*0c90*/  SHF.L.U32 R115, R17, 0x10, RZ ;  /* 0x0000001011737819 */ /* 0x000fe400000006ff */
[----:B------:R-:W-:Y:S02]  /*0ca0*/  PRMT R34, R34, 0x7632, R34 ;  /* 0x0000763222227816 */ /* 0x000fe40000000022 */
[----:B------:R-:W-:Y:S01]  /*0cb0*/  SHF.L.U32 R35, R35, 0x10, RZ ;  /* 0x0000001023237819 */ /* 0x000fe200000006ff */
[----:B------:R-:W-:Y:S01]  /*0cc0*/  FFMA.FTZ R132, R54, R3, R55 ;  /* 0x0000000336847223 */ /* 0x000fe20000010037 */
[----:B------:R-:W-:Y:S01]  /*0cd0*/  SHF.L.U32 R79, R16, 0x10, RZ ;  /* 0x00000010104f7819 */ /* 0x000fe200000006ff */
[----:B------:R-:W-:Y:S01]  /*0ce0*/  FFMA.FTZ R130, R53, R75, R56 ;  /* 0x0000004b35827223 */ /* 0x000fe20000010038 */
[C---:B------:R-:W-:Y:S01]  /*0cf0*/  FADD.FTZ R117, -R2.reuse, R115 ;  /* 0x0000007302757221 */ /* 0x040fe20000010100 */
[----:B------:R-:W-:Y:S01]  /*0d00*/  PRMT R16, R41, 0x7632, R16 ;  /* 0x0000763229107816 */ /* 0x000fe20000000010 */
[----:B------:R-:W-:Y:S01]  /*0d10*/  FADD.FTZ R41, -R2, R35 ;  /* 0x0000002302297221 */ /* 0x000fe20000010100 */
[----:B------:R-:W-:Y:S01]  /*0d20*/  SHF.L.U32 R115, R34, 0x10, RZ ;  /* 0x0000001022737819 */ /* 0x000fe200000006ff */
[----:B------:R-:W-:Y:S01]  /*0d30*/  FMUL.FTZ R124, R132, -1.4426950216293334961 ;  /* 0xbfb8aa3b847c7820 */ /* 0x000fe20000410000 */
[----:B------:R-:W4:Y:S01]  /*0d40*/  LDG.E.64.CONSTANT R34, desc[UR8][R28.64+0x1e00] ;  /* 0x001e00081c227981 */ /* 0x000f22000c1e9b00 */
[----:B------:R-:W-:Y:S01]  /*0d50*/  FMUL.FTZ R126, R130, -1.4426950216293334961 ;  /* 0xbfb8aa3b827e7820 */ /* 0x000fe20000410000 */
[----:B------:R-:W-:-:S03]  /*0d60*/  PRMT R39, R39, 0x7632, R39 ;  /* 0x0000763227277816 */ /* 0x000fc60000000027 */
[----:B------:R-:W0:Y:S01]  /*0d70*/  MUFU.EX2 R124, R124 ;  /* 0x0000007c007c7308 */ /* 0x000e220000000800 */
[----:B------:R-:W-:Y:S02]  /*0d80*/  SHF.L.U32 R39, R39, 0x10, RZ ;  /* 0x0000001027277819 */ /* 0x000fe400000006ff */
[----:B------:R-:W-:-:S05]  /*0d90*/  PRMT R38, R38, 0x7632, R38 ;  /* 0x0000763226267816 */ /* 0x000fca0000000026 */
[----:B------:R-:W1:Y:S01]  /*0da0*/  MUFU.EX2 R126, R126 ;  /* 0x0000007e007e7308 */ /* 0x000e620000000800 */
[----:B------:R-:W-:Y:S01]  /*0db0*/  FADD.FTZ R39, -R2, R39 ;  /* 0x0000002702277221 */ /* 0x000fe20000010100 */
[----:B------:R-:W-:-:S03]  /*0dc0*/  SHF.L.U32 R129, R38, 0x10, RZ ;  /* 0x0000001026817819 */ /* 0x000fc600000006ff */
[----:B------:R-:W-:Y:S02]  /*0dd0*/  FMUL.FTZ R122, R74, R39 ;  /* 0x000000274a7a7220 */ /* 0x000fe40000410000 */
[----:B------:R-:W5:Y:S01]  /*0de0*/  LDG.E.64.CONSTANT R38, desc[UR8][R28.64+0x2800] ;  /* 0x002800081c267981 */ /* 0x000f62000c1e9b00 */
[----:B------:R-:W-:Y:S01]  /*0df0*/  FADD.FTZ R115, -R2, R115 ;  /* 0x0000007302737221 */ /* 0x000fe20000010100 */
[----:B------:R-:W-:Y:S01]  /*0e00*/  PRMT R36, R36, 0x7632, R36 ;  /* 0x0000763224247816 */ /* 0x000fe20000000024 */
[----:B0-----:R-:W-:Y:S02]  /*0e10*/  FADD.FTZ R155, R124, 1 ;  /* 0x3f8000007c9b7421 */ /* 0x001fe40000010000 */
[----:B------:R-:W-:Y:S01]  /*0e20*/  FMUL.FTZ R115, R74, R115 ;  /* 0x000000734a737220 */ /* 0x000fe20000410000 */
[----:B------:R-:W-:Y:S01]  /*0e30*/  SHF.L.U32 R137, R36, 0x10, RZ ;  /* 0x0000001024897819 */ /* 0x000fe200000006ff */
[----:B-1----:R-:W-:Y:S01]  /*0e40*/  FADD.FTZ R148, R126, 1 ;  /* 0x3f8000007e947421 */ /* 0x002fe20000010000 */
[----:B------:R-:W-:Y:S01]  /*0e50*/  PRMT R37, R37, 0x7632, R37 ;  /* 0x0000763225257816 */ /* 0x000fe20000000025 */
[----:B------:R-:W-:Y:S01]  /*0e60*/  FFMA.FTZ R134, R65, R115, R68 ;  /* 0x0000007341867223 */ /* 0x000fe20000010044 */
[----:B------:R-:W0:Y:S01]  /*0e70*/  MUFU.RCP R155, R155 ;  /* 0x0000009b009b7308 */ /* 0x000e220000001000 */
[----:B------:R-:W-:Y:S01]  /*0e80*/  FADD.FTZ R137, -R2, R137 ;  /* 0x0000008902897221 */ /* 0x000fe20000010100 */
[----:B------:R-:W-:Y:S01]  /*0e90*/  SHF.L.U32 R37, R37, 0x10, RZ ;  /* 0x0000001025257819 */ /* 0x000fe200000006ff */
[----:B------:R-:W-:-:S05]  /*0ea0*/  FMUL.FTZ R143, R134, -1.4426950216293334961 ;  /* 0xbfb8aa3b868f7820 */ /* 0x000fca0000410000 */
[----:B------:R-:W1:Y:S01]  /*0eb0*/  MUFU.RCP R148, R148 ;  /* 0x0000009400947308 */ /* 0x000e620000001000 */
[----:B------:R-:W-:Y:S01]  /*0ec0*/  FMUL.FTZ R124, R74, R137 ;  /* 0x000000894a7c7220 */ /* 0x000fe20000410000 */
[----:B------:R-:W-:Y:S02]  /*0ed0*/  FADD.FTZ R137, -R2, R37 ;  /* 0x0000002502897221 */ /* 0x000fe40000010100 */
[----:B------:R-:W5:Y:S01]  /*0ee0*/  LDG.E.64.CONSTANT R36, desc[UR8][R28.64+0x3200] ;  /* 0x003200081c247981 */ /* 0x000f62000c1e9b00 */
[----:B------:R-:W-:-:S03]  /*0ef0*/  PRMT R31, R31, 0x7632, R31 ;  /* 0x000076321f1f7816 */ /* 0x000fc6000000001f */
[----:B------:R-:W1:Y:S01]  /*0f00*/  MUFU.EX2 R143, R143 ;  /* 0x0000008f008f7308 */ /* 0x000e620000000800 */
[----:B0-----:R-:W-:Y:S01]  /*0f10*/  FADD.FTZ R145, -R155, 1 ;  /* 0x3f8000009b917421 */ /* 0x001fe20000010100 */
[----:B------:R-:W-:Y:S02]  /*0f20*/  SHF.L.U32 R147, R31, 0x10, RZ ;  /* 0x000000101f937819 */ /* 0x000fe400000006ff */
[C---:B------:R-:W-:Y:S02]  /*0f30*/  SHF.L.U32 R77, R32.reuse, 0x10, RZ ;  /* 0x00000010204d7819 */ /* 0x040fe400000006ff */
[----:B------:R-:W-:Y:S01]  /*0f40*/  PRMT R32, R32, 0x7632, R32 ;  /* 0x0000763220207816 */ /* 0x000fe20000000020 */
[----:B-1----:R-:W-:Y:S01]  /*0f50*/  FADD.FTZ R31, -R148, 1 ;  /* 0x3f800000941f7421 */ /* 0x002fe20000010100 */
[----:B------:R-:W-:Y:S01]  /*0f60*/  FFMA.FTZ R132, R132, R145, 1 ;  /* 0x3f80000084847423 */ /* 0x000fe20000010091 */
[----:B------:R-:W-:Y:S02]  /*0f70*/  PRMT R30, R30, 0x7632, R30 ;  /* 0x000076321e1e7816 */ /* 0x000fe4000000001e */
[----:B------:R-:W-:Y:S01]  /*0f80*/  FFMA.FTZ R145, R130, R31, 1 ;  /* 0x3f80000082917423 */ /* 0x000fe2000001001f */
[----:B------:R-:W-:-:S02]  /*0f90*/  SHF.L.U32 R31, R32, 0x10, RZ ;  /* 0x00000010201f7819 */ /* 0x000fc400000006ff */
[----:B------:R-:W-:Y:S01]  /*0fa0*/  SHF.L.U32 R139, R30, 0x10, RZ ;  /* 0x000000101e8b7819 */ /* 0x000fe200000006ff */
[----:B------:R-:W-:Y:S02]  /*0fb0*/  FADD.FTZ R157, R143, 1 ;  /* 0x3f8000008f9d7421 */ /* 0x000fe40000010000 */
[----:B------:R-:W-:Y:S02]  /*0fc0*/  FADD.FTZ R143, -R2, R31 ;  /* 0x0000001f028f7221 */ /* 0x000fe40000010100 */
[----:B------:R-:W5:Y:S04]  /*0fd0*/  LDG.E.64.CONSTANT R30, desc[UR8][R28.64+0x3c00] ;  /* 0x003c00081c1e7981 */ /* 0x000f68000c1e9b00 */
[----:B------:R-:W5:Y:S01]  /*0fe0*/  LDG.E.64.CONSTANT R28, desc[UR8][R28.64+0x4600] ;  /* 0x004600081c1c7981 */ /* 0x000f62000c1e9b00 */
[----:B------:R-:W-:Y:S01]  /*0ff0*/  PRMT R40, R40, 0x7632, R40 ;  /* 0x0000763228287816 */ /* 0x000fe20000000028 */
[----:B------:R-:W-:-:S03]  /*1000*/  FMUL.FTZ R41, R74, R41 ;  /* 0x000000294a297220 */ /* 0x000fc60000410000 */
[----:B------:R-:W-:-:S05]  /*1010*/  SHF.L.U32 R121, R40, 0x10, RZ ;  /* 0x0000001028797819 */ /* 0x000fca00000006ff */
[----:B------:R-:W-:Y:S01]  /*1020*/  FADD.FTZ R123, -R2, R121 ;  /* 0x00000079027b7221 */ /* 0x000fe20000010100 */
[----:B------:R-:W-:-:S04]  /*1030*/  FFMA.FTZ R121, R66, R41, R67 ;  /* 0x0000002942797223 */ /* 0x000fc80000010043 */
[----:B------:R-:W-:-:S06]  /*1040*/  FMUL.FTZ R151, R121, -1.4426950216293334961 ;  /* 0xbfb8aa3b79977820 */ /* 0x000fcc0000410000 */
[----:B------:R-:W0:Y:S01]  /*1050*/  MUFU.EX2 R151, R151 ;  /* 0x0000009700977308 */ /* 0x000e220000000800 */
[--C-:B------:R-:W-:Y:S01]  /*1060*/  FFMA.FTZ R89, R54, R76, R55.reuse ;  /* 0x0000004c36597223 */ /* 0x100fe20000010037 */
[----:B------:R-:W-:Y:S01]  /*1070*/  FFMA.FTZ R105, R53, R78, R56 ;  /* 0x0000004e35697223 */ /* 0x000fe20000010038 */
[----:B------:R-:W-:Y:S02]  /*1080*/  FMUL.FTZ R40, R74, R123 ;  /* 0x0000007b4a287220 */ /* 0x000fe40000410000 */
[----:B------:R-:W-:Y:S01]  /*1090*/  FMUL.FTZ R93, R89, -1.4426950216293334961 ;  /* 0xbfb8aa3b595d7820 */ /* 0x000fe20000410000 */
[----:B------:R-:W-:Y:S01]  /*10a0*/  FMUL.FTZ R91, R105, -1.4426950216293334961 ;  /* 0xbfb8aa3b695b7820 */ /* 0x000fe20000410000 */
[----:B------:R-:W-:Y:S01]  /*10b0*/  FFMA.FTZ R107, R54, R84, R55 ;  /* 0x00000054366b7223 */ /* 0x000fe20000010037 */
[----:B0-----:R-:W-:Y:S01]  /*10c0*/  FADD.FTZ R156, R151, 1 ;  /* 0x3f800000979c7421 */ /* 0x001fe20000010000 */
[----:B------:R-:W-:-:S05]  /*10d0*/  FFMA.FTZ R127, R65, R40, R68 ;  /* 0x00000028417f7223 */ /* 0x000fca0000010044 */
[----:B------:R-:W0:Y:S01]  /*10e0*/  MUFU.RCP R156, R156 ;  /* 0x0000009c009c7308 */ /* 0x000e220000001000 */
[----:B------:R-:W-:Y:S01]  /*10f0*/  SHF.L.U32 R125, R16, 0x10, RZ ;  /* 0x00000010107d7819 */ /* 0x000fe200000006ff */
[----:B------:R-:W-:Y:S01]  /*1100*/  FMUL.FTZ R112, R107, -1.4426950216293334961 ;  /* 0xbfb8aa3b6b707820 */ /* 0x000fe20000410000 */
[----:B------:R-:W-:-:S05]  /*1110*/  FMUL.FTZ R123, R127, -1.4426950216293334961 ;  /* 0xbfb8aa3b7f7b7820 */ /* 0x000fca0000410000 */
[----:B------:R-:W1:Y:S01]  /*1120*/  MUFU.EX2 R93, R93 ;  /* 0x0000005d005d7308 */ /* 0x000e620000000800 */
[----:B------:R-:W-:-:S07]  /*1130*/  FADD.FTZ R125, -R2, R125 ;  /* 0x0000007d027d7221 */ /* 0x000fce0000010100 */
[----:B------:R-:W1:Y:S01]  /*1140*/  MUFU.EX2 R91, R91 ;  /* 0x0000005b005b7308 */ /* 0x000e620000000800 */
[----:B------:R-:W-:Y:S01]  /*1150*/  FMUL.FTZ R118, R74, R125 ;  /* 0x0000007d4a767220 */ /* 0x000fe20000410000 */
[----:B------:R-:W-:Y:S01]  /*1160*/  FADD.FTZ R129, -R2, R129 ;  /* 0x0000008102817221 */ /* 0x000fe20000010100 */
[----:B0-----:R-:W-:-:S05]  /*1170*/  FADD.FTZ R158, -R156, 1 ;  /* 0x3f8000009c9e7421 */ /* 0x001fca0000010100 */
[----:B------:R-:W0:Y:S01]  /*1180*/  MUFU.EX2 R112, R112 ;  /* 0x0000007000707308 */ /* 0x000e220000000800 */
[----:B------:R-:W-:Y:S01]  /*1190*/  FFMA.FTZ R133, R66, R118, R67 ;  /* 0x0000007642857223 */ /* 0x000fe20000010043 */
[----:B------:R-:W-:-:S06]  /*11a0*/  FFMA.FTZ R103, R53, R82, R56 ;  /* 0x0000005235677223 */ /* 0x000fcc0000010038 */
[----:B------:R-:W0:Y:S01]  /*11b0*/  MUFU.EX2 R123, R123 ;  /* 0x0000007b007b7308 */ /* 0x000e220000000800 */
[----:B------:R-:W-:Y:S01]  /*11c0*/  FMUL.FTZ R120, R74, R129 ;  /* 0x000000814a787220 */ /* 0x000fe20000410000 */
[----:B------:R-:W-:Y:S01]  /*11d0*/  FFMA.FTZ R121, R121, R158, 1 ;  /* 0x3f80000079797423 */ /* 0x000fe2000001009e */
[----:B------:R-:W-:Y:S01]  /*11e0*/  FMUL.FTZ R129, R133, -1.4426950216293334961 ;  /* 0xbfb8aa3b85817820 */ /* 0x000fe20000410000 */
[----:B-1----:R-:W-:Y:S01]  /*11f0*/  FADD.FTZ R93, R93, 1 ;  /* 0x3f8000005d5d7421 */ /* 0x002fe20000010000 */
[--C-:B------:R-:W-:Y:S01]  /*1200*/  FFMA.FTZ R95, R54, R80, R55.reuse ;  /* 0x00000050365f7223 */ /* 0x100fe20000010037 */
[----:B------:R-:W-:Y:S01]  /*1210*/  FMUL.FTZ R106, R103, -1.4426950216293334961 ;  /* 0xbfb8aa3b676a7820 */ /* 0x000fe20000410000 */
[----:B------:R-:W-:Y:S01]  /*1220*/  FMUL.FTZ R158, R156, R121 ;  /* 0x000000799c9e7220 */ /* 0x000fe20000410000 */
[----:B------:R-:W-:Y:S01]  /*1230*/  FADD.FTZ R121, R91, 1 ;  /* 0x3f8000005b797421 */ /* 0x000fe20000010000 */
[----:B------:R0:W1:Y:S01]  /*1240*/  MUFU.RCP R156, R93 ;  /* 0x0000005d009c7308 */ /* 0x0000620000001000 */
[----:B------:R-:W-:Y:S01]  /*1250*/  SHF.L.U32 R160, R10, 0x10, RZ ;  /* 0x000000100aa07819 */ /* 0x000fe200000006ff */
[----:B------:R-:W-:Y:S01]  /*1260*/  FMUL.FTZ R104, R95, -1.4426950216293334961 ;  /* 0xbfb8aa3b5f687820 */ /* 0x000fe20000410000 */
[----:B------:R-:W-:Y:S01]  /*1270*/  FMUL.FTZ R155, R155, R132 ;  /* 0x000000849b9b7220 */ /* 0x000fe20000410000 */
[----:B------:R-:W-:-:S04]  /*1280*/  FFMA.FTZ R101, R54, R88, R55 ;  /* 0x0000005836657223 */ /* 0x000fc80000010037 */
[----:B------:R-:W1:Y:S01]  /*1290*/  MUFU.EX2 R129, R129 ;  /* 0x0000008100817308 */ /* 0x000e620000000800 */
[----:B0-----:R-:W-:Y:S01]  /*12a0*/  FADD.FTZ R93, R112, 1 ;  /* 0x3f800000705d7421 */ /* 0x001fe20000010000 */
[----:B------:R-:W-:Y:S01]  /*12b0*/  FADD.FTZ R112, R123, 1 ;  /* 0x3f8000007b707421 */ /* 0x000fe20000010000 */
[----:B------:R-:W-:Y:S01]  /*12c0*/  FMUL.FTZ R91, R160, R155 ;  /* 0x0000009ba05b7220 */ /* 0x000fe20000410000 */
[----:B------:R-:W-:Y:S01]  /*12d0*/  FADD.FTZ R77, -R2, R77 ;  /* 0x0000004d024d7221 */ /* 0x000fe20000010100 */
[----:B------:R-:W-:-:S03]  /*12e0*/  SHF.L.U32 R155, R11, 0x10, RZ ;  /* 0x000000100b9b7819 */ /* 0x000fc600000006ff */
[----:B------:R-:W0:Y:S01]  /*12f0*/  MUFU.EX2 R106, R106 ;  /* 0x0000006a006a7308 */ /* 0x000e220000000800 */
[----:B------:R-:W-:Y:S01]  /*1300*/  PRMT R11, R11, 0x7632, R11 ;  /* 0x000076320b0b7816 */ /* 0x000fe2000000000b */
[----:B------:R-:W-:Y:S01]  /*1310*/  FMUL.FTZ R87, R101, -1.4426950216293334961 ;  /* 0xbfb8aa3b65577820 */ /* 0x000fe20000410000 */
[----:B------:R-:W-:-:S05]  /*1320*/  FFMA.FTZ R135, R66, R122, R67 ;  /* 0x0000007a42877223 */ /* 0x000fca0000010043 */
[----:B------:R-:W0:Y:S01]  /*1330*/  MUFU.RCP R121, R121 ;  /* 0x0000007900797308 */ /* 0x000e220000001000 */
[----:B------:R-:W-:Y:S01]  /*1340*/  FFMA.FTZ R110, R53, R90, R56 ;  /* 0x0000005a356e7223 */ /* 0x000fe20000010038 */
[----:B------:R-:W-:Y:S01]  /*1350*/  FMUL.FTZ R92, R74, R77 ;  /* 0x0000004d4a5c7220 */ /* 0x000fe20000410000 */
[----:B------:R-:W-:-:S05]  /*1360*/  SHF.L.U32 R11, R11, 0x10, RZ ;  /* 0x000000100b0b7819 */ /* 0x000fca00000006ff */
[----:B------:R-:W0:Y:S01]  /*1370*/  MUFU.EX2 R104, R104 ;  /* 0x0000006800687308 */ /* 0x000e220000000800 */
[----:B------:R-:W-:Y:S01]  /*1380*/  FFMA.FTZ R131, R65, R120, R68 ;  /* 0x0000007841837223 */ /* 0x000fe20000010044 */
[----:B------:R-:W-:Y:S01]  /*1390*/  FMUL.FTZ R136, R135, -1.4426950216293334961 ;  /* 0xbfb8aa3b87887820 */ /* 0x000fe20000410000 */
[----:B------:R-:W-:Y:S01]  /*13a0*/  FMUL.FTZ R109, R110, -1.4426950216293334961 ;  /* 0xbfb8aa3b6e6d7820 */ /* 0x000fe20000410000 */
[----:B------:R-:W-:-:S04]  /*13b0*/  FFMA.FTZ R99, R54, R92, R55 ;  /* 0x0000005c36637223 */ /* 0x000fc80000010037 */
[----:B------:R-:W0:Y:S01]  /*13c0*/  MUFU.RCP R112, R112 ;  /* 0x0000007000707308 */ /* 0x000e220000001000 */
[----:B------:R-:W-:Y:S01]  /*13d0*/  SHF.L.U32 R77, R26, 0x10, RZ ;  /* 0x000000101a4d7819 */ /* 0x000fe200000006ff */
[----:B------:R-:W-:Y:S01]  /*13e0*/  FMUL.FTZ R11, R11, R158 ;  /* 0x0000009e0b0b7220 */ /* 0x000fe20000410000 */
[----:B------:R-:W-:Y:S01]  /*13f0*/  FMUL.FTZ R125, R131, -1.4426950216293334961 ;  /* 0xbfb8aa3b837d7820 */ /* 0x000fe20000410000 */
[----:B-1----:R-:W-:-:S04]  /*1400*/  FADD.FTZ R158, -R156, 1 ;  /* 0x3f8000009c9e7421 */ /* 0x002fc80000010100 */
[----:B------:R-:W1:Y:S01]  /*1410*/  MUFU.EX2 R87, R87 ;  /* 0x0000005700577308 */ /* 0x000e620000000800 */
[----:B------:R-:W-:Y:S01]  /*1420*/  FMUL.FTZ R83, R99, -1.4426950216293334961 ;  /* 0xbfb8aa3b63537820 */ /* 0x000fe20000410000 */
[----:B------:R-:W-:Y:S01]  /*1430*/  FADD.FTZ R123, R129, 1 ;  /* 0x3f800000817b7421 */ /* 0x000fe20000010000 */
[----:B0-----:R-:W-:Y:S01]  /*1440*/  FADD.FTZ R106, R106, 1 ;  /* 0x3f8000006a6a7421 */ /* 0x001fe20000010000 */
[----:B------:R-:W-:Y:S01]  /*1450*/  FADD.FTZ R77, -R2, R77 ;  /* 0x0000004d024d7221 */ /* 0x000fe20000010100 */
[----:B------:R-:W-:-:S03]  /*1460*/  FFMA.FTZ R89, R89, R158, 1 ;  /* 0x3f80000059597423 */ /* 0x000fc6000001009e */
[----:B------:R-:W0:Y:S01]  /*1470*/  MUFU.EX2 R136, R136 ;  /* 0x0000008800887308 */ /* 0x000e220000000800 */
[--C-:B------:R-:W-:Y:S01]  /*1480*/  FFMA.FTZ R111, R53, R86, R56.reuse ;  /* 0x00000056356f7223 */ /* 0x100fe20000010038 */
[----:B------:R-:W-:Y:S01]  /*1490*/  FADD.FTZ R158, -R121, 1 ;  /* 0x3f800000799e7421 */ /* 0x000fe20000010100 */
[----:B------:R-:W-:Y:S01]  /*14a0*/  FFMA.FTZ R108, R53, R94, R56 ;  /* 0x0000005e356c7223 */ /* 0x000fe20000010038 */
[----:B------:R-:W-:-:S04]  /*14b0*/  FADD.FTZ R104, R104, 1 ;  /* 0x3f80000068687421 */ /* 0x000fc80000010000 */
[----:B------:R-:W0:Y:S01]  /*14c0*/  MUFU.EX2 R109, R109 ;  /* 0x0000006d006d7308 */ /* 0x000e220000000800 */
[C---:B------:R-:W-:Y:S01]  /*14d0*/  FMUL.FTZ R96, R74.reuse, R77 ;  /* 0x0000004d4a607220 */ /* 0x040fe20000410000 */
[----:B------:R-:W-:Y:S01]  /*14e0*/  FMUL.FTZ R85, R111, -1.4426950216293334961 ;  /* 0xbfb8aa3b6f557820 */ /* 0x000fe20000410000 */
[----:B------:R-:W-:Y:S01]  /*14f0*/  FFMA.FTZ R160, R105, R158, 1 ;  /* 0x3f80000069a07423 */ /* 0x000fe2000001009e */
[----:B------:R-:W-:-:S04]  /*1500*/  FMUL.FTZ R126, R74, R137 ;  /* 0x000000894a7e7220 */ /* 0x000fc80000410000 */
[----:B------:R-:W2:Y:S01]  /*1510*/  MUFU.EX2 R125, R125 ;  /* 0x0000007d007d7308 */ /* 0x000ea20000000800 */
[----:B------:R-:W-:Y:S01]  /*1520*/  FADD.FTZ R158, -R112, 1 ;  /* 0x3f800000709e7421 */ /* 0x000fe20000010100 */
[----:B------:R-:W-:Y:S01]  /*1530*/  FMUL.FTZ R97, R108, -1.4426950216293334961 ;  /* 0xbfb8aa3b6c617820 */ /* 0x000fe20000410000 */
[----:B------:R-:W-:-:S05]  /*1540*/  FFMA.FTZ R81, R54, R96, R55 ;  /* 0x0000006036517223 */ /* 0x000fca0000010037 */
[----:B------:R-:W-:Y:S01]  /*1550*/  MUFU.EX2 R83, R83 ;  /* 0x0000005300537308 */ /* 0x000fe20000000800 */
[----:B------:R-:W-:Y:S01]  /*1560*/  FFMA.FTZ R138, R65, R124, R68 ;  /* 0x0000007c418a7223 */ /* 0x000fe20000010044 */
[----:B------:R-:W-:-:S06]  /*1570*/  FADD.FTZ R141, -R2, R139 ;  /* 0x0000008b028d7221 */ /* 0x000fcc0000010100 */
[----:B------:R-:W3:Y:S01]  /*1580*/  MUFU.RCP R123, R123 ;  /* 0x0000007b007b7308 */ /* 0x000ee20000001000 */
[----:B------:R-:W-:Y:S01]  /*1590*/  FFMA.FTZ R139, R66, R126, R67 ;  /* 0x0000007e428b7223 */ /* 0x000fe20000010043 */
[----:B-1----:R-:W-:Y:S01]  /*15a0*/  FADD.FTZ R87, R87, 1 ;  /* 0x3f80000057577421 */ /* 0x002fe20000010000 */
[----:B------:R-:W-:-:S05]  /*15b0*/  FFMA.FTZ R127, R127, R158, 1 ;  /* 0x3f8000007f7f7423 */ /* 0x000fca000001009e */
[----:B------:R-:W1:Y:S01]  /*15c0*/  MUFU.RCP R106, R106 ;  /* 0x0000006a006a7308 */ /* 0x000e620000001000 */
[----:B------:R-:W-:Y:S01]  /*15d0*/  FADD.FTZ R147, -R2, R147 ;  /* 0x0000009302937221 */ /* 0x000fe20000010100 */
[----:B------:R-:W-:Y:S01]  /*15e0*/  FMUL.FTZ R77, R81, -1.4426950216293334961 ;  /* 0xbfb8aa3b514d7820 */ /* 0x000fe20000410000 */
[----:B------:R-:W-:Y:S01]  /*15f0*/  FMUL.FTZ R137, R138, -1.4426950216293334961 ;  /* 0xbfb8aa3b8a897820 */ /* 0x000fe20000410000 */
[----:B------:R-:W-:-:S04]  /*1600*/  FMUL.FTZ R156, R156, R89 ;  /* 0x000000599c9c7220 */ /* 0x000fc80000410000 */
[----:B------:R-:W4:Y:S01]  /*1610*/  MUFU.RCP R104, R104 ;  /* 0x0000006800687308 */ /* 0x000f220000001000 */
[----:B------:R-:W-:Y:S01]  /*1620*/  FMUL.FTZ R140, R139, -1.4426950216293334961 ;  /* 0xbfb8aa3b8b8c7820 */ /* 0x000fe20000410000 */
[----:B------:R-:W-:Y:S01]  /*1630*/  FMUL.FTZ R112, R112, R127 ;  /* 0x0000007f70707220 */ /* 0x000fe20000410000 */
[----:B------:R-:W-:Y:S01]  /*1640*/  FMUL.FTZ R32, R74, R147 ;  /* 0x000000934a207220 */ /* 0x000fe20000410000 */
[----:B0-----:R-:W-:-:S04]  /*1650*/  FADD.FTZ R127, R136, 1 ;  /* 0x3f800000887f7421 */ /* 0x001fc80000010000 */
[----:B------:R-:W0:Y:S01]  /*1660*/  MUFU.EX2 R85, R85 ;  /* 0x0000005500557308 */ /* 0x000e220000000800 */
[----:B------:R-:W-:Y:S01]  /*1670*/  FADD.FTZ R105, R109, 1 ;  /* 0x3f8000006d697421 */ /* 0x000fe20000010000 */
[----:B--2---:R-:W-:Y:S01]  /*1680*/  SHF.L.U32 R136, R23, 0x10, RZ ;  /* 0x0000001017887819 */ /* 0x004fe200000006ff */
[----:B------:R-:W-:-:S05]  /*1690*/  FMUL.FTZ R109, R121, R160 ;  /* 0x000000a0796d7220 */ /* 0x000fca0000410000 */
[----:B------:R-:W2:Y:S01]  /*16a0*/  MUFU.EX2 R97, R97 ;  /* 0x0000006100617308 */ /* 0x000ea20000000800 */
[----:B------:R-:W-:Y:S01]  /*16b0*/  PRMT R16, R33, 0x7632, R16 ;  /* 0x0000763221107816 */ /* 0x000fe20000000010 */
[----:B------:R-:W-:Y:S01]  /*16c0*/  FFMA.FTZ R33, R66, R32, R67 ;  /* 0x0000002042217223 */ /* 0x000fe20000010043 */
[----:B------:R-:W-:-:S05]  /*16d0*/  FADD.FTZ R121, R125, 1 ;  /* 0x3f8000007d797421 */ /* 0x000fca0000010000 */
[----:B------:R1:W-:Y:S01]  /*16e0*/  MUFU.RCP R89, R87 ;  /* 0x0000005700597308 */ /* 0x0003e20000001000 */
[----:B---3--:R-:W-:Y:S01]  /*16f0*/  FADD.FTZ R158, -R123, 1 ;  /* 0x3f8000007b9e7421 */ /* 0x008fe20000010100 */
[----:B------:R-:W-:Y:S01]  /*1700*/  FADD.FTZ R129, R83, 1 ;  /* 0x3f80000053817421 */ /* 0x000fe20000010000 */
[----:B------:R-:W-:Y:S01]  /*1710*/  FMUL.FTZ R83, R136, R109 ;  /* 0x0000006d88537220 */ /* 0x000fe20000410000 */
[C---:B-1----:R-:W-:Y:S02]  /*1720*/  SHF.L.U32 R87, R22.reuse, 0x10, RZ ;  /* 0x0000001016577819 */ /* 0x042fe400000006ff */
[----:B------:R-:W-:Y:S02]  /*1730*/  PRMT R22, R22, 0x7632, R22 ;  /* 0x0000763216167816 */ /* 0x000fe40000000016 */
[----:B------:R-:W-:Y:S01]  /*1740*/  MUFU.EX2 R77, R77 ;  /* 0x0000004d004d7308 */ /* 0x000fe20000000800 */
[----:B------:R-:W-:Y:S01]  /*1750*/  FMUL.FTZ R130, R74, R143 ;  /* 0x0000008f4a827220 */ /* 0x000fe20000410000 */
[----:B------:R-:W-:Y:S01]  /*1760*/  SHF.L.U32 R125, R22, 0x10, RZ ;  /* 0x00000010167d7819 */ /* 0x000fe200000006ff */
[----:B------:R-:W-:-:S05]  /*1770*/  FADD.FTZ R136, -R106, 1 ;  /* 0x3f8000006a887421 */ /* 0x000fca0000010100 */
[----:B------:R-:W1:Y:S01]  /*1780*/  MUFU.EX2 R137, R137 ;  /* 0x0000008900897308 */ /* 0x000e620000000800 */
[----:B------:R-:W-:Y:S01]  /*1790*/  FMUL.FTZ R143, R33, -1.4426950216293334961 ;  /* 0xbfb8aa3b218f7820 */ /* 0x000fe20000410000 */
[----:B------:R-:W-:Y:S01]  /*17a0*/  FMUL.FTZ R128, R74, R141 ;  /* 0x0000008d4a807220 */ /* 0x000fe20000410000 */
[----:B------:R-:W-:-:S05]  /*17b0*/  FFMA.FTZ R158, R133, R158, 1 ;  /* 0x3f800000859e7423 */ /* 0x000fca000001009e */
[----:B------:R-:W3:Y:S01]  /*17c0*/  MUFU.EX2 R140, R140 ;  /* 0x0000008c008c7308 */ /* 0x000ee20000000800 */
[----:B------:R-:W-:Y:S01]  /*17d0*/  FMUL.FTZ R22, R125, R112 ;  /* 0x000000707d167220 */ /* 0x000fe20000410000 */
[----:B----4-:R-:W-:-:S06]  /*17e0*/  FADD.FTZ R112, -R104, 1 ;  /* 0x3f80000068707421 */ /* 0x010fcc0000010100 */
[----:B------:R-:W4:Y:S01]  /*17f0*/  MUFU.RCP R93, R93 ;  /* 0x0000005d005d7308 */ /* 0x000f220000001000 */
[----:B------:R-:W-:Y:S01]  /*1800*/  FFMA.FTZ R103, R103, R136, 1 ;  /* 0x3f80000067677423 */ /* 0x000fe20000010088 */
[----:B------:R-:W-:Y:S01]  /*1810*/  FFMA.FTZ R141, R65, R128, R68 ;  /* 0x00000080418d7223 */ /* 0x000fe20000010044 */
[----:B0-----:R-:W-:Y:S01]  /*1820*/  FADD.FTZ R85, R85, 1 ;  /* 0x3f80000055557421 */ /* 0x001fe20000010000 */
[----:B------:R-:W-:Y:S01]  /*1830*/  FMUL.FTZ R158, R123, R158 ;  /* 0x0000009e7b9e7220 */ /* 0x000fe20000410000 */
[----:B--2---:R-:W-:-:S03]  /*1840*/  FADD.FTZ R125, R97, 1 ;  /* 0x3f800000617d7421 */ /* 0x004fc60000010000 */
[----:B------:R-:W0:Y:S01]  /*1850*/  MUFU.RCP R157, R157 ;  /* 0x0000009d009d7308 */ /* 0x000e220000001000 */
[----:B------:R-:W-:Y:S01]  /*1860*/  FFMA.FTZ R95, R95, R112, 1 ;  /* 0x3f8000005f5f7423 */ /* 0x000fe20000010070 */
[----:B------:R-:W-:Y:S01]  /*1870*/  FMUL.FTZ R106, R106, R103 ;  /* 0x000000676a6a7220 */ /* 0x000fe20000410000 */
[----:B------:R-:W-:Y:S01]  /*1880*/  SHF.L.U32 R103, R25, 0x10, RZ ;  /* 0x0000001019677819 */ /* 0x000fe200000006ff */
[----:B------:R-:W-:-:S04]  /*1890*/  FMUL.FTZ R142, R141, -1.4426950216293334961 ;  /* 0xbfb8aa3b8d8e7820 */ /* 0x000fc80000410000 */
[----:B------:R-:W-:Y:S01]  /*18a0*/  MUFU.EX2 R143, R143 ;  /* 0x0000008f008f7308 */ /* 0x000fe20000000800 */
[----:B------:R-:W-:Y:S01]  /*18b0*/  PRMT R26, R26, 0x7632, R26 ;  /* 0x000076321a1a7816 */ /* 0x000fe2000000001a */
[----:B------:R-:W-:-:S06]  /*18c0*/  FMUL.FTZ R136, R104, R95 ;  /* 0x0000005f68887220 */ /* 0x000fcc0000410000 */
[----:B------:R-:W2:Y:S01]  /*18d0*/  MUFU.RCP R121, R121 ;  /* 0x0000007900797308 */ /* 0x000ea20000001000 */
[----:B------:R-:W-:Y:S01]  /*18e0*/  SHF.L.U32 R147, R16, 0x10, RZ ;  /* 0x0000001010937819 */ /* 0x000fe200000006ff */
[----:B-1----:R-:W-:-:S06]  /*18f0*/  FADD.FTZ R97, R137, 1 ;  /* 0x3f80000089617421 */ /* 0x002fcc0000010000 */
[----:B------:R-:W1:Y:S01]  /*1900*/  MUFU.RCP R123, R127 ;  /* 0x0000007f007b7308 */ /* 0x000e620000001000 */
[----:B------:R-:W-:Y:S01]  /*1910*/  SHF.L.U32 R95, R24, 0x10, RZ ;  /* 0x00000010185f7819 */ /* 0x000fe200000006ff */
[----:B------:R-:W-:Y:S01]  /*1920*/  FMUL.FTZ R148, R148, R145 ;  /* 0x0000009194947220 */ /* 0x000fe20000410000 */
[----:B------:R-:W-:Y:S01]  /*1930*/  PRMT R23, R23, 0x7632, R23 ;  /* 0x0000763217177816 */ /* 0x000fe20000000017 */
[----:B---3--:R-:W-:-:S04]  /*1940*/  FADD.FTZ R104, R140, 1 ;  /* 0x3f8000008c687421 */ /* 0x008fc80000010000 */
[----:B------:R-:W3:Y:S01]  /*1950*/  MUFU.RCP R85, R85 ;  /* 0x0000005500557308 */ /* 0x000ee20000001000 */
[----:B------:R-:W-:Y:S01]  /*1960*/  SHF.L.U32 R145, R26, 0x10, RZ ;  /* 0x000000101a917819 */ /* 0x000fe200000006ff */
[----:B------:R-:W-:-:S06]  /*1970*/  FADD.FTZ R113, -R2, R79 ;  /* 0x0000004f02717221 */ /* 0x000fcc0000010100 */
[----:B------:R4:W-:Y:S01]  /*1980*/  MUFU.RCP R112, R125 ;  /* 0x0000007d00707308 */ /* 0x0009e20000001000 */
[----:B------:R-:W-:Y:S01]  /*1990*/  FADD.FTZ R147, -R2, R147 ;  /* 0x0000009302937221 */ /* 0x000fe20000010100 */
[----:B------:R-:W-:Y:S01]  /*19a0*/  PRMT R16, R27, 0x7632, R16 ;  /* 0x000076321b107816 */ /* 0x000fe20000000010 */
[----:B------:R-:W-:Y:S01]  /*19b0*/  FMUL.FTZ R95, R95, R136 ;  /* 0x000000885f5f7220 */ /* 0x000fe20000410000 */
[----:B------:R-:W-:Y:S01]  /*19c0*/  SHF.L.U32 R23, R23, 0x10, RZ ;  /* 0x0000001017177819 */ /* 0x000fe200000006ff */
[----:B----4-:R-:W-:Y:S01]  /*19d0*/  FADD.FTZ R125, R77, 1 ;  /* 0x3f8000004d7d7421 */ /* 0x010fe20000010000 */
[----:B------:R-:W-:Y:S01]  /*19e0*/  FMUL.FTZ R77, R103, R106 ;  /* 0x0000006a674d7220 */ /* 0x000fe20000410000 */
[----:B------:R-:W-:Y:S01]  /*19f0*/  FADD.FTZ R106, -R93, 1 ;  /* 0x3f8000005d6a7421 */ /* 0x000fe20000010100 */
[----:B------:R-:W4:Y:S01]  /*1a00*/  MUFU.EX2 R142, R142 ;  /* 0x0000008e008e7308 */ /* 0x000f220000000800 */
[----:B------:R-:W-:Y:S02]  /*1a10*/  FMUL.FTZ R100, R74, R113 ;  /* 0x000000714a647220 */ /* 0x000fe40000410000 */
[----:B------:R-:W-:Y:S01]  /*1a20*/  FFMA.FTZ R136, R107, R106, 1 ;  /* 0x3f8000006b887423 */ /* 0x000fe2000001006a */
[----:B------:R-:W-:Y:S01]  /*1a30*/  FADD.FTZ R153, -R2, R145 ;  /* 0x0000009102997221 */ /* 0x000fe20000010100 */
[----:B------:R-:W-:-:S03]  /*1a40*/  FMUL.FTZ R26, R74, R147 ;  /* 0x000000934a1a7220 */ /* 0x000fc60000410000 */
[----:B------:R-:W5:Y:S01]  /*1a50*/  MUFU.RCP R97, R97 ;  /* 0x0000006100617308 */ /* 0x000f620000001000 */
[----:B------:R-:W-:Y:S01]  /*1a60*/  SHF.L.U32 R159, R16, 0x10, RZ ;  /* 0x00000010109f7819 */ /* 0x000fe200000006ff */
[----:B0-----:R-:W-:Y:S01]  /*1a70*/  FADD.FTZ R145, -R157, 1 ;  /* 0x3f8000009d917421 */ /* 0x001fe20000010100 */
[----:B------:R-:W-:Y:S01]  /*1a80*/  FMUL.FTZ R87, R87, R156 ;  /* 0x0000009c57577220 */ /* 0x000fe20000410000 */
[----:B------:R-:W-:Y:S01]  /*1a90*/  FMUL.FTZ R23, R23, R158 ;  /* 0x0000009e17177220 */ /* 0x000fe20000410000 */
[----:B------:R-:W-:-:S03]  /*1aa0*/  FMUL.FTZ R136, R93, R136 ;  /* 0x000000885d887220 */ /* 0x000fc60000410000 */
[----:B------:R-:W0:Y:S01]  /*1ab0*/  MUFU.RCP R104, R104 ;  /* 0x0000006800687308 */ /* 0x000e220000001000 */
[----:B------:R-:W-:Y:S01]  /*1ac0*/  FFMA.FTZ R79, R53, R98, R56 ;  /* 0x00000062354f7223 */ /* 0x000fe20000010038 */
[----:B--2---:R-:W-:Y:S01]  /*1ad0*/  FADD.FTZ R156, -R121, 1 ;  /* 0x3f800000799c7421 */ /* 0x004fe20000010100 */
[----:B-1----:R-:W-:Y:S01]  /*1ae0*/  FADD.FTZ R158, -R123, 1 ;  /* 0x3f8000007b9e7421 */ /* 0x002fe20000010100 */
[----:B------:R-:W-:Y:S01]  /*1af0*/  FADD.FTZ R93, R143, 1 ;  /* 0x3f8000008f5d7421 */ /* 0x000fe20000010000 */
[----:B------:R-:W-:Y:S01]  /*1b00*/  FFMA.FTZ R113, R54, R100, R55 ;  /* 0x0000006436717223 */ /* 0x000fe20000010037 */
[----:B------:R-:W-:Y:S01]  /*1b10*/  PRMT R16, R16, 0x7632, R16 ;  /* 0x0000763210107816 */ /* 0x000fe20000000010 */
[----:B------:R-:W-:Y:S01]  /*1b20*/  FFMA.FTZ R147, R66, R26, R67 ;  /* 0x0000001a42937223 */ /* 0x000fe20000010043 */
[----:B------:R-:W-:Y:S01]  /*1b30*/  FFMA.FTZ R134, R134, R145, 1 ;  /* 0x3f80000086867423 */ /* 0x000fe20000010091 */
[----:B------:R-:W-:Y:S01]  /*1b40*/  FADD.FTZ R159, -R2, R159 ;  /* 0x0000009f029f7221 */ /* 0x000fe20000010100 */
[----:B------:R-:W-:Y:S01]  /*1b50*/  PRMT R24, R24, 0x7632, R24 ;  /* 0x0000763218187816 */ /* 0x000fe20000000018 */
[----:B------:R-:W-:Y:S01]  /*1b60*/  FMUL.FTZ R114, R79, -1.4426950216293334961 ;  /* 0xbfb8aa3b4f727820 */ /* 0x000fe20000410000 */
[----:B------:R-:W-:Y:S01]  /*1b70*/  FMUL.FTZ R132, R74, R153 ;  /* 0x000000994a847220 */ /* 0x000fe20000410000 */
[----:B------:R-:W-:Y:S01]  /*1b80*/  PRMT R17, R17, 0x7632, R17 ;  /* 0x0000763211117816 */ /* 0x000fe20000000011 */
[----:B------:R-:W-:Y:S01]  /*1b90*/  FFMA.FTZ R156, R131, R156, 1 ;  /* 0x3f800000839c7423 */ /* 0x000fe2000001009c */
[----:B------:R-:W-:Y:S01]  /*1ba0*/  FFMA.FTZ R158, R135, R158, 1 ;  /* 0x3f800000879e7423 */ /* 0x000fe2000001009e */
[----:B------:R-:W-:Y:S01]  /*1bb0*/  FMUL.FTZ R116, R113, -1.4426950216293334961 ;  /* 0xbfb8aa3b71747820 */ /* 0x000fe20000410000 */
[----:B------:R-:W-:Y:S01]  /*1bc0*/  SHF.L.U32 R153, R16, 0x10, RZ ;  /* 0x0000001010997819 */ /* 0x000fe200000006ff */
[----:B---3--:R-:W-:Y:S01]  /*1bd0*/  FADD.FTZ R140, -R85, 1 ;  /* 0x3f800000558c7421 */ /* 0x008fe20000010100 */
[----:B------:R-:W-:Y:S01]  /*1be0*/  FMUL.FTZ R152, R147, -1.4426950216293334961 ;  /* 0xbfb8aa3b93987820 */ /* 0x000fe20000410000 */
[----:B------:R-:W-:Y:S01]  /*1bf0*/  FMUL.FTZ R157, R157, R134 ;  /* 0x000000869d9d7220 */ /* 0x000fe20000410000 */
[----:B------:R-:W1:Y:S01]  /*1c00*/  MUFU.RCP R93, R93 ;  /* 0x0000005d005d7308 */ /* 0x000e620000001000 */
[----:B------:R-:W-:Y:S01]  /*1c10*/  FMUL.FTZ R134, R74, R159 ;  /* 0x0000009f4a867220 */ /* 0x000fe20000410000 */
[----:B------:R-:W-:Y:S01]  /*1c20*/  SHF.L.U32 R24, R24, 0x10, RZ ;  /* 0x0000001018187819 */ /* 0x000fe200000006ff */
[----:B------:R-:W-:Y:S01]  /*1c30*/  FFMA.FTZ R144, R65, R130, R68 ;  /* 0x0000008241907223 */ /* 0x000fe20000010044 */
[----:B------:R-:W-:Y:S01]  /*1c40*/  SHF.L.U32 R159, R17, 0x10, RZ ;  /* 0x00000010119f7819 */ /* 0x000fe200000006ff */
[----:B------:R-:W-:Y:S01]  /*1c50*/  FMUL.FTZ R121, R121, R156 ;  /* 0x0000009c79797220 */ /* 0x000fe20000410000 */
[----:B------:R-:W-:Y:S01]  /*1c60*/  FMUL.FTZ R158, R123, R158 ;  /* 0x0000009e7b9e7220 */ /* 0x000fe20000410000 */
[----:B----4-:R-:W-:Y:S01]  /*1c70*/  FADD.FTZ R123, R142, 1 ;  /* 0x3f8000008e7b7421 */ /* 0x010fe20000010000 */
[----:B------:R-:W2:Y:S01]  /*1c80*/  MUFU.RCP R105, R105 ;  /* 0x0000006900697308 */ /* 0x000ea20000001000 */
[----:B------:R-:W-:Y:S01]  /*1c90*/  FFMA.FTZ R140, R111, R140, 1 ;  /* 0x3f8000006f8c7423 */ /* 0x000fe2000001008c */
[----:B------:R-:W-:Y:S01]  /*1ca0*/  FADD.FTZ R153, -R2, R153 ;  /* 0x0000009902997221 */ /* 0x000fe20000010100 */
[----:B------:R-:W-:Y:S01]  /*1cb0*/  FMUL.FTZ R149, R144, -1.4426950216293334961 ;  /* 0xbfb8aa3b90957820 */ /* 0x000fe20000410000 */
[----:B------:R-:W-:Y:S01]  /*1cc0*/  FMUL.FTZ R24, R24, R121 ;  /* 0x0000007918187220 */ /* 0x000fe20000410000 */
[----:B-----5:R-:W-:-:S03]  /*1cd0*/  FADD.FTZ R107, -R97, 1 ;  /* 0x3f800000616b7421 */ /* 0x020fc60000010100 */
[----:B------:R-:W3:Y:S01]  /*1ce0*/  MUFU.EX2 R114, R114 ;  /* 0x0000007200727308 */ /* 0x000ee20000000800 */
[----:B------:R-:W-:Y:S01]  /*1cf0*/  FFMA.FTZ R146, R65, R132, R68 ;  /* 0x0000008441927223 */ /* 0x000fe20000010044 */
[----:B------:R-:W-:Y:S01]  /*1d00*/  FADD.FTZ R159, -R2, R159 ;  /* 0x0000009f029f7221 */ /* 0x000fe20000010100 */
[----:B------:R-:W-:Y:S01]  /*1d10*/  FMUL.FTZ R121, R85, R140 ;  /* 0x0000008c55797220 */ /* 0x000fe20000410000 */
[----:B------:R-:W-:-:S04]  /*1d20*/  FMUL.FTZ R2, R74, R153 ;  /* 0x000000994a027220 */ /* 0x000fc80000410000 */
[----:B------:R4:W5:Y:S01]  /*1d30*/  MUFU.EX2 R145, R152 ;  /* 0x0000009800917308 */ /* 0x0009620000000800 */
[----:B0-----:R-:W-:Y:S01]  /*1d40*/  FADD.FTZ R142, -R104, 1 ;  /* 0x3f800000688e7421 */ /* 0x001fe20000010100 */
[----:B------:R-:W-:Y:S01]  /*1d50*/  SHF.L.U32 R85, R34, 0x10, RZ ;  /* 0x0000001022557819 */ /* 0x000fe200000006ff */
[----:B------:R-:W-:Y:S01]  /*1d60*/  FFMA.FTZ R138, R138, R107, 1 ;  /* 0x3f8000008a8a7423 */ /* 0x000fe2000001006b */
[----:B------:R-:W-:-:S04]  /*1d70*/  PRMT R34, R34, 0x7632, R34 ;  /* 0x0000763222227816 */ /* 0x000fc80000000022 */
[----:B------:R-:W0:Y:S01]  /*1d80*/  MUFU.EX2 R116, R116 ;  /* 0x0000007400747308 */ /* 0x000e220000000800 */
[----:B----4-:R-:W-:Y:S01]  /*1d90*/  FFMA.FTZ R152, R65, R2, R68 ;  /* 0x0000000241987223 */ /* 0x010fe20000010044 */
[----:B------:R-:W-:-:S06]  /*1da0*/  FFMA.FTZ R139, R139, R142, 1 ;  /* 0x3f8000008b8b7423 */ /* 0x000fcc000001008e */
[----:B------:R-:W4:Y:S01]  /*1db0*/  MUFU.RCP R106, R123 ;  /* 0x0000007b006a7308 */ /* 0x000f220000001000 */
[----:B------:R-:W-:Y:S01]  /*1dc0*/  SHF.L.U32 R34, R34, 0x10, RZ ;  /* 0x0000001022227819 */ /* 0x000fe200000006ff */
[----:B------:R-:W-:Y:S01]  /*1dd0*/  FMUL.FTZ R107, R97, R138 ;  /* 0x0000008a616b7220 */ /* 0x000fe20000410000 */
[----:B------:R-:W-:-:S05]  /*1de0*/  FFMA.FTZ R150, R66, R134, R67 ;  /* 0x0000008642967223 */ /* 0x000fca0000010043 */
[----:B------:R1:W4:Y:S01]  /*1df0*/  MUFU.EX2 R27, R149 ;  /* 0x00000095001b7308 */ /* 0x0003220000000800 */
[----:B------:R-:W-:Y:S01]  /*1e00*/  FMUL.FTZ R16, R74, R159 ;  /* 0x0000009f4a107220 */ /* 0x000fe20000410000 */
[----:B------:R-:W-:Y:S01]  /*1e10*/  FMUL.FTZ R153, R152, -1.4426950216293334961 ;  /* 0xbfb8aa3b98997820 */ /* 0x000fe20000410000 */
[----:B------:R-:W-:Y:S01]  /*1e20*/  FMUL.FTZ R138, R104, R139 ;  /* 0x0000008b688a7220 */ /* 0x000fe20000410000 */
[----:B------:R-:W-:Y:S01]  /*1e30*/  FMUL.FTZ R85, R85, R136 ;  /* 0x0000008855557220 */ /* 0x000fe20000410000 */
[----:B-1----:R-:W-:Y:S01]  /*1e40*/  FMUL.FTZ R149, R146, -1.4426950216293334961 ;  /* 0xbfb8aa3b92957820 */ /* 0x002fe20000410000 */
[----:B------:R-:W-:Y:S01]  /*1e50*/  SHF.L.U32 R104, R35, 0x10, RZ ;  /* 0x0000001023687819 */ /* 0x000fe200000006ff */
[----:B------:R-:W-:Y:S01]  /*1e60*/  FADD.FTZ R136, -R93, 1 ;  /* 0x3f8000005d887421 */ /* 0x000fe20000010100 */
[----:B------:R-:W-:Y:S01]  /*1e70*/  FMUL.FTZ R34, R34, R107 ;  /* 0x0000006b22227220 */ /* 0x000fe20000410000 */
[----:B------:R-:W-:Y:S02]  /*1e80*/  FMUL.FTZ R154, R150, -1.4426950216293334961 ;  /* 0xbfb8aa3b969a7820 */ /* 0x000fe40000410000 */
[----:B------:R-:W1:Y:S01]  /*1e90*/  MUFU.EX2 R149, R149 ;  /* 0x0000009500957308 */ /* 0x000e620000000800 */
[----:B--2---:R-:W-:Y:S01]  /*1ea0*/  FADD.FTZ R107, -R105, 1 ;  /* 0x3f800000696b7421 */ /* 0x004fe20000010100 */
[----:B------:R-:W-:Y:S01]  /*1eb0*/  FFMA.FTZ R151, R66, R16, R67 ;  /* 0x0000001042977223 */ /* 0x000fe20000010043 */
[----:B---3--:R-:W-:Y:S01]  /*1ec0*/  FADD.FTZ R111, R114, 1 ;  /* 0x3f800000726f7421 */ /* 0x008fe20000010000 */
[----:B------:R-:W-:Y:S01]  /*1ed0*/  PRMT R97, R35, 0x7632, R97 ;  /* 0x0000763223617816 */ /* 0x000fe20000000061 */
[----:B------:R-:W-:Y:S01]  /*1ee0*/  FFMA.FTZ R136, R33, R136, 1 ;  /* 0x3f80000021887423 */ /* 0x000fe20000010088 */
[----:B-----5:R-:W-:-:S02]  /*1ef0*/  FADD.FTZ R145, R145, 1 ;  /* 0x3f80000091917421 */ /* 0x020fc40000010000 */
[----:B------:R-:W2:Y:S01]  /*1f00*/  MUFU.RCP R109, R129 ;  /* 0x00000081006d7308 */ /* 0x000ea20000001000 */
[----:B------:R-:W-:Y:S01]  /*1f10*/  FMUL.FTZ R35, R104, R121 ;  /* 0x0000007968237220 */ /* 0x000fe20000410000 */
[----:B0-----:R-:W-:Y:S01]  /*1f20*/  FADD.FTZ R114, R116, 1 ;  /* 0x3f80000074727421 */ /* 0x001fe20000010000 */
[----:B------:R-:W-:Y:S01]  /*1f30*/  FADD.FTZ R104, -R89, 1 ;  /* 0x3f80000059687421 */ /* 0x000fe20000010100 */
[----:B------:R-:W-:Y:S01]  /*1f40*/  FFMA.FTZ R116, R110, R107, 1 ;  /* 0x3f8000006e747423 */ /* 0x000fe2000001006b */
[----:B----4-:R-:W-:-:S03]  /*1f50*/  FADD.FTZ R110, -R106, 1 ;  /* 0x3f8000006a6e7421 */ /* 0x010fc60000010100 */
[----:B------:R-:W0:Y:S01]  /*1f60*/  MUFU.EX2 R153, R153 ;  /* 0x0000009900997308 */ /* 0x000e220000000800 */
[----:B------:R-:W-:Y:S01]  /*1f70*/  FMUL.FTZ R136, R93, R136 ;  /* 0x000000885d887220 */ /* 0x000fe20000410000 */
[C---:B------:R-:W-:Y:S01]  /*1f80*/  SHF.L.U32 R93, R38.reuse, 0x10, RZ ;  /* 0x00000010265d7819 */ /* 0x040fe200000006ff */
[----:B------:R-:W-:Y:S01]  /*1f90*/  FFMA.FTZ R104, R101, R104, 1 ;  /* 0x3f80000065687423 */ /* 0x000fe20000010068 */
[----:B------:R-:W-:-:S04]  /*1fa0*/  PRMT R38, R38, 0x7632, R38 ;  /* 0x0000763226267816 */ /* 0x000fc80000000026 */
[----:B------:R3:W4:Y:S01]  /*1fb0*/  MUFU.EX2 R17, R154 ;  /* 0x0000009a00117308 */ /* 0x0007220000000800 */
[----:B------:R-:W-:Y:S01]  /*1fc0*/  FFMA.FTZ R141, R141, R110, 1 ;  /* 0x3f8000008d8d7423 */ /* 0x000fe2000001006e */
[----:B------:R-:W-:Y:S01]  /*1fd0*/  FADD.FTZ R27, R27, 1 ;  /* 0x3f8000001b1b7421 */ /* 0x000fe20000010000 */
[----:B---3--:R-:W-:-:S05]  /*1fe0*/  FMUL.FTZ R154, R151, -1.4426950216293334961 ;  /* 0xbfb8aa3b979a7820 */ /* 0x008fca0000410000 */
[----:B------:R-:W3:Y:S01]  /*1ff0*/  MUFU.RCP R145, R145 ;  /* 0x0000009100917308 */ /* 0x000ee20000001000 */
[----:B------:R-:W-:Y:S01]  /*2000*/  FMUL.FTZ R104, R89, R104 ;  /* 0x0000006859687220 */ /* 0x000fe20000410000 */
[----:B------:R-:W-:Y:S01]  /*2010*/  SHF.L.U32 R38, R38, 0x10, RZ ;  /* 0x0000001026267819 */ /* 0x000fe200000006ff */
[----:B------:R-:W-:Y:S01]  /*2020*/  FMUL.FTZ R141, R106, R141 ;  /* 0x0000008d6a8d7220 */ /* 0x000fe20000410000 */
[----:B-1----:R-:W-:-:S04]  /*2030*/  FADD.FTZ R33, R149, 1 ;  /* 0x3f80000095217421 */ /* 0x002fc80000010000 */
[----:B------:R-:W1:Y:S01]  /*2040*/  MUFU.EX2 R154, R154 ;  /* 0x0000009a009a7308 */ /* 0x000e620000000800 */
[----:B------:R-:W-:Y:S01]  /*2050*/  FMUL.FTZ R93, R93, R104 ;  /* 0x000000685d5d7220 */ /* 0x000fe20000410000 */
[----:B------:R-:W-:Y:S01]  /*2060*/  FMUL.FTZ R104, R38, R141 ;  /* 0x0000008d26687220 */ /* 0x000fe20000410000 */
[----:B--2---:R-:W-:Y:S01]  /*2070*/  FADD.FTZ R38, -R109, 1 ;  /* 0x3f8000006d267421 */ /* 0x004fe20000010100 */
[----:B0-----:R-:W-:-:S04]  /*2080*/  FADD.FTZ R153, R153, 1 ;  /* 0x3f80000099997421 */ /* 0x001fc80000010000 */
[----:B------:R-:W0:Y:S01]  /*2090*/  MUFU.RCP R27, R27 ;  /* 0x0000001b001b7308 */ /* 0x000e220000001000 */
[----:B------:R-:W-:Y:S01]  /*20a0*/  FFMA.FTZ R38, R99, R38, 1 ;  /* 0x3f80000063267423 */ /* 0x000fe20000010026 */
[----:B----4-:R-:W-:Y:S01]  /*20b0*/  FADD.FTZ R107, R17, 1 ;  /* 0x3f800000116b7421 */ /* 0x010fe20000010000 */
[----:B------:R-:W-:Y:S01]  /*20c0*/  SHF.L.U32 R89, R39, 0x10, RZ ;  /* 0x0000001027597819 */ /* 0x000fe200000006ff */
[----:B---3--:R-:W-:-:S04]  /*20d0*/  FADD.FTZ R106, -R145, 1 ;  /* 0x3f800000916a7421 */ /* 0x008fc80000010100 */
[----:B------:R-:W2:Y:S01]  /*20e0*/  MUFU.RCP R33, R33 ;  /* 0x0000002100217308 */ /* 0x000ea20000001000 */
[----:B------:R-:W-:Y:S01]  /*20f0*/  PRMT R39, R39, 0x7632, R39 ;  /* 0x0000763227277816 */ /* 0x000fe20000000027 */
[----:B------:R-:W-:Y:S01]  /*2100*/  FMUL.FTZ R38, R109, R38 ;  /* 0x000000266d267220 */ /* 0x000fe20000410000 */
[----:B------:R-:W-:Y:S01]  /*2110*/  FMUL.FTZ R116, R105, R116 ;  /* 0x0000007469747220 */ /* 0x000fe20000410000 */
[----:B------:R-:W-:Y:S01]  /*2120*/  FADD.FTZ R105, -R112, 1 ;  /* 0x3f80000070697421 */ /* 0x000fe20000010100 */
[----:B------:R-:W-:Y:S01]  /*2130*/  PRMT R17, R37, 0x7632, R17 ;  /* 0x0000763225117816 */ /* 0x000fe20000000011 */
[----:B-1----:R-:W-:Y:S02]  /*2140*/  FADD.FTZ R154, R154, 1 ;  /* 0x3f8000009a9a7421 */ /* 0x002fe40000010000 */
[----:B------:R-:W1:Y:S01]  /*2150*/  MUFU.RCP R153, R153 ;  /* 0x0000009900997308 */ /* 0x000e620000001000 */
[----:B------:R-:W-:Y:S01]  /*2160*/  SHF.L.U32 R39, R39, 0x10, RZ ;  /* 0x0000001027277819 */ /* 0x000fe200000006ff */
[----:B------:R-:W-:Y:S01]  /*2170*/  FFMA.FTZ R106, R147, R106, 1 ;  /* 0x3f800000936a7423 */ /* 0x000fe2000001006a */
[----:B------:R-:W-:-:S05]  /*2180*/  FFMA.FTZ R105, R108, R105, 1 ;  /* 0x3f8000006c697423 */ /* 0x000fca0000010069 */
[----:B------:R3:W4:Y:S01]  /*2190*/  MUFU.RCP R109, R107 ;  /* 0x0000006b006d7308 */ /* 0x0007220000001000 */
[----:B------:R-:W-:Y:S01]  /*21a0*/  SHF.L.U32 R17, R17, 0x10, RZ ;  /* 0x0000001011117819 */ /* 0x000fe200000006ff */
[----:B------:R-:W-:Y:S01]  /*21b0*/  FMUL.FTZ R108, R145, R106 ;  /* 0x0000006a916c7220 */ /* 0x000fe20000410000 */
[----:B------:R-:W-:Y:S01]  /*21c0*/  FMUL.FTZ R101, R39, R136 ;  /* 0x0000008827657220 */ /* 0x000fe20000410000 */
[----:B0-----:R-:W-:-:S04]  /*21d0*/  FADD.FTZ R39, -R27, 1 ;  /* 0x3f8000001b277421 */ /* 0x001fc80000010100 */
[----:B------:R-:W0:Y:S01]  /*21e0*/  MUFU.RCP R154, R154 ;  /* 0x0000009a009a7308 */ /* 0x000e220000001000 */
[----:B---3--:R-:W-:Y:S01]  /*21f0*/  FMUL.FTZ R107, R17, R108 ;  /* 0x0000006c116b7220 */ /* 0x008fe20000410000 */
[----:B--2---:R-:W-:Y:S01]  /*2200*/  FADD.FTZ R17, -R33, 1 ;  /* 0x3f80000021117421 */ /* 0x004fe20000010100 */
[----:B------:R-:W-:-:S05]  /*2210*/  FFMA.FTZ R144, R144, R39, 1 ;  /* 0x3f80000090907423 */ /* 0x000fca0000010027 */
[----:B------:R-:W2:Y:S01]  /*2220*/  MUFU.RCP R103, R125 ;  /* 0x0000007d00677308 */ /* 0x000ea20000001000 */
[----:B------:R-:W-:Y:S01]  /*2230*/  FMUL.FTZ R39, R112, R105 ;  /* 0x0000006970277220 */ /* 0x000fe20000410000 */
[----:B------:R-:W-:Y:S01]  /*2240*/  FFMA.FTZ R146, R146, R17, 1 ;  /* 0x3f80000092927423 */ /* 0x000fe20000010011 */
[----:B------:R-:W-:-:S05]  /*2250*/  FMUL.FTZ R105, R27, R144 ;  /* 0x000000901b697220 */ /* 0x000fca0000410000 */
[----:B------:R-:W3:Y:S01]  /*2260*/  MUFU.RCP R111, R111 ;  /* 0x0000006f006f7308 */ /* 0x000ee20000001000 */
[C---:B------:R-:W-:Y:S01]  /*2270*/  SHF.L.U32 R99, R36.reuse, 0x10, RZ ;  /* 0x0000001024637819 */ /* 0x040fe200000006ff */
[----:B-1----:R-:W-:Y:S01]  /*2280*/  FADD.FTZ R17, -R153, 1 ;  /* 0x3f80000099117421 */ /* 0x002fe20000010100 */
[----:B------:R-:W-:Y:S01]  /*2290*/  PRMT R36, R36, 0x7632, R36 ;  /* 0x0000763224247816 */ /* 0x000fe20000000024 */
[----:B----4-:R-:W-:Y:S01]  /*22a0*/  FADD.FTZ R27, -R109, 1 ;  /* 0x3f8000006d1b7421 */ /* 0x010fe20000010100 */
[----:B------:R-:W-:Y:S01]  /*22b0*/  PRMT R10, R10, 0x7632, R10 ;  /* 0x000076320a0a7816 */ /* 0x000fe2000000000a */
[----:B------:R-:W-:Y:S01]  /*22c0*/  FFMA.FTZ R152, R152, R17, 1 ;  /* 0x3f80000098987423 */ /* 0x000fe20000010011 */
[----:B------:R-:W-:Y:S01]  /*22d0*/  SHF.L.U32 R36, R36, 0x10, RZ ;  /* 0x0000001024247819 */ /* 0x000fe200000006ff */
[----:B------:R-:W-:Y:S01]  /*22e0*/  FFMA.FTZ R150, R150, R27, 1 ;  /* 0x3f80000096967423 */ /* 0x000fe2000001001b */
[----:B------:R-:W-:Y:S02]  /*22f0*/  PRMT R17, R31, 0x7632, R17 ;  /* 0x000076321f117816 */ /* 0x000fe40000000011 */
[----:B------:R-:W-:Y:S01]  /*2300*/  PRMT R27, R28, 0x7632, R27 ;  /* 0x000076321c1b7816 */ /* 0x000fe2000000001b */
[----:B0-----:R-:W-:Y:S01]  /*2310*/  FADD.FTZ R112, -R154, 1 ;  /* 0x3f8000009a707421 */ /* 0x001fe20000010100 */
[----:B------:R-:W-:Y:S01]  /*2320*/  SHF.L.U32 R10, R10, 0x10, RZ ;  /* 0x000000100a0a7819 */ /* 0x000fe200000006ff */
[----:B------:R-:W-:Y:S01]  /*2330*/  FMUL.FTZ R105, R36, R105 ;  /* 0x0000006924697220 */ /* 0x000fe20000410000 */
[----:B------:R-:W-:Y:S01]  /*2340*/  SHF.L.U32 R17, R17, 0x10, RZ ;  /* 0x0000001011117819 */ /* 0x000fe200000006ff */
[----:B------:R-:W-:Y:S01]  /*2350*/  FMUL.FTZ R150, R109, R150 ;  /* 0x000000966d967220 */ /* 0x000fe20000410000 */
[----:B------:R-:W-:Y:S01]  /*2360*/  SHF.L.U32 R27, R27, 0x10, RZ ;  /* 0x000000101b1b7819 */ /* 0x000fe200000006ff */
[----:B------:R-:W-:Y:S01]  /*2370*/  FMUL.FTZ R99, R99, R38 ;  /* 0x0000002663637220 */ /* 0x000fe20000410000 */
[----:B--2---:R-:W-:Y:S01]  /*2380*/  FADD.FTZ R36, -R103, 1 ;  /* 0x3f80000067247421 */ /* 0x004fe20000010100 */
[----:B------:R-:W-:Y:S01]  /*2390*/  FMUL.FTZ R152, R153, R152 ;  /* 0x0000009899987220 */ /* 0x000fe20000410000 */
[----:B------:R-:W-:Y:S01]  /*23a0*/  FMUL.FTZ R148, R155, R148 ;  /* 0x000000949b947220 */ /* 0x000fe20000410000 */
[----:B---3--:R-:W-:Y:S01]  /*23b0*/  FADD.FTZ R38, -R111, 1 ;  /* 0x3f8000006f267421 */ /* 0x008fe20000010100 */
[----:B------:R-:W-:Y:S01]  /*23c0*/  FFMA.FTZ R151, R151, R112, 1 ;  /* 0x3f80000097977423 */ /* 0x000fe20000010070 */
[----:B------:R-:W-:Y:S01]  /*23d0*/  SHF.L.U32 R112, R31, 0x10, RZ ;  /* 0x000000101f707819 */ /* 0x000fe200000006ff */
[----:B------:R-:W-:Y:S01]  /*23e0*/  FMUL.FTZ R10, R10, R157 ;  /* 0x0000009d0a0a7220 */ /* 0x000fe20000410000 */
[----:B------:R-:W0:Y:S01]  /*23f0*/  MUFU.RCP R114, R114 ;  /* 0x0000007200727308 */ /* 0x000e220000001000 */
[----:B------:R-:W-:Y:S01]  /*2400*/  SHF.L.U32 R31, R28, 0x10, RZ ;  /* 0x000000101c1f7819 */ /* 0x000fe200000006ff */
[----:B------:R-:W-:Y:S01]  /*2410*/  FMUL.FTZ R121, R17, R150 ;  /* 0x0000009611797220 */ /* 0x000fe20000410000 */
[----:B------:R-:W-:Y:S01]  /*2420*/  FFMA.FTZ R36, R81, R36, 1 ;  /* 0x3f80000051247423 */ /* 0x000fe20000010024 */
[----:B------:R-:W-:Y:S01]  /*2430*/  FMUL.FTZ R28, R27, R152 ;  /* 0x000000981b1c7220 */ /* 0x000fe20000410000 */
[----:B------:R-:W-:Y:S01]  /*2440*/  FFMA.FTZ R17, R3, R91, R18 ;  /* 0x0000005b03117223 */ /* 0x000fe20000010012 */
[----:B------:R-:W-:Y:S01]  /*2450*/  FFMA.FTZ R38, R79, R38, 1 ;  /* 0x3f8000004f267423 */ /* 0x000fe20000010026 */
[----:B------:R-:W-:Y:S01]  /*2460*/  FFMA.FTZ R27, R75, R148, R20 ;  /* 0x000000944b1b7223 */ /* 0x000fe20000010014 */
[----:B------:R-:W-:Y:S01]  /*2470*/  FADD.FTZ R20, R148, R21 ;  /* 0x0000001594147221 */ /* 0x000fe20000010000 */
[----:B------:R-:W-:Y:S01]  /*2480*/  FADD.FTZ R21, R10, R13 ;  /* 0x0000000d0a157221 */ /* 0x000fe20000010000 */
[----:B------:R-:W-:Y:S01]  /*2490*/  SHF.L.U32 R106, R37, 0x10, RZ ;  /* 0x00000010256a7819 */ /* 0x000fe200000006ff */
[----:B------:R-:W-:Y:S01]  /*24a0*/  FMUL.FTZ R36, R103, R36 ;  /* 0x0000002467247220 */ /* 0x000fe20000410000 */
[----:B------:R-:W-:Y:S01]  /*24b0*/  FFMA.FTZ R13, R76, R87, R17 ;  /* 0x000000574c0d7223 */ /* 0x000fe20000010011 */
[----:B------:R-:W-:Y:S01]  /*24c0*/  FMUL.FTZ R37, R111, R38 ;  /* 0x000000266f257220 */ /* 0x000fe20000410000 */
[----:B------:R-:W-:Y:S01]  /*24d0*/  FFMA.FTZ R103, R41, R11, R14 ;  /* 0x0000000b29677223 */ /* 0x000fe2000001000e */
[----:B------:R-:W-:Y:S01]  /*24e0*/  SHF.L.U32 R111, R30, 0x10, RZ ;  /* 0x000000101e6f7819 */ /* 0x000fe200000006ff */
[----:B------:R-:W-:Y:S01]  /*24f0*/  FADD.FTZ R14, R11, R15 ;  /* 0x0000000f0b0e7221 */ /* 0x000fe20000010000 */
[----:B------:R-:W-:Y:S01]  /*2500*/  FFMA.FTZ R15, R78, R83, R27 ;  /* 0x000000534e0f7223 */ /* 0x000fe2000001001b */
[----:B------:R-:W-:Y:S01]  /*2510*/  FADD.FTZ R20, R20, R83 ;  /* 0x0000005314147221 */ /* 0x000fe20000010000 */
[----:B------:R-:W-:Y:S01]  /*2520*/  FADD.FTZ R18, R91, R19 ;  /* 0x000000135b127221 */ /* 0x000fe20000010000 */
[----:B------:R-:W-:Y:S01]  /*2530*/  FFMA.FTZ R13, R80, R95, R13 ;  /* 0x0000005f500d7223 */ /* 0x000fe2000001000d */
[----:B------:R-:W-:Y:S01]  /*2540*/  FMUL.FTZ R91, R54, R91 ;  /* 0x0000005b365b7220 */ /* 0x000fe20000410000 */
[----:B------:R-:W-:Y:S01]  /*2550*/  FMUL.FTZ R112, R112, R37 ;  /* 0x0000002570707220 */ /* 0x000fe20000410000 */
[----:B------:R-:W-:Y:S01]  /*2560*/  FMUL.FTZ R111, R111, R36 ;  /* 0x000000246f6f7220 */ /* 0x000fe20000410000 */
[-C--:B------:R-:W-:Y:S01]  /*2570*/  FFMA.FTZ R15, R82, R77.reuse, R15 ;  /* 0x0000004d520f7223 */ /* 0x080fe2000001000f */
[----:B------:R-:W-:Y:S01]  /*2580*/  FADD.FTZ R20, R20, R77 ;  /* 0x0000004d14147221 */ /* 0x000fe20000010000 */
[----:B------:R-:W-:Y:S01]  /*2590*/  FMUL.FTZ R37, R53, R77 ;  /* 0x0000004d35257220 */ /* 0x000fe20000410000 */
[-C--:B------:R-:W-:Y:S01]  /*25a0*/  FFMA.FTZ R19, R115, R10.reuse, R12 ;  /* 0x0000000a73137223 */ /* 0x080fe2000001000c */
[----:B------:R-:W-:Y:S01]  /*25b0*/  FFMA.FTZ R77, R84, R85, R13 ;  /* 0x00000055544d7223 */ /* 0x000fe2000001000d */
[----:B------:R-:W-:Y:S01]  /*25c0*/  FMUL.FTZ R36, R65, R10 ;  /* 0x0000000a41247220 */ /* 0x000fe20000410000 */
[----:B------:R-:W-:Y:S01]  /*25d0*/  FADD.FTZ R13, RZ, R91 ;  /* 0x0000005bff0d7221 */ /* 0x000fe20000010000 */
[----:B------:R-:W-:Y:S01]  /*25e0*/  FFMA.FTZ R10, R3, R91, RZ ;  /* 0x0000005b030a7223 */ /* 0x000fe200000100ff */
[----:B0-----:R-:W-:Y:S01]  /*25f0*/  FADD.FTZ R38, -R114, 1 ;  /* 0x3f80000072267421 */ /* 0x001fe20000010100 */
[----:B------:R-:W-:Y:S01]  /*2600*/  FMUL.FTZ R148, R53, R148 ;  /* 0x0000009435947220 */ /* 0x000fe20000410000 */
[----:B------:R-:W-:Y:S01]  /*2610*/  FADD.FTZ R13, R13, R36 ;  /* 0x000000240d0d7221 */ /* 0x000fe20000010000 */
[----:B------:R-:W-:Y:S01]  /*2620*/  FFMA.FTZ R10, R115, R36, R10 ;  /* 0x00000024730a7223 */ /* 0x000fe2000001000a */
[----:B------:R-:W-:Y:S01]  /*2630*/  FFMA.FTZ R113, R113, R38, 1 ;  /* 0x3f80000071717423 */ /* 0x000fe20000010026 */
[----:B------:R-:W-:Y:S01]  /*2640*/  FMUL.FTZ R38, R66, R11 ;  /* 0x0000000b42267220 */ /* 0x000fe20000410000 */
[----:B------:R-:W-:Y:S01]  /*2650*/  FADD.FTZ R13, R13, R148 ;  /* 0x000000940d0d7221 */ /* 0x000fe20000010000 */
[----:B------:R-:W-:Y:S01]  /*2660*/  FFMA.FTZ R10, R75, R148, R10 ;  /* 0x000000944b0a7223 */ /* 0x000fe2000001000a */
[----:B------:R-:W-:-:S02]  /*2670*/  FMUL.FTZ R17, R54, R87 ;  /* 0x0000005736117220 */ /* 0x000fc40000410000 */
[----:B------:R-:W-:Y:S01]  /*2680*/  FADD.FTZ R12, R13, R38 ;  /* 0x000000260d0c7221 */ /* 0x000fe20000010000 */
[----:B------:R-:W-:Y:S01]  /*2690*/  FFMA.FTZ R11, R41, R38, R10 ;  /* 0x00000026290b7223 */ /* 0x000fe2000001000a */
[----:B------:R-:W-:Y:S02]  /*26a0*/  FMUL.FTZ R81, R65, R22 ;  /* 0x0000001641517220 */ /* 0x000fe40000410000 */
[----:B------:R-:W-:Y:S01]  /*26b0*/  FADD.FTZ R12, R12, R17 ;  /* 0x000000110c0c7221 */ /* 0x000fe20000010000 */
[----:B------:R-:W-:Y:S01]  /*26c0*/  FFMA.FTZ R11, R76, R17, R11 ;  /* 0x000000114c0b7223 */ /* 0x000fe2000001000b */
[----:B------:R-:W-:Y:S01]  /*26d0*/  PRMT R30, R30, 0x7632, R30 ;  /* 0x000076321e1e7816 */ /* 0x000fe2000000001e */
        /* <DEDUP_REMOVED lines=8> */
[----:B------:R-:W-:Y:S01]  /*2760*/  PRMT R25, R25, 0x7632, R25 ;  /* 0x0000763219197816 */ /* 0x000fe20000000019 */
[----:B------:R-:W-:Y:S01]  /*2770*/  FMUL.FTZ R30, R30, R33 ;  /* 0x000000211e1e7220 */ /* 0x000fe20000410000 */
[----:B------:R-:W-:Y:S01]  /*2780*/  FMUL.FTZ R33, R54, R95 ;  /* 0x0000005f36217220 */ /* 0x000fe20000410000 */
[----:B------:R-:W-:Y:S01]  /*2790*/  FADD.FTZ R12, R12, R83 ;  /* 0x000000530c0c7221 */ /* 0x000fe20000010000 */
[----:B------:R-:W-:Y:S01]  /*27a0*/  FFMA.FTZ R11, R118, R83, R11 ;  /* 0x00000053760b7223 */ /* 0x000fe2000001000b */
[----:B------:R-:W-:Y:S01]  /*27b0*/  FADD.FTZ R18, R18, R87 ;  /* 0x0000005712127221 */ /* 0x000fe20000010000 */
[----:B------:R-:W-:Y:S01]  /*27c0*/  SHF.L.U32 R25, R25, 0x10, RZ ;  /* 0x0000001019197819 */ /* 0x000fe200000006ff */
[----:B------:R-:W-:Y:S01]  /*27d0*/  FMUL.FTZ R87, R65, R24 ;  /* 0x0000001841577220 */ /* 0x000fe20000410000 */
[----:B------:R-:W-:Y:S01]  /*27e0*/  FADD.FTZ R12, R12, R33 ;  /* 0x000000210c0c7221 */ /* 0x000fe20000010000 */
[----:B------:R-:W-:Y:S01]  /*27f0*/  FFMA.FTZ R11, R80, R33, R11 ;  /* 0x00000021500b7223 */ /* 0x000fe2000001000b */
[----:B------:R-:W-:Y:S01]  /*2800*/  FADD.FTZ R18, R18, R95 ;  /* 0x0000005f12127221 */ /* 0x000fe20000010000 */
[----:B------:R-:W-:Y:S01]  /*2810*/  FMUL.FTZ R89, R89, R116 ;  /* 0x0000007459597220 */ /* 0x000fe20000410000 */
[----:B------:R-:W-:Y:S01]  /*2820*/  FFMA.FTZ R15, R86, R35, R15 ;  /* 0x00000023560f7223 */ /* 0x000fe2000001000f */
[----:B------:R-:W-:Y:S01]  /*2830*/  FADD.FTZ R20, R20, R35 ;  /* 0x0000002314147221 */ /* 0x000fe20000010000 */
[----:B------:R-:W-:Y:S01]  /*2840*/  FMUL.FTZ R25, R25, R158 ;  /* 0x0000009e19197220 */ /* 0x000fe20000410000 */
[----:B------:R-:W-:Y:S01]  /*2850*/  FADD.FTZ R12, R12, R87 ;  /* 0x000000570c0c7221 */ /* 0x000fe20000010000 */
[----:B------:R-:W-:Y:S01]  /*2860*/  FFMA.FTZ R11, R120, R87, R11 ;  /* 0x00000057780b7223 */ /* 0x000fe2000001000b */
[----:B------:R-:W-:Y:S01]  /*2870*/  FMUL.FTZ R106, R106, R39 ;  /* 0x000000276a6a7220 */ /* 0x000fe20000410000 */
[----:B------:R-:W-:Y:S01]  /*2880*/  FADD.FTZ R18, R18, R85 ;  /* 0x0000005512127221 */ /* 0x000fe20000010000 */
[----:B------:R-:W-:Y:S01]  /*2890*/  FMUL.FTZ R39, R54, R85 ;  /* 0x0000005536277220 */ /* 0x000fe20000410000 */
[-C--:B------:R-:W-:Y:S01]  /*28a0*/  FFMA.FTZ R15, R90, R89.reuse, R15 ;  /* 0x000000595a0f7223 */ /* 0x080fe2000001000f */
[----:B------:R-:W-:Y:S01]  /*28b0*/  FADD.FTZ R13, R20, R89 ;  /* 0x00000059140d7221 */ /* 0x000fe20000010000 */
[----:B------:R-:W-:Y:S01]  /*28c0*/  FMUL.FTZ R85, R53, R89 ;  /* 0x0000005935557220 */ /* 0x000fe20000410000 */
[----:B------:R-:W-:Y:S01]  /*28d0*/  FMUL.FTZ R89, R66, R25 ;  /* 0x0000001942597220 */ /* 0x000fe20000410000 */
[----:B------:R-:W-:Y:S01]  /*28e0*/  FADD.FTZ R12, R12, R37 ;  /* 0x000000250c0c7221 */ /* 0x000fe20000010000 */
[----:B------:R-:W-:Y:S01]  /*28f0*/  FFMA.FTZ R11, R82, R37, R11 ;  /* 0x00000025520b7223 */ /* 0x000fe2000001000b */
[----:B------:R-:W-:-:S02]  /*2900*/  SHF.L.U32 R97, R97, 0x10, RZ ;  /* 0x0000001061617819 */ /* 0x000fc400000006ff */
[----:B------:R-:W-:Y:S01]  /*2910*/  FADD.FTZ R12, R12, R89 ;  /* 0x000000590c0c7221 */ /* 0x000fe20000010000 */
[----:B------:R-:W-:Y:S01]  /*2920*/  FFMA.FTZ R11, R122, R89, R11 ;  /* 0x000000597a0b7223 */ /* 0x000fe2000001000b */
[----:B------:R-:W-:Y:S01]  /*2930*/  FFMA.FTZ R103, R118, R23, R103 ;  /* 0x0000001776677223 */ /* 0x000fe20000010067 */
[----:B------:R-:W-:Y:S01]  /*2940*/  FADD.FTZ R14, R14, R23 ;  /* 0x000000170e0e7221 */ /* 0x000fe20000010000 */
[----:B------:R-:W-:Y:S01]  /*2950*/  FMUL.FTZ R95, R65, R34 ;  /* 0x00000022415f7220 */ /* 0x000fe20000410000 */
[----:B------:R-:W-:Y:S01]  /*2960*/  FADD.FTZ R12, R12, R39 ;  /* 0x000000270c0c7221 */ /* 0x000fe20000010000 */
[----:B------:R-:W-:Y:S01]  /*2970*/  FFMA.FTZ R11, R84, R39, R11 ;  /* 0x00000027540b7223 */ /* 0x000fe2000001000b */
[----:B------:R-:W-:Y:S01]  /*2980*/  FMUL.FTZ R97, R97, R138 ;  /* 0x0000008a61617220 */ /* 0x000fe20000410000 */
[----:B------:R-:W-:Y:S01]  /*2990*/  FFMA.FTZ R103, R122, R25, R103 ;  /* 0x000000197a677223 */ /* 0x000fe20000010067 */
[----:B------:R-:W-:Y:S01]  /*29a0*/  FADD.FTZ R14, R14, R25 ;  /* 0x000000190e0e7221 */ /* 0x000fe20000010000 */
[C---:B------:R-:W-:Y:S01]  /*29b0*/  FMUL.FTZ R79, R53.reuse, R35 ;  /* 0x00000023354f7220 */ /* 0x040fe20000410000 */
        /* <DEDUP_REMOVED lines=8> */
[----:B------:R-:W-:Y:S01]  /*2a40*/  FFMA.FTZ R117, R53, R102, R56 ;  /* 0x0000006635757223 */ /* 0x000fe20000010038 */
[----:B------:R-:W-:Y:S01]  /*2a50*/  FADD.FTZ R21, R21, R22 ;  /* 0x0000001615157221 */ /* 0x000fe20000010000 */
[-C--:B------:R-:W-:Y:S01]  /*2a60*/  FFMA.FTZ R35, R88, R93.reuse, R77 ;  /* 0x0000005d58237223 */ /* 0x080fe2000001004d */
[----:B------:R-:W-:Y:S01]  /*2a70*/  FADD.FTZ R18, R18, R93 ;  /* 0x0000005d12127221 */ /* 0x000fe20000010000 */
[----:B------:R-:W-:Y:S01]  /*2a80*/  FMUL.FTZ R77, R54, R93 ;  /* 0x0000005d364d7220 */ /* 0x000fe20000410000 */
[----:B------:R-:W-:Y:S01]  /*2a90*/  FADD.FTZ R12, R12, R97 ;  /* 0x000000610c0c7221 */ /* 0x000fe20000010000 */
[----:B------:R-:W-:Y:S01]  /*2aa0*/  FFMA.FTZ R11, R126, R97, R11 ;  /* 0x000000617e0b7223 */ /* 0x000fe2000001000b */
[----:B------:R-:W-:Y:S01]  /*2ab0*/  FMUL.FTZ R119, R117, -1.4426950216293334961 ;  /* 0xbfb8aa3b75777820 */ /* 0x000fe20000410000 */
[----:B------:R-:W-:Y:S01]  /*2ac0*/  FADD.FTZ R21, R21, R24 ;  /* 0x0000001815157221 */ /* 0x000fe20000010000 */
[----:B------:R-:W-:Y:S01]  /*2ad0*/  FFMA.FTZ R19, R40, R22, R19 ;  /* 0x0000001628137223 */ /* 0x000fe20000010013 */
[-C--:B------:R-:W-:Y:S01]  /*2ae0*/  FFMA.FTZ R35, R92, R99.reuse, R35 ;  /* 0x000000635c237223 */ /* 0x080fe20000010023 */
[----:B------:R-:W-:Y:S01]  /*2af0*/  FADD.FTZ R18, R18, R99 ;  /* 0x0000006312127221 */ /* 0x000fe20000010000 */
[----:B------:R-:W-:Y:S01]  /*2b00*/  FMUL.FTZ R93, R54, R99 ;  /* 0x00000063365d7220 */ /* 0x000fe20000410000 */
[----:B------:R-:W-:Y:S01]  /*2b10*/  FMUL.FTZ R99, R65, R104 ;  /* 0x0000006841637220 */ /* 0x000fe20000410000 */
[----:B------:R-:W-:Y:S01]  /*2b20*/  FADD.FTZ R12, R12, R77 ;  /* 0x0000004d0c0c7221 */ /* 0x000fe20000010000 */
[----:B------:R-:W-:Y:S01]  /*2b30*/  FFMA.FTZ R11, R88, R77, R11 ;  /* 0x0000004d580b7223 */ /* 0x000fe2000001000b */
[----:B------:R-:W-:Y:S01]  /*2b40*/  FADD.FTZ R21, R21, R34 ;  /* 0x0000002215157221 */ /* 0x000fe20000010000 */
[----:B------:R-:W0:Y:S01]  /*2b50*/  MUFU.EX2 R119, R119 ;  /* 0x0000007700777308 */ /* 0x000e220000000800 */
[----:B------:R-:W-:Y:S01]  /*2b60*/  FFMA.FTZ R19, R120, R24, R19 ;  /* 0x0000001878137223 */ /* 0x000fe20000010013 */
[----:B------:R-:W-:Y:S01]  /*2b70*/  FADD.FTZ R12, R12, R99 ;  /* 0x000000630c0c7221 */ /* 0x000fe20000010000 */
[----:B------:R-:W-:Y:S01]  /*2b80*/  FFMA.FTZ R11, R128, R99, R11 ;  /* 0x00000063800b7223 */ /* 0x000fe2000001000b */
[----:B------:R-:W-:Y:S01]  /*2b90*/  FADD.FTZ R10, R21, R104 ;  /* 0x00000068150a7221 */ /* 0x000fe20000010000 */
[----:B------:R-:W-:Y:S01]  /*2ba0*/  FFMA.FTZ R19, R124, R34, R19 ;  /* 0x000000227c137223 */ /* 0x000fe20000010013 */
[-C--:B------:R-:W-:Y:S01]  /*2bb0*/  FFMA.FTZ R21, R32, R101.reuse, R103 ;  /* 0x0000006520157223 */ /* 0x080fe20000010067 */
[----:B------:R-:W-:Y:S01]  /*2bc0*/  FADD.FTZ R14, R14, R101 ;  /* 0x000000650e0e7221 */ /* 0x000fe20000010000 */
[----:B------:R-:W-:Y:S01]  /*2bd0*/  FMUL.FTZ R101, R66, R101 ;  /* 0x0000006542657220 */ /* 0x000fe20000410000 */
[----:B------:R-:W-:Y:S01]  /*2be0*/  FADD.FTZ R12, R12, R85 ;  /* 0x000000550c0c7221 */ /* 0x000fe20000010000 */
[----:B------:R-:W-:Y:S01]  /*2bf0*/  FFMA.FTZ R11, R90, R85, R11 ;  /* 0x000000555a0b7223 */ /* 0x000fe2000001000b */
[----:B------:R-:W-:-:S02]  /*2c00*/  FFMA.FTZ R19, R128, R104, R19 ;  /* 0x0000006880137223 */ /* 0x000fc40000010013 */
[----:B------:R-:W-:Y:S01]  /*2c10*/  FADD.FTZ R12, R12, R101 ;  /* 0x000000650c0c7221 */ /* 0x000fe20000010000 */
[----:B------:R-:W-:Y:S01]  /*2c20*/  FFMA.FTZ R11, R32, R101, R11 ;  /* 0x00000065200b7223 */ /* 0x000fe2000001000b */
[-C--:B------:R-:W-:Y:S01]  /*2c30*/  FFMA.FTZ R19, R130, R105.reuse, R19 ;  /* 0x0000006982137223 */ /* 0x080fe20000010013 */
[----:B------:R-:W-:Y:S01]  /*2c40*/  FADD.FTZ R23, R10, R105 ;  /* 0x000000690a177221 */ /* 0x000fe20000010000 */
[----:B------:R-:W-:Y:S01]  /*2c50*/  FMUL.FTZ R105, R65, R105 ;  /* 0x0000006941697220 */ /* 0x000fe20000410000 */
[----:B------:R-:W-:Y:S01]  /*2c60*/  FADD.FTZ R12, R12, R93 ;  /* 0x0000005d0c0c7221 */ /* 0x000fe20000010000 */
[----:B------:R-:W-:Y:S01]  /*2c70*/  FFMA.FTZ R11, R92, R93, R11 ;  /* 0x0000005d5c0b7223 */ /* 0x000fe2000001000b */
[----:B0-----:R-:W-:Y:S01]  /*2c80*/  FADD.FTZ R110, R119, 1 ;  /* 0x3f800000776e7421 */ /* 0x001fe20000010000 */
        /* <DEDUP_REMOVED lines=8> */
[----:B------:R-:W0:Y:S01]  /*2d10*/  MUFU.RCP R110, R110 ;  /* 0x0000006e006e7308 */ /* 0x000e220000001000 */
[-C--:B------:R-:W-:Y:S01]  /*2d20*/  FFMA.FTZ R35, R96, R111.reuse, R35 ;  /* 0x0000006f60237223 */ /* 0x080fe20000010023 */
[----:B------:R-:W-:Y:S01]  /*2d30*/  FADD.FTZ R22, R18, R111 ;  /* 0x0000006f12167221 */ /* 0x000fe20000010000 */
[----:B------:R-:W-:Y:S01]  /*2d40*/  FMUL.FTZ R111, R54, R111 ;  /* 0x0000006f366f7220 */ /* 0x000fe20000410000 */
[----:B------:R-:W-:Y:S01]  /*2d50*/  FADD.FTZ R10, R12, R107 ;  /* 0x0000006b0c0a7221 */ /* 0x000fe20000010000 */
[----:B------:R-:W-:Y:S01]  /*2d60*/  FFMA.FTZ R11, R26, R107, R11 ;  /* 0x0000006b1a0b7223 */ /* 0x000fe2000001000b */
[----:B------:R-:W-:-:S02]  /*2d70*/  FMUL.FTZ R109, R65, R30 ;  /* 0x0000001e416d7220 */ /* 0x000fc40000410000 */
[----:B------:R-:W-:Y:S01]  /*2d80*/  FADD.FTZ R10, R10, R111 ;  /* 0x0000006f0a0a7221 */ /* 0x000fe20000010000 */
[----:B------:R-:W-:-:S03]  /*2d90*/  FFMA.FTZ R11, R96, R111, R11 ;  /* 0x0000006f600b7223 */ /* 0x000fc6000001000b */
[----:B------:R-:W-:Y:S01]  /*2da0*/  FADD.FTZ R14, R10, R109 ;  /* 0x0000006d0a0e7221 */ /* 0x000fe20000010000 */
[----:B------:R-:W-:Y:S02]  /*2db0*/  FFMA.FTZ R25, R132, R109, R11 ;  /* 0x0000006d84197223 */ /* 0x000fe4000001000b */
[----:B------:R-:W1:Y:S01]  /*2dc0*/  LDC.64 R10, c[0x0][0x3c8] ;  /* 0x0000f200ff0a7b82 */ /* 0x000e620000000a00 */
[----:B0-----:R-:W-:Y:S01]  /*2dd0*/  FADD.FTZ R108, -R110, 1 ;  /* 0x3f8000006e6c7421 */ /* 0x001fe20000010100 */
[----:B------:R-:W-:Y:S01]  /*2de0*/  FMUL.FTZ R114, R114, R113 ;  /* 0x0000007172727220 */ /* 0x000fe20000410000 */
[----:B------:R-:W-:Y:S02]  /*2df0*/  FMUL.FTZ R119, R53, R112 ;  /* 0x0000007035777220 */ /* 0x000fe40000410000 */
[----:B------:R-:W-:Y:S01]  /*2e00*/  FFMA.FTZ R117, R117, R108, 1 ;  /* 0x3f80000075757423 */ /* 0x000fe2000001006c */
[----:B------:R-:W-:Y:S01]  /*2e10*/  FMUL.FTZ R31, R31, R114 ;  /* 0x000000721f1f7220 */ /* 0x000fe20000410000 */
[----:B------:R-:W-:Y:S01]  /*2e20*/  FADD.FTZ R14, R14, R119 ;  /* 0x000000770e0e7221 */ /* 0x000fe20000010000 */
[----:B------:R-:W-:Y:S01]  /*2e30*/  FFMA.FTZ R25, R98, R119, R25 ;  /* 0x0000007762197223 */ /* 0x000fe20000010019 */
[----:B------:R-:W-:Y:S01]  /*2e40*/  FMUL.FTZ R110, R110, R117 ;  /* 0x000000756e6e7220 */ /* 0x000fe20000410000 */
[----:B------:R-:W-:Y:S01]  /*2e50*/  FMUL.FTZ R117, R66, R121 ;  /* 0x0000007942757220 */ /* 0x000fe20000410000 */
[C---:B------:R-:W-:Y:S01]  /*2e60*/  PRMT R12, R29.reuse, 0x7632, R12 ;  /* 0x000076321d0c7816 */ /* 0x040fe2000000000c */
[----:B------:R-:W-:Y:S01]  /*2e70*/  FMUL.FTZ R113, R54, R31 ;  /* 0x0000001f36717220 */ /* 0x000fe20000410000 */
[----:B------:R-:W-:Y:S01]  /*2e80*/  SHF.L.U32 R29, R29, 0x10, RZ ;  /* 0x000000101d1d7819 */ /* 0x000fe200000006ff */
[----:B------:R-:W-:Y:S01]  /*2e90*/  FADD.FTZ R14, R14, R117 ;  /* 0x000000750e0e7221 */ /* 0x000fe20000010000 */
[----:B------:R-:W-:Y:S01]  /*2ea0*/  FFMA.FTZ R25, R134, R117, R25 ;  /* 0x0000007586197223 */ /* 0x000fe20000010019 */
[----:B------:R-:W-:Y:S01]  /*2eb0*/  IADD3 R72, P0, PT, R72, 0x4, RZ ;  /* 0x0000000448487810 */ /* 0x000fe20007f1e0ff */
[----:B------:R-:W-:Y:S01]  /*2ec0*/  FMUL.FTZ R108, R154, R151 ;  /* 0x000000979a6c7220 */ /* 0x000fe20000410000 */
[----:B------:R-:W-:Y:S01]  /*2ed0*/  SHF.L.U32 R125, R12, 0x10, RZ ;  /* 0x000000100c7d7819 */ /* 0x000fe200000006ff */
[----:B------:R-:W-:Y:S01]  /*2ee0*/  FMUL.FTZ R110, R29, R110 ;  /* 0x0000006e1d6e7220 */ /* 0x000fe20000410000 */
[----:B------:R-:W-:Y:S01]  /*2ef0*/  FMUL.FTZ R123, R65, R28 ;  /* 0x0000001c417b7220 */ /* 0x000fe20000410000 */
[----:B------:R-:W-:Y:S01]  /*2f00*/  FADD.FTZ R14, R14, R113 ;  /* 0x000000710e0e7221 */ /* 0x000fe20000010000 */
[----:B------:R-:W-:Y:S01]  /*2f10*/  FFMA.FTZ R25, R100, R113, R25 ;  /* 0x0000007164197223 */ /* 0x000fe20000010019 */
[----:B------:R-:W-:Y:S01]  /*2f20*/  IADD3.X R73, PT, PT, RZ, R73, RZ, P0, !PT ;  /* 0x00000049ff497210 */ /* 0x000fe200007fe4ff */
[----:B------:R-:W-:Y:S01]  /*2f30*/  FFMA.FTZ R15, R94, R106, R15 ;  /* 0x0000006a5e0f7223 */ /* 0x000fe2000001000f */
[----:B-1----:R-:W-:Y:S01]  /*2f40*/  ISETP.GE.U32.AND P0, PT, R72, R10, PT ;  /* 0x0000000a4800720c */ /* 0x002fe20003f06070 */
[----:B------:R-:W-:Y:S01]  /*2f50*/  FMUL.FTZ R108, R125, R108 ;  /* 0x0000006c7d6c7220 */ /* 0x000fe20000410000 */
        /* <DEDUP_REMOVED lines=11> */
[----:B------:R-:W-:Y:S01]  /*3010*/  FADD.FTZ R112, R13, R112 ;  /* 0x000000700d707221 */ /* 0x000fe20000010000 */
[----:B------:R-:W-:Y:S01]  /*3020*/  FFMA.FTZ R13, R132, R30, R19 ;  /* 0x0000001e840d7223 */ /* 0x000fe20000010013 */
[----:B------:R-:W-:Y:S01]  /*3030*/  FFMA.FTZ R29, R134, R121, R21 ;  /* 0x00000079861d7223 */ /* 0x000fe20000010015 */
[----:B------:R-:W-:Y:S01]  /*3040*/  FADD.FTZ R23, R23, R30 ;  /* 0x0000001e17177221 */ /* 0x000fe20000010000 */
[----:B------:R-:W-:Y:S01]  /*3050*/  FADD.FTZ R121, R20, R121 ;  /* 0x0000007914797221 */ /* 0x000fe20000010000 */
[----:B------:R0:W-:Y:S01]  /*3060*/  STS.64 [R52], R14 ;  /* 0x0000000e34007388 */ /* 0x0001e20000000a00 */
[----:B------:R-:W-:Y:S01]  /*3070*/  FFMA.FTZ R12, R2, R28, R13 ;  /* 0x0000001c020c7223 */ /* 0x000fe2000001000d */
[----:B------:R-:W-:Y:S01]  /*3080*/  FFMA.FTZ R18, R100, R31, R35 ;  /* 0x0000001f64127223 */ /* 0x000fe20000010023 */
[----:B------:R-:W-:Y:S01]  /*3090*/  FADD.FTZ R19, R22, R31 ;  /* 0x0000001f16137221 */ /* 0x000fe20000010000 */
[----:B------:R-:W-:Y:S01]  /*30a0*/  FFMA.FTZ R20, R102, R110, R25 ;  /* 0x0000006e66147223 */ /* 0x000fe20000010019 */
[----:B------:R-:W-:Y:S01]  /*30b0*/  FADD.FTZ R21, R112, R110 ;  /* 0x0000006e70157221 */ /* 0x000fe20000010000 */
[----:B------:R-:W-:Y:S01]  /*30c0*/  BAR.SYNC.DEFER_BLOCKING 0x0 ;  /* 0x0000000000007b1d */ /* 0x000fe20000010000 */
[----:B------:R-:W-:Y:S01]  /*30d0*/  ISETP.GT.U32.AND P1, PT, R42, 0x3f, PT ;  /* 0x0000003f2a00780c */ /* 0x000fe20003f24070 */
[----:B------:R-:W-:Y:S01]  /*30e0*/  FADD.FTZ R13, R23, R28 ;  /* 0x0000001c170d7221 */ /* 0x000fe20000010000 */
[----:B------:R-:W-:-:S02]  /*30f0*/  MOV R34, RZ ;  /* 0x000000ff00227202 */ /* 0x000fc40000000f00 */
[----:B------:R-:W-:Y:S01]  /*3100*/  MOV R104, RZ ;  /* 0x000000ff00687202 */ /* 0x000fe20000000f00 */
[----:B0-----:R-:W-:Y:S01]  /*3110*/  FFMA.FTZ R14, R16, R108, R29 ;  /* 0x0000006c100e7223 */ /* 0x001fe2000001001d */
[----:B------:R-:W-:Y:S01]  /*3120*/  FADD.FTZ R15, R121, R108 ;  /* 0x0000006c790f7221 */ /* 0x000fe20000010000 */
[----:B------:R-:W-:Y:S06]  /*3130*/  @!P0 BRA `(.L_x_557) ;  /* 0x0000000000488947 */ /* 0x000fec0003800000 */
        /* <DEDUP_REMOVED lines=18> */
.L_x_557:
        /* <DEDUP_REMOVED lines=17> */
.L_x_559:
[----:B------:R-:W-:Y:S05]  /*3370*/  BSYNC.RECONVERGENT B0 ;  /* 0x0000000000007941 */ /* 0x000fea0003800200 */
.L_x_558:
[----:B------:R-:W1:Y:S01]  /*3380*/  SHFL.BFLY PT, R23, R104, 0x2, 0x1f ;  /* 0x0c401f0068177f89 */ /* 0x000e6200000e0000 */
[----:B------:R-:W-:-:S03]  /*3390*/  LOP3.LUT P1, RZ, R42, 0x3c3, RZ, 0xc0, !PT ;  /* 0x000003c32aff7812 */ /* 0x000fc6000782c0ff */
[----:B------:R-:W2:Y:S10]  /*33a0*/  SHFL.BFLY PT, R25, R34, 0x2, 0x1f ;  /* 0x0c401f0022197f89 */ /* 0x000eb400000e0000 */
[----:B0-----:R-:W-:-:S05]  /*33b0*/  @!P1 IMAD R31, R58, UR4, R43 ;  /* 0x000000043a1f9c24 */ /* 0x001fca000f8e022b */
[----:B------:R-:W-:Y:S01]  /*33c0*/  @!P1 LEA R31, R31, R62, 0xa ;  /* 0x0000003e1f1f9211 */ /* 0x000fe200078e50ff */
        /* <DEDUP_REMOVED lines=17> */
.L_x_562:
[----:B------:R-:W2:Y:S04]  /*34e0*/  LD.E.STRONG.GPU R23, desc[UR8][R4.64] ;  /* 0x0000000804177980 */ /* 0x000ea8000c10f900 */
[----:B--2---:R-:W-:Y:S01]  /*34f0*/  CCTL.IVALL ;  /* 0x00000000ff00798f */ /* 0x004fe20002000000 */
[----:B------:R-:W-:Y:S05]  /*3500*/  YIELD ;  /* 0x0000000000007946 */ /* 0x000fea0003800000 */
[----:B-----5:R-:W-:-:S04]  /*3510*/  LOP3.LUT R23, R23, R22, RZ, 0x3c, !PT ;  /* 0x0000001617177212 */ /* 0x020fc800078e3cff */
[----:B------:R-:W-:-:S13]  /*3520*/  ISETP.GT.AND P1, PT, R23, -0x1, PT ;  /* 0xffffffff1700780c */ /* 0x000fda0003f24270 */
[----:B------:R-:W-:Y:S05]  /*3530*/  @P1 BRA `(.L_x_562) ;  /* 0xfffffffc00e81947 */ /* 0x000fea000383ffff */
.L_x_561:
[----:B------:R-:W-:Y:S05]  /*3540*/  WARPSYNC.ALL ;  /* 0x0000000000007948 */ /* 0x000fea0003800000 */
[----:B------:R-:W-:Y:S06]  /*3550*/  BAR.SYNC.DEFER_BLOCKING 0x0 ;  /* 0x0000000000007b1d */ /* 0x000fec0000010000 */
[----:B------:R-:W-:Y:S05]  /*3560*/  BRA `(.L_x_563) ;  /* 0x00000000003c7947 */ /* 0x000fea0003800000 */
.L_x_560:
[----:B------:R-:W-:Y:S01]  /*3570*/  BAR.SYNC.DEFER_BLOCKING 0x0 ;  /* 0x0000000000007b1d */ /* 0x000fe20000010000 */
[----:B------:R-:W-:-:S13]  /*3580*/  ISETP.NE.AND P1, PT, R42, RZ, PT ;  /* 0x000000ff2a00720c */ /* 0x000fda0003f25270 */
[----:B------:R-:W-:Y:S05]  /*3590*/  @P1 BRA `(.L_x_564) ;  /* 0x0000000000281947 */ /* 0x000fea0003800000 */
[----:B------:R-:W-:Y:S06]  /*35a0*/  MEMBAR.ALL.GPU ;  /* 0x0000000000007992 */ /* 0x000fec000000a000 */
[----:B------:R-:W-:-:S00]  /*35b0*/  ERRBAR ;  /* 0x00000000000079ab */ /* 0x000fc00000000000 */
[----:B------:R-:W-:Y:S06]  /*35c0*/  CGAERRBAR ;  /* 0x00000000000075ab */ /* 0x000fec0000000000 */
[----:B0-----:R0:W5:Y:S02]  /*35d0*/  ATOM.E.ADD.STRONG.GPU PT, R22, desc[UR8][R6.64], R59 ;  /* 0x8000003b0616798a */ /* 0x00116400081ef108 */
.L_x_565:
[----:B------:R-:W2:Y:S04]  /*35e0*/  LD.E.STRONG.GPU R23, desc[UR8][R6.64] ;  /* 0x0000000806177980 */ /* 0x000ea8000c10f900 */
[----:B--2---:R-:W-:Y:S01]  /*35f0*/  CCTL.IVALL ;  /* 0x00000000ff00798f */ /* 0x004fe20002000000 */
[----:B------:R-:W-:Y:S05]  /*3600*/  YIELD ;  /* 0x0000000000007946 */ /* 0x000fea0003800000 */
[----:B-----5:R-:W-:-:S04]  /*3610*/  LOP3.LUT R23, R23, R22, RZ, 0x3c, !PT ;  /* 0x0000001617177212 */ /* 0x020fc800078e3cff */
[----:B------:R-:W-:-:S13]  /*3620*/  ISETP.GT.AND P1, PT, R23, -0x1, PT ;  /* 0xffffffff1700780c */ /* 0x000fda0003f24270 */
[----:B------:R-:W-:Y:S05]  /*3630*/  @P1 BRA `(.L_x_565) ;  /* 0xfffffffc00e81947 */ /* 0x000fea000383ffff */
.L_x_564:
[----:B------:R-:W-:Y:S05]  /*3640*/  WARPSYNC.ALL ;  /* 0x0000000000007948 */ /* 0x000fea0003800000 */
[----:B------:R-:W-:Y:S06]  /*3650*/  BAR.SYNC.DEFER_BLOCKING 0x0 ;  /* 0x0000000000007b1d */ /* 0x000fec0000010000 */
.L_x_563:
[----:B------:R-:W-:Y:S01]  /*3660*/  ISETP.GT.U32.AND P1, PT, R42, 0xff, PT ;  /* 0x000000ff2a00780c */ /* 0x000fe20003f24070 */
[----:B------:R-:W-:Y:S01]  /*3670*/  BSSY.RECONVERGENT B0, `(.L_x_566) ;  /* 0x0000011000007945 */ /* 0x000fe20003800200 */
[----:B------:R-:W-:-:S11]  /*3680*/  CS2R R28, SRZ ;  /* 0x00000000001c7805 */ /* 0x000fd6000001ff00 */
[----:B------:R-:W-:Y:S05]  /*3690*/  @P1 BRA `(.L_x_567) ;  /* 0x0000000000381947 */ /* 0x000fea0003800000 */
[----:B0-----:R-:W0:Y:S01]  /*36a0*/  LDC.64 R24, c[0x0][0x3d0] ;  /* 0x0000f400ff187b82 */ /* 0x001e220000000a00 */
[----:B------:R-:W-:-:S05]  /*36b0*/  IMAD R22, R58, UR4, R43 ;  /* 0x000000043a167c24 */ /* 0x000fca000f8e022b */
[----:B------:R-:W-:-:S04]  /*36c0*/  LEA R23, R22, R61, 0x9 ;  /* 0x0000003d16177211 */ /* 0x000fc800078e48ff */
[----:B------:R-:W-:-:S04]  /*36d0*/  IADD3 R23, PT, PT, R60, R23, RZ ;  /* 0x000000173c177210 */ /* 0x000fc80007ffe0ff */
[----:B------:R-:W-:-:S04]  /*36e0*/  SHF.L.U32 R23, R23, 0x1, RZ ;  /* 0x0000000117177819 */ /* 0x000fc800000006ff */
[C---:B------:R-:W-:Y:S01]  /*36f0*/  IADD3 R29, PT, PT, R23.reuse, 0x20, RZ ;  /* 0x00000020171d7810 */ /* 0x040fe20007ffe0ff */
[----:B0-----:R-:W-:-:S04]  /*3700*/  IMAD.WIDE.U32 R22, R23, 0x4, R24 ;  /* 0x0000000417167825 */ /* 0x001fc800078e0018 */
[----:B------:R-:W-:Y:S02]  /*3710*/  IMAD.WIDE.U32 R24, R29, 0x4, R24 ;  /* 0x000000041d187825 */ /* 0x000fe400078e0018 */
[----:B------:R-:W2:Y:S04]  /*3720*/  LDG.E.64 R22, desc[UR8][R22.64] ;  /* 0x0000000816167981 */ /* 0x000ea8000c1e1b00 */
[----:B------:R-:W3:Y:S01]  /*3730*/  LDG.E.64 R24, desc[UR8][R24.64] ;  /* 0x0000000818187981 */ /* 0x000ee2000c1e1b00 */
[----:B--2---:R-:W-:Y:S01]  /*3740*/  FADD.FTZ R29, RZ, R22 ;  /* 0x00000016ff1d7221 */ /* 0x004fe20000010000 */
[----:B------:R-:W-:-:S03]  /*3750*/  FADD.FTZ R28, RZ, R23 ;  /* 0x00000017ff1c7221 */ /* 0x000fc60000010000 */
[----:B---3--:R-:W-:Y:S01]  /*3760*/  FADD.FTZ R29, R24, R29 ;  /* 0x0000001d181d7221 */ /* 0x008fe20000010000 */
[----:B------:R-:W-:-:S07]  /*3770*/  FADD.FTZ R28, R25, R28 ;  /* 0x0000001c191c7221 */ /* 0x000fce0000010000 */
.L_x_567:
[----:B------:R-:W-:Y:S05]  /*3780*/  BSYNC.RECONVERGENT B0 ;  /* 0x0000000000007941 */ /* 0x000fea0003800200 */
.L_x_566:
        /* <DEDUP_REMOVED lines=22> */
[----:B------:R-:W-:Y:S01]  /*38f0*/  BAR.SYNC.DEFER_BLOCKING 0x0 ;  /* 0x0000000000007b1d */ /* 0x000fe20000010000 */
[----:B-1----:R-:W-:-:S04]  /*3900*/  IADD3 R70, P1, PT, R70, UR6, RZ ;  /* 0x0000000646467c10 */ /* 0x002fc8000ff3e0ff */
[----:B------:R-:W-:Y:S01]  /*3910*/  IADD3.X R71, PT, PT, R71, UR7, RZ, P1, !PT ;  /* 0x0000000747477c10 */ /* 0x000fe20008ffe4ff */
[----:B------:R-:W0:Y:S02]  /*3920*/  LDS.64 R24, [R69] ;  /* 0x0000000045187984 */ /* 0x000e240000000a00 */
[--C-:B0-----:R-:W-:Y:S01]  /*3930*/  FADD.FTZ R28, R91, -R24.reuse ;  /* 0x800000185b1c7221 */ /* 0x101fe20000010000 */
[--C-:B------:R-:W-:Y:S01]  /*3940*/  FADD.FTZ R36, R36, -R24.reuse ;  /* 0x8000001824247221 */ /* 0x100fe20000010000 */
[--C-:B------:R-:W-:Y:S01]  /*3950*/  FADD.FTZ R148, R148, -R24.reuse ;  /* 0x8000001894947221 */ /* 0x100fe20000010000 */
[----:B------:R-:W-:Y:S01]  /*3960*/  FADD.FTZ R38, R38, -R24 ;  /* 0x8000001826267221 */ /* 0x000fe20000010000 */
[-C--:B------:R-:W-:Y:S01]  /*3970*/  FFMA.FTZ R3, R3, -R25.reuse, R28 ;  /* 0x8000001903037223 */ /* 0x080fe2000001001c */
[----:B------:R-:W-:Y:S01]  /*3980*/  FFMA.FTZ R115, R115, -R25, R36 ;  /* 0x8000001973737223 */ /* 0x000fe20000010024 */
        /* <DEDUP_REMOVED lines=9> */
[C---:B------:R-:W-:Y:S01]  /*3a20*/  FMUL.FTZ R3, R74.reuse, R3 ;  /* 0x000000034a037220 */ /* 0x040fe20000410000 */
[----:B------:R-:W-:Y:S01]  /*3a30*/  FMUL.FTZ R22, R74, R115 ;  /* 0x000000734a167220 */ /* 0x000fe20000410000 */
[----:B------:R-:W-:Y:S01]  /*3a40*/  FADD.FTZ R125, R125, -R24 ;  /* 0x800000187d7d7221 */ /* 0x000fe20000010000 */
[-C--:B------:R-:W-:Y:S01]  /*3a50*/  FFMA.FTZ R75, R75, -R25.reuse, R148 ;  /* 0x800000194b4b7223 */ /* 0x080fe20000010094 */
[-C--:B------:R-:W-:Y:S01]  /*3a60*/  FFMA.FTZ R41, R41, -R25.reuse, R38 ;  /* 0x8000001929297223 */ /* 0x080fe20000010026 */
[--C-:B------:R-:W-:Y:S01]  /*3a70*/  FADD.FTZ R107, R107, -R24.reuse ;  /* 0x800000186b6b7221 */ /* 0x100fe20000010000 */
        /* <DEDUP_REMOVED lines=10> */
[----:B------:R-:W-:Y:S01]  /*3b20*/  F2FP.BF16.F32.PACK_AB R2, R22, R3 ;  /* 0x000000031602723e */ /* 0x000fe200000010ff */
        /* <DEDUP_REMOVED lines=17> */
[C---:B------:R-:W-:Y:S01]  /*3c40*/  FMUL.FTZ R3, R74.reuse, R75 ;  /* 0x0000004b4a037220 */ /* 0x040fe20000410000 */
[----:B------:R-:W-:Y:S01]  /*3c50*/  FMUL.FTZ R16, R74, R41 ;  /* 0x000000294a107220 */ /* 0x000fe20000410000 */
        /* <DEDUP_REMOVED lines=27> */
[----:B------:R-:W-:Y:S01]  /*3e10*/  FMUL.FTZ R39, R74, R39 ;  /* 0x000000274a277220 */ /* 0x000fe20000410000 */
        /* <DEDUP_REMOVED lines=42> */
.L_x_556:
        /* <DEDUP_REMOVED lines=11> */
[----:B0-----:R-:W-:Y:S02]  /*4170*/  SEL R4, R10, 0x4, P0 ;  /* 0x000000040a047807 */ /* 0x001fe40000000000 */
        /* <DEDUP_REMOVED lines=8> */
[----:B------:R-:W-:Y:S02]  /*4200*/  LOP3.LUT R6, RZ, R0, RZ, 0x33, !PT ;  /* 0x00000000ff067212 */ /* 0x000fe400078e33ff */
[C---:B------:R-:W-:Y:S02]  /*4210*/  LOP3.LUT R47, R39.reuse, 0xf, RZ, 0xc0, !PT ;  /* 0x0000000f272f7812 */ /* 0x040fe400078ec0ff */
[----:B------:R-:W-:Y:S02]  /*4220*/  IADD3 R6, P0, PT, R6, R5, RZ ;  /* 0x0000000506067210 */ /* 0x000fe40007f1e0ff */
[----:B------:R-:W-:Y:S02]  /*4230*/  SHF.L.U32 R42, R39, 0x1, RZ ;  /* 0x00000001272a7819 */ /* 0x000fe400000006ff */
[----:B------:R-:W-:-:S05]  /*4240*/  IADD3.X R7, PT, PT, R4, -0x1, RZ, P0, !PT ;  /* 0xffffffff04077810 */ /* 0x000fca00007fe4ff */
[----:B-1----:R-:W-:-:S04]  /*4250*/  IMAD.WIDE.U32 R2, R7, -0x33333333, RZ ;  /* 0xcccccccd07027825 */ /* 0x002fc800078e00ff */
        /* <DEDUP_REMOVED lines=26> */
.L_x_580:
        /* <DEDUP_REMOVED lines=27> */
.L_x_573:
        /* <DEDUP_REMOVED lines=33> */
.L_x_572:
[----:B------:R-:W-:Y:S05]  /*47c0*/  BSYNC.RECONVERGENT B1 ;  /* 0x0000000000017941 */ /* 0x000fea0003800200 */
.L_x_571:
        /* <DEDUP_REMOVED lines=25> */
.L_x_575:
[----:B------:R-:W-:Y:S05]  /*4960*/  BSYNC.RECONVERGENT B1 ;  /* 0x0000000000017941 */ /* 0x000fea0003800200 */
.L_x_574:
        /* <DEDUP_REMOVED lines=30> */
.L_x_570:
[----:B------:R-:W-:Y:S05]  /*4b50*/  BSYNC.RECONVERGENT B0 ;  /* 0x0000000000007941 */ /* 0x000fea0003800200 */
.L_x_569:
[----:B------:R0:W-:Y:S01]  /*4b60*/  STS [R9], R21 ;  /* 0x0000001509007388 */ /* 0x0001e20000000800 */
[----:B------:R-:W1:Y:S01]  /*4b70*/  LDC.64 R14, c[0x0][0x388] ;  /* 0x0000e200ff0e7b82 */ /* 0x000e620000000a00 */
[----:B------:R-:W-:Y:S02]  /*4b80*/  ISETP.GT.U32.AND P1, PT, R47, 0x9, PT ;  /* 0x000000092f00780c */ /* 0x000fe40003f24070 */
[----:B------:R0:W-:Y:S01]  /*4b90*/  STS [R9+0x500], R22 ;  /* 0x0005001609007388 */ /* 0x0001e20000000800 */
[----:B------:R-:W-:-:S04]  /*4ba0*/  MOV R23, R8 ;  /* 0x0000000800177202 */ /* 0x000fc80000000f00 */
[----:B------:R-:W2:Y:S08]  /*4bb0*/  LDC.64 R16, c[0x0][0x390] ;  /* 0x0000e400ff107b82 */ /* 0x000eb00000000a00 */
[----:B0-----:R-:W-:Y:S06]  /*4bc0*/  BAR.SYNC.DEFER_BLOCKING 0x0 ;  /* 0x0000000000007b1d */ /* 0x001fec0000010000 */
.L_x_579:
        /* <DEDUP_REMOVED lines=31> */
.L_x_590:
        /* <DEDUP_REMOVED lines=11> */
.L_x_578:
[----:B------:R-:W-:Y:S05]  /*4e70*/  BSYNC.RECONVERGENT B0 ;  /* 0x0000000000007941 */ /* 0x000fea0003800200 */
.L_x_577:
        /* <DEDUP_REMOVED lines=9> */
.L_x_576:
        /* <DEDUP_REMOVED lines=8> */
.L_x_582:
[----:B------:R-:W-:Y:S05]  /*4f90*/  BSYNC B0 ;  /* 0x0000000000007941 */ /* 0x000fea0003800000 */
.L_x_581:
        /* <DEDUP_REMOVED lines=8> */
.L_x_583:
[----:B------:R-:W-:Y:S01]  /*5020*/  FADD.FTZ R13, R13, R10 ;  /* 0x0000000a0d0d7221 */ /* 0x000fe20000010000 */
[----:B------:R-:W-:-:S04]  /*5030*/  HFMA2 R28, -RZ, RZ, 0, 2.384185791015625e-07 ;  /* 0x00000004ff1c7431 */ /* 0x000fc800000001ff */
[----:B------:R-:W-:Y:S02]  /*5040*/  MOV R29, R13 ;  /* 0x0000000d001d7202 */ /* 0x000fe40000000f00 */
[----:B------:R-:W-:-:S07]  /*5050*/  MOV R12, R27 ;  /* 0x0000001b000c7202 */ /* 0x000fce0000000f00 */
[----:B------:R-:W-:Y:S05]  /*5060*/  WARPSYNC.COLLECTIVE R26, `(.L_x_584) ;  /* 0x000000001a087348 */ /* 0x000fea0003c00000 */
[----:B------:R0:W1:Y:S02]  /*5070*/  SHFL.BFLY P3, R27, R29, R28, R31 ;  /* 0x0c00001c1d1b7389 */ /* 0x000064000006001f */
[----:B01----:R-:W-:Y:S05]  /*5080*/  ENDCOLLECTIVE ;  /* 0x000000000000791b */ /* 0x003fea0003800000 */
.L_x_584:
[----:B------:R-:W-:-:S05]  /*5090*/  FADD.FTZ R12, R12, R11 ;  /* 0x0000000b0c0c7221 */ /* 0x000fca0000010000 */
[----:B------:R-:W-:Y:S02]  /*50a0*/  MOV R29, R12 ;  /* 0x0000000c001d7202 */ /* 0x000fe40000000f00 */
[----:B------:R-:W-:-:S07]  /*50b0*/  MOV R22, R27 ;  /* 0x0000001b00167202 */ /* 0x000fce0000000f00 */
[----:B------:R-:W-:Y:S05]  /*50c0*/  WARPSYNC.COLLECTIVE R26, `(.L_x_585) ;  /* 0x000000001a087348 */ /* 0x000fea0003c00000 */
[----:B------:R0:W1:Y:S02]  /*50d0*/  SHFL.BFLY P3, R27, R29, R28, R31 ;  /* 0x0c00001c1d1b7389 */ /* 0x000064000006001f */
[----:B01----:R-:W-:Y:S05]  /*50e0*/  ENDCOLLECTIVE ;  /* 0x000000000000791b */ /* 0x003fea0003800000 */
.L_x_585:
[----:B------:R-:W-:Y:S01]  /*50f0*/  FADD.FTZ R22, R13, R22 ;  /* 0x000000160d167221 */ /* 0x000fe20000010000 */
[----:B------:R-:W-:-:S04]  /*5100*/  HFMA2 R28, -RZ, RZ, 0, 1.1920928955078125e-07 ;  /* 0x00000002ff1c7431 */ /* 0x000fc800000001ff */
[----:B------:R-:W-:Y:S02]  /*5110*/  MOV R29, R22 ;  /* 0x00000016001d7202 */ /* 0x000fe40000000f00 */
[----:B------:R-:W-:-:S07]  /*5120*/  MOV R21, R27 ;  /* 0x0000001b00157202 */ /* 0x000fce0000000f00 */
[----:B------:R-:W-:Y:S05]  /*5130*/  WARPSYNC.COLLECTIVE R26, `(.L_x_586) ;  /* 0x000000001a087348 */ /* 0x000fea0003c00000 */
[----:B------:R0:W1:Y:S02]  /*5140*/  SHFL.BFLY P3, R27, R29, R28, R31 ;  /* 0x0c00001c1d1b7389 */ /* 0x000064000006001f */
[----:B01----:R-:W-:Y:S05]  /*5150*/  ENDCOLLECTIVE ;  /* 0x000000000000791b */ /* 0x003fea0003800000 */
.L_x_586:
[----:B------:R-:W-:-:S05]  /*5160*/  FADD.FTZ R21, R12, R21 ;  /* 0x000000150c157221 */ /* 0x000fca0000010000 */
[----:B------:R-:W-:Y:S02]  /*5170*/  MOV R29, R21 ;  /* 0x00000015001d7202 */ /* 0x000fe40000000f00 */
[----:B------:R-:W-:-:S07]  /*5180*/  MOV R25, R27 ;  /* 0x0000001b00197202 */ /* 0x000fce0000000f00 */
[----:B------:R-:W-:Y:S05]  /*5190*/  WARPSYNC.COLLECTIVE R26, `(.L_x_587) ;  /* 0x000000001a087348 */ /* 0x000fea0003c00000 */
[----:B------:R0:W1:Y:S02]  /*51a0*/  SHFL.BFLY P3, R27, R29, R28, R31 ;  /* 0x0c00001c1d1b7389 */ /* 0x000064000006001f */
[----:B01----:R-:W-:Y:S05]  /*51b0*/  ENDCOLLECTIVE ;  /* 0x000000000000791b */ /* 0x003fea0003800000 */
.L_x_587:
[----:B------:R-:W-:Y:S01]  /*51c0*/  FADD.FTZ R25, R22, R25 ;  /* 0x0000001916197221 */ /* 0x000fe20000010000 */
[----:B------:R-:W-:-:S04]  /*51d0*/  HFMA2 R28, -RZ, RZ, 0, 5.9604644775390625e-08 ;  /* 0x00000001ff1c7431 */ /* 0x000fc800000001ff */
[----:B------:R-:W-:Y:S02]  /*51e0*/  MOV R29, R25 ;  /* 0x00000019001d7202 */ /* 0x000fe40000000f00 */
[----:B------:R-:W-:-:S07]  /*51f0*/  MOV R10, R27 ;  /* 0x0000001b000a7202 */ /* 0x000fce0000000f00 */
[----:B------:R-:W-:Y:S05]  /*5200*/  WARPSYNC.COLLECTIVE R26, `(.L_x_588) ;  /* 0x000000001a087348 */ /* 0x000fea0003c00000 */
[----:B------:R0:W1:Y:S02]  /*5210*/  SHFL.BFLY P3, R27, R29, R28, R31 ;  /* 0x0c00001c1d1b7389 */ /* 0x000064000006001f */
[----:B01----:R-:W-:Y:S05]  /*5220*/  ENDCOLLECTIVE ;  /* 0x000000000000791b */ /* 0x003fea0003800000 */
.L_x_588:
[----:B------:R-:W-:-:S05]  /*5230*/  FADD.FTZ R10, R21, R10 ;  /* 0x0000000a150a7221 */ /* 0x000fca0000010000 */
[----:B------:R-:W-:Y:S02]  /*5240*/  MOV R29, R10 ;  /* 0x0000000a001d7202 */ /* 0x000fe40000000f00 */
[----:B------:R-:W-:-:S07]  /*5250*/  MOV R24, R27 ;  /* 0x0000001b00187202 */ /* 0x000fce0000000f00 */
[----:B------:R-:W-:Y:S05]  /*5260*/  WARPSYNC.COLLECTIVE R26, `(.L_x_589) ;  /* 0x000000001a087348 */ /* 0x000fea0003c00000 */
[----:B------:R0:W1:Y:S02]  /*5270*/  SHFL.BFLY P3, R27, R29, R28, R31 ;  /* 0x0c00001c1d1b7389 */ /* 0x000064000006001f */
[----:B01----:R-:W-:Y:S05]  /*5280*/  ENDCOLLECTIVE ;  /* 0x000000000000791b */ /* 0x003fea0003800000 */
.L_x_589:
[----:B------:R-:W-:Y:S01]  /*5290*/  FADD.FTZ R24, R25, R24 ;  /* 0x0000001819187221 */ /* 0x000fe20000010000 */
[----:B------:R-:W-:Y:S01]  /*52a0*/  MOV R11, R27 ;  /* 0x0000001b000b7202 */ /* 0x000fe20000000f00 */
[----:B------:R-:W-:Y:S06]  /*52b0*/  BRA `(.L_x_590) ;  /* 0xfffffff800c07947 */ /* 0x000fec000383ffff */
.L_x_591:
        /* <DEDUP_REMOVED lines=12> */
.L_x_1668:


//--------------------- .text._ZN13group_norm_v218gn_bwd_cuda_kernelI13__nv_bfloat16Li320ELi1ELi16ELi20ELi1024ELb1ELb1ELi64ELi320ELi320ELi4ELb1ELi9ELb0ELb0ELNS_15WgradSyncMethodE3ENS_16CompileConditionILi1000EEEEEvPT_S6_S6_PKS5_S8_S8_S8_PKfflPfPj --------------------------
	.section	.text._ZN13group_norm_v218gn_bwd_cuda_kernelI13__nv_bfloat16Li320ELi1ELi16ELi20ELi1024ELb1ELb1ELi64ELi320ELi320ELi4ELb1ELi9ELb0ELb0ELNS_15WgradSyncMethodE3ENS_16CompileConditionILi1000EEEEEvPT_S6_S6_PKS5_S8_S8_S8_PKfflPfPj,"ax",@progbits
	.align	128
        .global         _ZN13group_norm_v218gn_bwd_cuda_kernelI13__nv_bfloat16Li320ELi1ELi16ELi20ELi1024ELb1ELb1ELi64ELi320ELi320ELi4ELb1ELi9ELb0ELb0ELNS_15WgradSyncMethodE3ENS_16CompileConditionILi1000EEEEEvPT_S6_S6_PKS5_S8_S8_S8_PKfflPfPj
        .type           _ZN13group_norm_v218gn_bwd_cuda_kernelI13__nv_bfloat16Li320ELi1ELi16ELi20ELi1024ELb1ELb1ELi64ELi320ELi320ELi4ELb1ELi9ELb0ELb0ELNS_15WgradSyncMethodE3ENS_16CompileConditionILi1000EEEEEvPT_S6_S6_PKS5_S8_S8_S8_PKfflPfPj,@function
        .size           _ZN13group_norm_v218gn_bwd_cuda_kernelI13__nv_bfloat16Li320ELi1ELi16ELi20ELi1024ELb1ELb1ELi64ELi320ELi320ELi4ELb1ELi9ELb0ELb0ELNS_15WgradSyncMethodE3ENS_16CompileConditionILi1000EEEEEvPT_S6_S6_PKS5_S8_S8_S8_PKfflPfPj,(.L_x_1669 - _ZN13group_norm_v218gn_bwd_cuda_kernelI13__nv_bfloat16Li320ELi1ELi16ELi20ELi1024ELb1ELb1ELi64ELi320ELi320ELi4ELb1ELi9ELb0ELb0ELNS_15WgradSyncMethodE3ENS_16CompileConditionILi1000EEEEEvPT_S6_S6_PKS5_S8_S8_S8_PKfflPfPj)
        .other          _ZN13group_norm_v218gn_bwd_cuda_kernelI13__nv_bfloat16Li320ELi1ELi16ELi20ELi1024ELb1ELb1ELi64ELi320ELi320ELi4ELb1ELi9ELb0ELb0ELNS_15WgradSyncMethodE3ENS_16CompileConditionILi1000EEEEEvPT_S6_S6_PKS5_S8_S8_S8_PKfflPfPj,@"STO_CUDA_ENTRY STV_DEFAULT"
_ZN13group_norm_v218gn_bwd_cuda_kernelI13__nv_bfloat16Li320ELi1ELi16ELi20ELi1024ELb1ELb1ELi64ELi320ELi320ELi4ELb1ELi9ELb0ELb0ELNS_15WgradSyncMethodE3ENS_16CompileConditionILi1000EEEEEvPT_S6_S6_PKS5_S8_S8_S8_PKfflPfPj:
.text._ZN13group_norm_v218gn_bwd_cuda_kernelI13__nv_bfloat16Li320ELi1ELi16ELi20ELi1024ELb1ELb1ELi64ELi320ELi320ELi4ELb1ELi9ELb0ELb0ELNS_15WgradSyncMethodE3ENS_16CompileConditionILi1000EEEEEvPT_S6_S6_PKS5_S8_S8_S8_PKfflPfPj:
        /* <DEDUP_REMOVED lines=25> */
.L_x_594:
        /* <DEDUP_REMOVED lines=8> */
.L_x_593:
[----:B------:R-:W-:Y:S05]  /*0210*/  WARPSYNC.ALL ;  /* 0x0000000000007948 */ /* 0x000fea0003800000 */
[----:B------:R-:W-:Y:S06]  /*0220*/  BAR.SYNC.DEFER_BLOCKING 0x0 ;  /* 0x0000000000007b1d */ /* 0x000fec0000010000 */
[----:B------:R-:W-:Y:S05]  /*0230*/  BRA `(.L_x_595) ;  /* 0x0000006c00c87947 */ /* 0x000fea0003800000 */
.L_x_592:
[----:B------:R-:W0:Y:S01]  /*0240*/  S2R R0, SR_TID.X ;  /* 0x0000000000007919 */ /* 0x000e220000002100 */
[----:B------:R-:W1:Y:S01]  /*0250*/  S2R R13, SR_CgaCtaId ;  /* 0x00000000000d7919 */ /* 0x000e620000008800 */
[----:B------:R-:W-:Y:S01]  /*0260*/  ULOP3.LUT UR4, UR16, 0xf, URZ, 0xc0, !UPT ;  /* 0x0000000f10047892 */ /* 0x000fe2000f8ec0ff */
[----:B------:R-:W2:Y:S01]  /*0270*/  LDC.64 R88, c[0x0][0x3d0] ;  /* 0x0000f400ff587b82 */ /* 0x000ea20000000a00 */
[----:B0-----:R-:W-:-:S05]  /*0280*/  LOP3.LUT R2, R0, 0xffff, RZ, 0xc0, !PT ;  /* 0x0000ffff00027812 */ /* 0x001fca00078ec0ff */
[----:B------:R-:W-:-:S05]  /*0290*/  IMAD R2, R2, 0x334, RZ ;  /* 0x0000033402027824 */ /* 0x000fca00078e02ff */
[----:B------:R-:W-:-:S04]  /*02a0*/  SHF.R.U32.HI R2, RZ, 0x10, R2 ;  /* 0x00000010ff027819 */ /* 0x000fc80000011602 */
[----:B------:R-:W-:Y:S02]  /*02b0*/  PRMT R4, R2, 0x9910, RZ ;  /* 0x0000991002047816 */ /* 0x000fe400000000ff */
[----:B------:R-:W0:Y:S03]  /*02c0*/  LDC.64 R2, c[0x0][0x3a8] ;  /* 0x0000ea00ff027b82 */ /* 0x000e260000000a00 */
[----:B------:R-:W-:-:S05]  /*02d0*/  IMAD R4, R4, 0x50, RZ ;  /* 0x0000005004047824 */ /* 0x000fca00078e02ff */
[----:B------:R-:W-:Y:S02]  /*02e0*/  IADD3 R7, PT, PT, RZ, -R4, RZ ;  /* 0x80000004ff077210 */ /* 0x000fe40007ffe0ff */
[----:B------:R-:W3:Y:S02]  /*02f0*/  LDC.64 R4, c[0x0][0x3b0] ;  /* 0x0000ec00ff047b82 */ /* 0x000ee40000000a00 */
[----:B------:R-:W-:-:S04]  /*0300*/  PRMT R7, R7, 0x7710, RZ ;  /* 0x0000771007077816 */ /* 0x000fc800000000ff */
[----:B------:R-:W-:-:S04]  /*0310*/  IADD3 R6, PT, PT, R7, R0, RZ ;  /* 0x0000000007067210 */ /* 0x000fc80007ffe0ff */
[----:B------:R-:W-:-:S04]  /*0320*/  LOP3.LUT R7, R6, 0xffff, RZ, 0xc0, !PT ;  /* 0x0000ffff06077812 */ /* 0x000fc800078ec0ff */
[----:B------:R-:W-:-:S05]  /*0330*/  SHF.L.U32 R7, R7, 0x2, RZ ;  /* 0x0000000207077819 */ /* 0x000fca00000006ff */
[----:B0-----:R-:W-:-:S04]  /*0340*/  IMAD.WIDE.U32 R2, R7, 0x2, R2 ;  /* 0x0000000207027825 */ /* 0x001fc800078e0002 */
[----:B---3--:R-:W-:Y:S01]  /*0350*/  IMAD.WIDE.U32 R4, R7, 0x2, R4 ;  /* 0x0000000207047825 */ /* 0x008fe200078e0004 */
[----:B------:R0:W3:Y:S04]  /*0360*/  LDG.E.64.CONSTANT R22, desc[UR12][R2.64] ;  /* 0x0000000c02167981 */ /* 0x0000e8000c1e9b00 */
[----:B------:R4:W5:Y:S01]  /*0370*/  LDG.E.64.CONSTANT R24, desc[UR12][R4.64] ;  /* 0x0000000c04187981 */ /* 0x000962000c1e9b00 */
[----:B------:R-:W-:Y:S01]  /*0380*/  MOV R7, 0x400 ;  /* 0x0000040000077802 */ /* 0x000fe20000000f00 */
[----:B------:R-:W-:Y:S01]  /*0390*/  ULEA UR4, UR9, UR4, 0x4 ;  /* 0x0000000409047291 */ /* 0x000fe2000f8e20ff */
[--C-:B------:R-:W-:Y:S01]  /*03a0*/  SHF.R.U32.HI R9, RZ, 0x2, R0.reuse ;  /* 0x00000002ff097819 */ /* 0x100fe20000011600 */
[----:B------:R-:W-:Y:S01]  /*03b0*/  USHF.L.U32 UR5, UR16, 0x1, URZ ;  /* 0x0000000110057899 */ /* 0x000fe200080006ff */
[----:B------:R-:W-:Y:S01]  /*03c0*/  IADD3 R8, PT, PT, R7, 0x2800, RZ ;  /* 0x0000280007087810 */ /* 0x000fe20007ffe0ff */
[----:B------:R-:W-:Y:S01]  /*03d0*/  ULEA UR6, UP0, UR9, UR6, 0x2 ;  /* 0x0000000609067291 */ /* 0x000fe2000f8010ff */
[----:B------:R-:W-:Y:S01]  /*03e0*/  SHF.L.U32 R14, R0, 0x3, RZ ;  /* 0x00000003000e7819 */ /* 0x000fe200000006ff */
[----:B------:R-:W-:Y:S01]  /*03f0*/  ULOP3.LUT UR5, UR5, 0x1e, URZ, 0xc0, !UPT ;  /* 0x0000001e05057892 */ /* 0x000fe2000f8ec0ff */
[----:B-1----:R-:W-:Y:S01]  /*0400*/  LEA R8, R13, R8, 0x18 ;  /* 0x000000080d087211 */ /* 0x002fe200078ec0ff */
[----:B------:R-:W-:Y:S01]  /*0410*/  ULEA.HI.X UR7, UR9, UR7, URZ, 0x2, UP0 ;  /* 0x0000000709077291 */ /* 0x000fe200080f14ff */
[----:B0-----:R-:W-:Y:S01]  /*0420*/  SHF.R.U32.HI R3, RZ, 0x4, R0 ;  /* 0x00000004ff037819 */ /* 0x001fe20000011600 */
[----:B------:R-:W-:Y:S01]  /*0430*/  ULOP3.LUT UP0, URZ, UR16, UR9, URZ, 0xfc, !UPT ;  /* 0x0000000910ff7292 */ /* 0x000fe2000f80fcff */
[----:B------:R-:W-:Y:S01]  /*0440*/  LOP3.LUT R11, R14, 0x18, RZ, 0xc0, !PT ;  /* 0x000000180e0b7812 */ /* 0x000fe200078ec0ff */
[----:B------:R-:W-:Y:S01]  /*0450*/  IMAD R8, R9, 0xc8, R8 ;  /* 0x000000c809087824 */ /* 0x000fe200078e0208 */
[----:B------:R-:W-:-:S02]  /*0460*/  LOP3.LUT R3, R3, R0, RZ, 0x3c, !PT ;  /* 0x0000000003037212 */ /* 0x000fc400078e3cff */
[----:B------:R-:W-:Y:S02]  /*0470*/  CS2R R98, SRZ ;  /* 0x0000000000627805 */ /* 0x000fe4000001ff00 */
[----:B----4-:R-:W-:Y:S02]  /*0480*/  SHF.L.U32 R5, R0, 0x1, RZ ;  /* 0x0000000100057819 */ /* 0x010fe400000006ff */
[----:B------:R-:W-:Y:S02]  /*0490*/  CS2R R100, SRZ ;  /* 0x0000000000647805 */ /* 0x000fe4000001ff00 */
[----:B------:R-:W-:Y:S02]  /*04a0*/  IADD3 R2, PT, PT, R8, R11, RZ ;  /* 0x0000000b08027210 */ /* 0x000fe40007ffe0ff */
[----:B------:R-:W-:Y:S02]  /*04b0*/  CS2R R102, SRZ ;  /* 0x0000000000667805 */ /* 0x000fe4000001ff00 */
[----:B------:R-:W-:-:S02]  /*04c0*/  PRMT R8, R6, 0x9910, RZ ;  /* 0x0000991006087816 */ /* 0x000fc400000000ff */
[----:B------:R-:W-:Y:S02]  /*04d0*/  CS2R R104, SRZ ;  /* 0x0000000000687805 */ /* 0x000fe4000001ff00 */
[----:B------:R-:W-:Y:S01]  /*04e0*/  SHF.L.U32 R3, R3, 0x3, RZ ;  /* 0x0000000303037819 */ /* 0x000fe200000006ff */
[----:B------:R-:W-:Y:S01]  /*04f0*/  UMOV UR8, 0x7fffff71 ;  /* 0x7fffff7100087882 */ /* 0x000fe20000000000 */
[----:B------:R-:W-:Y:S01]  /*0500*/  IADD3 R10, PT, PT, R7, 0x3480, RZ ;  /* 0x00003480070a7810 */ /* 0x000fe20007ffe0ff */
[----:B------:R-:W0:Y:S01]  /*0510*/  LDCU UR17, c[0x0][0x374] ;  /* 0x00006e80ff1177ac */ /* 0x000e220008000800 */
[----:B------:R-:W-:Y:S01]  /*0520*/  LOP3.LUT R4, R3, 0x18, RZ, 0xc0, !PT ;  /* 0x0000001803047812 */ /* 0x000fe200078ec0ff */
[----:B------:R-:W-:Y:S01]  /*0530*/  IMAD R3, R8, 0xcd, RZ ;  /* 0x000000cd08037824 */ /* 0x000fe200078e02ff */
[----:B------:R-:W-:Y:S01]  /*0540*/  MOV R11, UR4 ;  /* 0x00000004000b7c02 */ /* 0x000fe20008000f00 */
[----:B------:R-:W-:Y:S01]  /*0550*/  UMOV UR4, URZ ;  /* 0x000000ff00047c82 */ /* 0x000fe20008000000 */
[----:B------:R-:W-:Y:S01]  /*0560*/  LEA R7, R13, R7, 0x18 ;  /* 0x000000070d077211 */ /* 0x000fe200078ec0ff */
[----:B------:R-:W-:Y:S01]  /*0570*/  USEL UR11, UR8, 0x1, !UP0 ;  /* 0x00000001080b7887 */ /* 0x000fe2000c000000 */
[----:B------:R-:W-:Y:S01]  /*0580*/  LOP3.LUT R6, R5, 0x18, RZ, 0xc0, !PT ;  /* 0x0000001805067812 */ /* 0x000fe200078ec0ff */
[----:B------:R-:W-:Y:S01]  /*0590*/  UMOV UR10, UR9 ;  /* 0x00000009000a7c82 */ /* 0x000fe20008000000 */
[----:B------:R-:W-:-:S02]  /*05a0*/  LOP3.LUT R3, R3, 0xffff, RZ, 0xc0, !PT ;  /* 0x0000ffff03037812 */ /* 0x000fc400078ec0ff */
[----:B------:R-:W-:Y:S01]  /*05b0*/  LEA R12, R13, R10, 0x18 ;  /* 0x0000000a0d0c7211 */ /* 0x000fe200078ec0ff */
[----:B------:R-:W-:Y:S01]  /*05c0*/  IMAD R10, R11, 0x140, R0 ;  /* 0x000001400b0a7824 */ /* 0x000fe200078e0200 */
[----:B------:R-:W-:Y:S02]  /*05d0*/  IADD3 R8, PT, PT, R7, R4, RZ ;  /* 0x0000000407087210 */ /* 0x000fe40007ffe0ff */
[----:B------:R-:W-:Y:S02]  /*05e0*/  LEA R7, R0, R7, 0x5 ;  /* 0x0000000700077211 */ /* 0x000fe400078e28ff */
[C---:B------:R-:W-:Y:S02]  /*05f0*/  LOP3.LUT R16, R6.reuse, 0x8, RZ, 0x3c, !PT ;  /* 0x0000000806107812 */ /* 0x040fe400078e3cff */
[----:B------:R-:W-:Y:S02]  /*0600*/  LOP3.LUT R18, R6, 0x10, RZ, 0x3c, !PT ;  /* 0x0000001006127812 */ /* 0x000fe400078e3cff */
[----:B------:R-:W-:-:S02]  /*0610*/  SHF.R.U32.HI R3, RZ, 0xa, R3 ;  /* 0x0000000aff037819 */ /* 0x000fc40000011603 */
[C---:B------:R-:W-:Y:S02]  /*0620*/  IADD3 R4, PT, PT, R7.reuse, R6, RZ ;  /* 0x0000000607047210 */ /* 0x040fe40007ffe0ff */
[----:B------:R-:W-:Y:S02]  /*0630*/  LOP3.LUT R20, R6, 0x18, RZ, 0x3c, !PT ;  /* 0x0000001806147812 */ /* 0x000fe400078e3cff */
[----:B------:R-:W-:Y:S02]  /*0640*/  SHF.L.U32 R11, R10, 0x1, RZ ;  /* 0x000000010a0b7819 */ /* 0x000fe400000006ff */
[C---:B------:R-:W-:Y:S02]  /*0650*/  IADD3 R5, PT, PT, R7.reuse, R16, RZ ;  /* 0x0000001007057210 */ /* 0x040fe40007ffe0ff */
[----:B------:R-:W-:Y:S01]  /*0660*/  IADD3 R6, PT, PT, R7, R18, RZ ;  /* 0x0000001207067210 */ /* 0x000fe20007ffe0ff */
[----:B--2---:R-:W-:Y:S01]  /*0670*/  IMAD.WIDE.U32 R88, R11, 0x4, R88 ;  /* 0x000000040b587825 */ /* 0x004fe200078e0058 */
[----:B------:R-:W-:-:S02]  /*0680*/  LOP3.LUT R3, R3, 0xffff, RZ, 0xc0, !PT ;  /* 0x0000ffff03037812 */ /* 0x000fc400078ec0ff */
[----:B------:R-:W-:Y:S02]  /*0690*/  LEA R8, R9, R8, 0x5 ;  /* 0x0000000809087211 */ /* 0x000fe400078e28ff */
[----:B------:R-:W-:Y:S02]  /*06a0*/  LEA R9, R3, R12, 0x3 ;  /* 0x0000000c03097211 */ /* 0x000fe400078e18ff */
[----:B------:R-:W-:Y:S02]  /*06b0*/  IADD3 R7, PT, PT, R7, R20, RZ ;  /* 0x0000001407077210 */ /* 0x000fe40007ffe0ff */
[----:B------:R-:W-:Y:S01]  /*06c0*/  IADD3 R14, PT, PT, R14, UR5, RZ ;  /* 0x000000050e0e7c10 */ /* 0x000fe2000fffe0ff */
[----:B------:R-:W-:Y:S01]  /*06d0*/  UMOV UR5, URZ ;  /* 0x000000ff00057c82 */ /* 0x000fe20008000000 */
[----:B---3--:R-:W-:Y:S02]  /*06e0*/  PRMT R15, R22, 0x7632, R15 ;  /* 0x00007632160f7816 */ /* 0x008fe4000000000f */
[----:B------:R-:W-:-:S02]  /*06f0*/  PRMT R16, R23, 0x7632, R16 ;  /* 0x0000763217107816 */ /* 0x000fc40000000010 */
[----:B-----5:R-:W-:Y:S02]  /*0700*/  PRMT R18, R24, 0x7632, R18 ;  /* 0x0000763218127816 */ /* 0x020fe40000000012 */
[----:B------:R-:W-:Y:S02]  /*0710*/  PRMT R17, R25, 0x7632, R17 ;  /* 0x0000763219117816 */ /* 0x000fe40000000011 */
[----:B------:R-:W-:Y:S02]  /*0720*/  SHF.L.U32 R10, R22, 0x10, RZ ;  /* 0x00000010160a7819 */ /* 0x000fe400000006ff */
[----:B------:R-:W-:Y:S02]  /*0730*/  SHF.L.U32 R11, R23, 0x10, RZ ;  /* 0x00000010170b7819 */ /* 0x000fe400000006ff */
[----:B------:R-:W-:Y:S02]  /*0740*/  SHF.L.U32 R13, R24, 0x10, RZ ;  /* 0x00000010180d7819 */ /* 0x000fe400000006ff */
[----:B------:R-:W-:-:S02]  /*0750*/  SHF.L.U32 R12, R25, 0x10, RZ ;  /* 0x00000010190c7819 */ /* 0x000fc400000006ff */
[----:B------:R-:W-:Y:S02]  /*0760*/  SHF.L.U32 R15, R15, 0x10, RZ ;  /* 0x000000100f0f7819 */ /* 0x000fe400000006ff */
[----:B------:R-:W-:Y:S02]  /*0770*/  SHF.L.U32 R16, R16, 0x10, RZ ;  /* 0x0000001010107819 */ /* 0x000fe400000006ff */
[----:B------:R-:W-:Y:S02]  /*0780*/  SHF.L.U32 R18, R18, 0x10, RZ ;  /* 0x0000001012127819 */ /* 0x000fe400000006ff */
[----:B0-----:R-:W-:-:S07]  /*0790*/  SHF.L.U32 R17, R17, 0x10, RZ ;  /* 0x0000001011117819 */ /* 0x001fce00000006ff */
.L_x_605:
[----:B------:R-:W-:Y:S01]  /*07a0*/  LOP3.LUT R3, R0, 0xffff, RZ, 0xc0, !PT ;  /* 0x0000ffff00037812 */ /* 0x000fe200078ec0ff */
[----:B0-----:R-:W0:Y:S01]  /*07b0*/  LDCU.64 UR20, c[0x0][0x3b8] ;  /* 0x00007700ff1477ac */ /* 0x001e220008000a00 */
[----:B------:R-:W-:Y:S01]  /*07c0*/  HFMA2 R23, -RZ, RZ, 0, 0 ;  /* 0x00000000ff177431 */ /* 0x000fe200000001ff */
[----:B------:R-:W-:Y:S02]  /*07d0*/  MOV R25, UR10 ;  /* 0x0000000a00197c02 */ /* 0x000fe40008000f00 */
[----:B------:R-:W-:Y:S01]  /*07e0*/  IMAD R3, R3, 0x334, RZ ;  /* 0x0000033403037824 */ /* 0x000fe200078e02ff */
[----:B------:R-:W-:Y:S02]  /*07f0*/  USHF.L.U32 UR8, UR10, 0x5, URZ ;  /* 0x000000050a087899 */ /* 0x000fe400080006ff */
[----:B------:R-:W-:Y:S02]  /*0800*/  USHF.L.U64.HI UR18, UR10, 0x5, UR5 ;  /* 0x000000050a127899 */ /* 0x000fe40008010205 */
[----:B------:R-:W-:Y:S01]  /*0810*/  SHF.R.U32.HI R29, RZ, 0x10, R3 ;  /* 0x00000010ff1d7819 */ /* 0x000fe20000011603 */
[----:B------:R-:W-:Y:S01]  /*0820*/  USHF.L.U32 UR19, UR16, 0x6, URZ ;  /* 0x0000000610137899 */ /* 0x000fe200080006ff */
[----:B------:R-:W-:Y:S01]  /*0830*/  MOV R20, UR8 ;  /* 0x0000000800147c02 */ /* 0x000fe20008000f00 */
[----:B------:R-:W-:Y:S01]  /*0840*/  UIMAD UR8, UR5, 0x50000, URZ ;  /* 0x00050000050878a4 */ /* 0x000fe2000f8e02ff */
[----:B------:R-:W-:-:S02]  /*0850*/  PRMT R3, R29, 0x9910, RZ ;  /* 0x000099101d037816 */ /* 0x000fc400000000ff */
[----:B------:R-:W-:Y:S02]  /*0860*/  MOV R21, UR18 ;  /* 0x0000001200157c02 */ /* 0x000fe40008000f00 */
[----:B------:R-:W-:Y:S01]  /*0870*/  MOV R24, UR19 ;  /* 0x0000001300187c02 */ /* 0x000fe20008000f00 */
[----:B------:R-:W-:-:S03]  /*0880*/  IMAD R3, R3, 0x50, RZ ;  /* 0x0000005003037824 */ /* 0x000fc600078e02ff */
[----:B------:R-:W1:Y:S02]  /*0890*/  LDCU.64 UR18, c[0x0][0x3a0] ;  /* 0x00007400ff1277ac */ /* 0x000e640008000a00 */
[----:B------:R-:W-:-:S04]  /*08a0*/  IADD3 R3, PT, PT, RZ, -R3, RZ ;  /* 0x80000003ff037210 */ /* 0x000fc80007ffe0ff */
[----:B------:R-:W-:-:S04]  /*08b0*/  PRMT R3, R3, 0x7710, RZ ;  /* 0x0000771003037816 */ /* 0x000fc800000000ff */
[----:B------:R-:W-:-:S04]  /*08c0*/  IADD3 R3, PT, PT, R3, R0, RZ ;  /* 0x0000000003037210 */ /* 0x000fc80007ffe0ff */
[C---:B------:R-:W-:Y:S02]  /*08d0*/  PRMT R19, R3.reuse, 0x9910, RZ ;  /* 0x0000991003137816 */ /* 0x040fe400000000ff */
[----:B------:R-:W-:-:S03]  /*08e0*/  LOP3.LUT R84, R3, 0xffff, RZ, 0xc0, !PT ;  /* 0x0000ffff03547812 */ /* 0x000fc600078ec0ff */
[----:B------:R-:W-:Y:S01]  /*08f0*/  IMAD R19, R19, 0xcd, RZ ;  /* 0x000000cd13137824 */ /* 0x000fe200078e02ff */
[----:B------:R-:W-:-:S04]  /*0900*/  SHF.L.U32 R22, R84, 0x2, RZ ;  /* 0x0000000254167819 */ /* 0x000fc800000006ff */
[----:B------:R-:W-:Y:S01]  /*0910*/  LOP3.LUT R19, R19, 0xffff, RZ, 0xc0, !PT ;  /* 0x0000ffff13137812 */ /* 0x000fe200078ec0ff */
[----:B------:R-:W-:-:S03]  /*0920*/  IMAD.WIDE.U32 R22, R25, 0x50000, R22 ;  /* 0x0005000019167825 */ /* 0x000fc600078e0016 */
[----:B------:R-:W-:-:S04]  /*0930*/  SHF.R.U32.HI R19, RZ, 0xa, R19 ;  /* 0x0000000aff137819 */ /* 0x000fc80000011613 */
[----:B------:R-:W-:Y:S02]  /*0940*/  LOP3.LUT R3, R19, 0xffff, RZ, 0xc0, !PT ;  /* 0x0000ffff13037812 */ /* 0x000fe400078ec0ff */
[----:B------:R-:W-:-:S03]  /*0950*/  LOP3.LUT R19, R29, 0x3c0, R24, 0xf8, !PT ;  /* 0x000003c01d137812 */ /* 0x000fc600078ef818 */
[----:B------:R-:W-:-:S04]  /*0960*/  IMAD.WIDE.U32 R20, R3, 0x2, R20 ;  /* 0x0000000203147825 */ /* 0x000fc800078e0014 */
[----:B------:R-:W-:Y:S01]  /*0970*/  IMAD R3, R19, 0x140, RZ ;  /* 0x0000014013037824 */ /* 0x000fe200078e02ff */
[----:B0-----:R-:W-:-:S04]  /*0980*/  LEA R96, P0, R20, UR20, 0x2 ;  /* 0x0000001414607c11 */ /* 0x001fc8000f8010ff */
[----:B------:R-:W-:Y:S02]  /*0990*/  LEA.HI.X R97, R20, UR21, R21, 0x2, P0 ;  /* 0x0000001514617c11 */ /* 0x000fe400080f1415 */
[----:B------:R-:W-:-:S04]  /*09a0*/  IADD3 R3, P1, PT, R3, R22, RZ ;  /* 0x0000001603037210 */ /* 0x000fc80007f3e0ff */
[----:B------:R-:W-:Y:S01]  /*09b0*/  IADD3.X R20, PT, PT, R23, UR8, RZ, P1, !PT ;  /* 0x0000000817147c10 */ /* 0x000fe20008ffe4ff */
[----:B------:R-:W2:Y:S01]  /*09c0*/  LDG.E.64.CONSTANT R96, desc[UR12][R96.64] ;  /* 0x0000000c60607981 */ /* 0x000ea2000c1e9b00 */
[C---:B------:R-:W-:Y:S01]  /*09d0*/  SHF.L.U32 R19, R3.reuse, 0x1, RZ ;  /* 0x0000000103137819 */ /* 0x040fe200000006ff */
[----:B------:R-:W2:Y:S01]  /*09e0*/  LDCU UR8, c[0x0][0x3c0] ;  /* 0x00007800ff0877ac */ /* 0x000ea20008000800 */
[----:B------:R-:W-:Y:S02]  /*09f0*/  SHF.L.U64.HI R20, R3, 0x1, R20 ;  /* 0x0000000103147819 */ /* 0x000fe40000010214 */
[----:B-1----:R-:W-:-:S04]  /*0a00*/  IADD3 R144, P0, PT, R19, UR18, RZ ;  /* 0x0000001213907c10 */ /* 0x002fc8000ff1e0ff */
[----:B------:R-:W-:Y:S01]  /*0a10*/  IADD3.X R145, PT, PT, R20, UR19, RZ, P0, !PT ;  /* 0x0000001314917c10 */ /* 0x000fe200087fe4ff */
[----:B------:R-:W0:Y:S04]  /*0a20*/  LDCU.64 UR18, c[0x0][0x398] ;  /* 0x00007300ff1277ac */ /* 0x000e280008000a00 */
[----:B------:R-:W3:Y:S04]  /*0a30*/  LDG.E.64.CONSTANT R26, desc[UR12][R144.64] ;  /* 0x0000000c901a7981 */ /* 0x000ee8000c1e9b00 */
[----:B------:R-:W4:Y:S04]  /*0a40*/  LDG.E.64.CONSTANT R58, desc[UR12][R144.64+0x3200] ;  /* 0x0032000c903a7981 */ /* 0x000f28000c1e9b00 */
[----:B------:R-:W5:Y:S04]  /*0a50*/  LDG.E.64.CONSTANT R62, desc[UR12][R144.64+0x3c00] ;  /* 0x003c000c903e7981 */ /* 0x000f68000c1e9b00 */
[----:B------:R-:W5:Y:S04]  /*0a60*/  LDG.E.64.CONSTANT R32, desc[UR12][R144.64+0xa00] ;  /* 0x000a000c90207981 */ /* 0x000f68000c1e9b00 */
[----:B------:R-:W5:Y:S04]  /*0a70*/  LDG.E.64.CONSTANT R70, desc[UR12][R144.64+0x4600] ;  /* 0x0046000c90467981 */ /* 0x000f68000c1e9b00 */
[----:B------:R-:W5:Y:S01]  /*0a80*/  LDG.E.64.CONSTANT R36, desc[UR12][R144.64+0x1400] ;  /* 0x0014000c90247981 */ /* 0x000f62000c1e9b00 */
[----:B0-----:R-:W-:-:S03]  /*0a90*/  IADD3 R154, P0, PT, R19, UR18, RZ ;  /* 0x00000012139a7c10 */ /* 0x001fc6000ff1e0ff */
[----:B------:R-:W5:Y:S01]  /*0aa0*/  LDG.E.64.CONSTANT R80, desc[UR12][R144.64+0x5000] ;  /* 0x0050000c90507981 */ /* 0x000f62000c1e9b00 */
[----:B------:R-:W-:Y:S01]  /*0ab0*/  IADD3.X R155, PT, PT, R20, UR19, RZ, P0, !PT ;  /* 0x00000013149b7c10 */ /* 0x000fe200087fe4ff */
[----:B------:R-:W0:Y:S02]  /*0ac0*/  LDCU.64 UR18, c[0x0][0x3c8] ;  /* 0x00007900ff1277ac */ /* 0x000e240008000a00 */
        /* <DEDUP_REMOVED lines=8> */
[----:B------:R-:W5:Y:S01]  /*0b50*/  LDG.E.64.CONSTANT R116, desc[UR12][R154.64+0x3200] ;  /* 0x0032000c9a747981 */ /* 0x000f62000c1e9b00 */
[----:B------:R-:W1:Y:S01]  /*0b60*/  S2R R132, SR_CgaCtaId ;  /* 0x0000000000847919 */ /* 0x000e620000008800 */
[----:B------:R-:W-:-:S04]  /*0b70*/  MOV R131, 0x400 ;  /* 0x0000040000837802 */ /* 0x000fc80000000f00 */
[----:B------:R-:W-:-:S04]  /*0b80*/  IADD3 R131, PT, PT, R131, 0x2800, RZ ;  /* 0x0000280083837810 */ /* 0x000fc80007ffe0ff */
[----:B-1----:R-:W-:-:S05]  /*0b90*/  LEA R131, R132, R131, 0x18 ;  /* 0x0000008384837211 */ /* 0x002fca00078ec0ff */
[----:B------:R-:W-:-:S05]  /*0ba0*/  IMAD R84, R84, 0x28, R131 ;  /* 0x0000002854547824 */ /* 0x000fca00078e0283 */
[----:B------:R-:W-:Y:S01]  /*0bb0*/  LEA R29, R29, R84, 0x3 ;  /* 0x000000541d1d7211 */ /* 0x000fe200078e18ff */
[----:B--2---:R-:W-:-:S06]  /*0bc0*/  FADD.FTZ R21, R97, UR8 ;  /* 0x0000000861157e21 */ /* 0x004fcc0008010000 */
[----:B------:R-:W1:Y:S01]  /*0bd0*/  MUFU.RSQ R21, R21 ;  /* 0x0000001500157308 */ /* 0x000e620000001400 */
[C---:B---3--:R-:W-:Y:S02]  /*0be0*/  SHF.L.U32 R23, R26.reuse, 0x10, RZ ;  /* 0x000000101a177819 */ /* 0x048fe400000006ff */
[----:B------:R-:W-:Y:S02]  /*0bf0*/  PRMT R3, R26, 0x7632, R3 ;  /* 0x000076321a037816 */ /* 0x000fe40000000003 */
[----:B----4-:R-:W-:Y:S01]  /*0c00*/  SHF.L.U32 R69, R59, 0x10, RZ ;  /* 0x000000103b457819 */ /* 0x010fe200000006ff */
[----:B------:R-:W-:Y:S01]  /*0c10*/  FADD.FTZ R22, -R96, R23 ;  /* 0x0000001760167221 */ /* 0x000fe20000010100 */
[----:B------:R-:W-:Y:S02]  /*0c20*/  SHF.L.U32 R23, R3, 0x10, RZ ;  /* 0x0000001003177819 */ /* 0x000fe400000006ff */
[----:B------:R-:W-:Y:S01]  /*0c30*/  PRMT R59, R59, 0x7632, R59 ;  /* 0x000076323b3b7816 */ /* 0x000fe2000000003b */
[----:B-1----:R-:W-:-:S02]  /*0c40*/  FMUL.FTZ R3, R21, R22 ;  /* 0x0000001615037220 */ /* 0x002fc40000410000 */
[C---:B------:R-:W-:Y:S01]  /*0c50*/  FADD.FTZ R22, -R96.reuse, R23 ;  /* 0x0000001760167221 */ /* 0x040fe20000010100 */
[----:B------:R-:W-:Y:S02]  /*0c60*/  SHF.L.U32 R59, R59, 0x10, RZ ;  /* 0x000000103b3b7819 */ /* 0x000fe400000006ff */
[----:B------:R-:W-:Y:S01]  /*0c70*/  SHF.L.U32 R25, R27, 0x10, RZ ;  /* 0x000000101b197819 */ /* 0x000fe200000006ff */
[----:B------:R-:W-:Y:S01]  /*0c80*/  FMUL.FTZ R23, R21, R22 ;  /* 0x0000001615177220 */ /* 0x000fe20000410000 */
[----:B------:R-:W-:Y:S01]  /*0c90*/  PRMT R22, R27, 0x7632, R22 ;  /* 0x000076321b167816 */ /* 0x000fe20000000016 */
[----:B------:R-:W-:Y:S01]  /*0ca0*/  FADD.FTZ R60, -R96, R59 ;  /* 0x0000003b603c7221 */ /* 0x000fe20000010100 */
[----:B-----5:R-:W-:Y:S01]  /*0cb0*/  SHF.L.U32 R59, R62, 0x10, RZ ;  /* 0x000000103e3b7819 */ /* 0x020fe200000006ff */
[----:B------:R-:W-:Y:S01]  /*0cc0*/  FADD.FTZ R24, -R96, R25 ;  /* 0x0000001960187221 */ /* 0x000fe20000010100 */
[----:B------:R-:W-:Y:S02]  /*0cd0*/  SHF.L.U32 R27, R22, 0x10, RZ ;  /* 0x00000010161b7819 */ /* 0x000fe400000006ff */
[----:B------:R-:W-:Y:S01]  /*0ce0*/  PRMT R62, R62, 0x7632, R62 ;  /* 0x000076323e3e7816 */ /* 0x000fe2000000003e */
[----:B------:R-:W-:Y:S01]  /*0cf0*/  FFMA.FTZ R90, R10, R3, R13 ;  /* 0x000000030a5a7223 */ /* 0x000fe2000001000d */
[----:B------:R-:W-:Y:S01]  /*0d00*/  FADD.FTZ R64, -R96, R59 ;  /* 0x0000003b60407221 */ /* 0x000fe20000010100 */
[----:B------:R-:W-:Y:S01]  /*0d10*/  FMUL.FTZ R25, R21, R24 ;  /* 0x0000001815197220 */ /* 0x000fe20000410000 */
[----:B------:R-:W-:Y:S01]  /*0d20*/  SHF.L.U32 R77, R62, 0x10, RZ ;  /* 0x000000103e4d7819 */ /* 0x000fe200000006ff */
[----:B------:R-:W-:Y:S01]  /*0d30*/  FFMA.FTZ R86, R15, R23, R18 ;  /* 0x000000170f567223 */ /* 0x000fe20000010012 */
[----:B------:R-:W-:Y:S01]  /*0d40*/  FADD.FTZ R22, -R96, R27 ;  /* 0x0000001b60167221 */ /* 0x000fe20000010100 */
[----:B------:R-:W-:Y:S01]  /*0d50*/  FMUL.FTZ R87, R90, -1.4426950216293334961 ;  /* 0xbfb8aa3b5a577820 */ /* 0x000fe20000410000 */
[----:B------:R-:W-:Y:S01]  /*0d60*/  FMUL.FTZ R62, R21, R64 ;  /* 0x00000040153e7220 */ /* 0x000fe20000410000 */
[----:B------:R-:W-:Y:S01]  /*0d70*/  FFMA.FTZ R92, R11, R25, R12 ;  /* 0x000000190b5c7223 */ /* 0x000fe2000001000c */
[----:B------:R-:W-:Y:S01]  /*0d80*/  FMUL.FTZ R97, R86, -1.4426950216293334961 ;  /* 0xbfb8aa3b56617820 */ /* 0x000fe20000410000 */
[----:B------:R-:W-:Y:S01]  /*0d90*/  FMUL.FTZ R27, R21, R22 ;  /* 0x00000016151b7220 */ /* 0x000fe20000410000 */
[----:B------:R-:W-:Y:S01]  /*0da0*/  FADD.FTZ R64, -R96, R77 ;  /* 0x0000004d60407221 */ /* 0x000fe20000010100 */
[----:B------:R-:W-:Y:S01]  /*0db0*/  PRMT R59, R63, 0x7632, R59 ;  /* 0x000076323f3b7816 */ /* 0x000fe2000000003b */
[----:B------:R-:W-:Y:S01]  /*0dc0*/  FFMA.FTZ R77, R10, R62, R13 ;  /* 0x0000003e0a4d7223 */ /* 0x000fe2000001000d */
[----:B------:R-:W-:Y:S01]  /*0dd0*/  FMUL.FTZ R85, R92, -1.4426950216293334961 ;  /* 0xbfb8aa3b5c557820 */ /* 0x000fe20000410000 */
[----:B------:R-:W1:Y:S01]  /*0de0*/  MUFU.EX2 R87, R87 ;  /* 0x0000005700577308 */ /* 0x000e620000000800 */
[----:B------:R-:W-:Y:S01]  /*0df0*/  FFMA.FTZ R91, R16, R27, R17 ;  /* 0x0000001b105b7223 */ /* 0x000fe20000010011 */
[----:B------:R-:W-:Y:S01]  /*0e00*/  FMUL.FTZ R106, R77, -1.4426950216293334961 ;  /* 0xbfb8aa3b4d6a7820 */ /* 0x000fe20000410000 */
[----:B------:R-:W-:-:S02]  /*0e10*/  SHF.L.U32 R107, R59, 0x10, RZ ;  /* 0x000000103b6b7819 */ /* 0x000fc400000006ff */
[----:B------:R-:W-:-:S03]  /*0e20*/  FMUL.FTZ R72, R91, -1.4426950216293334961 ;  /* 0xbfb8aa3b5b487820 */ /* 0x000fc60000410000 */
[----:B------:R-:W2:Y:S01]  /*0e30*/  MUFU.EX2 R97, R97 ;  /* 0x0000006100617308 */ /* 0x000ea20000000800 */
[----:B------:R-:W-:Y:S01]  /*0e40*/  SHF.L.U32 R31, R32, 0x10, RZ ;  /* 0x00000010201f7819 */ /* 0x000fe200000006ff */
[----:B------:R-:W-:Y:S01]  /*0e50*/  FADD.FTZ R128, -R96, R107 ;  /* 0x0000006b60807221 */ /* 0x000fe20000010100 */
[----:B------:R-:W-:Y:S01]  /*0e60*/  PRMT R22, R32, 0x7632, R22 ;  /* 0x0000763220167816 */ /* 0x000fe20000000016 */
[----:B------:R-:W-:-:S04]  /*0e70*/  FMUL.FTZ R60, R21, R60 ;  /* 0x0000003c153c7220 */ /* 0x000fc80000410000 */
[----:B------:R-:W3:Y:S01]  /*0e80*/  MUFU.EX2 R85, R85 ;  /* 0x0000005500557308 */ /* 0x000ee20000000800 */
[----:B------:R-:W-:Y:S01]  /*0e90*/  FADD.FTZ R24, -R96, R31 ;  /* 0x0000001f60187221 */ /* 0x000fe20000010100 */
[----:B------:R-:W-:-:S06]  /*0ea0*/  SHF.L.U32 R31, R22, 0x10, RZ ;  /* 0x00000010161f7819 */ /* 0x000fcc00000006ff */
[----:B------:R4:W-:Y:S01]  /*0eb0*/  MUFU.EX2 R59, R106 ;  /* 0x0000006a003b7308 */ /* 0x0009e20000000800 */
[----:B------:R-:W-:Y:S01]  /*0ec0*/  FFMA.FTZ R124, R16, R60, R17 ;  /* 0x0000003c107c7223 */ /* 0x000fe20000010011 */
[----:B----4-:R-:W4:Y:S06]  /*0ed0*/  LDG.E.64.CONSTANT R106, desc[UR12][R154.64+0x3c00] ;  /* 0x003c000c9a6a7981 */ /* 0x010f2c000c1e9b00 */
[----:B------:R-:W5:Y:S01]  /*0ee0*/  MUFU.EX2 R72, R72 ;  /* 0x0000004800487308 */ /* 0x000f620000000800 */
[----:B------:R-:W-:Y:S01]  /*0ef0*/  FMUL.FTZ R22, R21, R24 ;  /* 0x0000001815167220 */ /* 0x000fe20000410000 */
[----:B------:R-:W-:Y:S01]  /*0f00*/  FADD.FTZ R24, -R96, R31 ;  /* 0x0000001f60187221 */ /* 0x000fe20000010100 */
[----:B------:R-:W-:Y:S01]  /*0f10*/  FMUL.FTZ R68, R124, -1.4426950216293334961 ;  /* 0xbfb8aa3b7c447820 */ /* 0x000fe20000410000 */
[----:B-1----:R-:W-:Y:S01]  /*0f20*/  FADD.FTZ R87, R87, 1 ;  /* 0x3f80000057577421 */ /* 0x002fe20000010000 */
[----:B------:R-:W-:-:S02]  /*0f30*/  SHF.L.U32 R31, R33, 0x10, RZ ;  /* 0x00000010211f7819 */ /* 0x000fc400000006ff */
[C---:B------:R-:W-:Y:S01]  /*0f40*/  SHF.L.U32 R129, R70.reuse, 0x10, RZ ;  /* 0x0000001046817819 */ /* 0x040fe200000006ff */
[----:B--2---:R-:W-:Y:S01]  /*0f50*/  FADD.FTZ R125, R97, 1 ;  /* 0x3f800000617d7421 */ /* 0x004fe20000010000 */
[----:B------:R-:W-:Y:S01]  /*0f60*/  PRMT R26, R33, 0x7632, R26 ;  /* 0x00007632211a7816 */ /* 0x000fe2000000001a */
[----:B------:R-:W-:Y:S01]  /*0f70*/  FMUL.FTZ R24, R21, R24 ;  /* 0x0000001815187220 */ /* 0x000fe20000410000 */
[----:B------:R-:W-:Y:S01]  /*0f80*/  SHF.L.U32 R79, R63, 0x10, RZ ;  /* 0x000000103f4f7819 */ /* 0x000fe200000006ff */
[----:B------:R-:W1:Y:S01]  /*0f90*/  MUFU.RCP R123, R87 ;  /* 0x00000057007b7308 */ /* 0x000e620000001000 */
[----:B---3--:R-:W-:Y:S01]  /*0fa0*/  FADD.FTZ R97, R85, 1 ;  /* 0x3f80000055617421 */ /* 0x008fe20000010000 */
[----:B------:R-:W-:Y:S01]  /*0fb0*/  PRMT R70, R70, 0x7632, R70 ;  /* 0x0000763246467816 */ /* 0x000fe20000000046 */
[----:B------:R-:W-:Y:S01]  /*0fc0*/  FADD.FTZ R28, -R96, R31 ;  /* 0x0000001f601c7221 */ /* 0x000fe20000010100 */
[----:B------:R-:W-:-:S04]  /*0fd0*/  SHF.L.U32 R31, R26, 0x10, RZ ;  /* 0x000000101a1f7819 */ /* 0x000fc800000006ff */
[----:B------:R2:W-:Y:S01]  /*0fe0*/  MUFU.EX2 R63, R68 ;  /* 0x00000044003f7308 */ /* 0x0005e20000000800 */
[----:B------:R-:W-:Y:S01]  /*0ff0*/  FFMA.FTZ R113, R15, R24, R18 ;  /* 0x000000180f717223 */ /* 0x000fe20000010012 */
[----:B------:R-:W-:Y:S01]  /*1000*/  SHF.L.U32 R85, R70, 0x10, RZ ;  /* 0x0000001046557819 */ /* 0x000fe200000006ff */
[C---:B------:R-:W-:Y:S01]  /*1010*/  FMUL.FTZ R26, R21.reuse, R28 ;  /* 0x0000001c151a7220 */ /* 0x040fe20000410000 */
[----:B--2---:R-:W-:Y:S01]  /*1020*/  FMUL.FTZ R68, R21, R128 ;  /* 0x0000008015447220 */ /* 0x004fe20000410000 */
[----:B------:R-:W-:-:S03]  /*1030*/  FADD.FTZ R128, -R96, R129 ;  /* 0x0000008160807221 */ /* 0x000fc60000010100 */
[----:B------:R-:W2:Y:S01]  /*1040*/  MUFU.RCP R125, R125 ;  /* 0x0000007d007d7308 */ /* 0x000ea20000001000 */
[----:B------:R-:W-:Y:S01]  /*1050*/  FMUL.FTZ R33, R113, -1.4426950216293334961 ;  /* 0xbfb8aa3b71217820 */ /* 0x000fe20000410000 */
[----:B------:R-:W-:Y:S01]  /*1060*/  FMUL.FTZ R70, R21, R128 ;  /* 0x0000008015467220 */ /* 0x000fe20000410000 */
[----:B-----5:R-:W-:Y:S01]  /*1070*/  FADD.FTZ R128, R72, 1 ;  /* 0x3f80000048807421 */ /* 0x020fe20000010000 */
[----:B------:R-:W-:-:S04]  /*1080*/  FADD.FTZ R28, -R96, R31 ;  /* 0x0000001f601c7221 */ /* 0x000fc80000010100 */
[----:B------:R-:W3:Y:S01]  /*1090*/  MUFU.RCP R97, R97 ;  /* 0x0000006100617308 */ /* 0x000ee20000001000 */
[----:B------:R-:W-:Y:S01]  /*10a0*/  FMUL.FTZ R28, R21, R28 ;  /* 0x0000001c151c7220 */ /* 0x000fe20000410000 */
[----:B------:R-:W-:Y:S01]  /*10b0*/  FFMA.FTZ R39, R11, R26, R12 ;  /* 0x0000001a0b277223 */ /* 0x000fe2000001000c */
[----:B------:R-:W-:Y:S01]  /*10c0*/  FFMA.FTZ R112, R10, R22, R13 ;  /* 0x000000160a707223 */ /* 0x000fe2000001000d */
[----:B------:R-:W-:Y:S01]  /*10d0*/  SHF.L.U32 R31, R36, 0x10, RZ ;  /* 0x00000010241f7819 */ /* 0x000fe200000006ff */
[----:B------:R-:W-:-:S03]  /*10e0*/  FFMA.FTZ R35, R16, R28, R17 ;  /* 0x0000001c10237223 */ /* 0x000fc60000010011 */
[----:B------:R-:W5:Y:S01]  /*10f0*/  MUFU.RCP R128, R128 ;  /* 0x0000008000807308 */ /* 0x000f620000001000 */
[----:B------:R-:W-:Y:S01]  /*1100*/  FMUL.FTZ R76, R39, -1.4426950216293334961 ;  /* 0xbfb8aa3b274c7820 */ /* 0x000fe20000410000 */
[----:B-1----:R-:W-:Y:S01]  /*1110*/  FADD.FTZ R129, -R123, 1 ;  /* 0x3f8000007b817421 */ /* 0x002fe20000010100 */
[----:B------:R-:W-:-:S05]  /*1120*/  FMUL.FTZ R93, R112, -1.4426950216293334961 ;  /* 0xbfb8aa3b705d7820 */ /* 0x000fca0000410000 */
[----:B------:R-:W1:Y:S01]  /*1130*/  MUFU.EX2 R33, R33 ;  /* 0x0000002100217308 */ /* 0x000e620000000800 */
[----:B------:R-:W-:Y:S01]  /*1140*/  FADD.FTZ R30, -R96, R31 ;  /* 0x0000001f601e7221 */ /* 0x000fe20000010100 */
[----:B------:R-:W-:Y:S01]  /*1150*/  FMUL.FTZ R31, R35, -1.4426950216293334961 ;  /* 0xbfb8aa3b231f7820 */ /* 0x000fe20000410000 */
[----:B------:R-:W-:Y:S01]  /*1160*/  FFMA.FTZ R90, R90, R129, 1 ;  /* 0x3f8000005a5a7423 */ /* 0x000fe20000010081 */
[----:B--2---:R-:W-:Y:S01]  /*1170*/  FADD.FTZ R129, -R125, 1 ;  /* 0x3f8000007d817421 */ /* 0x004fe20000010100 */
[----:B---3--:R-:W-:-:S03]  /*1180*/  FADD.FTZ R149, -R97, 1 ;  /* 0x3f80000061957421 */ /* 0x008fc60000010100 */
[----:B------:R-:W2:Y:S01]  /*1190*/  MUFU.EX2 R76, R76 ;  /* 0x0000004c004c7308 */ /* 0x000ea20000000800 */
[----:B------:R-:W-:Y:S01]  /*11a0*/  FFMA.FTZ R84, R86, R129, 1 ;  /* 0x3f80000056547423 */ /* 0x000fe20000010081 */
[----:B------:R-:W-:Y:S01]  /*11b0*/  FMUL.FTZ R30, R21, R30 ;  /* 0x0000001e151e7220 */ /* 0x000fe20000410000 */
[----:B------:R-:W-:-:S05]  /*11c0*/  FFMA.FTZ R86, R92, R149, 1 ;  /* 0x3f8000005c567423 */ /* 0x000fca0000010095 */
[----:B------:R-:W3:Y:S01]  /*11d0*/  MUFU.EX2 R93, R93 ;  /* 0x0000005d005d7308 */ /* 0x000ee20000000800 */
[----:B-----5:R-:W-:Y:S01]  /*11e0*/  FADD.FTZ R132, -R128, 1 ;  /* 0x3f80000080847421 */ /* 0x020fe20000010100 */
[----:B------:R-:W-:Y:S01]  /*11f0*/  FMUL.FTZ R84, R125, R84 ;  /* 0x000000547d547220 */ /* 0x000fe20000410000 */
[----:B-1----:R-:W-:-:S05]  /*1200*/  FADD.FTZ R125, R33, 1 ;  /* 0x3f800000217d7421 */ /* 0x002fca0000010000 */
[----:B------:R-:W1:Y:S01]  /*1210*/  MUFU.EX2 R31, R31 ;  /* 0x0000001f001f7308 */ /* 0x000e620000000800 */
[----:B------:R-:W-:Y:S01]  /*1220*/  FFMA.FTZ R114, R10, R30, R13 ;  /* 0x0000001e0a727223 */ /* 0x000fe2000001000d */
[----:B------:R-:W-:Y:S01]  /*1230*/  FMUL.FTZ R86, R97, R86 ;  /* 0x0000005661567220 */ /* 0x000fe20000410000 */
[----:B------:R-:W-:Y:S01]  /*1240*/  SHF.L.U32 R97, R71, 0x10, RZ ;  /* 0x0000001047617819 */ /* 0x000fe200000006ff */
[----:B------:R-:W-:Y:S01]  /*1250*/  FFMA.FTZ R129, R91, R132, 1 ;  /* 0x3f8000005b817423 */ /* 0x000fe20000010084 */
[----:B------:R-:W-:Y:S01]  /*1260*/  FMUL.FTZ R91, R123, R90 ;  /* 0x0000005a7b5b7220 */ /* 0x000fe20000410000 */
[----:B------:R-:W-:Y:S01]  /*1270*/  PRMT R36, R36, 0x7632, R36 ;  /* 0x0000763224247816 */ /* 0x000fe20000000024 */
[----:B------:R-:W-:Y:S01]  /*1280*/  FMUL.FTZ R78, R114, -1.4426950216293334961 ;  /* 0xbfb8aa3b724e7820 */ /* 0x000fe20000410000 */
[----:B------:R-:W-:Y:S01]  /*1290*/  SHF.L.U32 R90, R74, 0x10, RZ ;  /* 0x000000104a5a7819 */ /* 0x000fe200000006ff */
[----:B------:R-:W5:Y:S01]  /*12a0*/  MUFU.RCP R125, R125 ;  /* 0x0000007d007d7308 */ /* 0x000f620000001000 */
[----:B------:R-:W-:Y:S01]  /*12b0*/  PRMT R74, R71, 0x7632, R74 ;  /* 0x00007632474a7816 */ /* 0x000fe2000000004a */
[----:B------:R-:W-:Y:S01]  /*12c0*/  FADD.FTZ R132, -R96, R97 ;  /* 0x0000006160847221 */ /* 0x000fe20000010100 */
[----:B------:R-:W-:Y:S01]  /*12d0*/  SHF.L.U32 R41, R36, 0x10, RZ ;  /* 0x0000001024297819 */ /* 0x000fe200000006ff */
[----:B--2---:R-:W-:Y:S01]  /*12e0*/  FADD.FTZ R71, R76, 1 ;  /* 0x3f8000004c477421 */ /* 0x004fe20000010000 */
[----:B---3--:R-:W-:Y:S01]  /*12f0*/  FADD.FTZ R134, R93, 1 ;  /* 0x3f8000005d867421 */ /* 0x008fe20000010000 */
[C---:B------:R-:W-:Y:S01]  /*1300*/  PRMT R76, R74.reuse, 0x7632, R76 ;  /* 0x000076324a4c7816 */ /* 0x040fe2000000004c */
[----:B------:R-:W2:Y:S01]  /*1310*/  LDG.E.64.CONSTANT R92, desc[UR12][R154.64+0x4600] ;  /* 0x0046000c9a5c7981 */ /* 0x000ea2000c1e9b00 */
[----:B------:R-:W-:Y:S01]  /*1320*/  SHF.L.U32 R97, R74, 0x10, RZ ;  /* 0x000000104a617819 */ /* 0x000fe200000006ff */
[----:B------:R-:W3:Y:S01]  /*1330*/  MUFU.EX2 R78, R78 ;  /* 0x0000004e004e7308 */ /* 0x000ee20000000800 */
[----:B------:R-:W-:Y:S01]  /*1340*/  FMUL.FTZ R33, R90, R91 ;  /* 0x0000005b5a217220 */ /* 0x000fe20000410000 */
[----:B------:R-:W-:Y:S01]  /*1350*/  FMUL.FTZ R74, R21, R132 ;  /* 0x00000084154a7220 */ /* 0x000fe20000410000 */
[----:B------:R-:W2:Y:S01]  /*1360*/  LDG.E.64.CONSTANT R90, desc[UR12][R144.64+0x6400] ;  /* 0x0064000c905a7981 */ /* 0x000ea2000c1e9b00 */
[----:B-1----:R-:W-:Y:S01]  /*1370*/  FADD.FTZ R132, R31, 1 ;  /* 0x3f8000001f847421 */ /* 0x002fe20000010000 */
[----:B------:R-:W-:Y:S01]  /*1380*/  FADD.FTZ R32, -R96, R41 ;  /* 0x0000002960207221 */ /* 0x000fe20000010100 */
[----:B------:R-:W-:-:S02]  /*1390*/  SHF.L.U32 R41, R37, 0x10, RZ ;  /* 0x0000001025297819 */ /* 0x000fc400000006ff */
[----:B------:R-:W1:Y:S01]  /*13a0*/  MUFU.RCP R123, R134 ;  /* 0x00000086007b7308 */ /* 0x000e620000001000 */
[----:B------:R-:W-:Y:S01]  /*13b0*/  FMUL.FTZ R32, R21, R32 ;  /* 0x0000002015207220 */ /* 0x000fe20000410000 */
[----:B------:R-:W-:Y:S01]  /*13c0*/  PRMT R37, R37, 0x7632, R37 ;  /* 0x0000763225257816 */ /* 0x000fe20000000025 */
[----:B------:R-:W-:-:S05]  /*13d0*/  FADD.FTZ R34, -R96, R41 ;  /* 0x0000002960227221 */ /* 0x000fca0000010100 */
[----:B------:R-:W0:Y:S01]  /*13e0*/  MUFU.RCP R71, R71 ;  /* 0x0000004700477308 */ /* 0x000e220000001000 */
[----:B------:R-:W-:Y:S01]  /*13f0*/  FFMA.FTZ R127, R15, R32, R18 ;  /* 0x000000200f7f7223 */ /* 0x000fe20000010012 */
[----:B------:R-:W-:Y:S01]  /*1400*/  SHF.L.U32 R41, R37, 0x10, RZ ;  /* 0x0000001025297819 */ /* 0x000fe200000006ff */
[----:B-----5:R-:W-:-:S05]  /*1410*/  FADD.FTZ R148, -R125, 1 ;  /* 0x3f8000007d947421 */ /* 0x020fca0000010100 */
[----:B------:R-:W5:Y:S01]  /*1420*/  MUFU.RCP R132, R132 ;  /* 0x0000008400847308 */ /* 0x000f620000001000 */
[----:B------:R-:W-:Y:S01]  /*1430*/  FMUL.FTZ R34, R21, R34 ;  /* 0x0000002215227220 */ /* 0x000fe20000410000 */
[----:B------:R-:W-:Y:S01]  /*1440*/  SHF.L.U32 R149, R80, 0x10, RZ ;  /* 0x0000001050957819 */ /* 0x000fe200000006ff */
[----:B------:R-:W-:Y:S01]  /*1450*/  FMUL.FTZ R37, R127, -1.4426950216293334961 ;  /* 0xbfb8aa3b7f257820 */ /* 0x000fe20000410000 */
[----:B------:R-:W-:Y:S01]  /*1460*/  FMUL.FTZ R128, R128, R129 ;  /* 0x0000008180807220 */ /* 0x000fe20000410000 */
[----:B------:R-:W-:Y:S01]  /*1470*/  PRMT R129, R75, 0x7632, R129 ;  /* 0x000076324b817816 */ /* 0x000fe20000000081 */
[----:B------:R-:W-:Y:S01]  /*1480*/  FFMA.FTZ R152, R113, R148, 1 ;  /* 0x3f80000071987423 */ /* 0x000fe20000010094 */
[----:B------:R-:W-:Y:S01]  /*1490*/  FADD.FTZ R36, -R96, R41 ;  /* 0x0000002960247221 */ /* 0x000fe20000010100 */
[----:B------:R-:W-:Y:S01]  /*14a0*/  FFMA.FTZ R147, R11, R34, R12 ;  /* 0x000000220b937223 */ /* 0x000fe2000001000c */
[----:B------:R-:W-:Y:S01]  /*14b0*/  SHF.L.U32 R75, R75, 0x10, RZ ;  /* 0x000000104b4b7819 */ /* 0x000fe200000006ff */
[----:B---3--:R-:W-:Y:S01]  /*14c0*/  FADD.FTZ R148, R78, 1 ;  /* 0x3f8000004e947421 */ /* 0x008fe20000010000 */
[----:B------:R-:W-:Y:S01]  /*14d0*/  FADD.FTZ R158, -R96, R149 ;  /* 0x00000095609e7221 */ /* 0x000fe20000010100 */
[----:B------:R-:W3:Y:S01]  /*14e0*/  MUFU.EX2 R37, R37 ;  /* 0x0000002500257308 */ /* 0x000ee20000000800 */
[----:B------:R-:W-:Y:S01]  /*14f0*/  FMUL.FTZ R36, R21, R36 ;  /* 0x0000002415247220 */ /* 0x000fe20000410000 */
[----:B------:R-:W-:Y:S01]  /*1500*/  FMUL.FTZ R115, R147, -1.4426950216293334961 ;  /* 0xbfb8aa3b93737820 */ /* 0x000fe20000410000 */
[----:B------:R-:W-:Y:S01]  /*1510*/  FMUL.FTZ R86, R75, R86 ;  /* 0x000000564b567220 */ /* 0x000fe20000410000 */
[----:B------:R-:W-:Y:S01]  /*1520*/  SHF.L.U32 R41, R42, 0x10, RZ ;  /* 0x000000102a297819 */ /* 0x000fe200000006ff */
[----:B-1----:R-:W-:Y:S01]  /*1530*/  FADD.FTZ R75, -R123, 1 ;  /* 0x3f8000007b4b7421 */ /* 0x002fe20000010100 */
[----:B0-----:R-:W-:Y:S01]  /*1540*/  FADD.FTZ R150, -R71, 1 ;  /* 0x3f80000047967421 */ /* 0x001fe20000010100 */
[----:B------:R-:W-:Y:S01]  /*1550*/  FMUL.FTZ R78, R21, R158 ;  /* 0x0000009e154e7220 */ /* 0x000fe20000410000 */
[----:B------:R-:W0:Y:S01]  /*1560*/  MUFU.RCP R148, R148 ;  /* 0x0000009400947308 */ /* 0x000e220000001000 */
[----:B-----5:R-:W-:Y:S01]  /*1570*/  FADD.FTZ R158, -R132, 1 ;  /* 0x3f800000849e7421 */ /* 0x020fe20000010100 */
[----:B------:R-:W-:Y:S01]  /*1580*/  FFMA.FTZ R45, R16, R36, R17 ;  /* 0x00000024102d7223 */ /* 0x000fe20000010011 */
[----:B------:R-:W-:Y:S01]  /*1590*/  FFMA.FTZ R112, R112, R75, 1 ;  /* 0x3f80000070707423 */ /* 0x000fe2000001004b */
[----:B------:R-:W-:Y:S01]  /*15a0*/  FFMA.FTZ R156, R39, R150, 1 ;  /* 0x3f800000279c7423 */ /* 0x000fe20000010096 */
[----:B------:R-:W-:Y:S01]  /*15b0*/  FADD.FTZ R38, -R96, R41 ;  /* 0x0000002960267221 */ /* 0x000fe20000010100 */
[----:B------:R-:W-:-:S02]  /*15c0*/  FFMA.FTZ R39, R35, R158, 1 ;  /* 0x3f80000023277423 */ /* 0x000fc4000001009e */
[----:B------:R-:W1:Y:S01]  /*15d0*/  MUFU.EX2 R115, R115 ;  /* 0x0000007300737308 */ /* 0x000e620000000800 */
[----:B------:R-:W-:Y:S01]  /*15e0*/  FMUL.FTZ R41, R45, -1.4426950216293334961 ;  /* 0xbfb8aa3b2d297820 */ /* 0x000fe20000410000 */
[C---:B------:R-:W-:Y:S02]  /*15f0*/  SHF.L.U32 R35, R82.reuse, 0x10, RZ ;  /* 0x0000001052237819 */ /* 0x040fe400000006ff */
[----:B------:R-:W-:Y:S01]  /*1600*/  PRMT R82, R82, 0x7632, R82 ;  /* 0x0000763252527816 */ /* 0x000fe20000000052 */
[----:B------:R-:W-:Y:S02]  /*1610*/  FMUL.FTZ R150, R123, R112 ;  /* 0x000000707b967220 */ /* 0x000fe40000410000 */
[----:B------:R-:W5:Y:S01]  /*1620*/  LDG.E.64.CONSTANT R112, desc[UR12][R154.64+0x5000] ;  /* 0x0050000c9a707981 */ /* 0x000f62000c1e9b00 */
[----:B------:R-:W-:Y:S01]  /*1630*/  SHF.L.U32 R82, R82, 0x10, RZ ;  /* 0x0000001052527819 */ /* 0x000fe200000006ff */
[----:B------:R-:W1:Y:S01]  /*1640*/  MUFU.EX2 R41, R41 ;  /* 0x0000002900297308 */ /* 0x000e620000000800 */
[----:B------:R-:W-:Y:S01]  /*1650*/  FMUL.FTZ R125, R125, R152 ;  /* 0x000000987d7d7220 */ /* 0x000fe20000410000 */
[----:B------:R-:W-:Y:S01]  /*1660*/  FMUL.FTZ R156, R71, R156 ;  /* 0x0000009c479c7220 */ /* 0x000fe20000410000 */
[----:B---3--:R-:W-:Y:S01]  /*1670*/  FADD.FTZ R71, R37, 1 ;  /* 0x3f80000025477421 */ /* 0x008fe20000010000 */
[----:B------:R-:W-:Y:S01]  /*1680*/  PRMT R42, R42, 0x7632, R42 ;  /* 0x000076322a2a7816 */ /* 0x000fe2000000002a */
[----:B------:R-:W-:Y:S01]  /*1690*/  FMUL.FTZ R37, R82, R125 ;  /* 0x0000007d52257220 */ /* 0x000fe20000410000 */
[----:B0-----:R-:W-:Y:S01]  /*16a0*/  FADD.FTZ R125, -R148, 1 ;  /* 0x3f800000947d7421 */ /* 0x001fe20000010100 */
[----:B------:R-:W-:Y:S01]  /*16b0*/  PRMT R80, R80, 0x7632, R80 ;  /* 0x0000763250507816 */ /* 0x000fe20000000050 */
[----:B------:R-:W-:Y:S01]  /*16c0*/  FMUL.FTZ R35, R35, R150 ;  /* 0x0000009623237220 */ /* 0x000fe20000410000 */
[----:B------:R-:W-:Y:S01]  /*16d0*/  SHF.L.U32 R47, R42, 0x10, RZ ;  /* 0x000000102a2f7819 */ /* 0x000fe200000006ff */
[----:B-1----:R-:W-:Y:S01]  /*16e0*/  FADD.FTZ R150, R115, 1 ;  /* 0x3f80000073967421 */ /* 0x002fe20000010000 */
[----:B------:R-:W-:Y:S01]  /*16f0*/  FFMA.FTZ R149, R114, R125, 1 ;  /* 0x3f80000072957423 */ /* 0x000fe2000001007d */
[----:B------:R-:W-:Y:S01]  /*1700*/  SHF.L.U32 R151, R80, 0x10, RZ ;  /* 0x0000001050977819 */ /* 0x000fe200000006ff */
[----:B------:R-:W3:Y:S01]  /*1710*/  LDG.E.64.CONSTANT R114, desc[UR12][R144.64+0x6e00] ;  /* 0x006e000c90727981 */ /* 0x000ee2000c1e9b00 */
[----:B------:R-:W-:Y:S01]  /*1720*/  FMUL.FTZ R38, R21, R38 ;  /* 0x0000002615267220 */ /* 0x000fe20000410000 */
[----:B------:R-:W-:-:S02]  /*1730*/  FADD.FTZ R40, -R96, R47 ;  /* 0x0000002f60287221 */ /* 0x000fc40000010100 */
[----:B------:R-:W-:Y:S01]  /*1740*/  FADD.FTZ R80, -R96, R151 ;  /* 0x0000009760507221 */ /* 0x000fe20000010100 */
[----:B------:R-:W-:Y:S01]  /*1750*/  FFMA.FTZ R51, R10, R38, R13 ;  /* 0x000000260a337223 */ /* 0x000fe2000001000d */
[----:B------:R-:W-:Y:S01]  /*1760*/  FADD.FTZ R151, R41, 1 ;  /* 0x3f80000029977421 */ /* 0x000fe20000010000 */
[----:B------:R-:W-:Y:S01]  /*1770*/  FMUL.FTZ R40, R21, R40 ;  /* 0x0000002815287220 */ /* 0x000fe20000410000 */
[----:B------:R-:W0:Y:S01]  /*1780*/  MUFU.RCP R150, R150 ;  /* 0x0000009600967308 */ /* 0x000e220000001000 */
[----:B------:R-:W-:Y:S02]  /*1790*/  FMUL.FTZ R94, R51, -1.4426950216293334961 ;  /* 0xbfb8aa3b335e7820 */ /* 0x000fe40000410000 */
[----:B------:R-:W-:Y:S01]  /*17a0*/  FFMA.FTZ R53, R15, R40, R18 ;  /* 0x000000280f357223 */ /* 0x000fe20000010012 */
[----:B------:R-:W-:-:S04]  /*17b0*/  SHF.L.U32 R47, R43, 0x10, RZ ;  /* 0x000000102b2f7819 */ /* 0x000fc800000006ff */
[----:B------:R-:W1:Y:S01]  /*17c0*/  MUFU.RCP R71, R71 ;  /* 0x0000004700477308 */ /* 0x000e620000001000 */
[----:B------:R-:W-:Y:S01]  /*17d0*/  PRMT R43, R43, 0x7632, R43 ;  /* 0x000076322b2b7816 */ /* 0x000fe2000000002b */
[----:B------:R-:W-:Y:S01]  /*17e0*/  FMUL.FTZ R95, R53, -1.4426950216293334961 ;  /* 0xbfb8aa3b355f7820 */ /* 0x000fe20000410000 */
[----:B------:R-:W-:-:S05]  /*17f0*/  FMUL.FTZ R132, R132, R39 ;  /* 0x0000002784847220 */ /* 0x000fca0000410000 */
[----:B------:R-:W1:Y:S01]  /*1800*/  MUFU.RCP R151, R151 ;  /* 0x0000009700977308 */ /* 0x000e620000001000 */
[----:B------:R-:W-:Y:S02]  /*1810*/  SHF.L.U32 R39, R83, 0x10, RZ ;  /* 0x0000001053277819 */ /* 0x000fe400000006ff */
[----:B------:R-:W-:-:S05]  /*1820*/  SHF.L.U32 R43, R43, 0x10, RZ ;  /* 0x000000102b2b7819 */ /* 0x000fca00000006ff */
[----:B------:R-:W1:Y:S01]  /*1830*/  MUFU.EX2 R94, R94 ;  /* 0x0000005e005e7308 */ /* 0x000e620000000800 */
[----:B------:R-:W-:Y:S02]  /*1840*/  PRMT R83, R83, 0x7632, R83 ;  /* 0x0000763253537816 */ /* 0x000fe40000000053 */
[----:B------:R-:W-:Y:S01]  /*1850*/  SHF.L.U32 R153, R81, 0x10, RZ ;  /* 0x0000001051997819 */ /* 0x000fe200000006ff */
[----:B------:R-:W-:Y:S01]  /*1860*/  FADD.FTZ R44, -R96, R43 ;  /* 0x0000002b602c7221 */ /* 0x000fe20000010100 */
[----:B------:R-:W-:-:S03]  /*1870*/  SHF.L.U32 R83, R83, 0x10, RZ ;  /* 0x0000001053537819 */ /* 0x000fc600000006ff */
[----:B------:R-:W1:Y:S01]  /*1880*/  MUFU.EX2 R95, R95 ;  /* 0x0000005f005f7308 */ /* 0x000e620000000800 */
[----:B0-----:R-:W-:Y:S01]  /*1890*/  FADD.FTZ R152, -R150, 1 ;  /* 0x3f80000096987421 */ /* 0x001fe20000010100 */
[C---:B------:R-:W-:Y:S01]  /*18a0*/  FADD.FTZ R42, -R96.reuse, R47 ;  /* 0x0000002f602a7221 */ /* 0x040fe20000010100 */
[----:B------:R-:W-:Y:S01]  /*18b0*/  FADD.FTZ R82, -R96, R153 ;  /* 0x0000009960527221 */ /* 0x000fe20000010100 */
[----:B------:R-:W-:Y:S01]  /*18c0*/  FMUL.FTZ R44, R21, R44 ;  /* 0x0000002c152c7220 */ /* 0x000fe20000410000 */
[----:B------:R-:W-:Y:S01]  /*18d0*/  FMUL.FTZ R41, R83, R132 ;  /* 0x0000008453297220 */ /* 0x000fe20000410000 */
[----:B------:R-:W-:Y:S01]  /*18e0*/  FFMA.FTZ R153, R147, R152, 1 ;  /* 0x3f80000093997423 */ /* 0x000fe20000010098 */
[----:B------:R-:W-:Y:S01]  /*18f0*/  FMUL.FTZ R42, R21, R42 ;  /* 0x0000002a152a7220 */ /* 0x000fe20000410000 */
[----:B-1----:R-:W-:Y:S01]  /*1900*/  FADD.FTZ R132, -R71, 1 ;  /* 0x3f80000047847421 */ /* 0x002fe20000010100 */
[----:B------:R-:W-:Y:S01]  /*1910*/  FADD.FTZ R152, -R151, 1 ;  /* 0x3f80000097987421 */ /* 0x000fe20000010100 */
[----:B------:R-:W-:Y:S01]  /*1920*/  SHF.L.U32 R47, R48, 0x10, RZ ;  /* 0x00000010302f7819 */ /* 0x000fe200000006ff */
[----:B------:R-:W-:Y:S01]  /*1930*/  FFMA.FTZ R57, R16, R44, R17 ;  /* 0x0000002c10397223 */ /* 0x000fe20000010011 */
[----:B------:R-:W-:Y:S01]  /*1940*/  FMUL.FTZ R149, R148, R149 ;  /* 0x0000009594957220 */ /* 0x000fe20000410000 */
[----:B------:R-:W-:Y:S01]  /*1950*/  FADD.FTZ R147, R94, 1 ;  /* 0x3f8000005e937421 */ /* 0x000fe20000010000 */
[----:B------:R-:W-:Y:S01]  /*1960*/  FFMA.FTZ R55, R11, R42, R12 ;  /* 0x0000002a0b377223 */ /* 0x000fe2000001000c */
[----:B------:R-:W-:Y:S01]  /*1970*/  FFMA.FTZ R148, R127, R132, 1 ;  /* 0x3f8000007f947423 */ /* 0x000fe20000010084 */
[----:B------:R-:W-:Y:S01]  /*1980*/  FFMA.FTZ R94, R45, R152, 1 ;  /* 0x3f8000002d5e7423 */ /* 0x000fe20000010098 */
[----:B------:R-:W-:Y:S01]  /*1990*/  FADD.FTZ R46, -R96, R47 ;  /* 0x0000002f602e7221 */ /* 0x000fe20000010100 */
[----:B------:R-:W-:Y:S01]  /*19a0*/  FMUL.FTZ R47, R57, -1.4426950216293334961 ;  /* 0xbfb8aa3b392f7820 */ /* 0x000fe20000410000 */
[----:B------:R-:W-:Y:S01]  /*19b0*/  FMUL.FTZ R43, R55, -1.4426950216293334961 ;  /* 0xbfb8aa3b372b7820 */ /* 0x000fe20000410000 */
[----:B------:R-:W-:Y:S01]  /*19c0*/  PRMT R48, R48, 0x7632, R48 ;  /* 0x0000763230307816 */ /* 0x000fe20000000030 */
[----:B------:R-:W-:Y:S01]  /*19d0*/  FMUL.FTZ R152, R71, R148 ;  /* 0x0000009447987220 */ /* 0x000fe20000410000 */
[----:B------:R-:W-:Y:S01]  /*19e0*/  FMUL.FTZ R151, R151, R94 ;  /* 0x0000005e97977220 */ /* 0x000fe20000410000 */
[----:B------:R-:W-:-:S02]  /*19f0*/  FADD.FTZ R148, R95, 1 ;  /* 0x3f8000005f947421 */ /* 0x000fc40000010000 */
[----:B------:R-:W3:Y:S01]  /*1a00*/  LDG.E.64.CONSTANT R94, desc[UR12][R154.64+0x5a00] ;  /* 0x005a000c9a5e7981 */ /* 0x000ee2000c1e9b00 */
[----:B------:R-:W-:Y:S01]  /*1a10*/  SHF.L.U32 R61, R48, 0x10, RZ ;  /* 0x00000010303d7819 */ /* 0x000fe200000006ff */
[----:B------:R-:W-:Y:S01]  /*1a20*/  FMUL.FTZ R46, R21, R46 ;  /* 0x0000002e152e7220 */ /* 0x000fe20000410000 */
[----:B------:R-:W0:Y:S03]  /*1a30*/  MUFU.EX2 R47, R47 ;  /* 0x0000002f002f7308 */ /* 0x000e260000000800 */
[----:B------:R-:W-:Y:S01]  /*1a40*/  FADD.FTZ R48, -R96, R61 ;  /* 0x0000003d60307221 */ /* 0x000fe20000010100 */
[----:B------:R-:W-:-:S04]  /*1a50*/  FFMA.FTZ R122, R10, R46, R13 ;  /* 0x0000002e0a7a7223 */ /* 0x000fc8000001000d */
[----:B------:R-:W1:Y:S01]  /*1a60*/  MUFU.EX2 R43, R43 ;  /* 0x0000002b002b7308 */ /* 0x000e620000000800 */
[C---:B------:R-:W-:Y:S01]  /*1a70*/  SHF.L.U32 R61, R49.reuse, 0x10, RZ ;  /* 0x00000010313d7819 */ /* 0x040fe200000006ff */
[----:B------:R-:W-:Y:S01]  /*1a80*/  FMUL.FTZ R54, R122, -1.4426950216293334961 ;  /* 0xbfb8aa3b7a367820 */ /* 0x000fe20000410000 */
[----:B------:R-:W-:Y:S02]  /*1a90*/  PRMT R50, R49, 0x7632, R50 ;  /* 0x0000763231327816 */ /* 0x000fe40000000032 */
[----:B------:R-:W-:Y:S01]  /*1aa0*/  PRMT R45, R120, 0x7632, R45 ;  /* 0x00007632782d7816 */ /* 0x000fe2000000002d */
[----:B------:R-:W-:Y:S01]  /*1ab0*/  FADD.FTZ R52, -R96, R61 ;  /* 0x0000003d60347221 */ /* 0x000fe20000010100 */
[----:B------:R-:W-:Y:S01]  /*1ac0*/  SHF.L.U32 R61, R50, 0x10, RZ ;  /* 0x00000010323d7819 */ /* 0x000fe200000006ff */
[----:B------:R1:W4:Y:S01]  /*1ad0*/  MUFU.EX2 R49, R54 ;  /* 0x0000003600317308 */ /* 0x0003220000000800 */
[----:B------:R-:W-:Y:S01]  /*1ae0*/  SHF.L.U32 R45, R45, 0x10, RZ ;  /* 0x000000102d2d7819 */ /* 0x000fe200000006ff */
[----:B------:R-:W-:Y:S01]  /*1af0*/  FMUL.FTZ R50, R21, R52 ;  /* 0x0000003415327220 */ /* 0x000fe20000410000 */
[----:B------:R-:W-:Y:S01]  /*1b00*/  SHF.L.U32 R120, R120, 0x10, RZ ;  /* 0x0000001078787819 */ /* 0x000fe200000006ff */
[----:B------:R-:W-:Y:S01]  /*1b10*/  FADD.FTZ R52, -R96, R61 ;  /* 0x0000003d60347221 */ /* 0x000fe20000010100 */
[----:B------:R-:W-:Y:S01]  /*1b20*/  FMUL.FTZ R150, R150, R153 ;  /* 0x0000009996967220 */ /* 0x000fe20000410000 */
[----:B------:R-:W-:Y:S01]  /*1b30*/  FMUL.FTZ R45, R45, R152 ;  /* 0x000000982d2d7220 */ /* 0x000fe20000410000 */
[----:B0-----:R-:W-:Y:S01]  /*1b40*/  FADD.FTZ R152, R47, 1 ;  /* 0x3f8000002f987421 */ /* 0x001fe20000010000 */
[----:B------:R-:W-:Y:S01]  /*1b50*/  MUFU.RCP R148, R148 ;  /* 0x0000009400947308 */ /* 0x000fe20000001000 */
[----:B------:R-:W-:Y:S01]  /*1b60*/  SHF.L.U32 R65, R58, 0x10, RZ ;  /* 0x000000103a417819 */ /* 0x000fe200000006ff */
[----:B-1----:R-:W-:Y:S01]  /*1b70*/  FADD.FTZ R153, R43, 1 ;  /* 0x3f8000002b997421 */ /* 0x002fe20000010000 */
[C---:B------:R-:W-:Y:S01]  /*1b80*/  FMUL.FTZ R48, R21.reuse, R48 ;  /* 0x0000003015307220 */ /* 0x040fe20000410000 */
[C---:B------:R-:W-:Y:S01]  /*1b90*/  FMUL.FTZ R52, R21.reuse, R52 ;  /* 0x0000003415347220 */ /* 0x040fe20000410000 */
[----:B------:R-:W-:Y:S01]  /*1ba0*/  FMUL.FTZ R80, R21, R80 ;  /* 0x0000005015507220 */ /* 0x000fe20000410000 */
[----:B------:R-:W-:-:S02]  /*1bb0*/  FMUL.FTZ R43, R120, R149 ;  /* 0x00000095782b7220 */ /* 0x000fc40000410000 */
[----:B------:R-:W0:Y:S01]  /*1bc0*/  MUFU.RCP R147, R147 ;  /* 0x0000009300937308 */ /* 0x000e220000001000 */
[----:B------:R-:W-:Y:S01]  /*1bd0*/  FFMA.FTZ R138, R15, R48, R18 ;  /* 0x000000300f8a7223 */ /* 0x000fe20000010012 */
[----:B------:R-:W-:Y:S01]  /*1be0*/  FFMA.FTZ R61, R11, R50, R12 ;  /* 0x000000320b3d7223 */ /* 0x000fe2000001000c */
[----:B------:R-:W-:Y:S01]  /*1bf0*/  FADD.FTZ R54, -R96, R65 ;  /* 0x0000004160367221 */ /* 0x000fe20000010100 */
[----:B------:R-:W-:Y:S01]  /*1c00*/  FFMA.FTZ R65, R16, R52, R17 ;  /* 0x0000003410417223 */ /* 0x000fe20000010011 */
[----:B------:R-:W-:-:S03]  /*1c10*/  FFMA.FTZ R125, R15, R80, R18 ;  /* 0x000000500f7d7223 */ /* 0x000fc60000010012 */
[----:B------:R-:W-:Y:S01]  /*1c20*/  MUFU.RCP R149, R153 ;  /* 0x0000009900957308 */ /* 0x000fe20000001000 */
[----:B------:R-:W-:Y:S01]  /*1c30*/  PRMT R47, R121, 0x7632, R47 ;  /* 0x00007632792f7816 */ /* 0x000fe2000000002f */
[----:B------:R-:W-:Y:S01]  /*1c40*/  FMUL.FTZ R141, R138, -1.4426950216293334961 ;  /* 0xbfb8aa3b8a8d7820 */ /* 0x000fe20000410000 */
[----:B------:R-:W-:-:S05]  /*1c50*/  FMUL.FTZ R142, R61, -1.4426950216293334961 ;  /* 0xbfb8aa3b3d8e7820 */ /* 0x000fca0000410000 */
[----:B------:R-:W1:Y:S01]  /*1c60*/  MUFU.RCP R152, R152 ;  /* 0x0000009800987308 */ /* 0x000e620000001000 */
[----:B------:R-:W-:Y:S01]  /*1c70*/  FMUL.FTZ R143, R65, -1.4426950216293334961 ;  /* 0xbfb8aa3b418f7820 */ /* 0x000fe20000410000 */
[----:B------:R-:W-:Y:S01]  /*1c80*/  FMUL.FTZ R39, R39, R156 ;  /* 0x0000009c27277220 */ /* 0x000fe20000410000 */
[----:B------:R-:W-:Y:S01]  /*1c90*/  FMUL.FTZ R156, R125, -1.4426950216293334961 ;  /* 0xbfb8aa3b7d9c7820 */ /* 0x000fe20000410000 */
[----:B----4-:R-:W-:Y:S01]  /*1ca0*/  FADD.FTZ R71, R49, 1 ;  /* 0x3f80000031477421 */ /* 0x010fe20000010000 */
[----:B------:R-:W-:Y:S02]  /*1cb0*/  SHF.L.U32 R120, R47, 0x10, RZ ;  /* 0x000000102f787819 */ /* 0x000fe400000006ff */
[----:B------:R-:W-:Y:S01]  /*1cc0*/  SHF.L.U32 R121, R121, 0x10, RZ ;  /* 0x0000001079797819 */ /* 0x000fe200000006ff */
[----:B------:R-:W4:Y:S01]  /*1cd0*/  MUFU.EX2 R141, R141 ;  /* 0x0000008d008d7308 */ /* 0x000f220000000800 */
[----:B------:R-:W-:Y:S01]  /*1ce0*/  PRMT R58, R58, 0x7632, R58 ;  /* 0x000076323a3a7816 */ /* 0x000fe2000000003a */
[----:B------:R-:W-:Y:S01]  /*1cf0*/  FMUL.FTZ R49, R120, R151 ;  /* 0x0000009778317220 */ /* 0x000fe20000410000 */
[----:B0-----:R-:W-:-:S05]  /*1d00*/  FADD.FTZ R120, -R147, 1 ;  /* 0x3f80000093787421 */ /* 0x001fca0000010100 */
[----:B------:R-:W0:Y:S01]  /*1d10*/  MUFU.EX2 R142, R142 ;  /* 0x0000008e008e7308 */ /* 0x000e220000000800 */
[----:B------:R-:W-:Y:S01]  /*1d20*/  SHF.L.U32 R67, R58, 0x10, RZ ;  /* 0x000000103a437819 */ /* 0x000fe200000006ff */
[----:B------:R-:W-:-:S06]  /*1d30*/  FMUL.FTZ R47, R121, R150 ;  /* 0x00000096792f7220 */ /* 0x000fcc0000410000 */
[----:B------:R4:W-:Y:S01]  /*1d40*/  MUFU.EX2 R132, R156 ;  /* 0x0000009c00847308 */ /* 0x0009e20000000800 */
[----:B------:R-:W-:Y:S01]  /*1d50*/  FFMA.FTZ R150, R51, R120, 1 ;  /* 0x3f80000033967423 */ /* 0x000fe20000010078 */
[----:B-1----:R-:W-:-:S06]  /*1d60*/  FADD.FTZ R158, -R152, 1 ;  /* 0x3f800000989e7421 */ /* 0x002fcc0000010100 */
[----:B------:R-:W1:Y:S01]  /*1d70*/  MUFU.EX2 R143, R143 ;  /* 0x0000008f008f7308 */ /* 0x000e620000000800 */
[----:B----4-:R-:W-:Y:S01]  /*1d80*/  FADD.FTZ R156, -R148, 1 ;  /* 0x3f800000949c7421 */ /* 0x010fe20000010100 */
[----:B------:R-:W-:-:S03]  /*1d90*/  PRMT R51, R118, 0x7632, R51 ;  /* 0x0000763276337816 */ /* 0x000fc60000000033 */
[----:B------:R-:W-:-:S03]  /*1da0*/  FFMA.FTZ R53, R53, R156, 1 ;  /* 0x3f80000035357423 */ /* 0x000fc6000001009c */
[----:B------:R-:W4:Y:S01]  /*1db0*/  MUFU.RCP R71, R71 ;  /* 0x0000004700477308 */ /* 0x000f220000001000 */
[----:B------:R-:W-:Y:S01]  /*1dc0*/  FADD.FTZ R156, -R149, 1 ;  /* 0x3f800000959c7421 */ /* 0x000fe20000010100 */
[----:B------:R-:W-:Y:S01]  /*1dd0*/  FMUL.FTZ R54, R21, R54 ;  /* 0x0000003615367220 */ /* 0x000fe20000410000 */
[----:B------:R-:W-:Y:S01]  /*1de0*/  FADD.FTZ R56, -R96, R67 ;  /* 0x0000004360387221 */ /* 0x000fe20000010100 */
[----:B------:R-:W-:Y:S01]  /*1df0*/  FFMA.FTZ R57, R57, R158, 1 ;  /* 0x3f80000039397423 */ /* 0x000fe2000001009e */
[----:B------:R-:W-:Y:S01]  /*1e00*/  FFMA.FTZ R156, R55, R156, 1 ;  /* 0x3f800000379c7423 */ /* 0x000fe2000001009c */
[----:B------:R-:W-:Y:S01]  /*1e10*/  FMUL.FTZ R148, R148, R53 ;  /* 0x0000003594947220 */ /* 0x000fe20000410000 */
[----:B------:R-:W-:Y:S01]  /*1e20*/  PRMT R53, R119, 0x7632, R53 ;  /* 0x0000763277357816 */ /* 0x000fe20000000035 */
[----:B------:R-:W-:Y:S01]  /*1e30*/  FFMA.FTZ R67, R10, R54, R13 ;  /* 0x000000360a437223 */ /* 0x000fe2000001000d */
[----:B------:R-:W-:Y:S01]  /*1e40*/  SHF.L.U32 R55, R51, 0x10, RZ ;  /* 0x0000001033377819 */ /* 0x000fe200000006ff */
[----:B------:R-:W-:Y:S01]  /*1e50*/  FADD.FTZ R58, -R96, R69 ;  /* 0x00000045603a7221 */ /* 0x000fe20000010100 */
[----:B------:R-:W-:Y:S01]  /*1e60*/  SHF.L.U32 R118, R118, 0x10, RZ ;  /* 0x0000001076767819 */ /* 0x000fe200000006ff */
[----:B------:R-:W-:Y:S01]  /*1e70*/  FMUL.FTZ R147, R147, R150 ;  /* 0x0000009693937220 */ /* 0x000fe20000410000 */
[----:B------:R-:W-:Y:S01]  /*1e80*/  SHF.L.U32 R119, R119, 0x10, RZ ;  /* 0x0000001077777819 */ /* 0x000fe200000006ff */
[----:B------:R-:W-:Y:S01]  /*1e90*/  FMUL.FTZ R156, R149, R156 ;  /* 0x0000009c959c7220 */ /* 0x000fe20000410000 */
[----:B------:R-:W-:Y:S01]  /*1ea0*/  FMUL.FTZ R56, R21, R56 ;  /* 0x0000003815387220 */ /* 0x000fe20000410000 */
[----:B------:R-:W-:Y:S01]  /*1eb0*/  FMUL.FTZ R152, R152, R57 ;  /* 0x0000003998987220 */ /* 0x000fe20000410000 */
[----:B------:R-:W-:Y:S01]  /*1ec0*/  SHF.L.U32 R57, R53, 0x10, RZ ;  /* 0x0000001035397819 */ /* 0x000fe200000006ff */
[----:B------:R-:W-:Y:S01]  /*1ed0*/  FMUL.FTZ R146, R67, -1.4426950216293334961 ;  /* 0xbfb8aa3b43927820 */ /* 0x000fe20000410000 */
[----:B------:R-:W-:Y:S01]  /*1ee0*/  FADD.FTZ R141, R141, 1 ;  /* 0x3f8000008d8d7421 */ /* 0x000fe20000010000 */
[----:B0-----:R-:W-:Y:S01]  /*1ef0*/  FADD.FTZ R121, R142, 1 ;  /* 0x3f8000008e797421 */ /* 0x001fe20000010000 */
[----:B------:R-:W-:Y:S01]  /*1f00*/  FMUL.FTZ R53, R55, R148 ;  /* 0x0000009437357220 */ /* 0x000fe20000410000 */
[----:B------:R-:W-:Y:S01]  /*1f10*/  FMUL.FTZ R58, R21, R58 ;  /* 0x0000003a153a7220 */ /* 0x000fe20000410000 */
[----:B-1----:R-:W-:Y:S01]  /*1f20*/  FADD.FTZ R142, R143, 1 ;  /* 0x3f8000008f8e7421 */ /* 0x002fe20000010000 */
[----:B------:R-:W-:Y:S01]  /*1f30*/  FMUL.FTZ R51, R118, R147 ;  /* 0x0000009376337220 */ /* 0x000fe20000410000 */
[----:B------:R-:W-:Y:S01]  /*1f40*/  FMUL.FTZ R55, R119, R156 ;  /* 0x0000009c77377220 */ /* 0x000fe20000410000 */
[----:B------:R-:W-:Y:S01]  /*1f50*/  FFMA.FTZ R69, R15, R56, R18 ;  /* 0x000000380f457223 */ /* 0x000fe20000010012 */
[----:B----4-:R-:W-:Y:S01]  /*1f60*/  FADD.FTZ R119, -R71, 1 ;  /* 0x3f80000047777421 */ /* 0x010fe20000010100 */
[----:B------:R-:W-:Y:S01]  /*1f70*/  PRMT R118, R81, 0x7632, R118 ;  /* 0x0000763251767816 */ /* 0x000fe20000000076 */
[----:B------:R-:W0:Y:S01]  /*1f80*/  MUFU.RCP R120, R141 ;  /* 0x0000008d00787308 */ /* 0x000e220000001000 */
[----:B------:R-:W-:Y:S01]  /*1f90*/  FFMA.FTZ R73, R11, R58, R12 ;  /* 0x0000003a0b497223 */ /* 0x000fe2000001000c */
[----:B------:R-:W-:Y:S01]  /*1fa0*/  FMUL.FTZ R140, R69, -1.4426950216293334961 ;  /* 0xbfb8aa3b458c7820 */ /* 0x000fe20000410000 */
[----:B------:R-:W-:Y:S01]  /*1fb0*/  FFMA.FTZ R122, R122, R119, 1 ;  /* 0x3f8000007a7a7423 */ /* 0x000fe20000010077 */
[----:B------:R-:W-:Y:S01]  /*1fc0*/  SHF.L.U32 R149, R118, 0x10, RZ ;  /* 0x0000001076957819 */ /* 0x000fe200000006ff */
[----:B------:R-:W-:Y:S01]  /*1fd0*/  FMUL.FTZ R139, R73, -1.4426950216293334961 ;  /* 0xbfb8aa3b498b7820 */ /* 0x000fe20000410000 */
[----:B------:R-:W4:Y:S02]  /*1fe0*/  LDG.E.64.CONSTANT R118, desc[UR12][R154.64+0x6400] ;  /* 0x0064000c9a767981 */ /* 0x000f24000c1e9b00 */
[----:B------:R-:W1:Y:S08]  /*1ff0*/  MUFU.EX2 R146, R146 ;  /* 0x0000009200927308 */ /* 0x000e700000000800 */
[----:B------:R-:W1:Y:S08]  /*2000*/  MUFU.RCP R142, R142 ;  /* 0x0000008e008e7308 */ /* 0x000e700000001000 */
[----:B------:R-:W1:Y:S08]  /*2010*/  MUFU.RCP R121, R121 ;  /* 0x0000007900797308 */ /* 0x000e700000001000 */
[----:B------:R-:W2:Y:S01]  /*2020*/  MUFU.EX2 R140, R140 ;  /* 0x0000008c008c7308 */ /* 0x000ea20000000800 */
[----:B0-----:R-:W-:-:S07]  /*2030*/  FADD.FTZ R143, -R120, 1 ;  /* 0x3f800000788f7421 */ /* 0x001fce0000010100 */
[----:B------:R-:W0:Y:S01]  /*2040*/  MUFU.EX2 R139, R139 ;  /* 0x0000008b008b7308 */ /* 0x000e220000000800 */
[----:B-1----:R-:W-:Y:S01]  /*2050*/  FADD.FTZ R141, R146, 1 ;  /* 0x3f800000928d7421 */ /* 0x002fe20000010000 */
[----:B------:R-:W-:Y:S01]  /*2060*/  FADD.FTZ R146, -R142, 1 ;  /* 0x3f8000008e927421 */ /* 0x000fe20000010100 */
[----:B------:R-:W-:Y:S01]  /*2070*/  FFMA.FTZ R143, R138, R143, 1 ;  /* 0x3f8000008a8f7423 */ /* 0x000fe2000001008f */
[----:B------:R-:W-:Y:S01]  /*2080*/  FADD.FTZ R138, -R121, 1 ;  /* 0x3f800000798a7421 */ /* 0x000fe20000010100 */
[----:B------:R-:W-:Y:S01]  /*2090*/  FADD.FTZ R148, -R96, R149 ;  /* 0x0000009560947221 */ /* 0x000fe20000010100 */
[----:B------:R-:W-:Y:S01]  /*20a0*/  FFMA.FTZ R65, R65, R146, 1 ;  /* 0x3f80000041417423 */ /* 0x000fe20000010092 */
[----:B------:R-:W-:Y:S01]  /*20b0*/  FMUL.FTZ R146, R71, R122 ;  /* 0x0000007a47927220 */ /* 0x000fe20000410000 */
[----:B------:R-:W-:Y:S01]  /*20c0*/  FFMA.FTZ R138, R61, R138, 1 ;  /* 0x3f8000003d8a7423 */ /* 0x000fe2000001008a */
[----:B--2---:R-:W-:Y:S01]  /*20d0*/  FADD.FTZ R147, R140, 1 ;  /* 0x3f8000008c937421 */ /* 0x004fe20000010000 */
[----:B------:R-:W-:Y:S01]  /*20e0*/  FADD.FTZ R71, R63, 1 ;  /* 0x3f8000003f477421 */ /* 0x000fe20000010000 */
[----:B------:R-:W1:Y:S01]  /*20f0*/  MUFU.RCP R141, R141 ;  /* 0x0000008d008d7308 */ /* 0x000e620000001000 */
[----:B------:R-:W-:Y:S01]  /*2100*/  FMUL.FTZ R122, R21, R148 ;  /* 0x00000094157a7220 */ /* 0x000fe20000410000 */
[----:B------:R-:W-:Y:S01]  /*2110*/  FMUL.FTZ R148, R120, R143 ;  /* 0x0000008f78947220 */ /* 0x000fe20000410000 */
[----:B------:R-:W-:-:S02]  /*2120*/  FMUL.FTZ R150, R121, R138 ;  /* 0x0000008a79967220 */ /* 0x000fc40000410000 */
[----:B------:R-:W2:Y:S01]  /*2130*/  LDG.E.64.CONSTANT R120, desc[UR12][R144.64+0x7800] ;  /* 0x0078000c90787981 */ /* 0x000ea2000c1e9b00 */
[----:B0-----:R-:W-:Y:S02]  /*2140*/  FADD.FTZ R139, R139, 1 ;  /* 0x3f8000008b8b7421 */ /* 0x001fe40000010000 */
[----:B------:R-:W0:Y:S01]  /*2150*/  MUFU.RCP R81, R147 ;  /* 0x0000009300517308 */ /* 0x000e220000001000 */
[----:B------:R-:W-:-:S07]  /*2160*/  FADD.FTZ R66, -R96, R79 ;  /* 0x0000004f60427221 */ /* 0x000fce0000010100 */
[----:B------:R-:W0:Y:S01]  /*2170*/  MUFU.RCP R140, R139 ;  /* 0x0000008b008c7308 */ /* 0x000e220000001000 */
[----:B------:R-:W-:-:S07]  /*2180*/  PRMT R61, R108, 0x7632, R61 ;  /* 0x000076326c3d7816 */ /* 0x000fce000000003d */
[----:B------:R-:W5:Y:S01]  /*2190*/  MUFU.RCP R71, R71 ;  /* 0x0000004700477308 */ /* 0x000f620000001000 */
[----:B------:R-:W-:Y:S01]  /*21a0*/  SHF.L.U32 R63, R108, 0x10, RZ ;  /* 0x000000106c3f7819 */ /* 0x000fe200000006ff */
[----:B------:R-:W-:Y:S01]  /*21b0*/  FMUL.FTZ R66, R21, R66 ;  /* 0x0000004215427220 */ /* 0x000fe20000410000 */
[----:B------:R-:W-:Y:S01]  /*21c0*/  SHF.L.U32 R61, R61, 0x10, RZ ;  /* 0x000000103d3d7819 */ /* 0x000fe200000006ff */
[----:B-1----:R-:W-:Y:S01]  /*21d0*/  FADD.FTZ R108, -R141, 1 ;  /* 0x3f8000008d6c7421 */ /* 0x002fe20000010100 */
[----:B------:R-:W-:Y:S01]  /*21e0*/  FFMA.FTZ R130, R16, R68, R17 ;  /* 0x0000004410827223 */ /* 0x000fe20000010011 */
[----:B------:R-:W-:Y:S01]  /*21f0*/  FFMA.FTZ R126, R11, R66, R12 ;  /* 0x000000420b7e7223 */ /* 0x000fe2000001000c */
[----:B------:R-:W-:Y:S01]  /*2200*/  FMUL.FTZ R63, R63, R146 ;  /* 0x000000923f3f7220 */ /* 0x000fe20000410000 */
[----:B0-----:R-:W-:Y:S01]  /*2210*/  FADD.FTZ R146, -R81, 1 ;  /* 0x3f80000051927421 */ /* 0x001fe20000010100 */
[----:B------:R-:W-:Y:S01]  /*2220*/  FMUL.FTZ R57, R57, R152 ;  /* 0x0000009839397220 */ /* 0x000fe20000410000 */
[----:B------:R-:W-:Y:S01]  /*2230*/  FMUL.FTZ R152, R142, R65 ;  /* 0x000000418e987220 */ /* 0x000fe20000410000 */
[----:B------:R-:W-:Y:S01]  /*2240*/  FMUL.FTZ R61, R61, R148 ;  /* 0x000000943d3d7220 */ /* 0x000fe20000410000 */
[----:B------:R-:W-:Y:S01]  /*2250*/  FFMA.FTZ R108, R67, R108, 1 ;  /* 0x3f800000436c7423 */ /* 0x000fe2000001006c */
[----:B------:R-:W-:Y:S01]  /*2260*/  FMUL.FTZ R137, R126, -1.4426950216293334961 ;  /* 0xbfb8aa3b7e897820 */ /* 0x000fe20000410000 */
[----:B------:R-:W-:Y:S01]  /*2270*/  PRMT R65, R109, 0x7632, R65 ;  /* 0x000076326d417816 */ /* 0x000fe20000000041 */
[----:B------:R-:W-:Y:S01]  /*2280*/  FADD.FTZ R148, -R140, 1 ;  /* 0x3f8000008c947421 */ /* 0x000fe20000010100 */
[----:B------:R-:W-:Y:S01]  /*2290*/  FMUL.FTZ R135, R130, -1.4426950216293334961 ;  /* 0xbfb8aa3b82877820 */ /* 0x000fe20000410000 */
[----:B-----5:R-:W-:Y:S01]  /*22a0*/  FADD.FTZ R67, -R71, 1 ;  /* 0x3f80000047437421 */ /* 0x020fe20000010100 */
[----:B------:R-:W-:Y:S01]  /*22b0*/  SHF.L.U32 R109, R109, 0x10, RZ ;  /* 0x000000106d6d7819 */ /* 0x000fe200000006ff */
[----:B------:R-:W-:Y:S01]  /*22c0*/  FFMA.FTZ R146, R69, R146, 1 ;  /* 0x3f80000045927423 */ /* 0x000fe20000010092 */
[----:B------:R-:W-:Y:S01]  /*22d0*/  FMUL.FTZ R64, R21, R64 ;  /* 0x0000004015407220 */ /* 0x000fe20000410000 */
[----:B------:R-:W-:Y:S01]  /*22e0*/  SHF.L.U32 R69, R110, 0x10, RZ ;  /* 0x000000106e457819 */ /* 0x000fe200000006ff */
[----:B------:R-:W-:Y:S01]  /*22f0*/  FFMA.FTZ R73, R73, R148, 1 ;  /* 0x3f80000049497423 */ /* 0x000fe20000010094 */
[----:B------:R-:W-:Y:S01]  /*2300*/  FFMA.FTZ R124, R124, R67, 1 ;  /* 0x3f8000007c7c7423 */ /* 0x000fe20000010043 */
[----:B------:R-:W-:Y:S01]  /*2310*/  FADD.FTZ R142, R59, 1 ;  /* 0x3f8000003b8e7421 */ /* 0x000fe20000010000 */
[----:B------:R-:W-:Y:S01]  /*2320*/  PRMT R67, R116, 0x7632, R67 ;  /* 0x0000763274437816 */ /* 0x000fe20000000043 */
[----:B------:R-:W-:Y:S01]  /*2330*/  FFMA.FTZ R79, R15, R64, R18 ;  /* 0x000000400f4f7223 */ /* 0x000fe20000010012 */
[----:B------:R-:W0:Y:S01]  /*2340*/  MUFU.EX2 R137, R137 ;  /* 0x0000008900897308 */ /* 0x000e220000000800 */
[----:B------:R-:W-:Y:S01]  /*2350*/  FMUL.FTZ R59, R109, R150 ;  /* 0x000000966d3b7220 */ /* 0x000fe20000410000 */
[----:B------:R-:W-:Y:S01]  /*2360*/  FADD.FTZ R150, -R96, R69 ;  /* 0x0000004560967221 */ /* 0x000fe20000010100 */
[----:B------:R-:W-:Y:S01]  /*2370*/  FMUL.FTZ R140, R140, R73 ;  /* 0x000000498c8c7220 */ /* 0x000fe20000410000 */
[----:B------:R-:W-:Y:S01]  /*2380*/  SHF.L.U32 R69, R116, 0x10, RZ ;  /* 0x0000001074457819 */ /* 0x000fe200000006ff */
[----:B------:R-:W-:Y:S01]  /*2390*/  FMUL.FTZ R108, R141, R108 ;  /* 0x0000006c8d6c7220 */ /* 0x000fe20000410000 */
[----:B------:R-:W-:-:S02]  /*23a0*/  SHF.L.U32 R73, R67, 0x10, RZ ;  /* 0x0000001043497819 */ /* 0x000fc400000006ff */
[----:B------:R-:W1:Y:S01]  /*23b0*/  MUFU.EX2 R135, R135 ;  /* 0x0000008700877308 */ /* 0x000e620000000800 */
[----:B------:R-:W-:Y:S01]  /*23c0*/  FMUL.FTZ R136, R79, -1.4426950216293334961 ;  /* 0xbfb8aa3b4f887820 */ /* 0x000fe20000410000 */
[----:B------:R-:W-:Y:S01]  /*23d0*/  FMUL.FTZ R146, R81, R146 ;  /* 0x0000009251927220 */ /* 0x000fe20000410000 */
[----:B------:R-:W-:Y:S01]  /*23e0*/  SHF.L.U32 R109, R117, 0x10, RZ ;  /* 0x00000010756d7819 */ /* 0x000fe200000006ff */
[----:B------:R-:W-:Y:S01]  /*23f0*/  FADD.FTZ R72, -R96, R85 ;  /* 0x0000005560487221 */ /* 0x000fe20000010100 */
[----:B------:R-:W-:Y:S01]  /*2400*/  FMUL.FTZ R67, R69, R108 ;  /* 0x0000006c45437220 */ /* 0x000fe20000410000 */
[----:B------:R-:W-:Y:S01]  /*2410*/  FMUL.FTZ R69, R73, R146 ;  /* 0x0000009249457220 */ /* 0x000fe20000410000 */
[----:B------:R-:W-:Y:S01]  /*2420*/  FFMA.FTZ R85, R10, R70, R13 ;  /* 0x000000460a557223 */ /* 0x000fe2000001000d */
[----:B------:R-:W-:Y:S01]  /*2430*/  FMUL.FTZ R73, R109, R140 ;  /* 0x0000008c6d497220 */ /* 0x000fe20000410000 */
[----:B------:R-:W5:Y:S01]  /*2440*/  MUFU.EX2 R136, R136 ;  /* 0x0000008800887308 */ /* 0x000f620000000800 */
[----:B------:R-:W2:Y:S01]  /*2450*/  LDG.E.64.CONSTANT R108, desc[UR12][R154.64+0x6e00] ;  /* 0x006e000c9a6c7981 */ /* 0x000ea2000c1e9b00 */
[----:B------:R-:W-:Y:S01]  /*2460*/  FMUL.FTZ R72, R21, R72 ;  /* 0x0000004815487220 */ /* 0x000fe20000410000 */
[----:B------:R-:W-:Y:S01]  /*2470*/  SHF.L.U32 R31, R76, 0x10, RZ ;  /* 0x000000104c1f7819 */ /* 0x000fe200000006ff */
[----:B------:R-:W-:Y:S01]  /*2480*/  FMUL.FTZ R133, R85, -1.4426950216293334961 ;  /* 0xbfb8aa3b55857820 */ /* 0x000fe20000410000 */
[----:B------:R-:W-:Y:S01]  /*2490*/  FADD.FTZ R76, -R96, R97 ;  /* 0x00000061604c7221 */ /* 0x000fe20000010100 */
[----:B------:R-:W-:Y:S01]  /*24a0*/  FFMA.FTZ R87, R15, R72, R18 ;  /* 0x000000480f577223 */ /* 0x000fe20000010012 */
[----:B------:R-:W-:Y:S01]  /*24b0*/  SHF.L.U32 R129, R129, 0x10, RZ ;  /* 0x0000001081817819 */ /* 0x000fe200000006ff */
[----:B------:R-:W5:Y:S01]  /*24c0*/  MUFU.RCP R142, R142 ;  /* 0x0000008e008e7308 */ /* 0x000f620000001000 */
[----:B------:R-:W-:Y:S01]  /*24d0*/  FFMA.FTZ R97, R11, R74, R12 ;  /* 0x0000004a0b617223 */ /* 0x000fe2000001000c */
[----:B------:R-:W-:Y:S01]  /*24e0*/  FMUL.FTZ R76, R21, R76 ;  /* 0x0000004c154c7220 */ /* 0x000fe20000410000 */
[----:B0-----:R-:W-:Y:S01]  /*24f0*/  FADD.FTZ R137, R137, 1 ;  /* 0x3f80000089897421 */ /* 0x001fe20000010000 */
[----:B-1----:R-:W-:Y:S01]  /*2500*/  FADD.FTZ R141, R135, 1 ;  /* 0x3f800000878d7421 */ /* 0x002fe20000010000 */
[----:B------:R-:W-:Y:S01]  /*2510*/  FMUL.FTZ R131, R87, -1.4426950216293334961 ;  /* 0xbfb8aa3b57837820 */ /* 0x000fe20000410000 */
[----:B------:R-:W-:Y:S01]  /*2520*/  FMUL.FTZ R84, R31, R84 ;  /* 0x000000541f547220 */ /* 0x000fe20000410000 */
[----:B------:R-:W-:Y:S01]  /*2530*/  FMUL.FTZ R31, R129, R128 ;  /* 0x00000080811f7220 */ /* 0x000fe20000410000 */
[----:B------:R-:W0:Y:S01]  /*2540*/  MUFU.EX2 R133, R133 ;  /* 0x0000008500857308 */ /* 0x000e220000000800 */
[----:B------:R-:W-:Y:S01]  /*2550*/  FMUL.FTZ R134, R97, -1.4426950216293334961 ;  /* 0xbfb8aa3b61867820 */ /* 0x000fe20000410000 */
[----:B------:R-:W-:-:S06]  /*2560*/  FFMA.FTZ R128, R16, R76, R17 ;  /* 0x0000004c10807223 */ /* 0x000fcc0000010011 */
[----:B------:R0:W1:Y:S01]  /*2570*/  MUFU.RCP R81, R137 ;  /* 0x0000008900517308 */ /* 0x0000620000001000 */
[----:B------:R-:W-:Y:S01]  /*2580*/  FMUL.FTZ R129, R128, -1.4426950216293334961 ;  /* 0xbfb8aa3b80817820 */ /* 0x000fe20000410000 */
[----:B-----5:R-:W-:-:S06]  /*2590*/  FADD.FTZ R136, R136, 1 ;  /* 0x3f80000088887421 */ /* 0x020fcc0000010000 */
[----:B------:R-:W5:Y:S08]  /*25a0*/  MUFU.RCP R116, R141 ;  /* 0x0000008d00747308 */ /* 0x000f700000001000 */
[----:B------:R-:W5:Y:S01]  /*25b0*/  MUFU.EX2 R131, R131 ;  /* 0x0000008300837308 */ /* 0x000f620000000800 */
[----:B------:R-:W-:-:S07]  /*25c0*/  FADD.FTZ R140, -R142, 1 ;  /* 0x3f8000008e8c7421 */ /* 0x000fce0000010100 */
[----:B------:R-:W3:Y:S01]  /*25d0*/  MUFU.EX2 R134, R134 ;  /* 0x0000008600867308 */ /* 0x000ee20000000800 */
[----:B0-----:R-:W-:-:S07]  /*25e0*/  FADD.FTZ R137, R133, 1 ;  /* 0x3f80000085897421 */ /* 0x001fce0000010000 */
[----:B------:R-:W0:Y:S01]  /*25f0*/  MUFU.EX2 R75, R129 ;  /* 0x00000081004b7308 */ /* 0x000e220000000800 */
[----:B------:R-:W-:Y:S01]  /*2600*/  FFMA.FTZ R133, R77, R140, 1 ;  /* 0x3f8000004d857423 */ /* 0x000fe2000001008c */
[----:B-1----:R-:W-:-:S06]  /*2610*/  FADD.FTZ R77, -R81, 1 ;  /* 0x3f800000514d7421 */ /* 0x002fcc0000010100 */
[----:B------:R-:W1:Y:S01]  /*2620*/  MUFU.RCP R136, R136 ;  /* 0x0000008800887308 */ /* 0x000e620000001000 */
[----:B-----5:R-:W-:Y:S01]  /*2630*/  FADD.FTZ R141, -R116, 1 ;  /* 0x3f800000748d7421 */ /* 0x020fe20000010100 */
[----:B------:R-:W-:Y:S01]  /*2640*/  FADD.FTZ R143, R131, 1 ;  /* 0x3f800000838f7421 */ /* 0x000fe20000010000 */
[----:B------:R-:W-:Y:S01]  /*2650*/  FFMA.FTZ R126, R126, R77, 1 ;  /* 0x3f8000007e7e7423 */ /* 0x000fe2000001004d */
[----:B------:R-:W-:Y:S01]  /*2660*/  PRMT R77, R110, 0x7632, R77 ;  /* 0x000076326e4d7816 */ /* 0x000fe2000000004d */
[----:B------:R-:W-:Y:S01]  /*2670*/  FFMA.FTZ R131, R130, R141, 1 ;  /* 0x3f80000082837423 */ /* 0x000fe2000001008d */
[----:B---3--:R-:W-:Y:S01]  /*2680*/  FADD.FTZ R141, R134, 1 ;  /* 0x3f800000868d7421 */ /* 0x008fe20000010000 */
[----:B------:R-:W-:Y:S01]  /*2690*/  FFMA.FTZ R123, R10, R78, R13 ;  /* 0x0000004e0a7b7223 */ /* 0x000fe2000001000d */
[----:B------:R-:W3:Y:S01]  /*26a0*/  MUFU.RCP R137, R137 ;  /* 0x0000008900897308 */ /* 0x000ee20000001000 */
[----:B------:R-:W-:Y:S01]  /*26b0*/  FMUL.FTZ R142, R142, R133 ;  /* 0x000000858e8e7220 */ /* 0x000fe20000410000 */
[----:B0-----:R-:W-:Y:S01]  /*26c0*/  FADD.FTZ R130, R75, 1 ;  /* 0x3f8000004b827421 */ /* 0x001fe20000010000 */
[----:B------:R-:W-:-:S02]  /*26d0*/  SHF.L.U32 R133, R77, 0x10, RZ ;  /* 0x000000104d857819 */ /* 0x000fc400000006ff */
[----:B------:R-:W-:-:S03]  /*26e0*/  SHF.L.U32 R77, R106, 0x10, RZ ;  /* 0x000000106a4d7819 */ /* 0x000fc600000006ff */
[----:B------:R-:W0:Y:S01]  /*26f0*/  MUFU.RCP R110, R143 ;  /* 0x0000008f006e7308 */ /* 0x000e220000001000 */
[----:B------:R-:W-:Y:S01]  /*2700*/  FMUL.FTZ R129, R123, -1.4426950216293334961 ;  /* 0xbfb8aa3b7b817820 */ /* 0x000fe20000410000 */
[----:B-1----:R-:W-:Y:S01]  /*2710*/  FADD.FTZ R146, -R136, 1 ;  /* 0x3f80000088927421 */ /* 0x002fe20000010100 */
[----:B------:R-:W-:Y:S01]  /*2720*/  FMUL.FTZ R134, R81, R126 ;  /* 0x0000007e51867220 */ /* 0x000fe20000410000 */
[----:B------:R-:W-:Y:S01]  /*2730*/  FADD.FTZ R126, -R96, R133 ;  /* 0x00000085607e7221 */ /* 0x000fe20000010100 */
[----:B------:R-:W-:-:S03]  /*2740*/  SHF.L.U32 R81, R111, 0x10, RZ ;  /* 0x000000106f517819 */ /* 0x000fc600000006ff */
[----:B------:R-:W1:Y:S01]  /*2750*/  MUFU.RCP R141, R141 ;  /* 0x0000008d008d7308 */ /* 0x000e620000001000 */
[----:B------:R-:W-:Y:S01]  /*2760*/  FMUL.FTZ R75, R77, R142 ;  /* 0x0000008e4d4b7220 */ /* 0x000fe20000410000 */
[----:B------:R-:W-:Y:S01]  /*2770*/  PRMT R106, R106, 0x7632, R106 ;  /* 0x000076326a6a7816 */ /* 0x000fe2000000006a */
[----:B------:R-:W-:Y:S01]  /*2780*/  FFMA.FTZ R79, R79, R146, 1 ;  /* 0x3f8000004f4f7423 */ /* 0x000fe20000010092 */
[----:B------:R-:W-:Y:S01]  /*2790*/  PRMT R77, R107, 0x7632, R77 ;  /* 0x000076326b4d7816 */ /* 0x000fe2000000004d */
[----:B------:R-:W-:-:S03]  /*27a0*/  FMUL.FTZ R140, R116, R131 ;  /* 0x00000083748c7220 */ /* 0x000fc60000410000 */
[----:B------:R-:W5:Y:S01]  /*27b0*/  MUFU.RCP R130, R130 ;  /* 0x0000008200827308 */ /* 0x000f620000001000 */
[----:B------:R-:W-:Y:S01]  /*27c0*/  FMUL.FTZ R116, R21, R126 ;  /* 0x0000007e15747220 */ /* 0x000fe20000410000 */
[----:B------:R-:W-:Y:S01]  /*27d0*/  FADD.FTZ R126, -R96, R81 ;  /* 0x00000051607e7221 */ /* 0x000fe20000010100 */
[----:B------:R-:W-:Y:S01]  /*27e0*/  SHF.L.U32 R106, R106, 0x10, RZ ;  /* 0x000000106a6a7819 */ /* 0x000fe200000006ff */
[----:B------:R-:W-:Y:S01]  /*27f0*/  FMUL.FTZ R79, R136, R79 ;  /* 0x0000004f884f7220 */ /* 0x000fe20000410000 */
[----:B------:R-:W-:-:S03]  /*2800*/  SHF.L.U32 R81, R77, 0x10, RZ ;  /* 0x000000104d517819 */ /* 0x000fc600000006ff */
[----:B------:R-:W5:Y:S01]  /*2810*/  MUFU.EX2 R129, R129 ;  /* 0x0000008100817308 */ /* 0x000f620000000800 */
[----:B------:R-:W-:Y:S01]  /*2820*/  FMUL.FTZ R77, R106, R79 ;  /* 0x0000004f6a4d7220 */ /* 0x000fe20000410000 */
[----:B------:R-:W-:Y:S01]  /*2830*/  SHF.L.U32 R107, R107, 0x10, RZ ;  /* 0x000000106b6b7819 */ /* 0x000fe200000006ff */
[----:B---3--:R-:W-:Y:S01]  /*2840*/  FADD.FTZ R106, -R137, 1 ;  /* 0x3f800000896a7421 */ /* 0x008fe20000010100 */
[----:B------:R-:W-:Y:S01]  /*2850*/  FMUL.FTZ R81, R81, R140 ;  /* 0x0000008c51517220 */ /* 0x000fe20000410000 */
[----:B0-----:R-:W-:Y:S01]  /*2860*/  FADD.FTZ R140, -R110, 1 ;  /* 0x3f8000006e8c7421 */ /* 0x001fe20000010100 */
[----:B------:R-:W-:Y:S01]  /*2870*/  FMUL.FTZ R82, R21, R82 ;  /* 0x0000005215527220 */ /* 0x000fe20000410000 */
[----:B------:R-:W-:Y:S01]  /*2880*/  FFMA.FTZ R106, R85, R106, 1 ;  /* 0x3f800000556a7423 */ /* 0x000fe2000001006a */
[----:B-1----:R-:W-:Y:S01]  /*2890*/  FADD.FTZ R142, -R141, 1 ;  /* 0x3f8000008d8e7421 */ /* 0x002fe20000010100 */
[----:B------:R-:W-:Y:S01]  /*28a0*/  FMUL.FTZ R79, R107, R134 ;  /* 0x000000866b4f7220 */ /* 0x000fe20000410000 */
[----:B------:R-:W-:Y:S01]  /*28b0*/  FFMA.FTZ R85, R87, R140, 1 ;  /* 0x3f80000057557423 */ /* 0x000fe2000001008c */
[----:B------:R-:W-:Y:S01]  /*28c0*/  FFMA.FTZ R127, R11, R82, R12 ;  /* 0x000000520b7f7223 */ /* 0x000fe2000001000c */
[----:B-----5:R-:W-:Y:S01]  /*28d0*/  FADD.FTZ R107, -R130, 1 ;  /* 0x3f800000826b7421 */ /* 0x020fe20000010100 */
[----:B------:R-:W-:Y:S01]  /*28e0*/  FFMA.FTZ R138, R16, R122, R17 ;  /* 0x0000007a108a7223 */ /* 0x000fe20000010011 */
[----:B------:R-:W-:Y:S01]  /*28f0*/  FFMA.FTZ R142, R97, R142, 1 ;  /* 0x3f800000618e7423 */ /* 0x000fe2000001008e */
[----:B------:R-:W-:Y:S01]  /*2900*/  FMUL.FTZ R85, R110, R85 ;  /* 0x000000556e557220 */ /* 0x000fe20000410000 */
[----:B------:R-:W-:Y:S01]  /*2910*/  PRMT R97, R111, 0x7632, R97 ;  /* 0x000076326f617816 */ /* 0x000fe20000000061 */
[----:B------:R-:W-:Y:S01]  /*2920*/  FMUL.FTZ R83, R127, -1.4426950216293334961 ;  /* 0xbfb8aa3b7f537820 */ /* 0x000fe20000410000 */
[----:B------:R-:W-:Y:S01]  /*2930*/  FADD.FTZ R143, R129, 1 ;  /* 0x3f800000818f7421 */ /* 0x000fe20000010000 */
[----:B------:R-:W3:Y:S01]  /*2940*/  LDG.E.64.CONSTANT R110, desc[UR12][R144.64+0x8200] ;  /* 0x0082000c906e7981 */ /* 0x000ee2000c1e9b00 */
[----:B------:R-:W-:Y:S01]  /*2950*/  FMUL.FTZ R139, R138, -1.4426950216293334961 ;  /* 0xbfb8aa3b8a8b7820 */ /* 0x000fe20000410000 */
[----:B------:R-:W-:Y:S01]  /*2960*/  FFMA.FTZ R129, R128, R107, 1 ;  /* 0x3f80000080817423 */ /* 0x000fe2000001006b */
[----:B------:R-:W-:-:S02]  /*2970*/  FMUL.FTZ R137, R137, R106 ;  /* 0x0000006a89897220 */ /* 0x000fc40000410000 */
[----:B------:R-:W5:Y:S01]  /*2980*/  LDG.E.64.CONSTANT R106, desc[UR12][R154.64+0x7800] ;  /* 0x0078000c9a6a7981 */ /* 0x000f62000c1e9b00 */
[----:B------:R-:W0:Y:S08]  /*2990*/  MUFU.EX2 R83, R83 ;  /* 0x0000005300537308 */ /* 0x000e300000000800 */
[----:B------:R-:W1:Y:S01]  /*29a0*/  MUFU.EX2 R139, R139 ;  /* 0x0000008b008b7308 */ /* 0x000e620000000800 */
[----:B------:R-:W-:Y:S01]  /*29b0*/  FMUL.FTZ R148, R71, R124 ;  /* 0x0000007c47947220 */ /* 0x000fe20000410000 */
[----:B------:R-:W-:Y:S01]  /*29c0*/  FMUL.FTZ R124, R21, R150 ;  /* 0x00000096157c7220 */ /* 0x000fe20000410000 */
[----:B------:R-:W-:Y:S01]  /*29d0*/  FMUL.FTZ R87, R141, R142 ;  /* 0x0000008e8d577220 */ /* 0x000fe20000410000 */
[----:B------:R-:W-:-:S04]  /*29e0*/  FMUL.FTZ R126, R21, R126 ;  /* 0x0000007e157e7220 */ /* 0x000fc80000410000 */
[----:B------:R1:W4:Y:S01]  /*29f0*/  MUFU.RCP R140, R143 ;  /* 0x0000008f008c7308 */ /* 0x0003220000001000 */
[----:B0-----:R-:W-:Y:S01]  /*2a00*/  FADD.FTZ R142, R83, 1 ;  /* 0x3f800000538e7421 */ /* 0x001fe20000010000 */
[----:B------:R-:W-:Y:S01]  /*2a10*/  FFMA.FTZ R135, R10, R124, R13 ;  /* 0x0000007c0a877223 */ /* 0x000fe2000001000d */
[----:B------:R-:W-:Y:S01]  /*2a20*/  PRMT R71, R117, 0x7632, R71 ;  /* 0x0000763275477816 */ /* 0x000fe20000000047 */
[----:B------:R-:W-:Y:S01]  /*2a30*/  FFMA.FTZ R131, R11, R126, R12 ;  /* 0x0000007e0b837223 */ /* 0x000fe2000001000c */
[----:B-1----:R-:W-:Y:S01]  /*2a40*/  FADD.FTZ R143, R139, 1 ;  /* 0x3f8000008b8f7421 */ /* 0x002fe20000010000 */
[----:B------:R-:W-:Y:S02]  /*2a50*/  SHF.L.U32 R147, R97, 0x10, RZ ;  /* 0x0000001061937819 */ /* 0x000fe400000006ff */
[----:B------:R-:W0:Y:S01]  /*2a60*/  MUFU.RCP R142, R142 ;  /* 0x0000008e008e7308 */ /* 0x000e220000001000 */
[----:B------:R-:W-:Y:S01]  /*2a70*/  FMUL.FTZ R117, R135, -1.4426950216293334961 ;  /* 0xbfb8aa3b87757820 */ /* 0x000fe20000410000 */
[----:B------:R-:W-:Y:S01]  /*2a80*/  SHF.L.U32 R128, R92, 0x10, RZ ;  /* 0x000000105c807819 */ /* 0x000fe200000006ff */
[----:B------:R-:W-:Y:S01]  /*2a90*/  FMUL.FTZ R97, R130, R129 ;  /* 0x0000008182617220 */ /* 0x000fe20000410000 */
[----:B------:R-:W-:Y:S01]  /*2aa0*/  SHF.L.U32 R129, R90, 0x10, RZ ;  /* 0x000000105a817819 */ /* 0x000fe200000006ff */
[----:B------:R-:W-:Y:S01]  /*2ab0*/  FADD.FTZ R141, R132, 1 ;  /* 0x3f800000848d7421 */ /* 0x000fe20000010000 */
[----:B------:R-:W-:-:S02]  /*2ac0*/  PRMT R90, R90, 0x7632, R90 ;  /* 0x000076325a5a7816 */ /* 0x000fc4000000005a */
[----:B------:R-:W1:Y:S01]  /*2ad0*/  MUFU.RCP R143, R143 ;  /* 0x0000008f008f7308 */ /* 0x000e620000001000 */
[----:B------:R-:W-:Y:S01]  /*2ae0*/  FFMA.FTZ R133, R15, R116, R18 ;  /* 0x000000740f857223 */ /* 0x000fe20000010012 */
[----:B------:R-:W-:Y:S01]  /*2af0*/  FMUL.FTZ R146, R131, -1.4426950216293334961 ;  /* 0xbfb8aa3b83927820 */ /* 0x000fe20000410000 */
[----:B------:R-:W-:Y:S01]  /*2b00*/  PRMT R92, R92, 0x7632, R92 ;  /* 0x000076325c5c7816 */ /* 0x000fe2000000005c */
[----:B------:R-:W-:Y:S01]  /*2b10*/  FMUL.FTZ R83, R128, R137 ;  /* 0x0000008980537220 */ /* 0x000fe20000410000 */
[----:B------:R-:W-:Y:S01]  /*2b20*/  SHF.L.U32 R71, R71, 0x10, RZ ;  /* 0x0000001047477819 */ /* 0x000fe200000006ff */
[----:B------:R-:W-:Y:S01]  /*2b30*/  FMUL.FTZ R136, R133, -1.4426950216293334961 ;  /* 0xbfb8aa3b85887820 */ /* 0x000fe20000410000 */
[----:B------:R-:W-:Y:S01]  /*2b40*/  SHF.L.U32 R137, R90, 0x10, RZ ;  /* 0x000000105a897819 */ /* 0x000fe200000006ff */
[----:B------:R-:W1:Y:S01]  /*2b50*/  MUFU.EX2 R117, R117 ;  /* 0x0000007500757308 */ /* 0x000e620000000800 */
[----:B------:R-:W-:Y:S01]  /*2b60*/  SHF.L.U32 R92, R92, 0x10, RZ ;  /* 0x000000105c5c7819 */ /* 0x000fe200000006ff */
[----:B------:R-:W-:Y:S01]  /*2b70*/  FMUL.FTZ R71, R71, R148 ;  /* 0x0000009447477220 */ /* 0x000fe20000410000 */
[----:B------:R-:W-:Y:S01]  /*2b80*/  FADD.FTZ R128, -R96, R147 ;  /* 0x0000009360807221 */ /* 0x000fe20000010100 */
[----:B------:R-:W-:-:S04]  /*2b90*/  PRMT R132, R93, 0x7632, R132 ;  /* 0x000076325d847816 */ /* 0x000fc80000000084 */
[----:B------:R0:W-:Y:S01]  /*2ba0*/  MUFU.EX2 R134, R146 ;  /* 0x0000009200867308 */ /* 0x0001e20000000800 */
[----:B------:R-:W-:Y:S01]  /*2bb0*/  FADD.FTZ R148, -R96, R137 ;  /* 0x0000008960947221 */ /* 0x000fe20000010100 */
[----:B------:R-:W-:-:S06]  /*2bc0*/  FMUL.FTZ R85, R92, R85 ;  /* 0x000000555c557220 */ /* 0x000fcc0000410000 */
[----:B------:R-:W1:Y:S01]  /*2bd0*/  MUFU.RCP R141, R141 ;  /* 0x0000008d008d7308 */ /* 0x000e620000001000 */
[----:B0-----:R-:W-:Y:S01]  /*2be0*/  SHF.L.U32 R146, R93, 0x10, RZ ;  /* 0x000000105d927819 */ /* 0x001fe200000006ff */
[C---:B------:R-:W-:Y:S01]  /*2bf0*/  FMUL.FTZ R128, R21.reuse, R128 ;  /* 0x0000008015807220 */ /* 0x040fe20000410000 */
[----:B------:R-:W-:Y:S01]  /*2c00*/  SHF.L.U32 R92, R132, 0x10, RZ ;  /* 0x00000010845c7819 */ /* 0x000fe200000006ff */
[----:B------:R-:W-:Y:S02]  /*2c10*/  FMUL.FTZ R132, R21, R148 ;  /* 0x0000009415847220 */ /* 0x000fe40000410000 */
[----:B------:R-:W-:Y:S01]  /*2c20*/  FMUL.FTZ R87, R146, R87 ;  /* 0x0000005792577220 */ /* 0x000fe20000410000 */
[----:B----4-:R-:W-:Y:S01]  /*2c30*/  FADD.FTZ R146, -R140, 1 ;  /* 0x3f8000008c927421 */ /* 0x010fe20000010100 */
[----:B------:R-:W0:Y:S01]  /*2c40*/  MUFU.EX2 R136, R136 ;  /* 0x0000008800887308 */ /* 0x000e220000000800 */
[----:B------:R-:W-:Y:S01]  /*2c50*/  FADD.FTZ R148, -R142, 1 ;  /* 0x3f8000008e947421 */ /* 0x000fe20000010100 */
[----:B------:R-:W-:Y:S01]  /*2c60*/  FADD.FTZ R130, -R96, R129 ;  /* 0x0000008160827221 */ /* 0x000fe20000010100 */
[----:B-1----:R-:W-:Y:S01]  /*2c70*/  FADD.FTZ R147, -R143, 1 ;  /* 0x3f8000008f937421 */ /* 0x002fe20000010100 */
[----:B------:R-:W-:Y:S01]  /*2c80*/  FFMA.FTZ R129, R16, R128, R17 ;  /* 0x0000008010817223 */ /* 0x000fe20000010011 */
[----:B------:R-:W-:Y:S01]  /*2c90*/  FFMA.FTZ R123, R123, R146, 1 ;  /* 0x3f8000007b7b7423 */ /* 0x000fe20000010092 */
[----:B------:R-:W-:Y:S01]  /*2ca0*/  FFMA.FTZ R127, R127, R148, 1 ;  /* 0x3f8000007f7f7423 */ /* 0x000fe20000010094 */
[----:B------:R-:W-:Y:S01]  /*2cb0*/  FFMA.FTZ R148, R138, R147, 1 ;  /* 0x3f8000008a947423 */ /* 0x000fe20000010093 */
[----:B------:R-:W-:Y:S01]  /*2cc0*/  FMUL.FTZ R90, R129, -1.4426950216293334961 ;  /* 0xbfb8aa3b815a7820 */ /* 0x000fe20000410000 */
[----:B------:R-:W-:Y:S01]  /*2cd0*/  FMUL.FTZ R138, R140, R123 ;  /* 0x0000007b8c8a7220 */ /* 0x000fe20000410000 */
[----:B------:R-:W-:Y:S01]  /*2ce0*/  FADD.FTZ R140, R117, 1 ;  /* 0x3f800000758c7421 */ /* 0x000fe20000010000 */
[----:B------:R-:W-:Y:S01]  /*2cf0*/  FMUL.FTZ R97, R92, R97 ;  /* 0x000000615c617220 */ /* 0x000fe20000410000 */
[----:B------:R-:W-:-:S02]  /*2d00*/  FADD.FTZ R92, -R141, 1 ;  /* 0x3f8000008d5c7421 */ /* 0x000fc40000010100 */
[----:B------:R-:W1:Y:S02]  /*2d10*/  MUFU.EX2 R90, R90 ;  /* 0x0000005a005a7308 */ /* 0x000e640000000800 */
[----:B------:R-:W-:Y:S01]  /*2d20*/  FFMA.FTZ R146, R125, R92, 1 ;  /* 0x3f8000007d927423 */ /* 0x000fe2000001005c */
[----:B0-----:R-:W-:Y:S01]  /*2d30*/  FADD.FTZ R136, R136, 1 ;  /* 0x3f80000088887421 */ /* 0x001fe20000010000 */
[----:B------:R-:W-:-:S04]  /*2d40*/  FMUL.FTZ R142, R142, R127 ;  /* 0x0000007f8e8e7220 */ /* 0x000fc80000410000 */
[----:B------:R-:W0:Y:S01]  /*2d50*/  MUFU.RCP R140, R140 ;  /* 0x0000008c008c7308 */ /* 0x000e220000001000 */
[C---:B------:R-:W-:Y:S01]  /*2d60*/  PRMT R117, R112.reuse, 0x7632, R117 ;  /* 0x0000763270757816 */ /* 0x040fe20000000075 */
[----:B------:R-:W-:Y:S01]  /*2d70*/  FMUL.FTZ R146, R141, R146 ;  /* 0x000000928d927220 */ /* 0x000fe20000410000 */
[----:B------:R-:W-:Y:S01]  /*2d80*/  SHF.L.U32 R123, R112, 0x10, RZ ;  /* 0x00000010707b7819 */ /* 0x000fe200000006ff */
[----:B------:R-:W-:Y:S01]  /*2d90*/  FMUL.FTZ R127, R143, R148 ;  /* 0x000000948f7f7220 */ /* 0x000fe20000410000 */
[----:B------:R-:W-:Y:S02]  /*2da0*/  PRMT R112, R113, 0x7632, R112 ;  /* 0x0000763271707816 */ /* 0x000fe40000000070 */
[C---:B------:R-:W-:Y:S01]  /*2db0*/  SHF.L.U32 R141, R91.reuse, 0x10, RZ ;  /* 0x000000105b8d7819 */ /* 0x040fe200000006ff */
[----:B------:R4:W4:Y:S01]  /*2dc0*/  MUFU.RCP R148, R136 ;  /* 0x0000008800947308 */ /* 0x0009220000001000 */
[----:B------:R-:W-:Y:S02]  /*2dd0*/  PRMT R91, R91, 0x7632, R91 ;  /* 0x000076325b5b7816 */ /* 0x000fe4000000005b */
[----:B------:R-:W-:Y:S01]  /*2de0*/  SHF.L.U32 R112, R112, 0x10, RZ ;  /* 0x0000001070707819 */ /* 0x000fe200000006ff */
[----:B------:R-:W-:Y:S01]  /*2df0*/  FFMA.FTZ R137, R15, R132, R18 ;  /* 0x000000840f897223 */ /* 0x000fe20000010012 */
[----:B------:R-:W-:Y:S01]  /*2e00*/  SHF.L.U32 R91, R91, 0x10, RZ ;  /* 0x000000105b5b7819 */ /* 0x000fe200000006ff */
[----:B------:R-:W-:-:S02]  /*2e10*/  FMUL.FTZ R123, R123, R138 ;  /* 0x0000008a7b7b7220 */ /* 0x000fc40000410000 */
[----:B------:R-:W-:Y:S01]  /*2e20*/  FMUL.FTZ R127, R112, R127 ;  /* 0x0000007f707f7220 */ /* 0x000fe20000410000 */
[----:B------:R-:W-:Y:S01]  /*2e30*/  FMUL.FTZ R149, R137, -1.4426950216293334961 ;  /* 0xbfb8aa3b89957820 */ /* 0x000fe20000410000 */
[C---:B------:R-:W-:Y:S01]  /*2e40*/  FADD.FTZ R112, -R96.reuse, R91 ;  /* 0x0000005b60707221 */ /* 0x040fe20000010100 */
[----:B------:R-:W-:Y:S01]  /*2e50*/  FADD.FTZ R138, -R96, R141 ;  /* 0x0000008d608a7221 */ /* 0x000fe20000010100 */
[----:B-1----:R-:W-:Y:S01]  /*2e60*/  FADD.FTZ R150, R90, 1 ;  /* 0x3f8000005a967421 */ /* 0x002fe20000010000 */
[----:B------:R-:W-:Y:S01]  /*2e70*/  SHF.L.U32 R91, R114, 0x10, RZ ;  /* 0x00000010725b7819 */ /* 0x000fe200000006ff */
[----:B------:R-:W-:Y:S01]  /*2e80*/  FADD.FTZ R134, R134, 1 ;  /* 0x3f80000086867421 */ /* 0x000fe20000010000 */
[----:B0-----:R-:W-:Y:S01]  /*2e90*/  FADD.FTZ R90, -R140, 1 ;  /* 0x3f8000008c5a7421 */ /* 0x001fe20000010100 */
[----:B------:R-:W-:Y:S01]  /*2ea0*/  PRMT R114, R114, 0x7632, R114 ;  /* 0x0000763272727816 */ /* 0x000fe20000000072 */
[C---:B------:R-:W-:Y:S01]  /*2eb0*/  FMUL.FTZ R130, R21.reuse, R130 ;  /* 0x0000008215827220 */ /* 0x040fe20000410000 */
[----:B------:R-:W-:Y:S01]  /*2ec0*/  MUFU.EX2 R92, R149 ;  /* 0x00000095005c7308 */ /* 0x000fe20000000800 */
[----:B----4-:R-:W-:Y:S01]  /*2ed0*/  FMUL.FTZ R136, R21, R138 ;  /* 0x0000008a15887220 */ /* 0x010fe20000410000 */
[----:B------:R-:W-:Y:S01]  /*2ee0*/  SHF.L.U32 R65, R65, 0x10, RZ ;  /* 0x0000001041417819 */ /* 0x000fe200000006ff */
[----:B------:R-:W-:Y:S01]  /*2ef0*/  FFMA.FTZ R135, R135, R90, 1 ;  /* 0x3f80000087877423 */ /* 0x000fe2000001005a */
[----:B------:R-:W-:Y:S01]  /*2f00*/  FADD.FTZ R138, -R96, R91 ;  /* 0x0000005b608a7221 */ /* 0x000fe20000010100 */
[----:B------:R-:W-:Y:S01]  /*2f10*/  FADD.FTZ R90, -R148, 1 ;  /* 0x3f800000945a7421 */ /* 0x000fe20000010100 */
[----:B------:R-:W-:-:S02]  /*2f20*/  SHF.L.U32 R91, R114, 0x10, RZ ;  /* 0x00000010725b7819 */ /* 0x000fc400000006ff */
[----:B------:R-:W0:Y:S01]  /*2f30*/  MUFU.RCP R149, R134 ;  /* 0x0000008600957308 */ /* 0x000e220000001000 */
[----:B------:R-:W-:Y:S01]  /*2f40*/  FFMA.FTZ R139, R10, R130, R13 ;  /* 0x000000820a8b7223 */ /* 0x000fe2000001000d */
[----:B------:R-:W-:Y:S01]  /*2f50*/  FMUL.FTZ R65, R65, R152 ;  /* 0x0000009841417220 */ /* 0x000fe20000410000 */
[----:B------:R-:W-:Y:S01]  /*2f60*/  FFMA.FTZ R133, R133, R90, 1 ;  /* 0x3f80000085857423 */ /* 0x000fe2000001005a */
[----:B------:R-:W-:Y:S01]  /*2f70*/  FADD.FTZ R152, -R96, R91 ;  /* 0x0000005b60987221 */ /* 0x000fe20000010100 */
[----:B------:R-:W-:Y:S01]  /*2f80*/  FMUL.FTZ R93, R139, -1.4426950216293334961 ;  /* 0xbfb8aa3b8b5d7820 */ /* 0x000fe20000410000 */
[----:B------:R-:W4:Y:S02]  /*2f90*/  LDG.E.64.CONSTANT R90, desc[UR12][R144.64+0x8c00] ;  /* 0x008c000c905a7981 */ /* 0x000f24000c1e9b00 */
[----:B------:R-:W1:Y:S08]  /*2fa0*/  MUFU.RCP R150, R150 ;  /* 0x0000009600967308 */ /* 0x000e700000001000 */
[----:B------:R-:W1:Y:S01]  /*2fb0*/  MUFU.EX2 R93, R93 ;  /* 0x0000005d005d7308 */ /* 0x000e620000000800 */
[----:B0-----:R-:W-:-:S04]  /*2fc0*/  FADD.FTZ R114, -R149, 1 ;  /* 0x3f80000095727421 */ /* 0x001fc80000010100 */
[----:B------:R-:W-:Y:S01]  /*2fd0*/  FFMA.FTZ R156, R131, R114, 1 ;  /* 0x3f800000839c7423 */ /* 0x000fe20000010072 */
[----:B------:R-:W-:Y:S01]  /*2fe0*/  FMUL.FTZ R114, R21, R152 ;  /* 0x0000009815727220 */ /* 0x000fe20000410000 */
[----:B-1----:R-:W-:Y:S01]  /*2ff0*/  FADD.FTZ R152, -R150, 1 ;  /* 0x3f80000096987421 */ /* 0x002fe20000010100 */
[----:B------:R-:W-:-:S03]  /*3000*/  FMUL.FTZ R140, R140, R135 ;  /* 0x000000878c8c7220 */ /* 0x000fc60000410000 */
[----:B------:R-:W-:Y:S01]  /*3010*/  FFMA.FTZ R135, R129, R152, 1 ;  /* 0x3f80000081877423 */ /* 0x000fe20000010098 */
[----:B------:R-:W-:Y:S01]  /*3020*/  FMUL.FTZ R152, R148, R133 ;  /* 0x0000008594987220 */ /* 0x000fe20000410000 */
[----:B------:R-:W-:Y:S01]  /*3030*/  FMUL.FTZ R133, R149, R156 ;  /* 0x0000009c95857220 */ /* 0x000fe20000410000 */
[----:B------:R-:W-:Y:S01]  /*3040*/  SHF.L.U32 R125, R113, 0x10, RZ ;  /* 0x00000010717d7819 */ /* 0x000fe200000006ff */
[----:B------:R-:W-:Y:S01]  /*3050*/  FADD.FTZ R149, R93, 1 ;  /* 0x3f8000005d957421 */ /* 0x000fe20000010000 */
[----:B------:R-:W-:Y:S01]  /*3060*/  SHF.L.U32 R151, R115, 0x10, RZ ;  /* 0x0000001073977819 */ /* 0x000fe200000006ff */
[----:B------:R-:W-:Y:S01]  /*3070*/  FFMA.FTZ R113, R11, R136, R12 ;  /* 0x000000880b717223 */ /* 0x000fe2000001000c */
[----:B------:R-:W-:Y:S01]  /*3080*/  FMUL.FTZ R134, R21, R112 ;  /* 0x0000007015867220 */ /* 0x000fe20000410000 */
[C---:B------:R-:W-:Y:S02]  /*3090*/  PRMT R129, R94.reuse, 0x7632, R129 ;  /* 0x000076325e817816 */ /* 0x040fe40000000081 */
[----:B------:R-:W-:Y:S01]  /*30a0*/  SHF.L.U32 R131, R94, 0x10, RZ ;  /* 0x000000105e837819 */ /* 0x000fe200000006ff */
[----:B------:R-:W-:Y:S01]  /*30b0*/  FMUL.FTZ R147, R113, -1.4426950216293334961 ;  /* 0xbfb8aa3b71937820 */ /* 0x000fe20000410000 */
[----:B------:R-:W-:Y:S01]  /*30c0*/  FADD.FTZ R94, -R96, R151 ;  /* 0x00000097605e7221 */ /* 0x000fe20000010100 */
[----:B------:R-:W0:Y:S01]  /*30d0*/  MUFU.RCP R149, R149 ;  /* 0x0000009500957308 */ /* 0x000e220000001000 */
[----:B------:R-:W-:Y:S01]  /*30e0*/  FFMA.FTZ R143, R16, R134, R17 ;  /* 0x00000086108f7223 */ /* 0x000fe20000010011 */
[----:B------:R-:W-:Y:S01]  /*30f0*/  FADD.FTZ R151, R92, 1 ;  /* 0x3f8000005c977421 */ /* 0x000fe20000010000 */
[----:B------:R-:W-:Y:S01]  /*3100*/  PRMT R92, R95, 0x7632, R92 ;  /* 0x000076325f5c7816 */ /* 0x000fe2000000005c */
[----:B------:R-:W-:Y:S01]  /*3110*/  FMUL.FTZ R125, R125, R142 ;  /* 0x0000008e7d7d7220 */ /* 0x000fe20000410000 */
[----:B------:R-:W-:Y:S01]  /*3120*/  FMUL.FTZ R142, R143, -1.4426950216293334961 ;  /* 0xbfb8aa3b8f8e7820 */ /* 0x000fe20000410000 */
[----:B------:R-:W-:Y:S01]  /*3130*/  SHF.L.U32 R93, R129, 0x10, RZ ;  /* 0x00000010815d7819 */ /* 0x000fe200000006ff */
[----:B------:R-:W-:Y:S01]  /*3140*/  FMUL.FTZ R135, R150, R135 ;  /* 0x0000008796877220 */ /* 0x000fe20000410000 */
[----:B------:R-:W1:Y:S01]  /*3150*/  MUFU.EX2 R147, R147 ;  /* 0x0000009300937308 */ /* 0x000e620000000800 */
[----:B------:R-:W-:Y:S01]  /*3160*/  SHF.L.U32 R92, R92, 0x10, RZ ;  /* 0x000000105c5c7819 */ /* 0x000fe200000006ff */
[----:B------:R-:W-:Y:S01]  /*3170*/  FMUL.FTZ R129, R131, R140 ;  /* 0x0000008c83817220 */ /* 0x000fe20000410000 */
[----:B------:R-:W-:Y:S01]  /*3180*/  FMUL.FTZ R131, R93, R152 ;  /* 0x000000985d837220 */ /* 0x000fe20000410000 */
[----:B------:R-:W-:-:S02]  /*3190*/  SHF.L.U32 R150, R95, 0x10, RZ ;  /* 0x000000105f967819 */ /* 0x000fc400000006ff */
[----:B------:R-:W-:Y:S02]  /*31a0*/  FMUL.FTZ R135, R92, R135 ;  /* 0x000000875c877220 */ /* 0x000fe40000410000 */
[----:B------:R-:W2:Y:S01]  /*31b0*/  MUFU.EX2 R142, R142 ;  /* 0x0000008e008e7308 */ /* 0x000ea20000000800 */
[----:B------:R-:W4:Y:S01]  /*31c0*/  LDG.E.64.CONSTANT R92, desc[UR12][R154.64+0x8200] ;  /* 0x0082000c9a5c7981 */ /* 0x000f22000c1e9b00 */
[----:B------:R-:W-:Y:S01]  /*31d0*/  FMUL.FTZ R138, R21, R138 ;  /* 0x0000008a158a7220 */ /* 0x000fe20000410000 */
[----:B------:R-:W-:Y:S01]  /*31e0*/  SHF.L.U32 R117, R117, 0x10, RZ ;  /* 0x0000001075757819 */ /* 0x000fe200000006ff */
[----:B------:R-:W-:Y:S01]  /*31f0*/  FMUL.FTZ R133, R150, R133 ;  /* 0x0000008596857220 */ /* 0x000fe20000410000 */
[----:B0-----:R-:W-:Y:S01]  /*3200*/  FADD.FTZ R152, -R149, 1 ;  /* 0x3f80000095987421 */ /* 0x001fe20000010100 */
[----:B------:R-:W-:Y:S01]  /*3210*/  FFMA.FTZ R112, R10, R138, R13 ;  /* 0x0000008a0a707223 */ /* 0x000fe2000001000d */
[----:B------:R-:W-:Y:S01]  /*3220*/  PRMT R150, R115, 0x7632, R150 ;  /* 0x0000763273967816 */ /* 0x000fe20000000096 */
[----:B------:R2:W0:Y:S01]  /*3230*/  MUFU.RCP R95, R151 ;  /* 0x00000097005f7308 */ /* 0x0004220000001000 */
[----:B------:R-:W-:Y:S01]  /*3240*/  FMUL.FTZ R117, R117, R146 ;  /* 0x0000009275757220 */ /* 0x000fe20000410000 */
[----:B------:R-:W-:Y:S01]  /*3250*/  FFMA.FTZ R152, R139, R152, 1 ;  /* 0x3f8000008b987423 */ /* 0x000fe20000010098 */
[----:B------:R-:W-:Y:S01]  /*3260*/  FMUL.FTZ R146, R112, -1.4426950216293334961 ;  /* 0xbfb8aa3b70927820 */ /* 0x000fe20000410000 */
[----:B------:R-:W-:Y:S01]  /*3270*/  SHF.L.U32 R139, R150, 0x10, RZ ;  /* 0x00000010968b7819 */ /* 0x000fe200000006ff */
[----:B-1----:R-:W-:-:S04]  /*3280*/  FADD.FTZ R150, R147, 1 ;  /* 0x3f80000093967421 */ /* 0x002fc80000010000 */
[----:B------:R-:W1:Y:S01]  /*3290*/  MUFU.EX2 R146, R146 ;  /* 0x0000009200927308 */ /* 0x000e620000000800 */
[----:B--2---:R-:W-:Y:S01]  /*32a0*/  FADD.FTZ R151, R142, 1 ;  /* 0x3f8000008e977421 */ /* 0x004fe20000010000 */
[----:B------:R-:W-:Y:S01]  /*32b0*/  FFMA.FTZ R141, R15, R114, R18 ;  /* 0x000000720f8d7223 */ /* 0x000fe20000010012 */
[----:B------:R-:W-:-:S05]  /*32c0*/  FMUL.FTZ R140, R21, R94 ;  /* 0x0000005e158c7220 */ /* 0x000fca0000410000 */
[----:B------:R-:W2:Y:S01]  /*32d0*/  MUFU.RCP R150, R150 ;  /* 0x0000009600967308 */ /* 0x000ea20000001000 */
[----:B------:R-:W-:Y:S01]  /*32e0*/  FMUL.FTZ R149, R149, R152 ;  /* 0x0000009895957220 */ /* 0x000fe20000410000 */
[----:B0-----:R-:W-:Y:S01]  /*32f0*/  FADD.FTZ R152, -R95, 1 ;  /* 0x3f8000005f987421 */ /* 0x001fe20000010100 */
[----:B------:R-:W-:Y:S01]  /*3300*/  FMUL.FTZ R148, R141, -1.4426950216293334961 ;  /* 0xbfb8aa3b8d947820 */ /* 0x000fe20000410000 */
[----:B------:R-:W-:-:S04]  /*3310*/  FFMA.FTZ R94, R11, R140, R12 ;  /* 0x0000008c0b5e7223 */ /* 0x000fc8000001000c */
[----:B------:R-:W0:Y:S01]  /*3320*/  MUFU.RCP R151, R151 ;  /* 0x0000009700977308 */ /* 0x000e220000001000 */
[----:B------:R-:W-:Y:S01]  /*3330*/  FFMA.FTZ R152, R137, R152, 1 ;  /* 0x3f80000089987423 */ /* 0x000fe20000010098 */
[----:B------:R-:W-:Y:S01]  /*3340*/  FMUL.FTZ R153, R94, -1.4426950216293334961 ;  /* 0xbfb8aa3b5e997820 */ /* 0x000fe20000410000 */
[----:B------:R-:W-:Y:S02]  /*3350*/  FADD.FTZ R156, -R96, R139 ;  /* 0x0000008b609c7221 */ /* 0x000fe40000010100 */
[----:B------:R-:W-:Y:S01]  /*3360*/  FMUL.FTZ R139, R95, R152 ;  /* 0x000000985f8b7220 */ /* 0x000fe20000410000 */
[----:B-1----:R-:W-:Y:S02]  /*3370*/  FADD.FTZ R152, R146, 1 ;  /* 0x3f80000092987421 */ /* 0x002fe40000010000 */
[----:B------:R-:W1:Y:S01]  /*3380*/  MUFU.EX2 R148, R148 ;  /* 0x0000009400947308 */ /* 0x000e620000000800 */
[----:B--2---:R-:W-:Y:S01]  /*3390*/  FADD.FTZ R146, -R150, 1 ;  /* 0x3f80000096927421 */ /* 0x004fe20000010100 */
[----:B------:R-:W-:-:S06]  /*33a0*/  FMUL.FTZ R142, R21, R156 ;  /* 0x0000009c158e7220 */ /* 0x000fcc0000410000 */
[----:B------:R-:W2:Y:S01]  /*33b0*/  MUFU.EX2 R115, R153 ;  /* 0x0000009900737308 */ /* 0x000ea20000000800 */
[----:B------:R-:W-:Y:S01]  /*33c0*/  FFMA.FTZ R137, R113, R146, 1 ;  /* 0x3f80000071897423 */ /* 0x000fe20000010092 */
[----:B0-----:R-:W-:Y:S01]  /*33d0*/  FADD.FTZ R146, -R151, 1 ;  /* 0x3f80000097927421 */ /* 0x001fe20000010100 */
[----:B------:R-:W-:-:S03]  /*33e0*/  FFMA.FTZ R147, R16, R142, R17 ;  /* 0x0000008e10937223 */ /* 0x000fc60000010011 */
[----:B------:R-:W-:Y:S01]  /*33f0*/  FFMA.FTZ R146, R143, R146, 1 ;  /* 0x3f8000008f927423 */ /* 0x000fe20000010092 */
[----:B------:R-:W-:Y:S01]  /*3400*/  FMUL.FTZ R95, R147, -1.4426950216293334961 ;  /* 0xbfb8aa3b935f7820 */ /* 0x000fe20000410000 */
[----:B-1----:R-:W-:Y:S02]  /*3410*/  FADD.FTZ R143, R148, 1 ;  /* 0x3f800000948f7421 */ /* 0x002fe40000010000 */
[----:B------:R-:W-:Y:S01]  /*3420*/  FMUL.FTZ R151, R151, R146 ;  /* 0x0000009297977220 */ /* 0x000fe20000410000 */
[----:B------:R-:W-:Y:S01]  /*3430*/  SHF.L.U32 R146, R118, 0x10, RZ ;  /* 0x0000001076927819 */ /* 0x000fe200000006ff */
[----:B------:R-:W0:Y:S01]  /*3440*/  MUFU.RCP R113, R152 ;  /* 0x0000009800717308 */ /* 0x000e220000001000 */
[----:B--2---:R-:W-:-:S03]  /*3450*/  FADD.FTZ R153, R115, 1 ;  /* 0x3f80000073997421 */ /* 0x004fc60000010000 */
[----:B------:R-:W-:-:S04]  /*3460*/  FMUL.FTZ R115, R146, R149 ;  /* 0x0000009592737220 */ /* 0x000fc80000410000 */
[----:B------:R-:W1:Y:S01]  /*3470*/  MUFU.EX2 R95, R95 ;  /* 0x0000005f005f7308 */ /* 0x000e620000000800 */
[----:B------:R-:W-:-:S07]  /*3480*/  PRMT R118, R118, 0x7632, R118 ;  /* 0x0000763276767816 */ /* 0x000fce0000000076 */
[----:B------:R-:W2:Y:S08]  /*3490*/  MUFU.RCP R143, R143 ;  /* 0x0000008f008f7308 */ /* 0x000eb00000001000 */
[----:B------:R-:W2:Y:S01]  /*34a0*/  MUFU.RCP R146, R153 ;  /* 0x0000009900927308 */ /* 0x000ea20000001000 */
[----:B------:R-:W-:Y:S01]  /*34b0*/  FMUL.FTZ R150, R150, R137 ;  /* 0x0000008996967220 */ /* 0x000fe20000410000 */
[----:B------:R-:W-:-:S02]  /*34c0*/  PRMT R137, R119, 0x7632, R137 ;  /* 0x0000763277897816 */ /* 0x000fc40000000089 */
[----:B------:R-:W-:Y:S02]  /*34d0*/  SHF.L.U32 R119, R119, 0x10, RZ ;  /* 0x0000001077777819 */ /* 0x000fe400000006ff */
[----:B------:R-:W-:Y:S02]  /*34e0*/  SHF.L.U32 R118, R118, 0x10, RZ ;  /* 0x0000001076767819 */ /* 0x000fe400000006ff */
[----:B------:R-:W-:Y:S01]  /*34f0*/  SHF.L.U32 R148, R137, 0x10, RZ ;  /* 0x0000001089947819 */ /* 0x000fe200000006ff */
[----:B------:R-:W-:Y:S01]  /*3500*/  FMUL.FTZ R137, R119, R150 ;  /* 0x0000009677897220 */ /* 0x000fe20000410000 */
[----:B0-----:R-:W-:Y:S01]  /*3510*/  FADD.FTZ R149, -R113, 1 ;  /* 0x3f80000071957421 */ /* 0x001fe20000010100 */
[----:B------:R-:W-:Y:S01]  /*3520*/  FMUL.FTZ R139, R118, R139 ;  /* 0x0000008b768b7220 */ /* 0x000fe20000410000 */
[----:B-1----:R-:W-:Y:S01]  /*3530*/  FADD.FTZ R150, R95, 1 ;  /* 0x3f8000005f967421 */ /* 0x002fe20000010000 */
[----:B--2---:R-:W-:Y:S01]  /*3540*/  FADD.FTZ R118, -R143, 1 ;  /* 0x3f8000008f767421 */ /* 0x004fe20000010100 */
[----:B------:R-:W-:Y:S01]  /*3550*/  FFMA.FTZ R112, R112, R149, 1 ;  /* 0x3f80000070707423 */ /* 0x000fe20000010095 */
[----:B------:R-:W-:Y:S01]  /*3560*/  FADD.FTZ R95, -R146, 1 ;  /* 0x3f800000925f7421 */ /* 0x000fe20000010100 */
[----:B------:R-:W-:Y:S01]  /*3570*/  SHF.L.U32 R149, R120, 0x10, RZ ;  /* 0x0000001078957819 */ /* 0x000fe200000006ff */
[----:B------:R-:W-:-:S02]  /*3580*/  FFMA.FTZ R118, R141, R118, 1 ;  /* 0x3f8000008d767423 */ /* 0x000fc40000010076 */
[----:B------:R-:W-:Y:S01]  /*3590*/  FFMA.FTZ R141, R94, R95, 1 ;  /* 0x3f8000005e8d7423 */ /* 0x000fe2000001005f */
[----:B------:R-:W-:Y:S01]  /*35a0*/  PRMT R120, R120, 0x7632, R120 ;  /* 0x0000763278787816 */ /* 0x000fe20000000078 */
[----:B------:R0:W2:Y:S01]  /*35b0*/  LDG.E.64.CONSTANT R94, desc[UR12][R144.64+0x9600] ;  /* 0x0096000c905e7981 */ /* 0x0000a2000c1e9b00 */
[----:B------:R-:W-:Y:S01]  /*35c0*/  FMUL.FTZ R119, R148, R151 ;  /* 0x0000009794777220 */ /* 0x000fe20000410000 */
[----:B------:R-:W-:Y:S01]  /*35d0*/  FADD.FTZ R148, -R96, R149 ;  /* 0x0000009560947221 */ /* 0x000fe20000010100 */
[----:B------:R-:W-:Y:S01]  /*35e0*/  SHF.L.U32 R149, R120, 0x10, RZ ;  /* 0x0000001078957819 */ /* 0x000fe200000006ff */
[----:B------:R-:W-:Y:S02]  /*35f0*/  FMUL.FTZ R113, R113, R112 ;  /* 0x0000007071717220 */ /* 0x000fe40000410000 */
[----:B------:R-:W-:Y:S01]  /*3600*/  FMUL.FTZ R120, R21, R148 ;  /* 0x0000009415787220 */ /* 0x000fe20000410000 */
[----:B------:R-:W0:Y:S01]  /*3610*/  MUFU.RCP R150, R150 ;  /* 0x0000009600967308 */ /* 0x000e220000001000 */
[----:B------:R-:W-:-:S02]  /*3620*/  FADD.FTZ R112, -R96, R149 ;  /* 0x0000009560707221 */ /* 0x000fc40000010100 */
[----:B------:R-:W-:Y:S01]  /*3630*/  FFMA.FTZ R148, R10, R120, R13 ;  /* 0x000000780a947223 */ /* 0x000fe2000001000d */
[----:B------:R-:W-:Y:S01]  /*3640*/  FMUL.FTZ R143, R143, R118 ;  /* 0x000000768f8f7220 */ /* 0x000fe20000410000 */
[----:B------:R-:W-:Y:S02]  /*3650*/  FMUL.FTZ R118, R21, R112 ;  /* 0x0000007015767220 */ /* 0x000fe40000410000 */
[----:B------:R-:W-:Y:S01]  /*3660*/  FMUL.FTZ R112, R148, -1.4426950216293334961 ;  /* 0xbfb8aa3b94707820 */ /* 0x000fe20000410000 */
[C---:B------:R-:W-:Y:S02]  /*3670*/  SHF.L.U32 R151, R121.reuse, 0x10, RZ ;  /* 0x0000001079977819 */ /* 0x040fe400000006ff */
[----:B------:R-:W-:-:S03]  /*3680*/  PRMT R121, R121, 0x7632, R121 ;  /* 0x0000763279797816 */ /* 0x000fc60000000079 */
[----:B------:R-:W1:Y:S01]  /*3690*/  MUFU.EX2 R112, R112 ;  /* 0x0000007000707308 */ /* 0x000e620000000800 */
[----:B------:R-:W-:Y:S01]  /*36a0*/  FMUL.FTZ R141, R146, R141 ;  /* 0x0000008d928d7220 */ /* 0x000fe20000410000 */
[----:B------:R-:W-:Y:S01]  /*36b0*/  FADD.FTZ R146, -R96, R151 ;  /* 0x0000009760927221 */ /* 0x000fe20000010100 */
[----:B------:R-:W-:Y:S01]  /*36c0*/  SHF.L.U32 R121, R121, 0x10, RZ ;  /* 0x0000001079797819 */ /* 0x000fe200000006ff */
[----:B0-----:R-:W-:Y:S01]  /*36d0*/  FADD.FTZ R144, -R150, 1 ;  /* 0x3f80000096907421 */ /* 0x001fe20000010100 */
[----:B------:R-:W-:Y:S01]  /*36e0*/  FFMA.FTZ R149, R15, R118, R18 ;  /* 0x000000760f957223 */ /* 0x000fe20000010012 */
[----:B------:R-:W-:Y:S01]  /*36f0*/  FMUL.FTZ R146, R21, R146 ;  /* 0x0000009215927220 */ /* 0x000fe20000410000 */
[----:B------:R-:W-:Y:S01]  /*3700*/  SHF.L.U32 R156, R108, 0x10, RZ ;  /* 0x000000106c9c7819 */ /* 0x000fe200000006ff */
[----:B------:R-:W-:Y:S01]  /*3710*/  FFMA.FTZ R147, R147, R144, 1 ;  /* 0x3f80000093937423 */ /* 0x000fe20000010090 */
[----:B------:R-:W-:Y:S01]  /*3720*/  FADD.FTZ R144, -R96, R121 ;  /* 0x0000007960907221 */ /* 0x000fe20000010100 */
[----:B------:R-:W-:Y:S01]  /*3730*/  FMUL.FTZ R152, R149, -1.4426950216293334961 ;  /* 0xbfb8aa3b95987820 */ /* 0x000fe20000410000 */
[----:B------:R-:W-:Y:S01]  /*3740*/  FFMA.FTZ R145, R11, R146, R12 ;  /* 0x000000920b917223 */ /* 0x000fe2000001000c */
[----:B------:R-:W-:Y:S01]  /*3750*/  FMUL.FTZ R121, R156, R113 ;  /* 0x000000719c797220 */ /* 0x000fe20000410000 */
[----:B------:R-:W-:Y:S01]  /*3760*/  FMUL.FTZ R144, R21, R144 ;  /* 0x0000009015907220 */ /* 0x000fe20000410000 */
[----:B------:R-:W-:Y:S01]  /*3770*/  FMUL.FTZ R150, R150, R147 ;  /* 0x0000009396967220 */ /* 0x000fe20000410000 */
[----:B------:R-:W-:Y:S01]  /*3780*/  FMUL.FTZ R153, R145, -1.4426950216293334961 ;  /* 0xbfb8aa3b91997820 */ /* 0x000fe20000410000 */
[----:B------:R-:W0:Y:S01]  /*3790*/  MUFU.EX2 R152, R152 ;  /* 0x0000009800987308 */ /* 0x000e220000000800 */
[----:B-1----:R-:W-:Y:S01]  /*37a0*/  FADD.FTZ R156, R112, 1 ;  /* 0x3f800000709c7421 */ /* 0x002fe20000010000 */
[----:B------:R-:W-:Y:S01]  /*37b0*/  PRMT R112, R108, 0x7632, R112 ;  /* 0x000076326c707816 */ /* 0x000fe20000000070 */
[----:B------:R-:W-:-:S03]  /*37c0*/  FFMA.FTZ R147, R16, R144, R17 ;  /* 0x0000009010937223 */ /* 0x000fc60000010011 */
[----:B------:R-:W-:Y:S01]  /*37d0*/  SHF.L.U32 R112, R112, 0x10, RZ ;  /* 0x0000001070707819 */ /* 0x000fe200000006ff */
[----:B------:R-:W-:Y:S01]  /*37e0*/  FMUL.FTZ R151, R147, -1.4426950216293334961 ;  /* 0xbfb8aa3b93977820 */ /* 0x000fe20000410000 */
[----:B------:R-:W1:Y:S03]  /*37f0*/  MUFU.EX2 R153, R153 ;  /* 0x0000009900997308 */ /* 0x000e660000000800 */
[----:B------:R-:W-:Y:S01]  /*3800*/  FMUL.FTZ R143, R112, R143 ;  /* 0x0000008f708f7220 */ /* 0x000fe20000410000 */
[----:B------:R-:W-:-:S04]  /*3810*/  SHF.L.U32 R112, R109, 0x10, RZ ;  /* 0x000000106d707819 */ /* 0x000fc800000006ff */
[----:B------:R-:W3:Y:S01]  /*3820*/  MUFU.EX2 R151, R151 ;  /* 0x0000009700977308 */ /* 0x000ee20000000800 */
[----:B------:R-:W-:Y:S01]  /*3830*/  FMUL.FTZ R141, R112, R141 ;  /* 0x0000008d708d7220 */ /* 0x000fe20000410000 */
[----:B0-----:R-:W-:Y:S01]  /*3840*/  FADD.FTZ R152, R152, 1 ;  /* 0x3f80000098987421 */ /* 0x001fe20000010000 */
[----:B------:R-:W2:Y:S05]  /*3850*/  LDG.E.64.CONSTANT R112, desc[UR12][R154.64+0x8c00] ;  /* 0x008c000c9a707981 */ /* 0x000eaa000c1e9b00 */
[----:B------:R-:W0:Y:S01]  /*3860*/  MUFU.RCP R108, R156 ;  /* 0x0000009c006c7308 */ /* 0x000e220000001000 */
[----:B-1----:R-:W-:-:S07]  /*3870*/  FADD.FTZ R153, R153, 1 ;  /* 0x3f80000099997421 */ /* 0x002fce0000010000 */
[----:B------:R-:W1:Y:S01]  /*3880*/  MUFU.RCP R152, R152 ;  /* 0x0000009800987308 */ /* 0x000e620000001000 */
[----:B---3--:R-:W-:-:S07]  /*3890*/  FADD.FTZ R158, R151, 1 ;  /* 0x3f800000979e7421 */ /* 0x008fce0000010000 */
[----:B------:R-:W3:Y:S01]  /*38a0*/  MUFU.RCP R153, R153 ;  /* 0x0000009900997308 */ /* 0x000ee20000001000 */
[----:B0-----:R-:W-:-:S04]  /*38b0*/  FADD.FTZ R151, -R108, 1 ;  /* 0x3f8000006c977421 */ /* 0x001fc80000010100 */
[----:B------:R-:W-:-:S03]  /*38c0*/  FFMA.FTZ R151, R148, R151, 1 ;  /* 0x3f80000094977423 */ /* 0x000fc60000010097 */
[----:B------:R-:W0:Y:S01]  /*38d0*/  MUFU.RCP R148, R158 ;  /* 0x0000009e00947308 */ /* 0x000e220000001000 */
[----:B-1----:R-:W-:Y:S01]  /*38e0*/  FADD.FTZ R156, -R152, 1 ;  /* 0x3f800000989c7421 */ /* 0x002fe20000010100 */
[----:B------:R-:W-:-:S03]  /*38f0*/  PRMT R109, R109, 0x7632, R109 ;  /* 0x000076326d6d7816 */ /* 0x000fc6000000006d */
[----:B------:R-:W-:Y:S01]  /*3900*/  FFMA.FTZ R149, R149, R156, 1 ;  /* 0x3f80000095957423 */ /* 0x000fe2000001009c */
[----:B------:R-:W-:Y:S01]  /*3910*/  SHF.L.U32 R109, R109, 0x10, RZ ;  /* 0x000000106d6d7819 */ /* 0x000fe200000006ff */
[----:B---3--:R-:W-:-:S04]  /*3920*/  FADD.FTZ R156, -R153, 1 ;  /* 0x3f800000999c7421 */ /* 0x008fc80000010100 */
[----:B------:R-:W-:Y:S01]  /*3930*/  FFMA.FTZ R156, R145, R156, 1 ;  /* 0x3f800000919c7423 */ /* 0x000fe2000001009c */
[----:B------:R-:W-:Y:S01]  /*3940*/  FMUL.FTZ R145, R109, R150 ;  /* 0x000000966d917220 */ /* 0x000fe20000410000 */
[----:B0-----:R-:W-:Y:S01]  /*3950*/  FADD.FTZ R150, -R148, 1 ;  /* 0x3f80000094967421 */ /* 0x001fe20000010100 */
[----:B------:R-:W-:-:S03]  /*3960*/  FMUL.FTZ R157, R152, R149 ;  /* 0x00000095989d7220 */ /* 0x000fc60000410000 */
[----:B------:R-:W-:Y:S01]  /*3970*/  FFMA.FTZ R149, R147, R150, 1 ;  /* 0x3f80000093957423 */ /* 0x000fe20000010096 */
[----:B------:R-:W-:Y:S02]  /*3980*/  SHF.L.U32 R147, R110, 0x10, RZ ;  /* 0x000000106e937819 */ /* 0x000fe400000006ff */
[----:B-----5:R-:W-:Y:S01]  /*3990*/  SHF.L.U32 R109, R106, 0x10, RZ ;  /* 0x000000106a6d7819 */ /* 0x020fe200000006ff */
[----:B------:R-:W-:Y:S01]  /*39a0*/  FMUL.FTZ R149, R148, R149 ;  /* 0x0000009594957220 */ /* 0x000fe20000410000 */
[----:B------:R-:W-:Y:S01]  /*39b0*/  PRMT R106, R106, 0x7632, R106 ;  /* 0x000076326a6a7816 */ /* 0x000fe2000000006a */
[----:B------:R-:W-:-:S03]  /*39c0*/  FADD.FTZ R148, -R96, R147 ;  /* 0x0000009360947221 */ /* 0x000fc60000010100 */
[----:B------:R-:W-:Y:S01]  /*39d0*/  SHF.L.U32 R106, R106, 0x10, RZ ;  /* 0x000000106a6a7819 */ /* 0x000fe200000006ff */
[----:B------:R-:W-:Y:S01]  /*39e0*/  FMUL.FTZ R148, R21, R148 ;  /* 0x0000009415947220 */ /* 0x000fe20000410000 */
[----:B------:R-:W-:-:S03]  /*39f0*/  PRMT R110, R110, 0x7632, R110 ;  /* 0x000076326e6e7816 */ /* 0x000fc6000000006e */
[----:B------:R-:W-:Y:S01]  /*3a00*/  FMUL.FTZ R147, R106, R157 ;  /* 0x0000009d6a937220 */ /* 0x000fe20000410000 */
[----:B------:R-:W-:Y:S01]  /*3a10*/  FFMA.FTZ R106, R10, R148, R13 ;  /* 0x000000940a6a7223 */ /* 0x000fe2000001000d */
[----:B------:R-:W-:Y:S01]  /*3a20*/  FMUL.FTZ R108, R108, R151 ;  /* 0x000000976c6c7220 */ /* 0x000fe20000410000 */
[----:B------:R-:W-:Y:S01]  /*3a30*/  FMUL.FTZ R151, R153, R156 ;  /* 0x0000009c99977220 */ /* 0x000fe20000410000 */
[----:B------:R-:W-:Y:S01]  /*3a40*/  SHF.L.U32 R153, R110, 0x10, RZ ;  /* 0x000000106e997819 */ /* 0x000fe200000006ff */
[----:B------:R-:W-:-:S04]  /*3a50*/  FMUL.FTZ R150, R106, -1.4426950216293334961 ;  /* 0xbfb8aa3b6a967820 */ /* 0x000fc80000410000 */
[C---:B------:R-:W-:Y:S01]  /*3a60*/  FADD.FTZ R110, -R96.reuse, R153 ;  /* 0x00000099606e7221 */ /* 0x040fe20000010100 */
[----:B------:R-:W-:Y:S01]  /*3a70*/  SHF.L.U32 R153, R111, 0x10, RZ ;  /* 0x000000106f997819 */ /* 0x000fe200000006ff */
[----:B------:R-:W0:Y:S01]  /*3a80*/  MUFU.EX2 R150, R150 ;  /* 0x0000009600967308 */ /* 0x000e220000000800 */
[----:B------:R-:W-:Y:S01]  /*3a90*/  FMUL.FTZ R109, R109, R108 ;  /* 0x0000006c6d6d7220 */ /* 0x000fe20000410000 */
[----:B------:R-:W-:Y:S01]  /*3aa0*/  FMUL.FTZ R110, R21, R110 ;  /* 0x0000006e156e7220 */ /* 0x000fe20000410000 */
[----:B------:R-:W-:Y:S01]  /*3ab0*/  PRMT R111, R111, 0x7632, R111 ;  /* 0x000076326f6f7816 */ /* 0x000fe2000000006f */
[----:B------:R-:W-:Y:S02]  /*3ac0*/  FADD.FTZ R108, -R96, R153 ;  /* 0x00000099606c7221 */ /* 0x000fe40000010100 */
[----:B------:R-:W-:Y:S01]  /*3ad0*/  FFMA.FTZ R152, R15, R110, R18 ;  /* 0x0000006e0f987223 */ /* 0x000fe20000010012 */
[----:B------:R-:W-:Y:S01]  /*3ae0*/  SHF.L.U32 R111, R111, 0x10, RZ ;  /* 0x000000106f6f7819 */ /* 0x000fe200000006ff */
[----:B------:R-:W-:-:S02]  /*3af0*/  FMUL.FTZ R108, R21, R108 ;  /* 0x0000006c156c7220 */ /* 0x000fc40000410000 */
[----:B------:R-:W-:Y:S02]  /*3b00*/  FMUL.FTZ R153, R152, -1.4426950216293334961 ;  /* 0xbfb8aa3b98997820 */ /* 0x000fe40000410000 */
[----:B------:R-:W-:Y:S01]  /*3b10*/  FFMA.FTZ R159, R11, R108, R12 ;  /* 0x0000006c0b9f7223 */ /* 0x000fe2000001000c */
[----:B------:R-:W-:-:S03]  /*3b20*/  FADD.FTZ R158, -R96, R111 ;  /* 0x0000006f609e7221 */ /* 0x000fc60000010100 */
[----:B------:R-:W-:Y:S01]  /*3b30*/  FMUL.FTZ R156, R159, -1.4426950216293334961 ;  /* 0xbfb8aa3b9f9c7820 */ /* 0x000fe20000410000 */
[----:B0-----:R-:W-:Y:S01]  /*3b40*/  FADD.FTZ R160, R150, 1 ;  /* 0x3f80000096a07421 */ /* 0x001fe20000010000 */
[----:B------:R-:W-:Y:S01]  /*3b50*/  FMUL.FTZ R150, R21, R158 ;  /* 0x0000009e15967220 */ /* 0x000fe20000410000 */
[----:B------:R-:W0:Y:S03]  /*3b60*/  MUFU.EX2 R153, R153 ;  /* 0x0000009900997308 */ /* 0x000e260000000800 */
[----:B------:R-:W-:-:S05]  /*3b70*/  FFMA.FTZ R158, R16, R150, R17 ;  /* 0x00000096109e7223 */ /* 0x000fca0000010011 */
[----:B------:R-:W1:Y:S01]  /*3b80*/  MUFU.EX2 R156, R156 ;  /* 0x0000009c009c7308 */ /* 0x000e620000000800 */
[----:B------:R-:W-:-:S07]  /*3b90*/  FMUL.FTZ R157, R158, -1.4426950216293334961 ;  /* 0xbfb8aa3b9e9d7820 */ /* 0x000fce0000410000 */
[----:B------:R-:W3:Y:S01]  /*3ba0*/  MUFU.RCP R160, R160 ;  /* 0x000000a000a07308 */ /* 0x000ee20000001000 */
[----:B0-----:R-:W-:-:S07]  /*3bb0*/  FADD.FTZ R153, R153, 1 ;  /* 0x3f80000099997421 */ /* 0x001fce0000010000 */
[----:B------:R-:W0:Y:S01]  /*3bc0*/  MUFU.EX2 R157, R157 ;  /* 0x0000009d009d7308 */ /* 0x000e220000000800 */
[----:B-1----:R-:W-:Y:S01]  /*3bd0*/  FADD.FTZ R156, R156, 1 ;  /* 0x3f8000009c9c7421 */ /* 0x002fe20000010000 */
[C---:B------:R-:W-:Y:S02]  /*3be0*/  SHF.L.U32 R162, R107.reuse, 0x10, RZ ;  /* 0x000000106ba27819 */ /* 0x040fe400000006ff */
[----:B------:R-:W-:-:S04]  /*3bf0*/  PRMT R107, R107, 0x7632, R107 ;  /* 0x000076326b6b7816 */ /* 0x000fc8000000006b */
[----:B------:R-:W1:Y:S01]  /*3c00*/  MUFU.RCP R153, R153 ;  /* 0x0000009900997308 */ /* 0x000e620000001000 */
[----:B------:R-:W-:Y:S01]  /*3c10*/  FMUL.FTZ R111, R162, R151 ;  /* 0x00000097a26f7220 */ /* 0x000fe20000410000 */
[----:B------:R-:W-:Y:S01]  /*3c20*/  SHF.L.U32 R162, R107, 0x10, RZ ;  /* 0x000000106ba27819 */ /* 0x000fe200000006ff */
[----:B---3--:R-:W-:-:S05]  /*3c30*/  FADD.FTZ R107, -R160, 1 ;  /* 0x3f800000a06b7421 */ /* 0x008fca0000010100 */
[----:B------:R-:W3:Y:S01]  /*3c40*/  MUFU.RCP R156, R156 ;  /* 0x0000009c009c7308 */ /* 0x000ee20000001000 */
[----:B0-----:R-:W-:Y:S01]  /*3c50*/  FADD.FTZ R157, R157, 1 ;  /* 0x3f8000009d9d7421 */ /* 0x001fe20000010000 */
[----:B------:R-:W-:-:S06]  /*3c60*/  FFMA.FTZ R107, R106, R107, 1 ;  /* 0x3f8000006a6b7423 */ /* 0x000fcc000001006b */
[----:B------:R-:W0:Y:S01]  /*3c70*/  MUFU.RCP R157, R157 ;  /* 0x0000009d009d7308 */ /* 0x000e220000001000 */
[----:B------:R-:W-:Y:S01]  /*3c80*/  FMUL.FTZ R151, R160, R107 ;  /* 0x0000006ba0977220 */ /* 0x000fe20000410000 */
[----:B-1----:R-:W-:Y:S01]  /*3c90*/  FADD.FTZ R161, -R153, 1 ;  /* 0x3f80000099a17421 */ /* 0x002fe20000010100 */
[----:B------:R1:W5:Y:S01]  /*3ca0*/  LDG.E.64.CONSTANT R106, desc[UR12][R154.64+0x9600] ;  /* 0x0096000c9a6a7981 */ /* 0x000362000c1e9b00 */
[----:B----4-:R-:W-:Y:S02]  /*3cb0*/  SHF.L.U32 R163, R90, 0x10, RZ ;  /* 0x000000105aa37819 */ /* 0x010fe400000006ff */
[----:B------:R-:W-:Y:S01]  /*3cc0*/  FFMA.FTZ R160, R152, R161, 1 ;  /* 0x3f80000098a07423 */ /* 0x000fe200000100a1 */
[----:B---3--:R-:W-:Y:S01]  /*3cd0*/  FADD.FTZ R152, -R156, 1 ;  /* 0x3f8000009c987421 */ /* 0x008fe20000010100 */
[----:B------:R-:W-:-:S03]  /*3ce0*/  PRMT R90, R90, 0x7632, R90 ;  /* 0x000076325a5a7816 */ /* 0x000fc6000000005a */
[----:B------:R-:W-:Y:S01]  /*3cf0*/  FFMA.FTZ R161, R159, R152, 1 ;  /* 0x3f8000009fa17423 */ /* 0x000fe20000010098 */
[----:B------:R-:W-:Y:S01]  /*3d00*/  FADD.FTZ R152, -R96, R163 ;  /* 0x000000a360987221 */ /* 0x000fe20000010100 */
[----:B------:R-:W-:Y:S01]  /*3d10*/  SHF.L.U32 R163, R90, 0x10, RZ ;  /* 0x000000105aa37819 */ /* 0x000fe200000006ff */
[----:B0-----:R-:W-:Y:S02]  /*3d20*/  FADD.FTZ R159, -R157, 1 ;  /* 0x3f8000009d9f7421 */ /* 0x001fe40000010100 */
[----:B------:R-:W-:Y:S02]  /*3d30*/  FMUL.FTZ R152, R21, R152 ;  /* 0x0000009815987220 */ /* 0x000fe40000410000 */
[----:B------:R-:W-:Y:S02]  /*3d40*/  FFMA.FTZ R158, R158, R159, 1 ;  /* 0x3f8000009e9e7423 */ /* 0x000fe4000001009f */
[----:B------:R-:W-:Y:S01]  /*3d50*/  FFMA.FTZ R159, R10, R152, R13 ;  /* 0x000000980a9f7223 */ /* 0x000fe2000001000d */
[----:B------:R-:W-:Y:S01]  /*3d60*/  FADD.FTZ R90, -R96, R163 ;  /* 0x000000a3605a7221 */ /* 0x000fe20000010100 */
[----:B------:R-:W-:-:S02]  /*3d70*/  FMUL.FTZ R149, R162, R149 ;  /* 0x00000095a2957220 */ /* 0x000fc40000410000 */
[----:B------:R-:W-:Y:S01]  /*3d80*/  FMUL.FTZ R162, R159, -1.4426950216293334961 ;  /* 0xbfb8aa3b9fa27820 */ /* 0x000fe20000410000 */
[----:B------:R-:W-:-:S04]  /*3d90*/  FMUL.FTZ R90, R21, R90 ;  /* 0x0000005a155a7220 */ /* 0x000fc80000410000 */
[----:B-1----:R-:W-:Y:S01]  /*3da0*/  FFMA.FTZ R154, R15, R90, R18 ;  /* 0x0000005a0f9a7223 */ /* 0x002fe20000010012 */
[----:B------:R-:W0:Y:S03]  /*3db0*/  MUFU.EX2 R162, R162 ;  /* 0x000000a200a27308 */ /* 0x000e260000000800 */
[----:B------:R-:W-:-:S05]  /*3dc0*/  FMUL.FTZ R163, R154, -1.4426950216293334961 ;  /* 0xbfb8aa3b9aa37820 */ /* 0x000fca0000410000 */
[----:B------:R-:W1:Y:S01]  /*3dd0*/  MUFU.EX2 R155, R163 ;  /* 0x000000a3009b7308 */ /* 0x000e620000000800 */
[----:B------:R-:W-:Y:S01]  /*3de0*/  FMUL.FTZ R156, R156, R161 ;  /* 0x000000a19c9c7220 */ /* 0x000fe20000410000 */
[----:B------:R-:W-:Y:S01]  /*3df0*/  FMUL.FTZ R161, R157, R158 ;  /* 0x0000009e9da17220 */ /* 0x000fe20000410000 */
[----:B------:R-:W-:Y:S01]  /*3e00*/  FMUL.FTZ R153, R153, R160 ;  /* 0x000000a099997220 */ /* 0x000fe20000410000 */
[----:B------:R-:W-:Y:S01]  /*3e10*/  SHF.L.U32 R160, R92, 0x10, RZ ;  /* 0x000000105ca07819 */ /* 0x000fe200000006ff */
[----:B0-----:R-:W-:-:S04]  /*3e20*/  FADD.FTZ R158, R162, 1 ;  /* 0x3f800000a29e7421 */ /* 0x001fc80000010000 */
[----:B------:R-:W-:Y:S02]  /*3e30*/  FMUL.FTZ R151, R160, R151 ;  /* 0x00000097a0977220 */ /* 0x000fe40000410000 */
[----:B------:R-:W0:Y:S01]  /*3e40*/  MUFU.RCP R158, R158 ;  /* 0x0000009e009e7308 */ /* 0x000e220000001000 */
[----:B-1----:R-:W-:Y:S01]  /*3e50*/  FADD.FTZ R160, R155, 1 ;  /* 0x3f8000009ba07421 */ /* 0x002fe20000010000 */
[C---:B------:R-:W-:Y:S02]  /*3e60*/  PRMT R155, R93.reuse, 0x7632, R155 ;  /* 0x000076325d9b7816 */ /* 0x040fe4000000009b */
[----:B------:R-:W-:Y:S02]  /*3e70*/  SHF.L.U32 R93, R93, 0x10, RZ ;  /* 0x000000105d5d7819 */ /* 0x000fe400000006ff */
[----:B------:R-:W-:Y:S02]  /*3e80*/  PRMT R92, R92, 0x7632, R92 ;  /* 0x000076325c5c7816 */ /* 0x000fe4000000005c */
[----:B------:R-:W-:Y:S01]  /*3e90*/  SHF.L.U32 R162, R155, 0x10, RZ ;  /* 0x000000109ba27819 */ /* 0x000fe200000006ff */
[----:B------:R-:W-:Y:S01]  /*3ea0*/  FMUL.FTZ R155, R93, R156 ;  /* 0x0000009c5d9b7220 */ /* 0x000fe20000410000 */
[----:B------:R-:W-:-:S02]  /*3eb0*/  SHF.L.U32 R93, R91, 0x10, RZ ;  /* 0x000000105b5d7819 */ /* 0x000fc400000006ff */
[----:B------:R-:W-:-:S03]  /*3ec0*/  SHF.L.U32 R92, R92, 0x10, RZ ;  /* 0x000000105c5c7819 */ /* 0x000fc600000006ff */
[----:B------:R-:W-:Y:S02]  /*3ed0*/  FADD.FTZ R156, -R96, R93 ;  /* 0x0000005d609c7221 */ /* 0x000fe40000010100 */
[----:B------:R-:W-:Y:S01]  /*3ee0*/  FMUL.FTZ R157, R92, R153 ;  /* 0x000000995c9d7220 */ /* 0x000fe20000410000 */
[----:B0-----:R-:W-:Y:S01]  /*3ef0*/  FADD.FTZ R92, -R158, 1 ;  /* 0x3f8000009e5c7421 */ /* 0x001fe20000010100 */
[----:B------:R-:W-:-:S03]  /*3f00*/  FMUL.FTZ R156, R21, R156 ;  /* 0x0000009c159c7220 */ /* 0x000fc60000410000 */
[----:B------:R-:W-:Y:S01]  /*3f10*/  FFMA.FTZ R159, R159, R92, 1 ;  /* 0x3f8000009f9f7423 */ /* 0x000fe2000001005c */
[----:B------:R-:W-:-:S04]  /*3f20*/  FFMA.FTZ R92, R11, R156, R12 ;  /* 0x0000009c0b5c7223 */ /* 0x000fc8000001000c */
[----:B------:R-:W-:Y:S01]  /*3f30*/  FMUL.FTZ R163, R92, -1.4426950216293334961 ;  /* 0xbfb8aa3b5ca37820 */ /* 0x000fe20000410000 */
[----:B------:R-:W0:Y:S08]  /*3f40*/  MUFU.RCP R160, R160 ;  /* 0x000000a000a07308 */ /* 0x000e300000001000 */
[----:B------:R-:W1:Y:S01]  /*3f50*/  MUFU.EX2 R163, R163 ;  /* 0x000000a300a37308 */ /* 0x000e620000000800 */
[----:B------:R-:W-:Y:S01]  /*3f60*/  PRMT R91, R91, 0x7632, R91 ;  /* 0x000076325b5b7816 */ /* 0x000fe2000000005b */
[----:B------:R-:W-:-:S03]  /*3f70*/  FMUL.FTZ R153, R162, R161 ;  /* 0x000000a1a2997220 */ /* 0x000fc60000410000 */
[----:B------:R-:W-:Y:S01]  /*3f80*/  SHF.L.U32 R91, R91, 0x10, RZ ;  /* 0x000000105b5b7819 */ /* 0x000fe200000006ff */
[----:B0-----:R-:W-:-:S04]  /*3f90*/  FADD.FTZ R93, -R160, 1 ;  /* 0x3f800000a05d7421 */ /* 0x001fc80000010100 */
[----:B------:R-:W-:Y:S01]  /*3fa0*/  FFMA.FTZ R93, R154, R93, 1 ;  /* 0x3f8000009a5d7423 */ /* 0x000fe2000001005d */
[----:B-1----:R-:W-:Y:S01]  /*3fb0*/  FADD.FTZ R162, R163, 1 ;  /* 0x3f800000a3a27421 */ /* 0x002fe20000010000 */
[----:B------:R-:W-:-:S05]  /*3fc0*/  FADD.FTZ R154, -R96, R91 ;  /* 0x0000005b609a7221 */ /* 0x000fca0000010100 */
[----:B------:R-:W0:Y:S01]  /*3fd0*/  MUFU.RCP R162, R162 ;  /* 0x000000a200a27308 */ /* 0x000e220000001000 */
[----:B------:R-:W-:-:S04]  /*3fe0*/  FMUL.FTZ R154, R21, R154 ;  /* 0x0000009a159a7220 */ /* 0x000fc80000410000 */
[----:B------:R-:W-:-:S04]  /*3ff0*/  FFMA.FTZ R91, R16, R154, R17 ;  /* 0x0000009a105b7223 */ /* 0x000fc80000010011 */
[----:B------:R-:W-:Y:S01]  /*4000*/  FMUL.FTZ R164, R91, -1.4426950216293334961 ;  /* 0xbfb8aa3b5ba47820 */ /* 0x000fe20000410000 */
[----:B------:R-:W-:Y:S01]  /*4010*/  FMUL.FTZ R160, R160, R93 ;  /* 0x0000005da0a07220 */ /* 0x000fe20000410000 */
[----:B--2---:R-:W-:-:S04]  /*4020*/  SHF.L.U32 R165, R94, 0x10, RZ ;  /* 0x000000105ea57819 */ /* 0x004fc800000006ff */
[----:B------:R-:W1:Y:S01]  /*4030*/  MUFU.EX2 R164, R164 ;  /* 0x000000a400a47308 */ /* 0x000e620000000800 */
[----:B0-----:R-:W-:-:S04]  /*4040*/  FADD.FTZ R93, -R162, 1 ;  /* 0x3f800000a25d7421 */ /* 0x001fc80000010100 */
[----:B------:R-:W-:Y:S01]  /*4050*/  FFMA.FTZ R93, R92, R93, 1 ;  /* 0x3f8000005c5d7423 */ /* 0x000fe2000001005d */
[----:B------:R-:W-:Y:S01]  /*4060*/  FADD.FTZ R92, -R96, R165 ;  /* 0x000000a5605c7221 */ /* 0x000fe20000010100 */
[----:B------:R-:W-:-:S03]  /*4070*/  FMUL.FTZ R159, R158, R159 ;  /* 0x0000009f9e9f7220 */ /* 0x000fc60000410000 */
[----:B------:R-:W-:Y:S01]  /*4080*/  FMUL.FTZ R92, R21, R92 ;  /* 0x0000005c155c7220 */ /* 0x000fe20000410000 */
[----:B------:R-:W-:-:S03]  /*4090*/  FMUL.FTZ R158, R162, R93 ;  /* 0x0000005da29e7220 */ /* 0x000fc60000410000 */
[----:B------:R-:W-:Y:S01]  /*40a0*/  FFMA.FTZ R93, R10, R92, R13 ;  /* 0x0000005c0a5d7223 */ /* 0x000fe2000001000d */
[----:B-1----:R-:W-:-:S03]  /*40b0*/  FADD.FTZ R161, R164, 1 ;  /* 0x3f800000a4a17421 */ /* 0x002fc60000010000 */
[----:B------:R-:W-:-:S03]  /*40c0*/  FMUL.FTZ R163, R93, -1.4426950216293334961 ;  /* 0xbfb8aa3b5da37820 */ /* 0x000fc60000410000 */
[----:B------:R-:W0:Y:S08]  /*40d0*/  MUFU.RCP R161, R161 ;  /* 0x000000a100a17308 */ /* 0x000e300000001000 */
[----:B------:R-:W1:Y:S01]  /*40e0*/  MUFU.EX2 R163, R163 ;  /* 0x000000a300a37308 */ /* 0x000e620000000800 */
[----:B0-----:R-:W-:-:S04]  /*40f0*/  FADD.FTZ R162, -R161, 1 ;  /* 0x3f800000a1a27421 */ /* 0x001fc80000010100 */
[----:B------:R-:W-:Y:S01]  /*4100*/  FFMA.FTZ R162, R91, R162, 1 ;  /* 0x3f8000005ba27423 */ /* 0x000fe200000100a2 */
[----:B-1----:R-:W-:-:S04]  /*4110*/  FADD.FTZ R164, R163, 1 ;  /* 0x3f800000a3a47421 */ /* 0x002fc80000010000 */
[----:B------:R-:W0:Y:S01]  /*4120*/  MUFU.RCP R91, R164 ;  /* 0x000000a4005b7308 */ /* 0x000e220000001000 */
[----:B------:R-:W-:-:S04]  /*4130*/  PRMT R94, R94, 0x7632, R94 ;  /* 0x000076325e5e7816 */ /* 0x000fc8000000005e */
[----:B------:R-:W-:Y:S02]  /*4140*/  SHF.L.U32 R165, R94, 0x10, RZ ;  /* 0x000000105ea57819 */ /* 0x000fe400000006ff */
[----:B------:R-:W-:Y:S01]  /*4150*/  SHF.L.U32 R94, R112, 0x10, RZ ;  /* 0x00000010705e7819 */ /* 0x000fe200000006ff */
[----:B------:R-:W-:Y:S02]  /*4160*/  FMUL.FTZ R161, R161, R162 ;  /* 0x000000a2a1a17220 */ /* 0x000fe40000410000 */
[----:B------:R-:W-:Y:S02]  /*4170*/  FADD.FTZ R165, -R96, R165 ;  /* 0x000000a560a57221 */ /* 0x000fe40000010100 */
[----:B------:R-:W-:Y:S01]  /*4180*/  FMUL.FTZ R159, R94, R159 ;  /* 0x0000009f5e9f7220 */ /* 0x000fe20000410000 */
[----:B0-----:R-:W-:-:S04]  /*4190*/  FADD.FTZ R94, -R91, 1 ;  /* 0x3f8000005b5e7421 */ /* 0x001fc80000010100 */
[----:B------:R-:W-:Y:S01]  /*41a0*/  FFMA.FTZ R162, R93, R94, 1 ;  /* 0x3f8000005da27423 */ /* 0x000fe2000001005e */
[----:B------:R-:W-:-:S03]  /*41b0*/  FMUL.FTZ R94, R21, R165 ;  /* 0x000000a5155e7220 */ /* 0x000fc60000410000 */
[----:B------:R-:W-:Y:S01]  /*41c0*/  FMUL.FTZ R91, R91, R162 ;  /* 0x000000a25b5b7220 */ /* 0x000fe20000410000 */
[----:B------:R-:W-:-:S04]  /*41d0*/  FFMA.FTZ R162, R15, R94, R18 ;  /* 0x0000005e0fa27223 */ /* 0x000fc80000010012 */
[----:B------:R-:W-:-:S06]  /*41e0*/  FMUL.FTZ R164, R162, -1.4426950216293334961 ;  /* 0xbfb8aa3ba2a47820 */ /* 0x000fcc0000410000 */
[----:B------:R-:W0:Y:S01]  /*41f0*/  MUFU.EX2 R164, R164 ;  /* 0x000000a400a47308 */ /* 0x000e220000000800 */
[----:B------:R-:W-:-:S04]  /*4200*/  PRMT R112, R112, 0x7632, R112 ;  /* 0x0000763270707816 */ /* 0x000fc80000000070 */
[----:B------:R-:W-:Y:S01]  /*4210*/  SHF.L.U32 R163, R112, 0x10, RZ ;  /* 0x0000001070a37819 */ /* 0x000fe200000006ff */
[----:B0-----:R-:W-:-:S06]  /*4220*/  FADD.FTZ R93, R164, 1 ;  /* 0x3f800000a45d7421 */ /* 0x001fcc0000010000 */
[----:B------:R-:W0:Y:S01]  /*4230*/  MUFU.RCP R93, R93 ;  /* 0x0000005d005d7308 */ /* 0x000e220000001000 */
[----:B------:R-:W-:Y:S01]  /*4240*/  FMUL.FTZ R160, R163, R160 ;  /* 0x000000a0a3a07220 */ /* 0x000fe20000410000 */
[----:B------:R-:W-:Y:S02]  /*4250*/  SHF.L.U32 R163, R113, 0x10, RZ ;  /* 0x0000001071a37819 */ /* 0x000fe400000006ff */
[----:B------:R-:W-:-:S03]  /*4260*/  PRMT R112, R95, 0x7632, R112 ;  /* 0x000076325f707816 */ /* 0x000fc60000000070 */
[----:B------:R-:W-:Y:S01]  /*4270*/  FMUL.FTZ R158, R163, R158 ;  /* 0x0000009ea39e7220 */ /* 0x000fe20000410000 */
[----:B------:R-:W-:Y:S01]  /*4280*/  SHF.L.U32 R95, R95, 0x10, RZ ;  /* 0x000000105f5f7819 */ /* 0x000fe200000006ff */
[----:B0-----:R-:W-:-:S04]  /*4290*/  FADD.FTZ R163, -R93, 1 ;  /* 0x3f8000005da37421 */ /* 0x001fc80000010100 */
[----:B------:R-:W-:Y:S01]  /*42a0*/  FADD.FTZ R164, -R96, R95 ;  /* 0x0000005f60a47221 */ /* 0x000fe20000010100 */
[----:B------:R-:W-:Y:S01]  /*42b0*/  FFMA.FTZ R162, R162, R163, 1 ;  /* 0x3f800000a2a27423 */ /* 0x000fe200000100a3 */
[----:B------:R-:W-:-:S05]  /*42c0*/  SHF.L.U32 R163, R112, 0x10, RZ ;  /* 0x0000001070a37819 */ /* 0x000fca00000006ff */
[----:B------:R-:W-:Y:S01]  /*42d0*/  FADD.FTZ R112, -R96, R163 ;  /* 0x000000a360707221 */ /* 0x000fe20000010100 */
[----:B------:R-:W-:-:S04]  /*42e0*/  FMUL.FTZ R96, R21, R164 ;  /* 0x000000a415607220 */ /* 0x000fc80000410000 */
[----:B------:R-:W-:-:S04]  /*42f0*/  FFMA.FTZ R95, R11, R96, R12 ;  /* 0x000000600b5f7223 */ /* 0x000fc8000001000c */
[----:B------:R-:W-:-:S06]  /*4300*/  FMUL.FTZ R163, R95, -1.4426950216293334961 ;  /* 0xbfb8aa3b5fa37820 */ /* 0x000fcc0000410000 */
[----:B------:R-:W0:Y:S01]  /*4310*/  MUFU.EX2 R163, R163 ;  /* 0x000000a300a37308 */ /* 0x000e220000000800 */
[----:B------:R-:W-:Y:S01]  /*4320*/  FMUL.FTZ R162, R93, R162 ;  /* 0x000000a25da27220 */ /* 0x000fe20000410000 */
[----:B------:R-:W-:-:S04]  /*4330*/  PRMT R113, R113, 0x7632, R113 ;  /* 0x0000763271717816 */ /* 0x000fc80000000071 */
[----:B------:R-:W-:Y:S01]  /*4340*/  SHF.L.U32 R164, R113, 0x10, RZ ;  /* 0x0000001071a47819 */ /* 0x000fe200000006ff */
[----:B0-----:R-:W-:-:S04]  /*4350*/  FADD.FTZ R165, R163, 1 ;  /* 0x3f800000a3a57421 */ /* 0x001fc80000010000 */
[----:B------:R-:W0:Y:S01]  /*4360*/  MUFU.RCP R93, R165 ;  /* 0x000000a5005d7308 */ /* 0x000e220000001000 */
[----:B------:R-:W-:Y:S01]  /*4370*/  FMUL.FTZ R161, R164, R161 ;  /* 0x000000a1a4a17220 */ /* 0x000fe20000410000 */
[----:B-----5:R-:W-:-:S05]  /*4380*/  SHF.L.U32 R164, R106, 0x10, RZ ;  /* 0x000000106aa47819 */ /* 0x020fca00000006ff */
[----:B------:R-:W-:Y:S01]  /*4390*/  FMUL.FTZ R113, R164, R91 ;  /* 0x0000005ba4717220 */ /* 0x000fe20000410000 */
[----:B------:R-:W-:Y:S01]  /*43a0*/  FMUL.FTZ R112, R21, R112 ;  /* 0x0000007015707220 */ /* 0x000fe20000410000 */
[----:B0-----:R-:W-:-:S04]  /*43b0*/  FADD.FTZ R164, -R93, 1 ;  /* 0x3f8000005da47421 */ /* 0x001fc80000010100 */
[----:B------:R-:W-:-:S04]  /*43c0*/  FFMA.FTZ R164, R95, R164, 1 ;  /* 0x3f8000005fa47423 */ /* 0x000fc800000100a4 */
[----:B------:R-:W-:Y:S01]  /*43d0*/  FMUL.FTZ R95, R93, R164 ;  /* 0x000000a45d5f7220 */ /* 0x000fe20000410000 */
[----:B------:R-:W-:-:S04]  /*43e0*/  FFMA.FTZ R93, R16, R112, R17 ;  /* 0x00000070105d7223 */ /* 0x000fc80000010011 */
[----:B------:R-:W-:-:S06]  /*43f0*/  FMUL.FTZ R164, R93, -1.4426950216293334961 ;  /* 0xbfb8aa3b5da47820 */ /* 0x000fcc0000410000 */
[----:B------:R-:W0:Y:S01]  /*4400*/  MUFU.EX2 R164, R164 ;  /* 0x000000a400a47308 */ /* 0x000e220000000800 */
[----:B------:R-:W-:Y:S01]  /*4410*/  PRMT R106, R106, 0x7632, R106 ;  /* 0x000076326a6a7816 */ /* 0x000fe2000000006a */
[----:B0-----:R-:W-:-:S06]  /*4420*/  FADD.FTZ R91, R164, 1 ;  /* 0x3f800000a45b7421 */ /* 0x001fcc0000010000 */
[----:B------:R-:W0:Y:S01]  /*4430*/  MUFU.RCP R91, R91 ;  /* 0x0000005b005b7308 */ /* 0x000e220000001000 */
[----:B------:R-:W-:Y:S02]  /*4440*/  SHF.L.U32 R163, R106, 0x10, RZ ;  /* 0x000000106aa37819 */ /* 0x000fe400000006ff */
[----:B------:R-:W-:-:S05]  /*4450*/  SHF.L.U32 R106, R107, 0x10, RZ ;  /* 0x000000106b6a7819 */ /* 0x000fca00000006ff */
[----:B------:R-:W-:Y:S01]  /*4460*/  FMUL.FTZ R106, R106, R95 ;  /* 0x0000005f6a6a7220 */ /* 0x000fe20000410000 */
[----:B------:R-:W-:Y:S01]  /*4470*/  PRMT R107, R107, 0x7632, R107 ;  /* 0x000076326b6b7816 */ /* 0x000fe2000000006b */
[----:B0-----:R-:W-:-:S04]  /*4480*/  FADD.FTZ R95, -R91, 1 ;  /* 0x3f8000005b5f7421 */ /* 0x001fc80000010100 */
[----:B------:R-:W-:-:S04]  /*4490*/  FFMA.FTZ R95, R93, R95, 1 ;  /* 0x3f8000005d5f7423 */ /* 0x000fc8000001005f */
[----:B------:R-:W-:Y:S01]  /*44a0*/  FMUL.FTZ R164, R91, R95 ;  /* 0x0000005f5ba47220 */ /* 0x000fe20000410000 */
[----:B------:R-:W-:Y:S01]  /*44b0*/  SHF.L.U32 R95, R107, 0x10, RZ ;  /* 0x000000106b5f7819 */ /* 0x000fe200000006ff */
[----:B------:R-:W-:-:S04]  /*44c0*/  FFMA.FTZ R107, R3, R33, R98 ;  /* 0x00000021036b7223 */ /* 0x000fc80000010062 */
[----:B------:R-:W-:Y:S01]  /*44d0*/  FMUL.FTZ R95, R95, R164 ;  /* 0x000000a45f5f7220 */ /* 0x000fe20000410000 */
[----:B------:R-:W-:Y:S01]  /*44e0*/  FADD.FTZ R164, R33, R99 ;  /* 0x0000006321a47221 */ /* 0x000fe20000010000 */
[----:B------:R-:W-:Y:S01]  /*44f0*/  FFMA.FTZ R99, R25, R86, R102 ;  /* 0x0000005619637223 */ /* 0x000fe20000010066 */
[----:B------:R-:W-:Y:S01]  /*4500*/  FADD.FTZ R102, R31, R105 ;  /* 0x000000691f667221 */ /* 0x000fe20000010000 */
[----:B------:R-:W-:Y:S01]  /*4510*/  FMUL.FTZ R33, R10, R33 ;  /* 0x000000210a217220 */ /* 0x000fe20000410000 */
[----:B------:R-:W-:Y:S01]  /*4520*/  FMUL.FTZ R162, R163, R162 ;  /* 0x000000a2a3a27220 */ /* 0x000fe20000410000 */
[----:B------:R-:W-:Y:S01]  /*4530*/  FFMA.FTZ R163, R23, R84, R100 ;  /* 0x0000005417a37223 */ /* 0x000fe20000010064 */
[----:B------:R-:W-:Y:S01]  /*4540*/  FADD.FTZ R98, R86, R103 ;  /* 0x0000006756627221 */ /* 0x000fe20000010000 */
[----:B------:R-:W-:Y:S01]  /*4550*/  FMUL.FTZ R93, R11, R86 ;  /* 0x000000560b5d7220 */ /* 0x000fe20000410000 */
[----:B------:R-:W-:Y:S01]  /*4560*/  FADD.FTZ R100, R84, R101 ;  /* 0x0000006554647221 */ /* 0x000fe20000010000 */
[----:B------:R-:W-:Y:S01]  /*4570*/  FADD.FTZ R86, R102, R41 ;  /* 0x0000002966567221 */ /* 0x000fe20000010000 */
[----:B------:R-:W-:Y:S01]  /*4580*/  FFMA.FTZ R101, R27, R31, R104 ;  /* 0x0000001f1b657223 */ /* 0x000fe20000010068 */
[----:B------:R-:W-:Y:S01]  /*4590*/  FMUL.FTZ R91, R15, R84 ;  /* 0x000000540f5b7220 */ /* 0x000fe20000410000 */
[----:B------:R-:W-:Y:S01]  /*45a0*/  FADD.FTZ R102, RZ, R33 ;  /* 0x00000021ff667221 */ /* 0x000fe20000010000 */
[----:B------:R-:W-:-:S03]  /*45b0*/  FFMA.FTZ R104, R3, R33, RZ ;  /* 0x0000002103687223 */ /* 0x000fc600000100ff */
[----:B------:R-:W-:Y:S01]  /*45c0*/  FADD.FTZ R102, R102, R91 ;  /* 0x0000005b66667221 */ /* 0x000fe20000010000 */
[----:B------:R-:W-:Y:S01]  /*45d0*/  FFMA.FTZ R104, R23, R91, R104 ;  /* 0x0000005b17687223 */ /* 0x000fe20000010068 */
[----:B------:R-:W-:Y:S01]  /*45e0*/  FMUL.FTZ R31, R16, R31 ;  /* 0x0000001f101f7220 */ /* 0x000fe20000410000 */
[----:B------:R-:W-:Y:S01]  /*45f0*/  FFMA.FTZ R107, R22, R35, R107 ;  /* 0x00000023166b7223 */ /* 0x000fe2000001006b */
[----:B------:R-:W-:Y:S01]  /*4600*/  FADD.FTZ R102, R102, R93 ;  /* 0x0000005d66667221 */ /* 0x000fe20000010000 */
[----:B------:R-:W-:Y:S01]  /*4610*/  FFMA.FTZ R104, R25, R93, R104 ;  /* 0x0000005d19687223 */ /* 0x000fe20000010068 */
[----:B------:R-:W-:Y:S01]  /*4620*/  FADD.FTZ R84, R164, R35 ;  /* 0x00000023a4547221 */ /* 0x000fe20000010000 */
[----:B------:R-:W-:Y:S01]  /*4630*/  FFMA.FTZ R103, R26, R39, R99 ;  /* 0x000000271a677223 */ /* 0x000fe20000010063 */
[----:B------:R-:W-:Y:S01]  /*4640*/  FMUL.FTZ R35, R10, R35 ;  /* 0x000000230a237220 */ /* 0x000fe20000410000 */
        /* <DEDUP_REMOVED lines=8> */
[----:B------:R-:W-:Y:S01]  /*46d0*/  FADD.FTZ R98, R98, R39 ;  /* 0x0000002762627221 */ /* 0x000fe20000010000 */
[----:B------:R-:W-:Y:S01]  /*46e0*/  FMUL.FTZ R39, R11, R39 ;  /* 0x000000270b277220 */ /* 0x000fe20000410000 */
[----:B------:R-:W-:Y:S01]  /*46f0*/  FADD.FTZ R102, R102, R37 ;  /* 0x0000002566667221 */ /* 0x000fe20000010000 */
[----:B------:R-:W-:Y:S01]  /*4700*/  FFMA.FTZ R107, R24, R37, R107 ;  /* 0x00000025186b7223 */ /* 0x000fe2000001006b */
[-C--:B------:R-:W-:Y:S01]  /*4710*/  FFMA.FTZ R101, R28, R41.reuse, R101 ;  /* 0x000000291c657223 */ /* 0x080fe20000010065 */
[----:B------:R-:W-:Y:S01]  /*4720*/  FMUL.FTZ R41, R16, R41 ;  /* 0x0000002910297220 */ /* 0x000fe20000410000 */
[----:B------:R-:W-:Y:S01]  /*4730*/  FADD.FTZ R102, R102, R39 ;  /* 0x0000002766667221 */ /* 0x000fe20000010000 */
[----:B------:R-:W-:Y:S01]  /*4740*/  FFMA.FTZ R107, R26, R39, R107 ;  /* 0x000000271a6b7223 */ /* 0x000fe2000001006b */
[----:B------:R-:W-:Y:S01]  /*4750*/  FADD.FTZ R84, R84, R43 ;  /* 0x0000002b54547221 */ /* 0x000fe20000010000 */
[----:B------:R-:W-:Y:S01]  /*4760*/  FFMA.FTZ R105, R32, R45, R105 ;  /* 0x0000002d20697223 */ /* 0x000fe20000010069 */
[----:B------:R-:W-:Y:S01]  /*4770*/  FADD.FTZ R100, R100, R45 ;  /* 0x0000002d64647221 */ /* 0x000fe20000010000 */
[----:B------:R-:W-:Y:S01]  /*4780*/  FMUL.FTZ R43, R10, R43 ;  /* 0x0000002b0a2b7220 */ /* 0x000fe20000410000 */
[----:B------:R-:W-:Y:S01]  /*4790*/  FFMA.FTZ R103, R34, R47, R103 ;  /* 0x0000002f22677223 */ /* 0x000fe20000010067 */
[----:B------:R-:W-:Y:S01]  /*47a0*/  FADD.FTZ R102, R102, R41 ;  /* 0x0000002966667221 */ /* 0x000fe20000010000 */
[----:B------:R-:W-:Y:S01]  /*47b0*/  FFMA.FTZ R107, R28, R41, R107 ;  /* 0x000000291c6b7223 */ /* 0x000fe2000001006b */
[----:B------:R-:W-:Y:S01]  /*47c0*/  FFMA.FTZ R105, R40, R53, R105 ;  /* 0x0000003528697223 */ /* 0x000fe20000010069 */
[----:B------:R-:W-:Y:S01]  /*47d0*/  FADD.FTZ R100, R100, R53 ;  /* 0x0000003564647221 */ /* 0x000fe20000010000 */
[----:B------:R-:W-:Y:S01]  /*47e0*/  FMUL.FTZ R45, R15, R45 ;  /* 0x0000002d0f2d7220 */ /* 0x000fe20000410000 */
[----:B------:R-:W-:Y:S01]  /*47f0*/  FFMA.FTZ R103, R42, R55, R103 ;  /* 0x000000372a677223 */ /* 0x000fe20000010067 */
        /* <DEDUP_REMOVED lines=25> */
[-C--:B------:R-:W-:Y:S01]  /*4990*/  FFMA.FTZ R105, R72, R85.reuse, R105 ;  /* 0x0000005548697223 */ /* 0x080fe20000010069 */
[----:B------:R-:W-:Y:S01]  /*49a0*/  FADD.FTZ R100, R100, R85 ;  /* 0x0000005564647221 */ /* 0x000fe20000010000 */
[C---:B------:R-:W-:Y:S01]  /*49b0*/  FMUL.FTZ R107, R15.reuse, R85 ;  /* 0x000000550f6b7220 */ /* 0x040fe20000410000 */
[----:B------:R-:W-:Y:S01]  /*49c0*/  FMUL.FTZ R53, R15, R53 ;  /* 0x000000350f357220 */ /* 0x000fe20000410000 */
[----:B------:R-:W-:Y:S01]  /*49d0*/  FFMA.FTZ R85, R74, R87, R103 ;  /* 0x000000574a557223 */ /* 0x000fe20000010067 */
[----:B------:R-:W-:Y:S01]  /*49e0*/  FADD.FTZ R102, R102, R51 ;  /* 0x0000003366667221 */ /* 0x000fe20000010000 */
[----:B------:R-:W-:Y:S01]  /*49f0*/  FFMA.FTZ R103, R38, R51, R163 ;  /* 0x0000003326677223 */ /* 0x000fe200000100a3 */
        /* <DEDUP_REMOVED lines=64> */
[----:B------:R-:W-:-:S03]  /*4e00*/  FFMA.FTZ R103, R68, R81, R103 ;  /* 0x0000005144677223 */ /* 0x000fc60000010067 */
[----:B------:R-:W-:Y:S01]  /*4e10*/  FADD.FTZ R102, R102, R83 ;  /* 0x0000005366667221 */ /* 0x000fe20000010000 */
[----:B------:R-:W-:Y:S01]  /*4e20*/  FFMA.FTZ R103, R70, R83, R103 ;  /* 0x0000005346677223 */ /* 0x000fe20000010067 */
[----:B------:R-:W-:Y:S02]  /*4e30*/  FMUL.FTZ R163, R11, R87 ;  /* 0x000000570ba37220 */ /* 0x000fe40000410000 */
[----:B------:R-:W-:Y:S01]  /*4e40*/  FADD.FTZ R102, R102, R107 ;  /* 0x0000006b66667221 */ /* 0x000fe20000010000 */
[----:B------:R-:W-:Y:S01]  /*4e50*/  FFMA.FTZ R103, R72, R107, R103 ;  /* 0x0000006b48677223 */ /* 0x000fe20000010067 */
[----:B------:R-:W-:Y:S01]  /*4e60*/  FADD.FTZ R98, R98, R87 ;  /* 0x0000005762627221 */ /* 0x000fe20000010000 */
        /* <DEDUP_REMOVED lines=138> */
[----:B------:R-:W-:Y:S01]  /*5710*/  FFMA.FTZ R87, R154, R161, R87 ;  /* 0x000000a19a577223 */ /* 0x000fe20000010057 */
[----:B------:R-:W-:Y:S01]  /*5720*/  FADD.FTZ R86, R86, R161 ;  /* 0x000000a156567221 */ /* 0x000fe20000010000 */
[----:B------:R-:W-:Y:S01]  /*5730*/  FFMA.FTZ R98, R92, R113, R99 ;  /* 0x000000715c627223 */ /* 0x000fe20000010063 */
[----:B------:R-:W-:Y:S01]  /*5740*/  FFMA.FTZ R105, R90, R160, R105 ;  /* 0x000000a05a697223 */ /* 0x000fe20000010069 */
[----:B------:R-:W-:Y:S01]  /*5750*/  FMUL.FTZ R161, R16, R161 ;  /* 0x000000a110a17220 */ /* 0x000fe20000410000 */
[----:B------:R-:W-:Y:S01]  /*5760*/  FADD.FTZ R99, R84, R113 ;  /* 0x0000007154637221 */ /* 0x000fe20000010000 */
[----:B------:R-:W-:Y:S01]  /*5770*/  FADD.FTZ R102, R102, R158 ;  /* 0x0000009e66667221 */ /* 0x000fe20000010000 */
        /* <DEDUP_REMOVED lines=17> */
[----:B------:R-:W-:-:S03]  /*5890*/  FFMA.FTZ R105, R96, R160, R105 ;  /* 0x000000a060697223 */ /* 0x000fc60000010069 */
[----:B------:R-:W-:Y:S01]  /*58a0*/  FADD.FTZ R84, R85, R106 ;  /* 0x0000006a55547221 */ /* 0x000fe20000010000 */
[----:B------:R-:W-:Y:S01]  /*58b0*/  FFMA.FTZ R85, R112, R106, R105 ;  /* 0x0000006a70557223 */ /* 0x000fe20000010069 */
[----:B------:R-:W-:-:S04]  /*58c0*/  UIADD3 UR10, UP0, UPT, UR10, 0x9, URZ ;  /* 0x000000090a0a7890 */ /* 0x000fc8000ff1e0ff */
[----:B------:R0:W-:Y:S01]  /*58d0*/  STS.64 [R29], R84 ;  /* 0x000000541d007388 */ /* 0x0001e20000000a00 */
[----:B------:R-:W-:Y:S02]  /*58e0*/  UIADD3.X UR5, UPT, UPT, URZ, UR5, URZ, UP0, !UPT ;  /* 0x00000005ff057290 */ /* 0x000fe400087fe4ff */
[----:B------:R-:W-:-:S04]  /*58f0*/  UISETP.GE.U32.AND UP0, UPT, UR10, UR18, UPT ;  /* 0x000000120a00728c */ /* 0x000fc8000bf06070 */
[----:B------:R-:W-:Y:S01]  /*5900*/  UISETP.GE.AND.EX UP0, UPT, UR5, UR19, UPT, UP0 ;  /* 0x000000130500728c */ /* 0x000fe2000bf06300 */
[----:B------:R-:W-:Y:S01]  /*5910*/  BAR.SYNC.DEFER_BLOCKING 0x0 ;  /* 0x0000000000007b1d */ /* 0x000fe20000010000 */
[----:B------:R-:W-:Y:S01]  /*5920*/  ISETP.GT.U32.AND P0, PT, R0, 0x3f, PT ;  /* 0x0000003f0000780c */ /* 0x000fe20003f04070 */
[----:B------:R-:W-:Y:S01]  /*5930*/  FFMA.FTZ R104, R112, R95, R87 ;  /* 0x0000005f70687223 */ /* 0x000fe20000010057 */
[----:B------:R-:W-:-:S05]  /*5940*/  FADD.FTZ R105, R86, R95 ;  /* 0x0000005f56697221 */ /* 0x000fca0000010000 */
        /* <DEDUP_REMOVED lines=17> */
[----:B------:R-:W-:-:S05]  /*5a60*/  FADD.FTZ R85, R86, R85 ;  /* 0x0000005556557221 */ /* 0x000fca0000010000 */
[----:B------:R0:W-:Y:S02]  /*5a70*/  STG.E.64 desc[UR12][R88.64+0x9000], R84 ;  /* 0x0090005458007986 */ /* 0x0001e4000c101b0c */
.L_x_596:
[----:B------:R-:W-:Y:S01]  /*5a80*/  BSSY.RECONVERGENT B0, `(.L_x_597) ;  /* 0x0000013000007945 */ /* 0x000fe20003800200 */
[----:B------:R-:W-:Y:S02]  /*5a90*/  MOV R29, RZ ;  /* 0x000000ff001d7202 */ /* 0x000fe40000000f00 */
[----:B------:R-:W-:Y:S01]  /*5aa0*/  MOV R95, RZ ;  /* 0x000000ff005f7202 */ /* 0x000fe20000000f00 */
[----:B------:R-:W-:Y:S06]  /*5ab0*/  @P0 BRA `(.L_x_598) ;  /* 0x00000000003c0947 */ /* 0x000fec0003800000 */
[----:B0-----:R-:W0:Y:S04]  /*5ac0*/  LDS.64 R84, [R2] ;  /* 0x0000000002547984 */ /* 0x001e280000000a00 */
        /* <DEDUP_REMOVED lines=14> */
.L_x_598:
[----:B------:R-:W-:Y:S05]  /*5bb0*/  BSYNC.RECONVERGENT B0 ;  /* 0x0000000000007941 */ /* 0x000fea0003800200 */
.L_x_597:
[----:B0-----:R-:W0:Y:S01]  /*5bc0*/  SHFL.BFLY PT, R84, R95, 0x2, 0x1f ;  /* 0x0c401f005f547f89 */ /* 0x001e2200000e0000 */
[----:B------:R-:W-:-:S03]  /*5bd0*/  LOP3.LUT P0, RZ, R0, 0x3c3, RZ, 0xc0, !PT ;  /* 0x000003c300ff7812 */ /* 0x000fc6000780c0ff */
[----:B------:R-:W1:Y:S10]  /*5be0*/  SHFL.BFLY PT, R86, R29, 0x2, 0x1f ;  /* 0x0c401f001d567f89 */ /* 0x000e7400000e0000 */
[----:B------:R-:W-:-:S05]  /*5bf0*/  VOTEU.ALL UP1, P0 ;  /* 0x0000000000ff7886 */ /* 0x000fca0000020000 */
[----:B------:R-:W-:Y:S01]  /*5c00*/  @!UP1 UIMAD UR8, UR17, UR4, UR9 ;  /* 0x00000004110892a4 */ /* 0x000fe2000f8e0209 */
[----:B0-----:R-:W-:-:S05]  /*5c10*/  FADD.FTZ R164, R84, R95 ;  /* 0x0000005f54a47221 */ /* 0x001fca0000010000 */
[----:B------:R-:W-:Y:S01]  /*5c20*/  MOV R95, UR8 ;  /* 0x00000008005f7c02 */ /* 0x000fe20008000f00 */
[----:B-1----:R-:W-:Y:S01]  /*5c30*/  FADD.FTZ R29, R86, R29 ;  /* 0x0000001d561d7221 */ /* 0x002fe20000010000 */
[----:B------:R-:W0:Y:S02]  /*5c40*/  SHFL.BFLY PT, R85, R164, 0x1, 0x1f ;  /* 0x0c201f00a4557f89 */ /* 0x000e2400000e0000 */
[----:B------:R-:W-:Y:S02]  /*5c50*/  @!P0 LEA R95, R95, R14, 0x9 ;  /* 0x0000000e5f5f8211 */ /* 0x000fe400078e48ff */
[----:B------:R-:W1:Y:S01]  /*5c60*/  SHFL.BFLY PT, R86, R29, 0x1, 0x1f ;  /* 0x0c201f001d567f89 */ /* 0x000e6200000e0000 */
[----:B0-----:R-:W-:Y:S01]  /*5c70*/  FADD.FTZ R84, R164, R85 ;  /* 0x00000055a4547221 */ /* 0x001fe20000010000 */
[----:B-1----:R-:W-:Y:S02]  /*5c80*/  FADD.FTZ R85, R29, R86 ;  /* 0x000000561d557221 */ /* 0x002fe40000010000 */
[----:B------:R-:W0:Y:S02]  /*5c90*/  @!P0 LDC.64 R86, c[0x0][0x3d0] ;  /* 0x0000f400ff568b82 */ /* 0x000e240000000a00 */
[----:B0-----:R-:W-:-:S05]  /*5ca0*/  @!P0 IMAD.WIDE.U32 R86, R95, 0x4, R86 ;  /* 0x000000045f568825 */ /* 0x001fca00078e0056 */
[----:B------:R0:W-:Y:S01]  /*5cb0*/  @!P0 STG.E.64 desc[UR12][R86.64], R84 ;  /* 0x0000005456008986 */ /* 0x0001e2000c101b0c */
[----:B------:R-:W-:Y:S05]  /*5cc0*/  BRA.U !UP0, `(.L_x_599) ;  /* 0x0000000108547547 */ /* 0x000fea000b800000 */
[----:B------:R-:W-:Y:S01]  /*5cd0*/  BAR.SYNC.DEFER_BLOCKING 0x0 ;  /* 0x0000000000007b1d */ /* 0x000fe20000010000 */
[----:B------:R-:W-:-:S13]  /*5ce0*/  ISETP.NE.AND P0, PT, R0, RZ, PT ;  /* 0x000000ff0000720c */ /* 0x000fda0003f05270 */
[----:B------:R-:W-:Y:S05]  /*5cf0*/  @P0 BRA `(.L_x_600) ;  /* 0x00000000003c0947 */ /* 0x000fea0003800000 */
[----:B------:R-:W-:Y:S02]  /*5d00*/  MOV R29, UR11 ;  /* 0x0000000b001d7c02 */ /* 0x000fe40008000f00 */
[----:B0-----:R-:W-:Y:S02]  /*5d10*/  MOV R84, UR14 ;  /* 0x0000000e00547c02 */ /* 0x001fe40008000f00 */
[----:B------:R-:W-:Y:S01]  /*5d20*/  MOV R85, UR15 ;  /* 0x0000000f00557c02 */ /* 0x000fe20008000f00 */
[----:B------:R-:W-:Y:S06]  /*5d30*/  MEMBAR.ALL.GPU ;  /* 0x0000000000007992 */ /* 0x000fec000000a000 */
[----:B------:R-:W-:-:S00]  /*5d40*/  ERRBAR ;  /* 0x00000000000079ab */ /* 0x000fc00000000000 */
[----:B------:R-:W-:Y:S06]  /*5d50*/  CGAERRBAR ;  /* 0x00000000000075ab */ /* 0x000fec0000000000 */
[----:B------:R0:W5:Y:S02]  /*5d60*/  ATOM.E.ADD.STRONG.GPU PT, R29, desc[UR12][R84.64], R29 ;  /* 0x8000001d541d798a */ /* 0x00016400081ef10c */
.L_x_601:
        /* <DEDUP_REMOVED lines=8> */
.L_x_600:
[----:B------:R-:W-:Y:S05]  /*5df0*/  WARPSYNC.ALL ;  /* 0x0000000000007948 */ /* 0x000fea0003800000 */
[----:B------:R-:W-:Y:S06]  /*5e00*/  BAR.SYNC.DEFER_BLOCKING 0x0 ;  /* 0x0000000000007b1d */ /* 0x000fec0000010000 */
[----:B------:R-:W-:Y:S05]  /*5e10*/  BRA `(.L_x_602) ;  /* 0x0000000000587947 */ /* 0x000fea0003800000 */
.L_x_599:
[----:B------:R-:W-:Y:S01]  /*5e20*/  BAR.SYNC.DEFER_BLOCKING 0x0 ;  /* 0x0000000000007b1d */ /* 0x000fe20000010000 */
[----:B------:R-:W-:-:S13]  /*5e30*/  ISETP.NE.AND P0, PT, R0, RZ, PT ;  /* 0x000000ff0000720c */ /* 0x000fda0003f05270 */
[----:B------:R-:W-:Y:S05]  /*5e40*/  @P0 BRA `(.L_x_603) ;  /* 0x0000000000440947 */ /* 0x000fea0003800000 */
[----:B------:R-:W-:Y:S02]  /*5e50*/  ISETP.NE.AND P0, PT, RZ, UR16, PT ;  /* 0x00000010ff007c0c */ /* 0x000fe4000bf05270 */
[----:B------:R-:W-:Y:S02]  /*5e60*/  MOV R29, 0x7ffffff1 ;  /* 0x7ffffff1001d7802 */ /* 0x000fe40000000f00 */
[----:B0-----:R-:W-:Y:S02]  /*5e70*/  MOV R84, UR6 ;  /* 0x0000000600547c02 */ /* 0x001fe40008000f00 */
[----:B------:R-:W-:Y:S02]  /*5e80*/  SEL R29, R29, 0x1, !P0 ;  /* 0x000000011d1d7807 */ /* 0x000fe40004000000 */
[----:B------:R-:W-:Y:S01]  /*5e90*/  MOV R85, UR7 ;  /* 0x0000000700557c02 */ /* 0x000fe20008000f00 */
[----:B------:R-:W-:Y:S06]  /*5ea0*/  MEMBAR.ALL.GPU ;  /* 0x0000000000007992 */ /* 0x000fec000000a000 */
[----:B------:R-:W-:-:S00]  /*5eb0*/  ERRBAR ;  /* 0x00000000000079ab */ /* 0x000fc00000000000 */
[----:B------:R-:W-:Y:S06]  /*5ec0*/  CGAERRBAR ;  /* 0x00000000000075ab */ /* 0x000fec0000000000 */
[----:B------:R0:W5:Y:S02]  /*5ed0*/  ATOM.E.ADD.STRONG.GPU PT, R29, desc[UR12][R84.64], R29 ;  /* 0x8000001d541d798a */ /* 0x00016400081ef10c */
.L_x_604:
        /* <DEDUP_REMOVED lines=8> */
.L_x_603:
[----:B------:R-:W-:Y:S05]  /*5f60*/  WARPSYNC.ALL ;  /* 0x0000000000007948 */ /* 0x000fea0003800000 */
[----:B------:R-:W-:Y:S06]  /*5f70*/  BAR.SYNC.DEFER_BLOCKING 0x0 ;  /* 0x0000000000007b1d */ /* 0x000fec0000010000 */
.L_x_602:
[----:B------:R-:W-:Y:S01]  /*5f80*/  ISETP.GT.U32.AND P0, PT, R0, 0xff, PT ;  /* 0x000000ff0000780c */ /* 0x000fe20003f04070 */
[----:B------:R-:W1:-:S12]  /*5f90*/  LDCU.64 UR20, c[0x0][0x380] ;  /* 0x00007000ff1477ac */ /* 0x000e580008000a00 */
[----:B0-----:R-:W0:Y:S01]  /*5fa0*/  @!P0 LDC.64 R84, c[0x0][0x3d0] ;  /* 0x0000f400ff548b82 */ /* 0x001e220000000a00 */
[----:B------:R-:W-:Y:S01]  /*5fb0*/  VOTEU.ALL UP1, P0 ;  /* 0x0000000000ff7886 */ /* 0x000fe20000020000 */
[----:B------:R-:W-:-:S04]  /*5fc0*/  @!P0 SHF.L.U32 R29, R0, 0x1, RZ ;  /* 0x00000001001d8819 */ /* 0x000fc800000006ff */
[----:B------:R-:W-:Y:S01]  /*5fd0*/  @!UP1 UIMAD UR8, UR17, UR4, UR9 ;  /* 0x00000004110892a4 */ /* 0x000fe2000f8e0209 */
[----:B------:R-:W-:-:S05]  /*5fe0*/  @!P0 LOP3.LUT R29, R29, 0x1fe, RZ, 0xc0, !PT ;  /* 0x000001fe1d1d8812 */ /* 0x000fca00078ec0ff */
[----:B------:R-:W-:-:S04]  /*5ff0*/  MOV R86, UR8 ;  /* 0x0000000800567c02 */ /* 0x000fc80008000f00 */
[----:B------:R-:W-:-:S05]  /*6000*/  @!P0 LEA R29, R86, R29, 0x9 ;  /* 0x0000001d561d8211 */ /* 0x000fca00078e48ff */
[----:B0-----:R-:W-:-:S06]  /*6010*/  @!P0 IMAD.WIDE.U32 R84, R29, 0x4, R84 ;  /* 0x000000041d548825 */ /* 0x001fcc00078e0054 */
[----:B------:R-:W2:Y:S01]  /*6020*/  @!P0 LDG.E.64 R84, desc[UR12][R84.64] ;  /* 0x0000000c54548981 */ /* 0x000ea2000c1e1b00 */
[----:B------:R-:W-:Y:S01]  /*6030*/  HFMA2 R86, -RZ, RZ, 0, 0 ;  /* 0x00000000ff567431 */ /* 0x000fe200000001ff */
[----:B------:R-:W-:Y:S01]  /*6040*/  MOV R29, RZ ;  /* 0x000000ff001d7202 */ /* 0x000fe20000000f00 */
[----:B------:R-:W-:Y:S01]  /*6050*/  ULOP3.LUT UR4, UR4, 0x1, URZ, 0x3c, !UPT ;  /* 0x0000000104047892 */ /* 0x000fe2000f8e3cff */
[----:B--2---:R-:W-:Y:S01]  /*6060*/  @!P0 FADD.FTZ R86, RZ, R84 ;  /* 0x00000054ff568221 */ /* 0x004fe20000010000 */
[----:B------:R-:W-:Y:S01]  /*6070*/  @!P0 FADD.FTZ R29, RZ, R85 ;  /* 0x00000055ff1d8221 */ /* 0x000fe20000010000 */
[----:B------:R-:W-:-:S03]  /*6080*/  LOP3.LUT P0, RZ, R0, 0x30f, RZ, 0xc0, !PT ;  /* 0x0000030f00ff7812 */ /* 0x000fc6000780c0ff */
        /* <DEDUP_REMOVED lines=8> */
[----:B------:R-:W0:Y:S02]  /*6110*/  SHFL.BFLY PT, R84, R95, 0x2, 0x1f ;  /* 0x0c401f005f547f89 */ /* 0x000e2400000e0000 */
[----:B0-----:R-:W-:Y:S02]  /*6120*/  FADD.FTZ R86, R95, R84 ;  /* 0x000000545f567221 */ /* 0x001fe40000010000 */
[----:B------:R-:W0:Y:S04]  /*6130*/  SHFL.BFLY PT, R84, R85, 0x2, 0x1f ;  /* 0x0c401f0055547f89 */ /* 0x000e2800000e0000 */
[----:B------:R-:W2:Y:S01]  /*6140*/  SHFL.BFLY PT, R87, R86, 0x1, 0x1f ;  /* 0x0c201f0056577f89 */ /* 0x000ea200000e0000 */
[----:B0-----:R-:W-:Y:S01]  /*6150*/  FADD.FTZ R29, R85, R84 ;  /* 0x00000054551d7221 */ /* 0x001fe20000010000 */
[----:B--2---:R-:W-:-:S04]  /*6160*/  FADD.FTZ R84, R86, R87 ;  /* 0x0000005756547221 */ /* 0x004fc80000010000 */
[----:B------:R-:W0:Y:S01]  /*6170*/  SHFL.BFLY PT, R87, R29, 0x1, 0x1f ;  /* 0x0c201f001d577f89 */ /* 0x000e2200000e0000 */
[----:B------:R-:W-:Y:S01]  /*6180*/  @!P0 FMUL.FTZ R84, R84, 4.8828125727595761418e-05 ;  /* 0x384ccccd54548820 */ /* 0x000fe20000410000 */
[----:B------:R-:W2:Y:S01]  /*6190*/  @!P0 S2R R86, SR_CgaCtaId ;  /* 0x0000000000568919 */ /* 0x000ea20000008800 */
[----:B0-----:R-:W-:Y:S01]  /*61a0*/  FADD.FTZ R85, R29, R87 ;  /* 0x000000571d557221 */ /* 0x001fe20000010000 */
[----:B------:R-:W-:-:S03]  /*61b0*/  @!P0 MOV R87, 0x400 ;  /* 0x0000040000578802 */ /* 0x000fc60000000f00 */
[----:B------:R-:W-:Y:S01]  /*61c0*/  @!P0 FMUL.FTZ R85, R85, 4.8828125727595761418e-05 ;  /* 0x384ccccd55558820 */ /* 0x000fe20000410000 */
[----:B------:R-:W-:-:S04]  /*61d0*/  @!P0 IADD3 R87, PT, PT, R87, 0x3480, RZ ;  /* 0x0000348057578810 */ /* 0x000fc80007ffe0ff */
[----:B--2---:R-:W-:-:S04]  /*61e0*/  @!P0 LEA R87, R86, R87, 0x18 ;  /* 0x0000005756578211 */ /* 0x004fc800078ec0ff */
[----:B------:R-:W-:-:S05]  /*61f0*/  @!P0 LEA.HI R95, R0, R87, RZ, 0x1f ;  /* 0x00000057005f8211 */ /* 0x000fca00078ff8ff */
[----:B------:R-:W-:Y:S01]  /*6200*/  @!P0 STS.64 [R95], R84 ;  /* 0x000000545f008388 */ /* 0x000fe20000000a00 */
[----:B------:R-:W-:Y:S06]  /*6210*/  BAR.SYNC.DEFER_BLOCKING 0x0 ;  /* 0x0000000000007b1d */ /* 0x000fec0000010000 */
[----:B------:R-:W0:Y:S02]  /*6220*/  LDS.64 R86, [R9] ;  /* 0x0000000009567984 */ /* 0x000e240000000a00 */
[--C-:B0-----:R-:W-:Y:S01]  /*6230*/  FADD.FTZ R164, R33, -R86.reuse ;  /* 0x8000005621a47221 */ /* 0x101fe20000010000 */
[--C-:B------:R-:W-:Y:S01]  /*6240*/  FADD.FTZ R91, R91, -R86.reuse ;  /* 0x800000565b5b7221 */ /* 0x100fe20000010000 */
[--C-:B------:R-:W-:Y:S01]  /*6250*/  FADD.FTZ R163, R163, -R86.reuse ;  /* 0x80000056a3a37221 */ /* 0x100fe20000010000 */
[----:B------:R-:W-:Y:S01]  /*6260*/  FADD.FTZ R75, R75, -R86 ;  /* 0x800000564b4b7221 */ /* 0x000fe20000010000 */
[-C--:B------:R-:W-:Y:S01]  /*6270*/  FFMA.FTZ R164, R3, -R87.reuse, R164 ;  /* 0x8000005703a47223 */ /* 0x080fe200000100a4 */
[-C--:B------:R-:W-:Y:S01]  /*6280*/  FFMA.FTZ R84, R23, -R87.reuse, R91 ;  /* 0x8000005717547223 */ /* 0x080fe2000001005b */
        /* <DEDUP_REMOVED lines=62> */
[C---:B------:R-:W-:Y:S01]  /*6670*/  FMUL.FTZ R74, R21.reuse, R164 ;  /* 0x000000a4154a7220 */ /* 0x040fe20000410000 */
[----:B------:R-:W-:Y:S01]  /*6680*/  FMUL.FTZ R3, R21, R84 ;  /* 0x0000005415037220 */ /* 0x000fe20000410000 */
[-C--:B------:R-:W-:Y:S01]  /*6690*/  FFMA.FTZ R66, R66, -R87.reuse, R79 ;  /* 0x8000005742427223 */ /* 0x080fe2000001004f */
[-C--:B------:R-:W-:Y:S01]  /*66a0*/  FFMA.FTZ R68, R68, -R87.reuse, R81 ;  /* 0x8000005744447223 */ /* 0x080fe20000010051 */
[-C--:B------:R-:W-:Y:S01]  /*66b0*/  FFMA.FTZ R70, R70, -R87.reuse, R83 ;  /* 0x8000005746467223 */ /* 0x080fe20000010053 */
[-C--:B------:R-:W-:Y:S01]  /*66c0*/  FFMA.FTZ R72, R72, -R87.reuse, R107 ;  /* 0x8000005748487223 */ /* 0x080fe2000001006b */
[----:B-1----:R-:W-:Y:S01]  /*66d0*/  IADD3 R62, P0, PT, R19, UR20, RZ ;  /* 0x00000014133e7c10 */ /* 0x002fe2000ff1e0ff */
        /* <DEDUP_REMOVED lines=56> */
[----:B------:R-:W-:Y:S01]  /*6a60*/  IADD3.X R63, PT, PT, R20, UR21, RZ, P0, !PT ;  /* 0x00000015143f7c10 */ /* 0x000fe200087fe4ff */
        /* <DEDUP_REMOVED lines=107> */
[----:B------:R0:W-:Y:S04]  /*7120*/  STG.E.64 desc[UR12][R62.64+0x8200], R70 ;  /* 0x008200463e007986 */ /* 0x0001e8000c101b0c */
[----:B------:R0:W-:Y:S04]  /*7130*/  STG.E.64 desc[UR12][R62.64+0x8c00], R76 ;  /* 0x008c004c3e007986 */ /* 0x0001e8000c101b0c */
[----:B------:R0:W-:Y:S01]  /*7140*/  STG.E.64 desc[UR12][R62.64+0x9600], R80 ;  /* 0x009600503e007986 */ /* 0x0001e2000c101b0c */
[----:B------:R-:W-:Y:S05]  /*7150*/  BRA.U !UP0, `(.L_x_605) ;  /* 0xffffff9508907547 */ /* 0x000fea000b83ffff */
.L_x_595:
        /* <DEDUP_REMOVED lines=54> */
.L_x_617:
        /* <DEDUP_REMOVED lines=28> */
.L_x_610:
        /* <DEDUP_REMOVED lines=33> */
.L_x_609:
[----:B------:R-:W-:Y:S05]  /*7890*/  BSYNC.RECONVERGENT B1 ;  /* 0x0000000000017941 */ /* 0x000fea0003800200 */
.L_x_608:
        /* <DEDUP_REMOVED lines=25> */
.L_x_612:
[----:B------:R-:W-:Y:S05]  /*7a30*/  BSYNC.RECONVERGENT B1 ;  /* 0x0000000000017941 */ /* 0x000fea0003800200 */
.L_x_611:
        /* <DEDUP_REMOVED lines=30> */
.L_x_607:
[----:B------:R-:W-:Y:S05]  /*7c20*/  BSYNC.RECONVERGENT B0 ;  /* 0x0000000000007941 */ /* 0x000fea0003800200 */
.L_x_606:
[----:B------:R0:W-:Y:S01]  /*7c30*/  STS [R7], R19 ;  /* 0x0000001307007388 */ /* 0x0001e20000000800 */
[----:B------:R-:W1:Y:S01]  /*7c40*/  LDC.64 R12, c[0x0][0x388] ;  /* 0x0000e200ff0c7b82 */ /* 0x000e620000000a00 */
[----:B------:R-:W-:Y:S02]  /*7c50*/  ISETP.GT.U32.AND P1, PT, R45, 0x9, PT ;  /* 0x000000092d00780c */ /* 0x000fe40003f24070 */
[----:B------:R0:W-:Y:S01]  /*7c60*/  STS [R7+0x500], R20 ;  /* 0x0005001407007388 */ /* 0x0001e20000000800 */
[----:B------:R-:W-:-:S04]  /*7c70*/  MOV R21, R6 ;  /* 0x0000000600157202 */ /* 0x000fc80000000f00 */
[----:B------:R-:W2:Y:S08]  /*7c80*/  LDC.64 R14, c[0x0][0x390] ;  /* 0x0000e400ff0e7b82 */ /* 0x000eb00000000a00 */
[----:B0-----:R-:W-:Y:S06]  /*7c90*/  BAR.SYNC.DEFER_BLOCKING 0x0 ;  /* 0x0000000000007b1d */ /* 0x001fec0000010000 */
.L_x_616:
        /* <DEDUP_REMOVED lines=31> */
.L_x_627:
        /* <DEDUP_REMOVED lines=11> */
.L_x_615:
[----:B------:R-:W-:Y:S05]  /*7f40*/  BSYNC.RECONVERGENT B0 ;  /* 0x0000000000007941 */ /* 0x000fea0003800200 */
.L_x_614:
        /* <DEDUP_REMOVED lines=9> */
.L_x_613:
        /* <DEDUP_REMOVED lines=8> */
.L_x_619:
[----:B------:R-:W-:Y:S05]  /*8060*/  BSYNC B0 ;  /* 0x0000000000007941 */ /* 0x000fea0003800000 */
.L_x_618:
        /* <DEDUP_REMOVED lines=8> */
.L_x_620:
[----:B------:R-:W-:Y:S01]  /*80f0*/  FADD.FTZ R11, R11, R8 ;  /* 0x000000080b0b7221 */ /* 0x000fe20000010000 */
[----:B------:R-:W-:-:S04]  /*8100*/  HFMA2 R26, -RZ, RZ, 0, 2.384185791015625e-07 ;  /* 0x00000004ff1a7431 */ /* 0x000fc800000001ff */
[----:B------:R-:W-:Y:S02]  /*8110*/  MOV R27, R11 ;  /* 0x0000000b001b7202 */ /* 0x000fe40000000f00 */
[----:B------:R-:W-:-:S07]  /*8120*/  MOV R10, R25 ;  /* 0x00000019000a7202 */ /* 0x000fce0000000f00 */
[----:B------:R-:W-:Y:S05]  /*8130*/  WARPSYNC.COLLECTIVE R24, `(.L_x_621) ;  /* 0x0000000018087348 */ /* 0x000fea0003c00000 */
[----:B------:R0:W1:Y:S02]  /*8140*/  SHFL.BFLY P3, R25, R27, R26, R29 ;  /* 0x0c00001a1b197389 */ /* 0x000064000006001d */
[----:B01----:R-:W-:Y:S05]  /*8150*/  ENDCOLLECTIVE ;  /* 0x000000000000791b */ /* 0x003fea0003800000 */
.L_x_621:
[----:B------:R-:W-:-:S05]  /*8160*/  FADD.FTZ R10, R10, R9 ;  /* 0x000000090a0a7221 */ /* 0x000fca0000010000 */
[----:B------:R-:W-:Y:S02]  /*8170*/  MOV R27, R10 ;  /* 0x0000000a001b7202 */ /* 0x000fe40000000f00 */
[----:B------:R-:W-:-:S07]  /*8180*/  MOV R20, R25 ;  /* 0x0000001900147202 */ /* 0x000fce0000000f00 */
[----:B------:R-:W-:Y:S05]  /*8190*/  WARPSYNC.COLLECTIVE R24, `(.L_x_622) ;  /* 0x0000000018087348 */ /* 0x000fea0003c00000 */
[----:B------:R0:W1:Y:S02]  /*81a0*/  SHFL.BFLY P3, R25, R27, R26, R29 ;  /* 0x0c00001a1b197389 */ /* 0x000064000006001d */
[----:B01----:R-:W-:Y:S05]  /*81b0*/  ENDCOLLECTIVE ;  /* 0x000000000000791b */ /* 0x003fea0003800000 */
.L_x_622:
[----:B------:R-:W-:Y:S01]  /*81c0*/  FADD.FTZ R20, R11, R20 ;  /* 0x000000140b147221 */ /* 0x000fe20000010000 */
[----:B------:R-:W-:-:S04]  /*81d0*/  HFMA2 R26, -RZ, RZ, 0, 1.1920928955078125e-07 ;  /* 0x00000002ff1a7431 */ /* 0x000fc800000001ff */
[----:B------:R-:W-:Y:S02]  /*81e0*/  MOV R27, R20 ;  /* 0x00000014001b7202 */ /* 0x000fe40000000f00 */
[----:B------:R-:W-:-:S07]  /*81f0*/  MOV R19, R25 ;  /* 0x0000001900137202 */ /* 0x000fce0000000f00 */
[----:B------:R-:W-:Y:S05]  /*8200*/  WARPSYNC.COLLECTIVE R24, `(.L_x_623) ;  /* 0x0000000018087348 */ /* 0x000fea0003c00000 */
[----:B------:R0:W1:Y:S02]  /*8210*/  SHFL.BFLY P3, R25, R27, R26, R29 ;  /* 0x0c00001a1b197389 */ /* 0x000064000006001d */
[----:B01----:R-:W-:Y:S05]  /*8220*/  ENDCOLLECTIVE ;  /* 0x000000000000791b */ /* 0x003fea0003800000 */
.L_x_623:
[----:B------:R-:W-:-:S05]  /*8230*/  FADD.FTZ R19, R10, R19 ;  /* 0x000000130a137221 */ /* 0x000fca0000010000 */
[----:B------:R-:W-:Y:S02]  /*8240*/  MOV R27, R19 ;  /* 0x00000013001b7202 */ /* 0x000fe40000000f00 */
[----:B------:R-:W-:-:S07]  /*8250*/  MOV R23, R25 ;  /* 0x0000001900177202 */ /* 0x000fce0000000f00 */
[----:B------:R-:W-:Y:S05]  /*8260*/  WARPSYNC.COLLECTIVE R24, `(.L_x_624) ;  /* 0x0000000018087348 */ /* 0x000fea0003c00000 */
[----:B------:R0:W1:Y:S02]  /*8270*/  SHFL.BFLY P3, R25, R27, R26, R29 ;  /* 0x0c00001a1b197389 */ /* 0x000064000006001d */
[----:B01----:R-:W-:Y:S05]  /*8280*/  ENDCOLLECTIVE ;  /* 0x000000000000791b */ /* 0x003fea0003800000 */
.L_x_624:
[----:B------:R-:W-:Y:S01]  /*8290*/  FADD.FTZ R23, R20, R23 ;  /* 0x0000001714177221 */ /* 0x000fe20000010000 */
[----:B------:R-:W-:-:S04]  /*82a0*/  HFMA2 R26, -RZ, RZ, 0, 5.9604644775390625e-08 ;  /* 0x00000001ff1a7431 */ /* 0x000fc800000001ff */
[----:B------:R-:W-:Y:S02]  /*82b0*/  MOV R27, R23 ;  /* 0x00000017001b7202 */ /* 0x000fe40000000f00 */
[----:B------:R-:W-:-:S07]  /*82c0*/  MOV R8, R25 ;  /* 0x0000001900087202 */ /* 0x000fce0000000f00 */
[----:B------:R-:W-:Y:S05]  /*82d0*/  WARPSYNC.COLLECTIVE R24, `(.L_x_625) ;  /* 0x0000000018087348 */ /* 0x000fea0003c00000 */
[----:B------:R0:W1:Y:S02]  /*82e0*/  SHFL.BFLY P3, R25, R27, R26, R29 ;  /* 0x0c00001a1b197389 */ /* 0x000064000006001d */
[----:B01----:R-:W-:Y:S05]  /*82f0*/  ENDCOLLECTIVE ;  /* 0x000000000000791b */ /* 0x003fea0003800000 */
.L_x_625:
[----:B------:R-:W-:-:S05]  /*8300*/  FADD.FTZ R8, R19, R8 ;  /* 0x0000000813087221 */ /* 0x000fca0000010000 */
[----:B------:R-:W-:Y:S02]  /*8310*/  MOV R27, R8 ;  /* 0x00000008001b7202 */ /* 0x000fe40000000f00 */
[----:B------:R-:W-:-:S07]  /*8320*/  MOV R22, R25 ;  /* 0x0000001900167202 */ /* 0x000fce0000000f00 */
[----:B------:R-:W-:Y:S05]  /*8330*/  WARPSYNC.COLLECTIVE R24, `(.L_x_626) ;  /* 0x0000000018087348 */ /* 0x000fea0003c00000 */
[----:B------:R0:W1:Y:S02]  /*8340*/  SHFL.BFLY P3, R25, R27, R26, R29 ;  /* 0x0c00001a1b197389 */ /* 0x000064000006001d */
[----:B01----:R-:W-:Y:S05]  /*8350*/  ENDCOLLECTIVE ;  /* 0x000000000000791b */ /* 0x003fea0003800000 */
.L_x_626:
[----:B------:R-:W-:Y:S01]  /*8360*/  FADD.FTZ R22, R23, R22 ;  /* 0x0000001617167221 */ /* 0x000fe20000010000 */
[----:B------:R-:W-:Y:S01]  /*8370*/  MOV R9, R25 ;  /* 0x0000001900097202 */ /* 0x000fe20000000f00 */
[----:B------:R-:W-:Y:S06]  /*8380*/  BRA `(.L_x_627) ;  /* 0xfffffff800c07947 */ /* 0x000fec000383ffff */
.L_x_628:
        /* <DEDUP_REMOVED lines=15> */
.L_x_1669:


//--------------------- .text._ZN13group_norm_v218gn_bwd_cuda_kernelI13__nv_bfloat16Li320ELi3ELi16ELi20ELi1024ELb1ELb1ELi32ELi320ELi320ELi4ELb1ELi10ELb0ELb0ELNS_15WgradSyncMethodE3ENS_16CompileConditionILi1000EEEEEvPT_S6_S6_PKS5_S8_S8_S8_PKfflPfPj --------------------------
	.section	.text._ZN13group_norm_v218gn_bwd_cuda_kernelI13__nv_bfloat16Li320ELi3ELi16ELi20ELi1024ELb1ELb1ELi32ELi320ELi320ELi4ELb1ELi10ELb0ELb0ELNS_15WgradSyncMethodE3ENS_16CompileConditionILi1000EEEEEvPT_S6_S6_PKS5_S8_S8_S8_PKfflPfPj,"ax",@progbits
	.align	128
        .global         _ZN13group_norm_v218gn_bwd_cuda_kernelI13__nv_bfloat16Li320ELi3ELi16ELi20ELi1024ELb1ELb1ELi32ELi320ELi320ELi4ELb1ELi10ELb0ELb0ELNS_15WgradSyncMethodE3ENS_16CompileConditionILi1000EEEEEvPT_S6_S6_PKS5_S8_S8_S8_PKfflPfPj
        .type           _ZN13group_norm_v218gn_bwd_cuda_kernelI13__nv_bfloat16Li320ELi3ELi16ELi20ELi1024ELb1ELb1ELi32ELi320ELi320ELi4ELb1ELi10ELb0ELb0ELNS_15WgradSyncMethodE3ENS_16CompileConditionILi1000EEEEEvPT_S6_S6_PKS5_S8_S8_S8_PKfflPfPj,@function
        .size           _ZN13group_norm_v218gn_bwd_cuda_kernelI13__nv_bfloat16Li320ELi3ELi16ELi20ELi1024ELb1ELb1ELi32ELi320ELi320ELi4ELb1ELi10ELb0ELb0ELNS_15WgradSyncMethodE3ENS_16CompileConditionILi1000EEEEEvPT_S6_S6_PKS5_S8_S8_S8_PKfflPfPj,(.L_x_1670 - _ZN13group_norm_v218gn_bwd_cuda_kernelI13__nv_bfloat16Li320ELi3ELi16ELi20ELi1024ELb1ELb1ELi32ELi320ELi320ELi4ELb1ELi10ELb0ELb0ELNS_15WgradSyncMethodE3ENS_16CompileConditionILi1000EEEEEvPT_S6_S6_PKS5_S8_S8_S8_PKfflPfPj)
        .other          _ZN13group_norm_v218gn_bwd_cuda_kernelI13__nv_bfloat16Li320ELi3ELi16ELi20ELi1024ELb1ELb1ELi32ELi320ELi320ELi4ELb1ELi10ELb0ELb0ELNS_15WgradSyncMethodE3ENS_16CompileConditionILi1000EEEEEvPT_S6_S6_PKS5_S8_S8_S8_PKfflPfPj,@"STO_CUDA_ENTRY STV_DEFAULT"
_ZN13group_norm_v218gn_bwd_cuda_kernelI13__nv_bfloat16Li320ELi3ELi16ELi20ELi1024ELb1ELb1ELi32ELi320ELi320ELi4ELb1ELi10ELb0ELb0ELNS_15WgradSyncMethodE3ENS_16CompileConditionILi1000EEEEEvPT_S6_S6_PKS5_S8_S8_S8_PKfflPfPj:
.text._ZN13group_norm_v218gn_bwd_cuda_kernelI13__nv_bfloat16Li320ELi3ELi16ELi20ELi1024ELb1ELb1ELi32ELi320ELi320ELi4ELb1ELi10ELb0ELb0ELNS_15WgradSyncMethodE3ENS_16CompileConditionILi1000EEEEEvPT_S6_S6_PKS5_S8_S8_S8_PKfflPfPj:
        /* <DEDUP_REMOVED lines=30> */
.L_x_631:
        /* <DEDUP_REMOVED lines=8> */
.L_x_630:
[----:B------:R-:W-:Y:S05]  /*0260*/  WARPSYNC.ALL ;  /* 0x0000000000007948 */ /* 0x000fea0003800000 */
[----:B------:R-:W-:Y:S06]  /*0270*/  BAR.SYNC.DEFER_BLOCKING 0x0 ;  /* 0x0000000000007b1d */ /* 0x000fec0000010000 */
[----:B------:R-:W-:Y:S05]  /*0280*/  BRA `(.L_x_632) ;  /* 0x0000004800d87947 */ /* 0x000fea0003800000 */
.L_x_629:
[----:B------:R-:W0:Y:S01]  /*0290*/  S2R R8, SR_TID.X ;  /* 0x0000000000087919 */ /* 0x000e220000002100 */
[----:B------:R-:W1:Y:S01]  /*02a0*/  LDC.64 R2, c[0x0][0x3a8] ;  /* 0x0000ea00ff027b82 */ /* 0x000e620000000a00 */
[----:B0-----:R-:W-:-:S05]  /*02b0*/  LOP3.LUT R0, R8, 0xffff, RZ, 0xc0, !PT ;  /* 0x0000ffff08007812 */ /* 0x001fca00078ec0ff */
[----:B------:R-:W-:-:S05]  /*02c0*/  IMAD R0, R0, 0x334, RZ ;  /* 0x0000033400007824 */ /* 0x000fca00078e02ff */
[----:B------:R-:W-:-:S04]  /*02d0*/  SHF.R.U32.HI R0, RZ, 0x10, R0 ;  /* 0x00000010ff007819 */ /* 0x000fc80000011600 */
[----:B------:R-:W-:-:S05]  /*02e0*/  PRMT R4, R0, 0x9910, RZ ;  /* 0x0000991000047816 */ /* 0x000fca00000000ff */
[----:B------:R-:W-:-:S05]  /*02f0*/  IMAD R4, R4, 0x50, RZ ;  /* 0x0000005004047824 */ /* 0x000fca00078e02ff */
[----:B------:R-:W-:Y:S02]  /*0300*/  IADD3 R6, PT, PT, RZ, -R4, RZ ;  /* 0x80000004ff067210 */ /* 0x000fe40007ffe0ff */
[----:B------:R-:W0:Y:S02]  /*0310*/  LDC.64 R4, c[0x0][0x3b0] ;  /* 0x0000ec00ff047b82 */ /* 0x000e240000000a00 */
[----:B------:R-:W-:-:S04]  /*0320*/  PRMT R6, R6, 0x7710, RZ ;  /* 0x0000771006067816 */ /* 0x000fc800000000ff */
[----:B------:R-:W-:-:S04]  /*0330*/  IADD3 R14, PT, PT, R6, R8, RZ ;  /* 0x00000008060e7210 */ /* 0x000fc80007ffe0ff */
[----:B------:R-:W-:Y:S01]  /*0340*/  LOP3.LUT R11, R14, 0xffff, RZ, 0xc0, !PT ;  /* 0x0000ffff0e0b7812 */ /* 0x000fe200078ec0ff */
[----:B------:R-:W-:Y:S03]  /*0350*/  STL [R1+0x9c], R14 ;  /* 0x00009c0e01007387 */ /* 0x000fe60000100800 */
[----:B------:R-:W-:-:S05]  /*0360*/  SHF.L.U32 R7, R11, 0x2, RZ ;  /* 0x000000020b077819 */ /* 0x000fca00000006ff */
[----:B-1----:R-:W-:-:S04]  /*0370*/  IMAD.WIDE.U32 R2, R7, 0x2, R2 ;  /* 0x0000000207027825 */ /* 0x002fc800078e0002 */
[----:B0-----:R-:W-:Y:S01]  /*0380*/  IMAD.WIDE.U32 R4, R7, 0x2, R4 ;  /* 0x0000000207047825 */ /* 0x001fe200078e0004 */
[----:B------:R0:W2:Y:S05]  /*0390*/  LDG.E.64.CONSTANT R12, desc[UR12][R2.64] ;  /* 0x0000000c020c7981 */ /* 0x0000aa000c1e9b00 */
[----:B------:R-:W3:Y:S01]  /*03a0*/  LDG.E.64.CONSTANT R4, desc[UR12][R4.64] ;  /* 0x0000000c04047981 */ /* 0x000ee2000c1e9b00 */
[----:B------:R-:W-:Y:S01]  /*03b0*/  MOV R6, 0x400 ;  /* 0x0000040000067802 */ /* 0x000fe20000000f00 */
[----:B------:R-:W-:Y:S01]  /*03c0*/  UMOV UR4, URZ ;  /* 0x000000ff00047c82 */ /* 0x000fe20008000000 */
[----:B------:R-:W-:Y:S01]  /*03d0*/  SHF.L.U32 R9, R8, 0x3, RZ ;  /* 0x0000000308097819 */ /* 0x000fe200000006ff */
[----:B------:R-:W1:Y:S01]  /*03e0*/  S2R R7, SR_CgaCtaId ;  /* 0x0000000000077919 */ /* 0x000e620000008800 */
[----:B------:R-:W-:-:S02]  /*03f0*/  IADD3 R6, PT, PT, R6, 0x2800, RZ ;  /* 0x0000280006067810 */ /* 0x000fc40007ffe0ff */
[----:B------:R-:W-:Y:S02]  /*0400*/  LOP3.LUT R9, R9, 0x18, RZ, 0xc0, !PT ;  /* 0x0000001809097812 */ /* 0x000fe400078ec0ff */
[----:B0-----:R-:W-:-:S04]  /*0410*/  SHF.L.U32 R3, R10, 0x5, RZ ;  /* 0x000000050a037819 */ /* 0x001fc800000006ff */
[----:B------:R-:W-:Y:S02]  /*0420*/  LOP3.LUT R2, R0, 0x3e0, R3, 0xf8, !PT ;  /* 0x000003e000027812 */ /* 0x000fe400078ef803 */
[----:B-1----:R-:W-:Y:S02]  /*0430*/  LEA R6, R7, R6, 0x18 ;  /* 0x0000000607067211 */ /* 0x002fe400078ec0ff */
[----:B------:R-:W-:-:S05]  /*0440*/  SHF.R.U32.HI R7, RZ, 0x2, R8 ;  /* 0x00000002ff077819 */ /* 0x000fca0000011608 */
[--C-:B------:R-:W-:Y:S02]  /*0450*/  IMAD R8, R7, 0xc8, R6.reuse ;  /* 0x000000c807087824 */ /* 0x100fe400078e0206 */
[----:B------:R-:W-:Y:S01]  /*0460*/  IMAD R7, R11, 0x28, R6 ;  /* 0x000000280b077824 */ /* 0x000fe200078e0206 */
[----:B------:R-:W-:Y:S02]  /*0470*/  PRMT R6, R14, 0x9910, RZ ;  /* 0x000099100e067816 */ /* 0x000fe400000000ff */
[----:B------:R-:W-:Y:S02]  /*0480*/  IADD3 R11, PT, PT, R8, R9, RZ ;  /* 0x00000009080b7210 */ /* 0x000fe40007ffe0ff */
[----:B------:R-:W-:Y:S01]  /*0490*/  LEA R0, R0, R7, 0x3 ;  /* 0x0000000700007211 */ /* 0x000fe200078e18ff */
[----:B------:R-:W-:Y:S02]  /*04a0*/  IMAD R6, R6, 0xcd, RZ ;  /* 0x000000cd06067824 */ /* 0x000fe400078e02ff */
[----:B------:R-:W-:Y:S03]  /*04b0*/  STL [R1+0x90], R11 ;  /* 0x0000900b01007387 */ /* 0x000fe60000100800 */
[----:B------:R-:W-:Y:S01]  /*04c0*/  LOP3.LUT R6, R6, 0xffff, RZ, 0xc0, !PT ;  /* 0x0000ffff06067812 */ /* 0x000fe200078ec0ff */
[----:B------:R0:W-:Y:S04]  /*04d0*/  STL [R1+0xa4], R0 ;  /* 0x0000a40001007387 */ /* 0x0001e80000100800 */
[----:B------:R-:W-:Y:S04]  /*04e0*/  STL [R1+0x44], RZ ;  /* 0x000044ff01007387 */ /* 0x000fe80000100800 */
[----:B------:R-:W-:Y:S04]  /*04f0*/  STL [R1+0x54], RZ ;  /* 0x000054ff01007387 */ /* 0x000fe80000100800 */
[----:B------:R-:W-:Y:S04]  /*0500*/  STL [R1+0x28], RZ ;  /* 0x000028ff01007387 */ /* 0x000fe80000100800 */
[----:B------:R-:W-:Y:S04]  /*0510*/  STL [R1+0x4c], RZ ;  /* 0x00004cff01007387 */ /* 0x000fe80000100800 */
[----:B------:R-:W-:Y:S04]  /*0520*/  STL [R1+0x40], RZ ;  /* 0x000040ff01007387 */ /* 0x000fe80000100800 */
[----:B------:R-:W-:Y:S04]  /*0530*/  STL [R1+0x50], RZ ;  /* 0x000050ff01007387 */ /* 0x000fe80000100800 */
[----:B------:R-:W-:Y:S04]  /*0540*/  STL [R1+0x24], RZ ;  /* 0x000024ff01007387 */ /* 0x000fe80000100800 */
[----:B------:R-:W-:Y:S01]  /*0550*/  STL [R1+0x48], RZ ;  /* 0x000048ff01007387 */ /* 0x000fe20000100800 */
[----:B--2---:R-:W-:-:S02]  /*0560*/  PRMT R7, R12, 0x7632, R7 ;  /* 0x000076320c077816 */ /* 0x004fc40000000007 */
[----:B------:R-:W-:Y:S02]  /*0570*/  PRMT R8, R13, 0x7632, R8 ;  /* 0x000076320d087816 */ /* 0x000fe40000000008 */
[----:B0-----:R-:W-:Y:S02]  /*0580*/  SHF.L.U32 R0, R12, 0x10, RZ ;  /* 0x000000100c007819 */ /* 0x001fe400000006ff */
[C---:B---3--:R-:W-:Y:S02]  /*0590*/  PRMT R9, R4.reuse, 0x7632, R9 ;  /* 0x0000763204097816 */ /* 0x048fe40000000009 */
[----:B------:R-:W-:Y:S02]  /*05a0*/  SHF.L.U32 R3, R4, 0x10, RZ ;  /* 0x0000001004037819 */ /* 0x000fe400000006ff */
[C---:B------:R-:W-:Y:S02]  /*05b0*/  PRMT R10, R5.reuse, 0x7632, R10 ;  /* 0x00007632050a7816 */ /* 0x040fe4000000000a */
[----:B------:R-:W-:-:S02]  /*05c0*/  SHF.L.U32 R4, R5, 0x10, RZ ;  /* 0x0000001005047819 */ /* 0x000fc400000006ff */
[----:B------:R-:W-:Y:S02]  /*05d0*/  SHF.R.U32.HI R5, RZ, 0xa, R6 ;  /* 0x0000000aff057819 */ /* 0x000fe40000011606 */
[----:B------:R-:W-:Y:S02]  /*05e0*/  SHF.L.U32 R6, R8, 0x10, RZ ;  /* 0x0000001008067819 */ /* 0x000fe400000006ff */
[----:B------:R-:W-:Y:S01]  /*05f0*/  LOP3.LUT R32, R5, 0xffff, RZ, 0xc0, !PT ;  /* 0x0000ffff05207812 */ /* 0x000fe200078ec0ff */
[----:B------:R0:W-:Y:S01]  /*0600*/  STL [R1+0xa0], R5 ;  /* 0x0000a00501007387 */ /* 0x0001e20000100800 */
[----:B------:R-:W-:Y:S02]  /*0610*/  SHF.L.U32 R2, R13, 0x10, RZ ;  /* 0x000000100d027819 */ /* 0x000fe400000006ff */
[----:B------:R-:W-:Y:S02]  /*0620*/  SHF.L.U32 R8, R10, 0x10, RZ ;  /* 0x000000100a087819 */ /* 0x000fe400000006ff */
[----:B0-----:R-:W-:-:S02]  /*0630*/  SHF.L.U32 R5, R7, 0x10, RZ ;  /* 0x0000001007057819 */ /* 0x001fc400000006ff */
[----:B------:R-:W-:-:S07]  /*0640*/  SHF.L.U32 R7, R9, 0x10, RZ ;  /* 0x0000001009077819 */ /* 0x000fce00000006ff */
.L_x_644:
[----:B------:R-:W2:Y:S01]  /*0650*/  LDL R9, [R1+0x9c] ;  /* 0x00009c0001097983 */ /* 0x000ea20000100800 */
[----:B0-----:R-:W0:Y:S01]  /*0660*/  LDCU.64 UR14, c[0x0][0x3b8] ;  /* 0x00007700ff0e77ac */ /* 0x001e220008000a00 */
[----:B------:R-:W1:Y:S01]  /*0670*/  S2R R14, SR_TID.X ;  /* 0x00000000000e7919 */ /* 0x000e620000002100 */
[----:B------:R-:W-:Y:S02]  /*0680*/  USHF.L.U32 UR9, UR8, 0x5, URZ ;  /* 0x0000000508097899 */ /* 0x000fe400080006ff */
[----:B------:R-:W-:Y:S01]  /*0690*/  USHF.L.U64.HI UR10, UR8, 0x5, UR5 ;  /* 0x00000005080a7899 */ /* 0x000fe20008010205 */
[----:B------:R-:W3:Y:S03]  /*06a0*/  S2R R15, SR_CTAID.X ;  /* 0x00000000000f7919 */ /* 0x000ee60000002500 */
[----:B------:R-:W-:Y:S01]  /*06b0*/  MOV R10, UR9 ;  /* 0x00000009000a7c02 */ /* 0x000fe20008000f00 */
[----:B------:R-:W-:Y:S01]  /*06c0*/  UIMAD UR9, UR5, 0x50000, URZ ;  /* 0x00050000050978a4 */ /* 0x000fe2000f8e02ff */
[----:B------:R-:W-:Y:S01]  /*06d0*/  MOV R11, UR10 ;  /* 0x0000000a000b7c02 */ /* 0x000fe20008000f00 */
[----:B------:R-:W-:Y:S02]  /*06e0*/  STL [R1+0xa8], R35 ;  /* 0x0000a82301007387 */ /* 0x000fe40000100800 */
[----:B------:R-:W-:-:S02]  /*06f0*/  IMAD.WIDE.U32 R32, R32, 0x2, R10 ;  /* 0x0000000220207825 */ /* 0x000fc400078e000a */
[----:B------:R-:W4:Y:S01]  /*0700*/  LDCU.64 UR10, c[0x0][0x3a0] ;  /* 0x00007400ff0a77ac */ /* 0x000f220008000a00 */
[----:B0-----:R-:W-:-:S04]  /*0710*/  LEA R22, P0, R32, UR14, 0x2 ;  /* 0x0000000e20167c11 */ /* 0x001fc8000f8010ff */
[----:B------:R-:W-:Y:S01]  /*0720*/  LEA.HI.X R23, R32, UR15, R33, 0x2, P0 ;  /* 0x0000000f20177c11 */ /* 0x000fe200080f1421 */
[----:B------:R-:W0:Y:S05]  /*0730*/  LDCU.64 UR14, c[0x0][0x3c8] ;  /* 0x00007900ff0e77ac */ /* 0x000e2a0008000a00 */
[----:B------:R-:W4:Y:S01]  /*0740*/  LDG.E.64.CONSTANT R22, desc[UR12][R22.64] ;  /* 0x0000000c16167981 */ /* 0x000f22000c1e9b00 */
[----:B-1----:R-:W-:Y:S02]  /*0750*/  LOP3.LUT R14, R14, 0xffff, RZ, 0xc0, !PT ;  /* 0x0000ffff0e0e7812 */ /* 0x002fe400078ec0ff */
[----:B---3--:R-:W-:-:S03]  /*0760*/  SHF.L.U32 R15, R15, 0x5, RZ ;  /* 0x000000050f0f7819 */ /* 0x008fc600000006ff */
[----:B------:R-:W-:-:S05]  /*0770*/  IMAD R14, R14, 0x334, RZ ;  /* 0x000003340e0e7824 */ /* 0x000fca00078e02ff */
[----:B------:R-:W-:-:S04]  /*0780*/  SHF.R.U32.HI R14, RZ, 0x10, R14 ;  /* 0x00000010ff0e7819 */ /* 0x000fc8000001160e */
[----:B------:R-:W-:Y:S02]  /*0790*/  LOP3.LUT R14, R14, 0x3e0, R15, 0xf8, !PT ;  /* 0x000003e00e0e7812 */ /* 0x000fe400078ef80f */
[----:B--2---:R-:W-:Y:S02]  /*07a0*/  LOP3.LUT R12, R9, 0xffff, RZ, 0xc0, !PT ;  /* 0x0000ffff090c7812 */ /* 0x004fe400078ec0ff */
[----:B------:R-:W-:-:S03]  /*07b0*/  MOV R9, UR8 ;  /* 0x0000000800097c02 */ /* 0x000fc60008000f00 */
[----:B------:R-:W-:-:S04]  /*07c0*/  IMAD.WIDE.U32 R12, R12, 0x4, RZ ;  /* 0x000000040c0c7825 */ /* 0x000fc800078e00ff */
[----:B------:R-:W-:-:S04]  /*07d0*/  IMAD.WIDE.U32 R10, R9, 0x50000, R12 ;  /* 0x00050000090a7825 */ /* 0x000fc800078e000c */
[----:B------:R-:W-:-:S05]  /*07e0*/  IMAD R9, R14, 0x140, RZ ;  /* 0x000001400e097824 */ /* 0x000fca00078e02ff */
[----:B------:R-:W-:-:S04]  /*07f0*/  IADD3 R9, P1, PT, R9, R10, RZ ;  /* 0x0000000a09097210 */ /* 0x000fc80007f3e0ff */
[----:B------:R-:W-:Y:S01]  /*0800*/  IADD3.X R10, PT, PT, R11, UR9, RZ, P1, !PT ;  /* 0x000000090b0a7c10 */ /* 0x000fe20008ffe4ff */
[----:B------:R-:W1:Y:S01]  /*0810*/  LDCU UR9, c[0x0][0x3c0] ;  /* 0x00007800ff0977ac */ /* 0x000e620008000800 */
[C---:B------:R-:W-:Y:S02]  /*0820*/  SHF.L.U32 R13, R9.reuse, 0x1, RZ ;  /* 0x00000001090d7819 */ /* 0x040fe400000006ff */
[----:B------:R-:W-:Y:S02]  /*0830*/  SHF.L.U64.HI R12, R9, 0x1, R10 ;  /* 0x00000001090c7819 */ /* 0x000fe4000001020a */
[----:B----4-:R-:W-:-:S04]  /*0840*/  IADD3 R32, P0, PT, R13, UR10, RZ ;  /* 0x0000000a0d207c10 */ /* 0x010fc8000ff1e0ff */
[----:B------:R-:W-:Y:S01]  /*0850*/  IADD3.X R33, PT, PT, R12, UR11, RZ, P0, !PT ;  /* 0x0000000b0c217c10 */ /* 0x000fe200087fe4ff */
[----:B------:R-:W2:Y:S04]  /*0860*/  LDCU.64 UR10, c[0x0][0x398] ;  /* 0x00007300ff0a77ac */ /* 0x000ea80008000a00 */
[----:B------:R-:W3:Y:S04]  /*0870*/  LDG.E.64.CONSTANT R44, desc[UR12][R32.64] ;  /* 0x0000000c202c7981 */ /* 0x000ee8000c1e9b00 */
[----:B------:R-:W4:Y:S04]  /*0880*/  LDG.E.64.CONSTANT R26, desc[UR12][R32.64+0xa00] ;  /* 0x000a000c201a7981 */ /* 0x000f28000c1e9b00 */
[----:B------:R-:W4:Y:S04]  /*0890*/  LDG.E.64.CONSTANT R10, desc[UR12][R32.64+0x1400] ;  /* 0x0014000c200a7981 */ /* 0x000f28000c1e9b00 */
[----:B------:R-:W4:Y:S04]  /*08a0*/  LDG.E.64.CONSTANT R18, desc[UR12][R32.64+0x1e00] ;  /* 0x001e000c20127981 */ /* 0x000f28000c1e9b00 */
[----:B------:R-:W4:Y:S01]  /*08b0*/  LDG.E.64.CONSTANT R28, desc[UR12][R32.64+0x2800] ;  /* 0x0028000c201c7981 */ /* 0x000f22000c1e9b00 */
[----:B--2---:R-:W-:-:S03]  /*08c0*/  IADD3 R14, P0, PT, R13, UR10, RZ ;  /* 0x0000000a0d0e7c10 */ /* 0x004fc6000ff1e0ff */
[----:B------:R-:W-:Y:S01]  /*08d0*/  STL [R1+0x94], R13 ;  /* 0x0000940d01007387 */ /* 0x000fe20000100800 */
[----:B------:R-:W-:-:S03]  /*08e0*/  IADD3.X R15, PT, PT, R12, UR11, RZ, P0, !PT ;  /* 0x0000000b0c0f7c10 */ /* 0x000fc600087fe4ff */
[----:B------:R2:W-:Y:S04]  /*08f0*/  STL [R1+0x98], R12 ;  /* 0x0000980c01007387 */ /* 0x0005e80000100800 */
[----:B------:R-:W4:Y:S04]  /*0900*/  LDG.E.64.CONSTANT R16, desc[UR12][R14.64+0xa00] ;  /* 0x000a000c0e107981 */ /* 0x000f28000c1e9b00 */
[----:B------:R-:W4:Y:S04]  /*0910*/  LDG.E.64.CONSTANT R38, desc[UR12][R14.64+0x1400] ;  /* 0x0014000c0e267981 */ /* 0x000f28000c1e9b00 */
[----:B--2---:R-:W2:Y:S04]  /*0920*/  LDG.E.64.CONSTANT R12, desc[UR12][R14.64] ;  /* 0x0000000c0e0c7981 */ /* 0x004ea8000c1e9b00 */
[----:B------:R-:W2:Y:S04]  /*0930*/  LDG.E.64.CONSTANT R36, desc[UR12][R14.64+0x1e00] ;  /* 0x001e000c0e247981 */ /* 0x000ea8000c1e9b00 */
[----:B------:R-:W2:Y:S01]  /*0940*/  LDG.E.64.CONSTANT R40, desc[UR12][R32.64+0x3200] ;  /* 0x0032000c20287981 */ /* 0x000ea2000c1e9b00 */
[----:B-1----:R-:W-:-:S03]  /*0950*/  FADD.FTZ R20, R23, UR9 ;  /* 0x0000000917147e21 */ /* 0x002fc60008010000 */
[----:B------:R-:W2:Y:S03]  /*0960*/  LDG.E.64.CONSTANT R42, desc[UR12][R14.64+0x2800] ;  /* 0x0028000c0e2a7981 */ /* 0x000ea6000c1e9b00 */
[----:B------:R-:W1:Y:S01]  /*0970*/  MUFU.RSQ R20, R20 ;  /* 0x0000001400147308 */ /* 0x000e620000001400 */
[----:B---3--:R-:W-:-:S05]  /*0980*/  SHF.L.U32 R9, R44, 0x10, RZ ;  /* 0x000000102c097819 */ /* 0x008fca00000006ff */
[----:B------:R-:W-:-:S04]  /*0990*/  FADD.FTZ R9, -R22, R9 ;  /* 0x0000000916097221 */ /* 0x000fc80000010100 */
[----:B-1----:R-:W-:Y:S01]  /*09a0*/  FMUL.FTZ R24, R20, R9 ;  /* 0x0000000914187220 */ /* 0x002fe20000410000 */
[----:B------:R-:W-:-:S03]  /*09b0*/  SHF.L.U32 R21, R45, 0x10, RZ ;  /* 0x000000102d157819 */ /* 0x000fc600000006ff */
[----:B-----5:R-:W-:Y:S01]  /*09c0*/  FFMA.FTZ R51, R0, R24, R3 ;  /* 0x0000001800337223 */ /* 0x020fe20000010003 */
[----:B------:R1:W-:Y:S01]  /*09d0*/  STL [R1+0x68], R24 ;  /* 0x0000681801007387 */ /* 0x0003e20000100800 */
[----:B------:R-:W-:Y:S01]  /*09e0*/  FADD.FTZ R21, -R22, R21 ;  /* 0x0000001516157221 */ /* 0x000fe20000010100 */
[----:B----4-:R-:W-:Y:S02]  /*09f0*/  SHF.L.U32 R9, R26, 0x10, RZ ;  /* 0x000000101a097819 */ /* 0x010fe400000006ff */
[----:B-1----:R-:W3:Y:S01]  /*0a00*/  LDG.E.64.CONSTANT R24, desc[UR12][R32.64+0x3c00] ;  /* 0x003c000c20187981 */ /* 0x002ee2000c1e9b00 */
[----:B------:R-:W-:Y:S02]  /*0a10*/  FMUL.FTZ R21, R20, R21 ;  /* 0x0000001514157220 */ /* 0x000fe40000410000 */
[----:B------:R-:W-:Y:S02]  /*0a20*/  FADD.FTZ R9, -R22, R9 ;  /* 0x0000000916097221 */ /* 0x000fe40000010100 */
[----:B------:R-:W-:Y:S01]  /*0a30*/  FFMA.FTZ R48, R2, R21, R4 ;  /* 0x0000001502307223 */ /* 0x000fe20000010004 */
[----:B------:R1:W-:Y:S01]  /*0a40*/  STL [R1+0x6c], R21 ;  /* 0x00006c1501007387 */ /* 0x0003e20000100800 */
[----:B------:R-:W-:Y:S01]  /*0a50*/  FMUL.FTZ R9, R20, R9 ;  /* 0x0000000914097220 */ /* 0x000fe20000410000 */
[----:B------:R-:W-:-:S02]  /*0a60*/  SHF.L.U32 R23, R11, 0x10, RZ ;  /* 0x000000100b177819 */ /* 0x000fc400000006ff */
[----:B------:R-:W-:Y:S01]  /*0a70*/  SHF.L.U32 R31, R18, 0x10, RZ ;  /* 0x00000010121f7819 */ /* 0x000fe200000006ff */
[----:B------:R-:W-:Y:S01]  /*0a80*/  FFMA.FTZ R47, R0, R9, R3 ;  /* 0x00000009002f7223 */ /* 0x000fe20000010003 */
[----:B------:R-:W-:Y:S02]  /*0a90*/  SHF.L.U32 R46, R19, 0x10, RZ ;  /* 0x00000010132e7819 */ /* 0x000fe400000006ff */
[----:B------:R-:W-:Y:S02]  /*0aa0*/  SHF.L.U32 R54, R29, 0x10, RZ ;  /* 0x000000101d367819 */ /* 0x000fe400000006ff */
[----:B------:R-:W-:Y:S02]  /*0ab0*/  PRMT R44, R44, 0x7632, R44 ;  /* 0x000076322c2c7816 */ /* 0x000fe4000000002c */
[----:B------:R-:W-:Y:S01]  /*0ac0*/  SHF.L.U32 R52, R28, 0x10, RZ ;  /* 0x000000101c347819 */ /* 0x000fe200000006ff */
[----:B------:R-:W-:Y:S01]  /*0ad0*/  FMUL.FTZ R53, R51, -1.4426950216293334961 ;  /* 0xbfb8aa3b33357820 */ /* 0x000fe20000410000 */
[----:B-1----:R-:W-:Y:S01]  /*0ae0*/  SHF.L.U32 R21, R27, 0x10, RZ ;  /* 0x000000101b157819 */ /* 0x002fe200000006ff */
[----:B------:R1:W-:Y:S04]  /*0af0*/  STL [R1+0x70], R9 ;  /* 0x0000700901007387 */ /* 0x0003e80000100800 */
[----:B------:R-:W-:Y:S01]  /*0b00*/  FADD.FTZ R21, -R22, R21 ;  /* 0x0000001516157221 */ /* 0x000fe20000010100 */
[----:B------:R-:W-:Y:S01]  /*0b10*/  PRMT R26, R26, 0x7632, R26 ;  /* 0x000076321a1a7816 */ /* 0x000fe2000000001a */
[----:B------:R-:W4:Y:S01]  /*0b20*/  LDG.E.64.CONSTANT R32, desc[UR12][R32.64+0x4600] ;  /* 0x0046000c20207981 */ /* 0x000f22000c1e9b00 */
[----:B-1----:R-:W-:Y:S01]  /*0b30*/  SHF.L.U32 R9, R10, 0x10, RZ ;  /* 0x000000100a097819 */ /* 0x002fe200000006ff */
[----:B------:R-:W-:Y:S01]  /*0b40*/  FMUL.FTZ R21, R20, R21 ;  /* 0x0000001514157220 */ /* 0x000fe20000410000 */
[C---:B------:R-:W-:Y:S01]  /*0b50*/  FADD.FTZ R23, -R22.reuse, R23 ;  /* 0x0000001716177221 */ /* 0x040fe20000010100 */
[----:B------:R-:W-:-:S02]  /*0b60*/  FADD.FTZ R31, -R22, R31 ;  /* 0x0000001f161f7221 */ /* 0x000fc40000010100 */
[----:B------:R-:W-:Y:S01]  /*0b70*/  FADD.FTZ R9, -R22, R9 ;  /* 0x0000000916097221 */ /* 0x000fe20000010100 */
[----:B------:R-:W-:Y:S01]  /*0b80*/  PRMT R10, R45, 0x7632, R10 ;  /* 0x000076322d0a7816 */ /* 0x000fe2000000000a */
[----:B------:R1:W-:Y:S01]  /*0b90*/  STL [R1+0x78], R21 ;  /* 0x0000781501007387 */ /* 0x0003e20000100800 */
[----:B------:R-:W-:Y:S01]  /*0ba0*/  FFMA.FTZ R30, R2, R21, R4 ;  /* 0x00000015021e7223 */ /* 0x000fe20000010004 */
[C---:B------:R-:W-:Y:S01]  /*0bb0*/  FADD.FTZ R46, -R22.reuse, R46 ;  /* 0x0000002e162e7221 */ /* 0x040fe20000010100 */
[----:B------:R-:W-:Y:S01]  /*0bc0*/  FADD.FTZ R45, -R22, R54 ;  /* 0x00000036162d7221 */ /* 0x000fe20000010100 */
[----:B------:R-:W-:Y:S01]  /*0bd0*/  SHF.L.U32 R54, R44, 0x10, RZ ;  /* 0x000000102c367819 */ /* 0x000fe200000006ff */
[C---:B------:R-:W-:Y:S01]  /*0be0*/  FMUL.FTZ R23, R20.reuse, R23 ;  /* 0x0000001714177220 */ /* 0x040fe20000410000 */
[C---:B------:R-:W-:Y:S01]  /*0bf0*/  FMUL.FTZ R34, R20.reuse, R31 ;  /* 0x0000001f14227220 */ /* 0x040fe20000410000 */
[C---:B------:R-:W-:Y:S01]  /*0c00*/  FMUL.FTZ R35, R20.reuse, R46 ;  /* 0x0000002e14237220 */ /* 0x040fe20000410000 */
[----:B-1----:R-:W-:Y:S01]  /*0c10*/  FMUL.FTZ R21, R20, R9 ;  /* 0x0000000914157220 */ /* 0x002fe20000410000 */
[C---:B------:R-:W-:Y:S01]  /*0c20*/  FADD.FTZ R52, -R22.reuse, R52 ;  /* 0x0000003416347221 */ /* 0x040fe20000010100 */
[----:B------:R-:W-:Y:S01]  /*0c30*/  FADD.FTZ R54, -R22, R54 ;  /* 0x0000003616367221 */ /* 0x000fe20000010100 */
[----:B------:R-:W-:-:S02]  /*0c40*/  FFMA.FTZ R46, R2, R35, R4 ;  /* 0x00000023022e7223 */ /* 0x000fc40000010004 */
[----:B------:R-:W-:Y:S01]  /*0c50*/  STL [R1+0x80], R21 ;  /* 0x0000801501007387 */ /* 0x000fe20000100800 */
[----:B------:R-:W1:Y:S03]  /*0c60*/  MUFU.EX2 R53, R53 ;  /* 0x0000003500357308 */ /* 0x000e660000000800 */
[----:B------:R-:W-:Y:S01]  /*0c70*/  STL [R1+0x8c], R23 ;  /* 0x00008c1701007387 */ /* 0x000fe20000100800 */
[----:B------:R-:W-:-:S03]  /*0c80*/  FMUL.FTZ R56, R20, R54 ;  /* 0x0000003614387220 */ /* 0x000fc60000410000 */
[----:B------:R-:W-:Y:S04]  /*0c90*/  STL [R1+0x88], R34 ;  /* 0x0000882201007387 */ /* 0x000fe80000100800 */
[----:B------:R0:W-:Y:S01]  /*0ca0*/  STL [R1+0x84], R35 ;  /* 0x0000842301007387 */ /* 0x0001e20000100800 */
[----:B------:R-:W-:Y:S01]  /*0cb0*/  FMUL.FTZ R50, R48, -1.4426950216293334961 ;  /* 0xbfb8aa3b30327820 */ /* 0x000fe20000410000 */
[----:B------:R-:W-:Y:S01]  /*0cc0*/  FFMA.FTZ R59, R5, R56, R7 ;  /* 0x00000038053b7223 */ /* 0x000fe20000010007 */
[----:B0-----:R-:W-:Y:S01]  /*0cd0*/  FMUL.FTZ R35, R20, R52 ;  /* 0x0000003414237220 */ /* 0x001fe20000410000 */
[----:B------:R-:W-:-:S03]  /*0ce0*/  FMUL.FTZ R52, R46, -1.4426950216293334961 ;  /* 0xbfb8aa3b2e347820 */ /* 0x000fc60000410000 */
[----:B------:R-:W-:Y:S01]  /*0cf0*/  FFMA.FTZ R44, R0, R35, R3 ;  /* 0x00000023002c7223 */ /* 0x000fe20000010003 */
[----:B------:R0:W-:Y:S01]  /*0d00*/  STL [R1+0x7c], R35 ;  /* 0x00007c2301007387 */ /* 0x0001e20000100800 */
[----:B------:R-:W-:Y:S01]  /*0d10*/  FMUL.FTZ R55, R59, -1.4426950216293334961 ;  /* 0xbfb8aa3b3b377820 */ /* 0x000fe20000410000 */
[----:B------:R-:W2:Y:S08]  /*0d20*/  MUFU.EX2 R50, R50 ;  /* 0x0000003200327308 */ /* 0x000eb00000000800 */
[----:B0-----:R0:W-:Y:S01]  /*0d30*/  MUFU.EX2 R35, R52 ;  /* 0x0000003400237308 */ /* 0x0011e20000000800 */
[----:B------:R-:W-:Y:S01]  /*0d40*/  FMUL.FTZ R45, R20, R45 ;  /* 0x0000002d142d7220 */ /* 0x000fe20000410000 */
[----:B0-----:R-:W-:-:S06]  /*0d50*/  SHF.L.U32 R52, R10, 0x10, RZ ;  /* 0x000000100a347819 */ /* 0x001fcc00000006ff */
[----:B------:R-:W0:Y:S01]  /*0d60*/  MUFU.EX2 R55, R55 ;  /* 0x0000003700377308 */ /* 0x000e220000000800 */
[----:B------:R-:W-:Y:S01]  /*0d70*/  SHF.L.U32 R26, R26, 0x10, RZ ;  /* 0x000000101a1a7819 */ /* 0x000fe200000006ff */
[----:B------:R-:W-:Y:S01]  /*0d80*/  FADD.FTZ R52, -R22, R52 ;  /* 0x0000003416347221 */ /* 0x000fe20000010100 */
[----:B-1----:R-:W-:-:S03]  /*0d90*/  FADD.FTZ R53, R53, 1 ;  /* 0x3f80000035357421 */ /* 0x002fc60000010000 */
[----:B------:R-:W-:Y:S01]  /*0da0*/  FMUL.FTZ R52, R20, R52 ;  /* 0x0000003414347220 */ /* 0x000fe20000410000 */
[----:B------:R-:W-:Y:S01]  /*0db0*/  STL [R1+0x74], R45 ;  /* 0x0000742d01007387 */ /* 0x000fe20000100800 */
[----:B------:R-:W-:Y:S01]  /*0dc0*/  FADD.FTZ R26, -R22, R26 ;  /* 0x0000001a161a7221 */ /* 0x000fe20000010100 */
[----:B------:R-:W1:Y:S02]  /*0dd0*/  MUFU.RCP R57, R53 ;  /* 0x0000003500397308 */ /* 0x000e640000001000 */
[----:B------:R0:W-:Y:S04]  /*0de0*/  STL [R1+0x64], R56 ;  /* 0x0000643801007387 */ /* 0x0001e80000100800 */
[----:B------:R1:W-:Y:S01]  /*0df0*/  STL [R1+0x60], R52 ;  /* 0x0000603401007387 */ /* 0x0003e20000100800 */
[----:B------:R-:W-:Y:S01]  /*0e00*/  PRMT R61, R27, 0x7632, R61 ;  /* 0x000076321b3d7816 */ /* 0x000fe2000000003d */
[----:B--2---:R-:W-:Y:S01]  /*0e10*/  FADD.FTZ R50, R50, 1 ;  /* 0x3f80000032327421 */ /* 0x004fe20000010000 */
[----:B0-----:R-:W-:-:S02]  /*0e20*/  FMUL.FTZ R56, R20, R26 ;  /* 0x0000001a14387220 */ /* 0x001fc40000410000 */
[----:B------:R-:W2:Y:S01]  /*0e30*/  LDG.E.64.CONSTANT R26, desc[UR12][R14.64+0x3200] ;  /* 0x0032000c0e1a7981 */ /* 0x000ea2000c1e9b00 */
[----:B-1----:R-:W-:-:S04]  /*0e40*/  FFMA.FTZ R52, R6, R52, R8 ;  /* 0x0000003406347223 */ /* 0x002fc80000010008 */
[----:B------:R-:W-:Y:S01]  /*0e50*/  FMUL.FTZ R54, R52, -1.4426950216293334961 ;  /* 0xbfb8aa3b34367820 */ /* 0x000fe20000410000 */
[----:B------:R-:W0:Y:S01]  /*0e60*/  MUFU.RCP R53, R50 ;  /* 0x0000003200357308 */ /* 0x000e220000001000 */
[----:B------:R-:W-:Y:S01]  /*0e70*/  FADD.FTZ R55, R55, 1 ;  /* 0x3f80000037377421 */ /* 0x000fe20000010000 */
[----:B------:R-:W-:-:S06]  /*0e80*/  FMUL.FTZ R49, R47, -1.4426950216293334961 ;  /* 0xbfb8aa3b2f317820 */ /* 0x000fcc0000410000 */
[----:B------:R-:W1:Y:S01]  /*0e90*/  MUFU.EX2 R54, R54 ;  /* 0x0000003600367308 */ /* 0x000e620000000800 */
[----:B------:R-:W-:Y:S01]  /*0ea0*/  FADD.FTZ R58, -R57, 1 ;  /* 0x3f800000393a7421 */ /* 0x000fe20000010100 */
[----:B------:R-:W-:Y:S01]  /*0eb0*/  SHF.L.U32 R61, R61, 0x10, RZ ;  /* 0x000000103d3d7819 */ /* 0x000fe200000006ff */
[----:B------:R-:W-:-:S05]  /*0ec0*/  FMUL.FTZ R9, R30, -1.4426950216293334961 ;  /* 0xbfb8aa3b1e097820 */ /* 0x000fca0000410000 */
[----:B------:R-:W-:Y:S01]  /*0ed0*/  MUFU.RCP R55, R55 ;  /* 0x0000003700377308 */ /* 0x000fe20000001000 */
[----:B------:R-:W-:Y:S01]  /*0ee0*/  FFMA.FTZ R51, R51, R58, 1 ;  /* 0x3f80000033337423 */ /* 0x000fe2000001003a */
[----:B------:R-:W-:Y:S01]  /*0ef0*/  FADD.FTZ R58, -R22, R61 ;  /* 0x0000003d163a7221 */ /* 0x000fe20000010100 */
[----:B------:R-:W-:Y:S01]  /*0f00*/  PRMT R11, R10, 0x7632, R11 ;  /* 0x000076320a0b7816 */ /* 0x000fe2000000000b */
[----:B0-----:R-:W-:-:S04]  /*0f10*/  FADD.FTZ R10, -R53, 1 ;  /* 0x3f800000350a7421 */ /* 0x001fc80000010100 */
[----:B------:R-:W0:Y:S01]  /*0f20*/  MUFU.EX2 R49, R49 ;  /* 0x0000003100317308 */ /* 0x000e220000000800 */
[----:B------:R-:W-:Y:S01]  /*0f30*/  FMUL.FTZ R58, R20, R58 ;  /* 0x0000003a143a7220 */ /* 0x000fe20000410000 */
[----:B-1----:R-:W-:Y:S01]  /*0f40*/  FADD.FTZ R54, R54, 1 ;  /* 0x3f80000036367421 */ /* 0x002fe20000010000 */
[----:B------:R-:W-:Y:S05]  /*0f50*/  STL [R1+0x5c], R56 ;  /* 0x00005c3801007387 */ /* 0x000fea0000100800 */
[----:B------:R-:W1:Y:S01]  /*0f60*/  MUFU.EX2 R9, R9 ;  /* 0x0000000900097308 */ /* 0x000e620000000800 */
[----:B------:R-:W-:Y:S01]  /*0f70*/  FFMA.FTZ R10, R48, R10, 1 ;  /* 0x3f800000300a7423 */ /* 0x000fe2000001000a */
[----:B------:R-:W-:Y:S01]  /*0f80*/  FMUL.FTZ R57, R57, R51 ;  /* 0x0000003339397220 */ /* 0x000fe20000410000 */
[----:B------:R0:W-:Y:S01]  /*0f90*/  STL [R1+0x58], R58 ;  /* 0x0000583a01007387 */ /* 0x0001e20000100800 */
[----:B------:R-:W-:Y:S01]  /*0fa0*/  FFMA.FTZ R51, R6, R58, R8 ;  /* 0x0000003a06337223 */ /* 0x000fe20000010008 */
[----:B------:R-:W-:-:S03]  /*0fb0*/  FMUL.FTZ R10, R53, R10 ;  /* 0x0000000a350a7220 */ /* 0x000fc60000410000 */
[----:B------:R-:W-:Y:S01]  /*0fc0*/  FMUL.FTZ R53, R51, -1.4426950216293334961 ;  /* 0xbfb8aa3b33357820 */ /* 0x000fe20000410000 */
[----:B0-----:R0:W1:Y:S01]  /*0fd0*/  MUFU.RCP R58, R54 ;  /* 0x00000036003a7308 */ /* 0x0010620000001000 */
[----:B------:R-:W-:Y:S01]  /*0fe0*/  FFMA.FTZ R50, R5, R56, R7 ;  /* 0x0000003805327223 */ /* 0x000fe20000010007 */
[----:B------:R-:W-:Y:S01]  /*0ff0*/  SHF.L.U32 R61, R11, 0x10, RZ ;  /* 0x000000100b3d7819 */ /* 0x000fe200000006ff */
[----:B------:R-:W-:Y:S01]  /*1000*/  FADD.FTZ R49, R49, 1 ;  /* 0x3f80000031317421 */ /* 0x000fe20000010000 */
[----:B0-----:R-:W-:-:S04]  /*1010*/  FADD.FTZ R54, -R55, 1 ;  /* 0x3f80000037367421 */ /* 0x001fc80000010100 */
[----:B------:R-:W-:Y:S01]  /*1020*/  FFMA.FTZ R59, R59, R54, 1 ;  /* 0x3f8000003b3b7423 */ /* 0x000fe20000010036 */
[----:B------:R-:W0:Y:S01]  /*1030*/  MUFU.EX2 R53, R53 ;  /* 0x0000003500357308 */ /* 0x000e220000000800 */
[----:B------:R-:W-:Y:S02]  /*1040*/  FMUL.FTZ R56, R50, -1.4426950216293334961 ;  /* 0xbfb8aa3b32387820 */ /* 0x000fe40000410000 */
[----:B------:R-:W-:Y:S01]  /*1050*/  FMUL.FTZ R59, R55, R59 ;  /* 0x0000003b373b7220 */ /* 0x000fe20000410000 */
[----:B-1----:R-:W-:Y:S01]  /*1060*/  FADD.FTZ R55, R9, 1 ;  /* 0x3f80000009377421 */ /* 0x002fe20000010000 */
[----:B------:R-:W-:Y:S01]  /*1070*/  SHF.L.U32 R9, R12, 0x10, RZ ;  /* 0x000000100c097819 */ /* 0x000fe200000006ff */
[----:B------:R-:W-:Y:S01]  /*1080*/  FADD.FTZ R48, -R22, R61 ;  /* 0x0000003d16307221 */ /* 0x000fe20000010100 */
[----:B------:R-:W-:Y:S01]  /*1090*/  PRMT R12, R11, 0x7632, R12 ;  /* 0x000076320b0c7816 */ /* 0x000fe2000000000c */
[----:B------:R-:W1:Y:S01]  /*10a0*/  MUFU.RCP R49, R49 ;  /* 0x0000003100317308 */ /* 0x000e620000001000 */
[----:B------:R-:W-:Y:S01]  /*10b0*/  FFMA.FTZ R23, R2, R23, R4 ;  /* 0x0000001702177223 */ /* 0x000fe20000010004 */
[----:B------:R-:W-:Y:S01]  /*10c0*/  FMUL.FTZ R61, R20, R48 ;  /* 0x00000030143d7220 */ /* 0x000fe20000410000 */
[----:B------:R-:W-:Y:S01]  /*10d0*/  FMUL.FTZ R11, R9, R57 ;  /* 0x00000039090b7220 */ /* 0x000fe20000410000 */
[----:B------:R-:W-:-:S02]  /*10e0*/  PRMT R57, R12, 0x7632, R57 ;  /* 0x000076320c397816 */ /* 0x000fc40000000039 */
[----:B------:R-:W-:Y:S02]  /*10f0*/  SHF.L.U32 R12, R12, 0x10, RZ ;  /* 0x000000100c0c7819 */ /* 0x000fe400000006ff */
[----:B------:R-:W1:Y:S01]  /*1100*/  MUFU.EX2 R56, R56 ;  /* 0x0000003800387308 */ /* 0x000e620000000800 */
[----:B------:R-:W-:Y:S01]  /*1110*/  FMUL.FTZ R31, R23, -1.4426950216293334961 ;  /* 0xbfb8aa3b171f7820 */ /* 0x000fe20000410000 */
[----:B------:R0:W-:Y:S01]  /*1120*/  STL [R1+0x3c], R61 ;  /* 0x00003c3d01007387 */ /* 0x0001e20000100800 */
[----:B------:R-:W-:Y:S01]  /*1130*/  FFMA.FTZ R48, R5, R61, R7 ;  /* 0x0000003d05307223 */ /* 0x000fe20000010007 */
[----:B------:R-:W-:Y:S01]  /*1140*/  SHF.L.U32 R9, R13, 0x10, RZ ;  /* 0x000000100d097819 */ /* 0x000fe200000006ff */
[----:B------:R-:W-:-:S03]  /*1150*/  FADD.FTZ R12, -R22, R12 ;  /* 0x0000000c160c7221 */ /* 0x000fc60000010100 */
[----:B------:R-:W1:Y:S01]  /*1160*/  MUFU.RCP R55, R55 ;  /* 0x0000003700377308 */ /* 0x000e620000001000 */
[----:B------:R-:W-:Y:S01]  /*1170*/  FFMA.FTZ R21, R0, R21, R3 ;  /* 0x0000001500157223 */ /* 0x000fe20000010003 */
[----:B------:R-:W-:Y:S01]  /*1180*/  SHF.L.U32 R57, R57, 0x10, RZ ;  /* 0x0000001039397819 */ /* 0x000fe200000006ff */
[----:B0-----:R-:W-:Y:S01]  /*1190*/  FADD.FTZ R61, -R58, 1 ;  /* 0x3f8000003a3d7421 */ /* 0x001fe20000010100 */
[----:B------:R-:W-:Y:S01]  /*11a0*/  FADD.FTZ R53, R53, 1 ;  /* 0x3f80000035357421 */ /* 0x000fe20000010000 */
[----:B------:R-:W-:-:S03]  /*11b0*/  FMUL.FTZ R60, R21, -1.4426950216293334961 ;  /* 0xbfb8aa3b153c7820 */ /* 0x000fc60000410000 */
[----:B------:R-:W0:Y:S01]  /*11c0*/  MUFU.EX2 R31, R31 ;  /* 0x0000001f001f7308 */ /* 0x000e220000000800 */
[----:B------:R-:W-:Y:S01]  /*11d0*/  FFMA.FTZ R52, R52, R61, 1 ;  /* 0x3f80000034347423 */ /* 0x000fe2000001003d */
[----:B------:R-:W-:Y:S01]  /*11e0*/  FMUL.FTZ R61, R20, R12 ;  /* 0x0000000c143d7220 */ /* 0x000fe20000410000 */
[----:B------:R-:W-:Y:S01]  /*11f0*/  FMUL.FTZ R9, R9, R10 ;  /* 0x0000000a09097220 */ /* 0x000fe20000410000 */
[----:B------:R-:W-:Y:S01]  /*1200*/  FMUL.FTZ R10, R57, R59 ;  /* 0x0000003b390a7220 */ /* 0x000fe20000410000 */
[----:B------:R-:W-:Y:S01]  /*1210*/  PRMT R12, R13, 0x7632, R12 ;  /* 0x000076320d0c7816 */ /* 0x000fe2000000000c */
[----:B-1----:R-:W-:Y:S02]  /*1220*/  FADD.FTZ R57, -R49, 1 ;  /* 0x3f80000031397421 */ /* 0x002fe40000010100 */
[----:B------:R1:W-:Y:S01]  /*1230*/  MUFU.RCP R13, R53 ;  /* 0x00000035000d7308 */ /* 0x0003e20000001000 */
[----:B------:R-:W-:Y:S01]  /*1240*/  FADD.FTZ R56, R56, 1 ;  /* 0x3f80000038387421 */ /* 0x000fe20000010000 */
[----:B------:R-:W-:Y:S01]  /*1250*/  FMUL.FTZ R54, R48, -1.4426950216293334961 ;  /* 0xbfb8aa3b30367820 */ /* 0x000fe20000410000 */
[----:B------:R-:W-:Y:S01]  /*1260*/  FFMA.FTZ R57, R47, R57, 1 ;  /* 0x3f8000002f397423 */ /* 0x000fe20000010039 */
[----:B------:R-:W-:Y:S01]  /*1270*/  FMUL.FTZ R52, R58, R52 ;  /* 0x000000343a347220 */ /* 0x000fe20000410000 */
[----:B-1----:R-:W-:-:S03]  /*1280*/  FFMA.FTZ R53, R6, R61, R8 ;  /* 0x0000003d06357223 */ /* 0x002fc60000010008 */
[----:B------:R-:W1:Y:S01]  /*1290*/  MUFU.EX2 R60, R60 ;  /* 0x0000003c003c7308 */ /* 0x000e620000000800 */
[----:B------:R-:W-:Y:S01]  /*12a0*/  FADD.FTZ R58, -R55, 1 ;  /* 0x3f800000373a7421 */ /* 0x000fe20000010100 */
[----:B------:R-:W-:-:S03]  /*12b0*/  FMUL.FTZ R47, R53, -1.4426950216293334961 ;  /* 0xbfb8aa3b352f7820 */ /* 0x000fc60000410000 */
[----:B------:R-:W-:-:S03]  /*12c0*/  FFMA.FTZ R30, R30, R58, 1 ;  /* 0x3f8000001e1e7423 */ /* 0x000fc6000001003a */
[----:B------:R-:W1:Y:S01]  /*12d0*/  MUFU.RCP R56, R56 ;  /* 0x0000003800387308 */ /* 0x000e620000001000 */
[----:B0-----:R-:W-:Y:S01]  /*12e0*/  FADD.FTZ R31, R31, 1 ;  /* 0x3f8000001f1f7421 */ /* 0x001fe20000010000 */
[----:B------:R-:W-:-:S06]  /*12f0*/  PRMT R19, R18, 0x7632, R19 ;  /* 0x0000763212137816 */ /* 0x000fcc0000000013 */
[----:B------:R-:W0:Y:S01]  /*1300*/  MUFU.EX2 R54, R54 ;  /* 0x0000003600367308 */ /* 0x000e220000000800 */
[----:B------:R-:W-:-:S07]  /*1310*/  FMUL.FTZ R55, R55, R30 ;  /* 0x0000001e37377220 */ /* 0x000fce0000410000 */
[----:B------:R-:W0:Y:S01]  /*1320*/  MUFU.EX2 R47, R47 ;  /* 0x0000002f002f7308 */ /* 0x000e220000000800 */
[----:B------:R-:W-:Y:S01]  /*1330*/  SHF.L.U32 R12, R12, 0x10, RZ ;  /* 0x000000100c0c7819 */ /* 0x000fe200000006ff */
[----:B------:R-:W-:Y:S01]  /*1340*/  FMUL.FTZ R57, R49, R57 ;  /* 0x0000003931397220 */ /* 0x000fe20000410000 */
[----:B-1----:R-:W-:-:S05]  /*1350*/  FADD.FTZ R49, R60, 1 ;  /* 0x3f8000003c317421 */ /* 0x002fca0000010000 */
[----:B------:R1:W-:Y:S01]  /*1360*/  MUFU.RCP R30, R31 ;  /* 0x0000001f001e7308 */ /* 0x0003e20000001000 */
[----:B------:R-:W-:Y:S01]  /*1370*/  FMUL.FTZ R12, R12, R52 ;  /* 0x000000340c0c7220 */ /* 0x000fe20000410000 */
[C---:B-1----:R-:W-:Y:S01]  /*1380*/  SHF.L.U32 R31, R19.reuse, 0x10, RZ ;  /* 0x00000010131f7819 */ /* 0x042fe200000006ff */
[----:B------:R-:W-:Y:S01]  /*1390*/  FADD.FTZ R52, -R56, 1 ;  /* 0x3f80000038347421 */ /* 0x000fe20000010100 */
[----:B------:R-:W-:-:S03]  /*13a0*/  PRMT R28, R19, 0x7632, R28 ;  /* 0x00007632131c7816 */ /* 0x000fc6000000001c */
[----:B------:R-:W-:Y:S01]  /*13b0*/  FADD.FTZ R31, -R22, R31 ;  /* 0x0000001f161f7221 */ /* 0x000fe20000010100 */
[----:B------:R-:W1:Y:S01]  /*13c0*/  MUFU.RCP R49, R49 ;  /* 0x0000003100317308 */ /* 0x000e620000001000 */
[----:B0-----:R-:W-:Y:S02]  /*13d0*/  FADD.FTZ R19, R54, 1 ;  /* 0x3f80000036137421 */ /* 0x001fe40000010000 */
[----:B------:R-:W-:Y:S01]  /*13e0*/  FMUL.FTZ R59, R20, R31 ;  /* 0x0000001f143b7220 */ /* 0x000fe20000410000 */
[----:B------:R-:W-:Y:S01]  /*13f0*/  FADD.FTZ R31, R47, 1 ;  /* 0x3f8000002f1f7421 */ /* 0x000fe20000010000 */
[----:B------:R-:W-:Y:S01]  /*1400*/  FFMA.FTZ R52, R50, R52, 1 ;  /* 0x3f80000032347423 */ /* 0x000fe20000010034 */
[----:B------:R-:W-:Y:S01]  /*1410*/  FADD.FTZ R50, -R13, 1 ;  /* 0x3f8000000d327421 */ /* 0x000fe20000010100 */
[----:B------:R-:W-:Y:S01]  /*1420*/  PRMT R54, R17, 0x7632, R54 ;  /* 0x0000763211367816 */ /* 0x000fe20000000036 */
[----:B------:R-:W0:Y:S02]  /*1430*/  MUFU.RCP R19, R19 ;  /* 0x0000001300137308 */ /* 0x000e240000001000 */
[----:B------:R-:W-:Y:S01]  /*1440*/  FFMA.FTZ R18, R51, R50, 1 ;  /* 0x3f80000033127423 */ /* 0x000fe20000010032 */
[----:B------:R-:W-:-:S05]  /*1450*/  SHF.L.U32 R51, R28, 0x10, RZ ;  /* 0x000000101c337819 */ /* 0x000fca00000006ff */
[----:B------:R-:W3:Y:S01]  /*1460*/  MUFU.RCP R31, R31 ;  /* 0x0000001f001f7308 */ /* 0x000ee20000001000 */
[C---:B------:R-:W-:Y:S01]  /*1470*/  SHF.L.U32 R50, R16.reuse, 0x10, RZ ;  /* 0x0000001010327819 */ /* 0x040fe200000006ff */
[----:B------:R-:W-:Y:S01]  /*1480*/  FMUL.FTZ R18, R13, R18 ;  /* 0x000000120d127220 */ /* 0x000fe20000410000 */
[----:B------:R-:W-:Y:S02]  /*1490*/  PRMT R28, R16, 0x7632, R28 ;  /* 0x00007632101c7816 */ /* 0x000fe4000000001c */
[----:B------:R-:W-:Y:S02]  /*14a0*/  SHF.L.U32 R54, R54, 0x10, RZ ;  /* 0x0000001036367819 */ /* 0x000fe400000006ff */
[----:B------:R-:W-:Y:S01]  /*14b0*/  SHF.L.U32 R16, R17, 0x10, RZ ;  /* 0x0000001011107819 */ /* 0x000fe200000006ff */
[----:B------:R-:W-:Y:S02]  /*14c0*/  FFMA.FTZ R34, R0, R34, R3 ;  /* 0x0000002200227223 */ /* 0x000fe40000010003 */
[----:B------:R-:W-:Y:S01]  /*14d0*/  FMUL.FTZ R18, R54, R18 ;  /* 0x0000001236127220 */ /* 0x000fe20000410000 */
[----:B-1----:R-:W-:Y:S01]  /*14e0*/  FADD.FTZ R54, -R49, 1 ;  /* 0x3f80000031367421 */ /* 0x002fe20000010100 */
[----:B------:R-:W-:Y:S01]  /*14f0*/  FMUL.FTZ R16, R16, R55 ;  /* 0x0000003710107220 */ /* 0x000fe20000410000 */
[----:B------:R-:W-:Y:S01]  /*1500*/  FADD.FTZ R55, -R30, 1 ;  /* 0x3f8000001e377421 */ /* 0x000fe20000010100 */
[----:B------:R1:W-:Y:S01]  /*1510*/  STL [R1+0x38], R61 ;  /* 0x0000383d01007387 */ /* 0x0003e20000100800 */
[----:B------:R-:W-:Y:S01]  /*1520*/  FADD.FTZ R47, -R22, R51 ;  /* 0x00000033162f7221 */ /* 0x000fe20000010100 */
[----:B------:R-:W-:Y:S01]  /*1530*/  FFMA.FTZ R54, R21, R54, 1 ;  /* 0x3f80000015367423 */ /* 0x000fe20000010036 */
[----:B------:R-:W-:Y:S01]  /*1540*/  FFMA.FTZ R21, R23, R55, 1 ;  /* 0x3f80000017157423 */ /* 0x000fe20000010037 */
[----:B------:R-:W-:Y:S01]  /*1550*/  FMUL.FTZ R52, R56, R52 ;  /* 0x0000003438347220 */ /* 0x000fe20000410000 */
[----:B------:R-:W-:Y:S01]  /*1560*/  FMUL.FTZ R13, R50, R57 ;  /* 0x00000039320d7220 */ /* 0x000fe20000410000 */
[----:B0-----:R-:W-:Y:S01]  /*1570*/  FADD.FTZ R23, -R19, 1 ;  /* 0x3f80000013177421 */ /* 0x001fe20000010100 */
[----:B-1----:R-:W-:Y:S01]  /*1580*/  FMUL.FTZ R61, R34, -1.4426950216293334961 ;  /* 0xbfb8aa3b223d7820 */ /* 0x002fe20000410000 */
[----:B------:R-:W-:Y:S01]  /*1590*/  FMUL.FTZ R50, R20, R47 ;  /* 0x0000002f14327220 */ /* 0x000fe20000410000 */
[----:B---3--:R-:W-:Y:S01]  /*15a0*/  FADD.FTZ R56, -R31, 1 ;  /* 0x3f8000001f387421 */ /* 0x008fe20000010100 */
[----:B------:R-:W-:Y:S01]  /*15b0*/  FMUL.FTZ R21, R30, R21 ;  /* 0x000000151e157220 */ /* 0x000fe20000410000 */
[----:B------:R-:W-:Y:S01]  /*15c0*/  FFMA.FTZ R51, R5, R59, R7 ;  /* 0x0000003b05337223 */ /* 0x000fe20000010007 */
[----:B------:R-:W-:Y:S01]  /*15d0*/  FFMA.FTZ R23, R48, R23, 1 ;  /* 0x3f80000030177423 */ /* 0x000fe20000010017 */
[----:B------:R-:W0:Y:S01]  /*15e0*/  MUFU.EX2 R61, R61 ;  /* 0x0000003d003d7308 */ /* 0x000e220000000800 */
[----:B------:R-:W-:Y:S01]  /*15f0*/  FADD.FTZ R30, R35, 1 ;  /* 0x3f800000231e7421 */ /* 0x000fe20000010000 */
[----:B------:R-:W-:Y:S01]  /*1600*/  STL [R1+0x34], R59 ;  /* 0x0000343b01007387 */ /* 0x000fe20000100800 */
[----:B------:R-:W-:Y:S01]  /*1610*/  SHF.L.U32 R17, R28, 0x10, RZ ;  /* 0x000000101c117819 */ /* 0x000fe200000006ff */
[----:B------:R-:W-:-:S02]  /*1620*/  FFMA.FTZ R48, R53, R56, 1 ;  /* 0x3f80000035307423 */ /* 0x000fc40000010038 */
[----:B------:R1:W-:Y:S01]  /*1630*/  STL [R1+0x30], R50 ;  /* 0x0000303201007387 */ /* 0x0003e20000100800 */
[----:B------:R-:W-:Y:S01]  /*1640*/  FMUL.FTZ R47, R51, -1.4426950216293334961 ;  /* 0xbfb8aa3b332f7820 */ /* 0x000fe20000410000 */
[----:B------:R-:W-:Y:S01]  /*1650*/  PRMT R53, R28, 0x7632, R53 ;  /* 0x000076321c357816 */ /* 0x000fe20000000035 */
[----:B------:R-:W-:Y:S01]  /*1660*/  FMUL.FTZ R48, R31, R48 ;  /* 0x000000301f307220 */ /* 0x000fe20000410000 */
[----:B------:R3:W-:Y:S01]  /*1670*/  MUFU.RCP R28, R30 ;  /* 0x0000001e001c7308 */ /* 0x0007e20000001000 */
[----:B------:R-:W-:Y:S01]  /*1680*/  FMUL.FTZ R17, R17, R52 ;  /* 0x0000003411117220 */ /* 0x000fe20000410000 */
[----:B-1----:R-:W-:Y:S01]  /*1690*/  FFMA.FTZ R50, R6, R50, R8 ;  /* 0x0000003206327223 */ /* 0x002fe20000010008 */
[----:B---3--:R-:W3:Y:S03]  /*16a0*/  LDG.E.64.CONSTANT R30, desc[UR12][R14.64+0x3c00] ;  /* 0x003c000c0e1e7981 */ /* 0x008ee6000c1e9b00 */
[----:B------:R-:W-:-:S02]  /*16b0*/  FMUL.FTZ R52, R50, -1.4426950216293334961 ;  /* 0xbfb8aa3b32347820 */ /* 0x000fc40000410000 */
[----:B------:R-:W1:Y:S01]  /*16c0*/  MUFU.EX2 R47, R47 ;  /* 0x0000002f002f7308 */ /* 0x000e620000000800 */
[----:B0-----:R-:W-:Y:S01]  /*16d0*/  FADD.FTZ R55, R61, 1 ;  /* 0x3f8000003d377421 */ /* 0x001fe20000010000 */
[----:B------:R-:W-:-:S06]  /*16e0*/  FMUL.FTZ R54, R49, R54 ;  /* 0x0000003631367220 */ /* 0x000fcc0000410000 */
[----:B------:R-:W0:Y:S01]  /*16f0*/  MUFU.EX2 R52, R52 ;  /* 0x0000003400347308 */ /* 0x000e220000000800 */
[----:B------:R-:W-:Y:S01]  /*1700*/  FMUL.FTZ R61, R44, -1.4426950216293334961 ;  /* 0xbfb8aa3b2c3d7820 */ /* 0x000fe20000410000 */
[----:B------:R-:W-:Y:S01]  /*1710*/  SHF.L.U32 R53, R53, 0x10, RZ ;  /* 0x0000001035357819 */ /* 0x000fe200000006ff */
[----:B------:R-:W-:Y:S01]  /*1720*/  FMUL.FTZ R23, R19, R23 ;  /* 0x0000001713177220 */ /* 0x000fe20000410000 */
[----:B------:R-:W-:Y:S01]  /*1730*/  PRMT R29, R38, 0x7632, R29 ;  /* 0x00007632261d7816 */ /* 0x000fe2000000001d */
[----:B------:R-:W-:Y:S01]  /*1740*/  FFMA.FTZ R45, R2, R45, R4 ;  /* 0x0000002d022d7223 */ /* 0x000fe20000010004 */
[----:B------:R4:W-:Y:S02]  /*1750*/  STL [R1+0xf0], R17 ;  /* 0x0000f01101007387 */ /* 0x0009e40000100800 */
[----:B------:R-:W4:Y:S01]  /*1760*/  MUFU.RCP R49, R55 ;  /* 0x0000003700317308 */ /* 0x000f220000001000 */
[----:B------:R-:W-:Y:S01]  /*1770*/  FADD.FTZ R53, -R22, R53 ;  /* 0x0000003516357221 */ /* 0x000fe20000010100 */
[----:B-1----:R-:W-:Y:S01]  /*1780*/  FADD.FTZ R47, R47, 1 ;  /* 0x3f8000002f2f7421 */ /* 0x002fe20000010000 */
[----:B------:R-:W-:Y:S01]  /*1790*/  SHF.L.U32 R19, R38, 0x10, RZ ;  /* 0x0000001026137819 */ /* 0x000fe200000006ff */
[----:B------:R-:W3:Y:S04]  /*17a0*/  LDG.E.64.CONSTANT R14, desc[UR12][R14.64+0x4600] ;  /* 0x0046000c0e0e7981 */ /* 0x000ee8000c1e9b00 */
[----:B------:R-:W1:Y:S01]  /*17b0*/  MUFU.EX2 R61, R61 ;  /* 0x0000003d003d7308 */ /* 0x000e620000000800 */
[----:B------:R-:W-:Y:S01]  /*17c0*/  FMUL.FTZ R35, R20, R53 ;  /* 0x0000003514237220 */ /* 0x000fe20000410000 */
[----:B0-----:R-:W-:Y:S01]  /*17d0*/  FADD.FTZ R53, R52, 1 ;  /* 0x3f80000034357421 */ /* 0x001fe20000010000 */
[----:B------:R-:W-:Y:S01]  /*17e0*/  SHF.L.U32 R52, R29, 0x10, RZ ;  /* 0x000000101d347819 */ /* 0x000fe200000006ff */
[----:B------:R-:W-:-:S04]  /*17f0*/  FMUL.FTZ R19, R19, R54 ;  /* 0x0000003613137220 */ /* 0x000fc80000410000 */
[----:B------:R0:W2:Y:S01]  /*1800*/  MUFU.RCP R38, R47 ;  /* 0x0000002f00267308 */ /* 0x0000a20000001000 */
[----:B------:R-:W-:Y:S01]  /*1810*/  SHF.L.U32 R54, R39, 0x10, RZ ;  /* 0x0000001027367819 */ /* 0x000fe200000006ff */
[----:B------:R-:W-:Y:S01]  /*1820*/  FMUL.FTZ R23, R52, R23 ;  /* 0x0000001734177220 */ /* 0x000fe20000410000 */
[----:B----4-:R-:W-:Y:S01]  /*1830*/  FADD.FTZ R52, -R49, 1 ;  /* 0x3f80000031347421 */ /* 0x010fe20000010100 */
[----:B0-----:R-:W-:-:S04]  /*1840*/  PRMT R47, R39, 0x7632, R47 ;  /* 0x00007632272f7816 */ /* 0x001fc8000000002f */
[----:B------:R-:W-:Y:S01]  /*1850*/  SHF.L.U32 R39, R47, 0x10, RZ ;  /* 0x000000102f277819 */ /* 0x000fe200000006ff */
[----:B------:R-:W-:Y:S01]  /*1860*/  FFMA.FTZ R47, R5, R35, R7 ;  /* 0x00000023052f7223 */ /* 0x000fe20000010007 */
[----:B------:R-:W-:Y:S01]  /*1870*/  FFMA.FTZ R52, R34, R52, 1 ;  /* 0x3f80000022347423 */ /* 0x000fe20000010034 */
[----:B-1----:R-:W-:Y:S02]  /*1880*/  FADD.FTZ R34, R61, 1 ;  /* 0x3f8000003d227421 */ /* 0x002fe40000010000 */
[----:B------:R-:W-:Y:S01]  /*1890*/  FMUL.FTZ R39, R39, R48 ;  /* 0x0000003027277220 */ /* 0x000fe20000410000 */
[----:B------:R-:W-:Y:S01]  /*18a0*/  FMUL.FTZ R48, R47, -1.4426950216293334961 ;  /* 0xbfb8aa3b2f307820 */ /* 0x000fe20000410000 */
[----:B------:R-:W-:Y:S01]  /*18b0*/  PRMT R55, R29, 0x7632, R55 ;  /* 0x000076321d377816 */ /* 0x000fe20000000037 */
[----:B------:R-:W-:Y:S02]  /*18c0*/  FMUL.FTZ R61, R45, -1.4426950216293334961 ;  /* 0xbfb8aa3b2d3d7820 */ /* 0x000fe40000410000 */
[----:B------:R0:W-:Y:S01]  /*18d0*/  MUFU.EX2 R29, R48 ;  /* 0x00000030001d7308 */ /* 0x0001e20000000800 */
[----:B------:R-:W-:Y:S01]  /*18e0*/  FMUL.FTZ R21, R54, R21 ;  /* 0x0000001536157220 */ /* 0x000fe20000410000 */
[----:B0-----:R-:W-:-:S06]  /*18f0*/  SHF.L.U32 R48, R55, 0x10, RZ ;  /* 0x0000001037307819 */ /* 0x001fcc00000006ff */
[----:B------:R-:W0:Y:S01]  /*1900*/  MUFU.EX2 R61, R61 ;  /* 0x0000003d003d7308 */ /* 0x000e220000000800 */
[----:B------:R-:W-:Y:S01]  /*1910*/  FADD.FTZ R54, -R28, 1 ;  /* 0x3f8000001c367421 */ /* 0x000fe20000010100 */
[----:B------:R-:W-:-:S06]  /*1920*/  FADD.FTZ R48, -R22, R48 ;  /* 0x0000003016307221 */ /* 0x000fcc0000010100 */
[----:B------:R-:W1:Y:S01]  /*1930*/  MUFU.RCP R53, R53 ;  /* 0x0000003500357308 */ /* 0x000e620000001000 */
[----:B------:R-:W-:Y:S01]  /*1940*/  FMUL.FTZ R17, R20, R48 ;  /* 0x0000003014117220 */ /* 0x000fe20000410000 */
[----:B------:R-:W-:-:S03]  /*1950*/  FFMA.FTZ R54, R46, R54, 1 ;  /* 0x3f8000002e367423 */ /* 0x000fc60000010036 */
[----:B------:R-:W-:Y:S01]  /*1960*/  FFMA.FTZ R48, R6, R17, R8 ;  /* 0x0000001106307223 */ /* 0x000fe20000010008 */
[----:B--2---:R-:W-:Y:S02]  /*1970*/  FADD.FTZ R55, -R38, 1 ;  /* 0x3f80000026377421 */ /* 0x004fe40000010100 */
[----:B------:R2:W-:Y:S01]  /*1980*/  MUFU.RCP R46, R34 ;  /* 0x00000022002e7308 */ /* 0x0005e20000001000 */
[----:B------:R-:W-:Y:S01]  /*1990*/  FMUL.FTZ R49, R49, R52 ;  /* 0x0000003431317220 */ /* 0x000fe20000410000 */
[----:B0-----:R-:W-:Y:S01]  /*19a0*/  FADD.FTZ R52, R61, 1 ;  /* 0x3f8000003d347421 */ /* 0x001fe20000010000 */
[----:B------:R-:W-:Y:S01]  /*19b0*/  FFMA.FTZ R55, R51, R55, 1 ;  /* 0x3f80000033377423 */ /* 0x000fe20000010037 */
[----:B--2---:R-:W-:Y:S01]  /*19c0*/  FMUL.FTZ R34, R28, R54 ;  /* 0x000000361c227220 */ /* 0x004fe20000410000 */
[----:B------:R-:W-:Y:S01]  /*19d0*/  FMUL.FTZ R28, R48, -1.4426950216293334961 ;  /* 0xbfb8aa3b301c7820 */ /* 0x000fe20000410000 */
[----:B-1----:R-:W-:Y:S02]  /*19e0*/  FADD.FTZ R51, -R53, 1 ;  /* 0x3f80000035337421 */ /* 0x002fe40000010100 */
[----:B------:R-:W-:Y:S02]  /*19f0*/  MUFU.RCP R52, R52 ;  /* 0x0000003400347308 */ /* 0x000fe40000001000 */
[----:B------:R-:W-:Y:S01]  /*1a00*/  FFMA.FTZ R50, R50, R51, 1 ;  /* 0x3f80000032327423 */ /* 0x000fe20000010033 */
[----:B------:R-:W-:-:S05]  /*1a10*/  SHF.L.U32 R51, R36, 0x10, RZ ;  /* 0x0000001024337819 */ /* 0x000fca00000006ff */
[----:B------:R-:W0:Y:S01]  /*1a20*/  MUFU.EX2 R28, R28 ;  /* 0x0000001c001c7308 */ /* 0x000e220000000800 */
[----:B------:R-:W-:Y:S01]  /*1a30*/  PRMT R36, R36, 0x7632, R36 ;  /* 0x0000763224247816 */ /* 0x000fe20000000024 */
[----:B------:R-:W-:Y:S01]  /*1a40*/  FMUL.FTZ R53, R53, R50 ;  /* 0x0000003235357220 */ /* 0x000fe20000410000 */
[----:B------:R-:W-:Y:S01]  /*1a50*/  FMUL.FTZ R50, R51, R49 ;  /* 0x0000003133327220 */ /* 0x000fe20000410000 */
[----:B------:R-:W-:Y:S01]  /*1a60*/  SHF.L.U32 R49, R40, 0x10, RZ ;  /* 0x0000001028317819 */ /* 0x000fe200000006ff */
[----:B------:R-:W-:Y:S01]  /*1a70*/  FADD.FTZ R29, R29, 1 ;  /* 0x3f8000001d1d7421 */ /* 0x000fe20000010000 */
[C---:B------:R-:W-:Y:S01]  /*1a80*/  PRMT R54, R37.reuse, 0x7632, R54 ;  /* 0x0000763225367816 */ /* 0x040fe20000000036 */
[----:B------:R-:W-:Y:S01]  /*1a90*/  FMUL.FTZ R38, R38, R55 ;  /* 0x0000003726267220 */ /* 0x000fe20000410000 */
[----:B------:R-:W-:Y:S01]  /*1aa0*/  SHF.L.U32 R36, R36, 0x10, RZ ;  /* 0x0000001024247819 */ /* 0x000fe200000006ff */
[----:B------:R-:W-:Y:S01]  /*1ab0*/  STL [R1+0xf4], R18 ;  /* 0x0000f41201007387 */ /* 0x000fe20000100800 */
[----:B------:R-:W-:Y:S01]  /*1ac0*/  SHF.L.U32 R37, R37, 0x10, RZ ;  /* 0x0000001025257819 */ /* 0x000fe200000006ff */
[----:B------:R-:W-:Y:S01]  /*1ad0*/  FADD.FTZ R49, -R22, R49 ;  /* 0x0000003116317221 */ /* 0x000fe20000010100 */
[----:B------:R-:W-:Y:S01]  /*1ae0*/  SHF.L.U32 R54, R54, 0x10, RZ ;  /* 0x0000001036367819 */ /* 0x000fe200000006ff */
[----:B------:R-:W-:Y:S01]  /*1af0*/  STL [R1+0x2c], R35 ;  /* 0x00002c2301007387 */ /* 0x000fe20000100800 */
[----:B------:R1:W2:Y:S01]  /*1b00*/  MUFU.RCP R56, R29 ;  /* 0x0000001d00387308 */ /* 0x0002a20000001000 */
[----:B------:R-:W-:-:S02]  /*1b10*/  FMUL.FTZ R38, R36, R38 ;  /* 0x0000002624267220 */ /* 0x000fc40000410000 */
[----:B------:R-:W-:Y:S01]  /*1b20*/  STL [R1+0xc4], R35 ;  /* 0x0000c42301007387 */ /* 0x000fe20000100800 */
[----:B0-----:R-:W-:Y:S01]  /*1b30*/  FADD.FTZ R28, R28, 1 ;  /* 0x3f8000001c1c7421 */ /* 0x001fe20000010000 */
[----:B------:R-:W-:Y:S02]  /*1b40*/  SHF.L.U32 R36, R41, 0x10, RZ ;  /* 0x0000001029247819 */ /* 0x000fe400000006ff */
[----:B------:R-:W-:Y:S01]  /*1b50*/  STL [R1+0xe8], R23 ;  /* 0x0000e81701007387 */ /* 0x000fe20000100800 */
[----:B------:R-:W-:Y:S01]  /*1b60*/  FMUL.FTZ R34, R37, R34 ;  /* 0x0000002225227220 */ /* 0x000fe20000410000 */
[----:B-1----:R-:W-:Y:S02]  /*1b70*/  FADD.FTZ R29, -R52, 1 ;  /* 0x3f800000341d7421 */ /* 0x002fe40000010100 */
[----:B------:R-:W-:Y:S01]  /*1b80*/  STL [R1+0xd8], R39 ;  /* 0x0000d82701007387 */ /* 0x000fe20000100800 */
[----:B------:R-:W-:-:S03]  /*1b90*/  FMUL.FTZ R37, R54, R53 ;  /* 0x0000003536257220 */ /* 0x000fc60000410000 */
[----:B------:R0:W-:Y:S01]  /*1ba0*/  STL [R1+0x1c], R17 ;  /* 0x00001c1101007387 */ /* 0x0001e20000100800 */
[----:B------:R-:W-:Y:S01]  /*1bb0*/  FFMA.FTZ R45, R45, R29, 1 ;  /* 0x3f8000002d2d7423 */ /* 0x000fe2000001001d */
[----:B------:R-:W-:Y:S01]  /*1bc0*/  FADD.FTZ R36, -R22, R36 ;  /* 0x0000002416247221 */ /* 0x000fe20000010100 */
[----:B------:R-:W-:Y:S01]  /*1bd0*/  PRMT R54, R40, 0x7632, R54 ;  /* 0x0000763228367816 */ /* 0x000fe20000000036 */
[----:B------:R-:W-:Y:S01]  /*1be0*/  STL [R1+0xdc], R38 ;  /* 0x0000dc2601007387 */ /* 0x000fe20000100800 */
[----:B0-----:R-:W-:Y:S02]  /*1bf0*/  FMUL.FTZ R17, R20, R49 ;  /* 0x0000003114117220 */ /* 0x001fe40000410000 */
[----:B------:R-:W0:Y:S01]  /*1c00*/  MUFU.RCP R49, R28 ;  /* 0x0000001c00317308 */ /* 0x000e220000001000 */
[----:B------:R-:W-:Y:S01]  /*1c10*/  STL [R1+0xcc], R37 ;  /* 0x0000cc2501007387 */ /* 0x000fe20000100800 */
[----:B------:R-:W-:Y:S01]  /*1c20*/  FFMA.FTZ R29, R0, R17, R3 ;  /* 0x00000011001d7223 */ /* 0x000fe20000010003 */
[----:B------:R-:W-:-:S02]  /*1c30*/  SHF.L.U32 R54, R54, 0x10, RZ ;  /* 0x0000001036367819 */ /* 0x000fc400000006ff */
[----:B------:R1:W-:Y:S01]  /*1c40*/  STL [R1+0x14], R17 ;  /* 0x0000141101007387 */ /* 0x0003e20000100800 */
[----:B------:R-:W-:Y:S01]  /*1c50*/  PRMT R53, R41, 0x7632, R53 ;  /* 0x0000763229357816 */ /* 0x000fe20000000035 */
[----:B------:R-:W-:Y:S01]  /*1c60*/  FADD.FTZ R51, -R46, 1 ;  /* 0x3f8000002e337421 */ /* 0x000fe20000010100 */
[----:B------:R-:W-:Y:S01]  /*1c70*/  FADD.FTZ R54, -R22, R54 ;  /* 0x0000003616367221 */ /* 0x000fe20000010100 */
[----:B--2---:R-:W-:Y:S01]  /*1c80*/  FADD.FTZ R40, -R56, 1 ;  /* 0x3f80000038287421 */ /* 0x004fe20000010100 */
[----:B-1----:R-:W-:Y:S01]  /*1c90*/  FMUL.FTZ R17, R20, R36 ;  /* 0x0000002414117220 */ /* 0x002fe20000410000 */
[----:B------:R-:W-:Y:S01]  /*1ca0*/  FMUL.FTZ R36, R29, -1.4426950216293334961 ;  /* 0xbfb8aa3b1d247820 */ /* 0x000fe20000410000 */
[----:B------:R-:W-:Y:S01]  /*1cb0*/  SHF.L.U32 R53, R53, 0x10, RZ ;  /* 0x0000001035357819 */ /* 0x000fe200000006ff */
[----:B------:R-:W-:Y:S01]  /*1cc0*/  FFMA.FTZ R44, R44, R51, 1 ;  /* 0x3f8000002c2c7423 */ /* 0x000fe20000010033 */
[----:B------:R-:W-:-:S03]  /*1cd0*/  FMUL.FTZ R54, R20, R54 ;  /* 0x0000003614367220 */ /* 0x000fc60000410000 */
[----:B------:R-:W1:Y:S01]  /*1ce0*/  MUFU.EX2 R36, R36 ;  /* 0x0000002400247308 */ /* 0x000e620000000800 */
[----:B------:R-:W-:Y:S01]  /*1cf0*/  FFMA.FTZ R47, R47, R40, 1 ;  /* 0x3f8000002f2f7423 */ /* 0x000fe20000010028 */
[----:B0-----:R-:W-:Y:S01]  /*1d00*/  FADD.FTZ R40, -R49, 1 ;  /* 0x3f80000031287421 */ /* 0x001fe20000010100 */
[----:B------:R-:W-:Y:S01]  /*1d10*/  FMUL.FTZ R28, R46, R44 ;  /* 0x0000002c2e1c7220 */ /* 0x000fe20000410000 */
[----:B------:R-:W-:Y:S01]  /*1d20*/  FMUL.FTZ R52, R52, R45 ;  /* 0x0000002d34347220 */ /* 0x000fe20000410000 */
[----:B------:R-:W-:Y:S01]  /*1d30*/  FADD.FTZ R53, -R22, R53 ;  /* 0x0000003516357221 */ /* 0x000fe20000010100 */
[----:B------:R-:W-:Y:S01]  /*1d40*/  FFMA.FTZ R44, R2, R17, R4 ;  /* 0x00000011022c7223 */ /* 0x000fe20000010004 */
[----:B------:R-:W-:Y:S01]  /*1d50*/  FFMA.FTZ R45, R5, R54, R7 ;  /* 0x00000036052d7223 */ /* 0x000fe20000010007 */
[----:B------:R-:W-:Y:S01]  /*1d60*/  FFMA.FTZ R48, R48, R40, 1 ;  /* 0x3f80000030307423 */ /* 0x000fe20000010028 */
[----:B------:R-:W-:Y:S01]  /*1d70*/  FMUL.FTZ R53, R20, R53 ;  /* 0x0000003514357220 */ /* 0x000fe20000410000 */
[----:B------:R-:W-:Y:S01]  /*1d80*/  FMUL.FTZ R51, R44, -1.4426950216293334961 ;  /* 0xbfb8aa3b2c337820 */ /* 0x000fe20000410000 */
[----:B------:R-:W-:Y:S01]  /*1d90*/  FMUL.FTZ R40, R45, -1.4426950216293334961 ;  /* 0xbfb8aa3b2d287820 */ /* 0x000fe20000410000 */
[----:B------:R-:W-:Y:S01]  /*1da0*/  FMUL.FTZ R56, R56, R47 ;  /* 0x0000002f38387220 */ /* 0x000fe20000410000 */
[----:B------:R-:W-:Y:S01]  /*1db0*/  FMUL.FTZ R47, R49, R48 ;  /* 0x00000030312f7220 */ /* 0x000fe20000410000 */
[----:B------:R-:W-:Y:S01]  /*1dc0*/  FFMA.FTZ R48, R6, R53, R8 ;  /* 0x0000003506307223 */ /* 0x000fe20000010008 */
[----:B------:R0:W-:Y:S01]  /*1dd0*/  MUFU.EX2 R49, R40 ;  /* 0x0000002800317308 */ /* 0x0001e20000000800 */
[----:B------:R-:W-:Y:S01]  /*1de0*/  SHF.L.U32 R55, R24, 0x10, RZ ;  /* 0x0000001018377819 */ /* 0x000fe200000006ff */
[----:B-1----:R-:W-:Y:S01]  /*1df0*/  FADD.FTZ R36, R36, 1 ;  /* 0x3f80000024247421 */ /* 0x002fe20000010000 */
[----:B------:R-:W-:Y:S01]  /*1e00*/  FMUL.FTZ R57, R48, -1.4426950216293334961 ;  /* 0xbfb8aa3b30397820 */ /* 0x000fe20000410000 */
[----:B------:R-:W-:-:S04]  /*1e10*/  PRMT R24, R42, 0x7632, R24 ;  /* 0x000076322a187816 */ /* 0x000fc80000000018 */
[----:B------:R-:W1:Y:S01]  /*1e20*/  MUFU.EX2 R51, R51 ;  /* 0x0000003300337308 */ /* 0x000e620000000800 */
[----:B0-----:R-:W-:-:S05]  /*1e30*/  SHF.L.U32 R40, R42, 0x10, RZ ;  /* 0x000000102a287819 */ /* 0x001fca00000006ff */
[----:B------:R-:W-:Y:S02]  /*1e40*/  FMUL.FTZ R40, R40, R28 ;  /* 0x0000001c28287220 */ /* 0x000fe40000410000 */
[----:B------:R0:W-:Y:S08]  /*1e50*/  MUFU.EX2 R28, R57 ;  /* 0x00000039001c7308 */ /* 0x0001f00000000800 */
[----:B------:R2:W4:Y:S01]  /*1e60*/  MUFU.RCP R42, R36 ;  /* 0x00000024002a7308 */ /* 0x0005220000001000 */
[----:B0-----:R-:W-:-:S02]  /*1e70*/  SHF.L.U32 R57, R43, 0x10, RZ ;  /* 0x000000102b397819 */ /* 0x001fc400000006ff */
[----:B------:R-:W-:Y:S02]  /*1e80*/  PRMT R43, R43, 0x7632, R43 ;  /* 0x000076322b2b7816 */ /* 0x000fe4000000002b */
[----:B--2---:R-:W-:-:S05]  /*1e90*/  SHF.L.U32 R36, R24, 0x10, RZ ;  /* 0x0000001018247819 */ /* 0x004fca00000006ff */
[----:B------:R-:W-:Y:S01]  /*1ea0*/  FMUL.FTZ R36, R36, R56 ;  /* 0x0000003824247220 */ /* 0x000fe20000410000 */
[----:B------:R-:W-:Y:S02]  /*1eb0*/  SHF.L.U32 R56, R43, 0x10, RZ ;  /* 0x000000102b387819 */ /* 0x000fe400000006ff */
[----:B------:R-:W-:Y:S01]  /*1ec0*/  SHF.L.U32 R43, R25, 0x10, RZ ;  /* 0x00000010192b7819 */ /* 0x000fe200000006ff */
[----:B-1----:R-:W-:Y:S01]  /*1ed0*/  FADD.FTZ R51, R51, 1 ;  /* 0x3f80000033337421 */ /* 0x002fe20000010000 */
[----:B------:R-:W-:Y:S01]  /*1ee0*/  FMUL.FTZ R52, R57, R52 ;  /* 0x0000003439347220 */ /* 0x000fe20000410000 */
[----:B------:R-:W-:Y:S02]  /*1ef0*/  FMUL.FTZ R47, R56, R47 ;  /* 0x0000002f382f7220 */ /* 0x000fe40000410000 */
[----:B------:R-:W-:Y:S01]  /*1f00*/  FADD.FTZ R57, -R22, R43 ;  /* 0x0000002b16397221 */ /* 0x000fe20000010100 */
[----:B------:R-:W-:Y:S01]  /*1f10*/  FADD.FTZ R49, R49, 1 ;  /* 0x3f80000031317421 */ /* 0x000fe20000010000 */
[----:B----4-:R-:W-:Y:S01]  /*1f20*/  FADD.FTZ R43, -R42, 1 ;  /* 0x3f8000002a2b7421 */ /* 0x010fe20000010100 */
[----:B------:R-:W-:Y:S01]  /*1f30*/  FADD.FTZ R56, R28, 1 ;  /* 0x3f8000001c387421 */ /* 0x000fe20000010000 */
[----:B------:R-:W0:Y:S01]  /*1f40*/  MUFU.RCP R51, R51 ;  /* 0x0000003300337308 */ /* 0x000e220000001000 */
[----:B------:R-:W-:Y:S01]  /*1f50*/  FMUL.FTZ R28, R20, R57 ;  /* 0x00000039141c7220 */ /* 0x000fe20000410000 */
[----:B------:R-:W-:-:S03]  /*1f60*/  FFMA.FTZ R29, R29, R43, 1 ;  /* 0x3f8000001d1d7423 */ /* 0x000fc6000001002b */
[----:B------:R-:W-:Y:S01]  /*1f70*/  FFMA.FTZ R43, R2, R28, R4 ;  /* 0x0000001c022b7223 */ /* 0x000fe20000010004 */
[----:B------:R-:W-:Y:S02]  /*1f80*/  FMUL.FTZ R42, R42, R29 ;  /* 0x0000001d2a2a7220 */ /* 0x000fe40000410000 */
[----:B------:R-:W1:Y:S01]  /*1f90*/  MUFU.RCP R49, R49 ;  /* 0x0000003100317308 */ /* 0x000e620000001000 */
[----:B------:R-:W-:Y:S01]  /*1fa0*/  FADD.FTZ R55, -R22, R55 ;  /* 0x0000003716377221 */ /* 0x000fe20000010100 */
[----:B------:R-:W-:-:S03]  /*1fb0*/  FMUL.FTZ R29, R43, -1.4426950216293334961 ;  /* 0xbfb8aa3b2b1d7820 */ /* 0x000fc60000410000 */
[----:B------:R-:W-:-:S03]  /*1fc0*/  FMUL.FTZ R55, R20, R55 ;  /* 0x0000003714377220 */ /* 0x000fc60000410000 */
[----:B------:R-:W2:Y:S01]  /*1fd0*/  MUFU.EX2 R29, R29 ;  /* 0x0000001d001d7308 */ /* 0x000ea20000000800 */
[----:B------:R-:W-:Y:S01]  /*1fe0*/  FFMA.FTZ R41, R0, R55, R3 ;  /* 0x0000003700297223 */ /* 0x000fe20000010003 */
[----:B0-----:R-:W-:-:S03]  /*1ff0*/  FADD.FTZ R57, -R51, 1 ;  /* 0x3f80000033397421 */ /* 0x001fc60000010100 */
[----:B------:R-:W-:Y:S01]  /*2000*/  FMUL.FTZ R46, R41, -1.4426950216293334961 ;  /* 0xbfb8aa3b292e7820 */ /* 0x000fe20000410000 */
[----:B------:R-:W-:Y:S01]  /*2010*/  FFMA.FTZ R44, R44, R57, 1 ;  /* 0x3f8000002c2c7423 */ /* 0x000fe20000010039 */
[----:B-1----:R-:W-:-:S04]  /*2020*/  FADD.FTZ R57, -R49, 1 ;  /* 0x3f80000031397421 */ /* 0x002fc80000010100 */
[----:B------:R-:W0:Y:S01]  /*2030*/  MUFU.EX2 R46, R46 ;  /* 0x0000002e002e7308 */ /* 0x000e220000000800 */
[----:B------:R-:W-:Y:S01]  /*2040*/  FFMA.FTZ R45, R45, R57, 1 ;  /* 0x3f8000002d2d7423 */ /* 0x000fe20000010039 */
[----:B------:R-:W-:Y:S01]  /*2050*/  FMUL.FTZ R44, R51, R44 ;  /* 0x0000002c332c7220 */ /* 0x000fe20000410000 */
[----:B------:R-:W-:Y:S02]  /*2060*/  PRMT R51, R24, 0x7632, R51 ;  /* 0x0000763218337816 */ /* 0x000fe40000000033 */
[----:B------:R-:W-:Y:S01]  /*2070*/  FMUL.FTZ R49, R49, R45 ;  /* 0x0000002d31317220 */ /* 0x000fe20000410000 */
[----:B--2---:R-:W-:Y:S02]  /*2080*/  FADD.FTZ R45, R29, 1 ;  /* 0x3f8000001d2d7421 */ /* 0x004fe40000010000 */
[----:B------:R-:W1:Y:S01]  /*2090*/  MUFU.RCP R56, R56 ;  /* 0x0000003800387308 */ /* 0x000e620000001000 */
[----:B------:R-:W-:-:S07]  /*20a0*/  SHF.L.U32 R51, R51, 0x10, RZ ;  /* 0x0000001033337819 */ /* 0x000fce00000006ff */
[----:B------:R-:W2:Y:S01]  /*20b0*/  MUFU.RCP R45, R45 ;  /* 0x0000002d002d7308 */ /* 0x000ea20000001000 */
[----:B------:R-:W-:Y:S01]  /*20c0*/  FADD.FTZ R51, -R22, R51 ;  /* 0x0000003316337221 */ /* 0x000fe20000010100 */
[----:B0-----:R-:W-:-:S03]  /*20d0*/  FADD.FTZ R24, R46, 1 ;  /* 0x3f8000002e187421 */ /* 0x001fc60000010000 */
[----:B------:R-:W-:Y:S01]  /*20e0*/  FMUL.FTZ R29, R20, R51 ;  /* 0x00000033141d7220 */ /* 0x000fe20000410000 */
[----:B------:R-:W-:Y:S02]  /*20f0*/  SHF.L.U32 R51, R26, 0x10, RZ ;  /* 0x000000101a337819 */ /* 0x000fe400000006ff */
[----:B------:R-:W0:Y:S01]  /*2100*/  MUFU.RCP R24, R24 ;  /* 0x0000001800187308 */ /* 0x000e220000001000 */
[----:B-1----:R-:W-:Y:S01]  /*2110*/  FADD.FTZ R46, -R56, 1 ;  /* 0x3f800000382e7421 */ /* 0x002fe20000010100 */
[----:B------:R-:W-:Y:S01]  /*2120*/  FFMA.FTZ R61, R5, R29, R7 ;  /* 0x0000001d053d7223 */ /* 0x000fe20000010007 */
[----:B------:R-:W-:Y:S01]  /*2130*/  FMUL.FTZ R51, R51, R42 ;  /* 0x0000002a33337220 */ /* 0x000fe20000410000 */
[----:B------:R-:W-:Y:S01]  /*2140*/  PRMT R25, R26, 0x7632, R25 ;  /* 0x000076321a197816 */ /* 0x000fe20000000019 */
[----:B------:R-:W-:Y:S01]  /*2150*/  FFMA.FTZ R48, R48, R46, 1 ;  /* 0x3f80000030307423 */ /* 0x000fe2000001002e */
[----:B------:R-:W-:Y:S01]  /*2160*/  FMUL.FTZ R42, R61, -1.4426950216293334961 ;  /* 0xbfb8aa3b3d2a7820 */ /* 0x000fe20000410000 */
[----:B------:R-:W-:-:S02]  /*2170*/  SHF.L.U32 R46, R27, 0x10, RZ ;  /* 0x000000101b2e7819 */ /* 0x000fc400000006ff */
[----:B------:R-:W-:Y:S01]  /*2180*/  PRMT R26, R27, 0x7632, R26 ;  /* 0x000076321b1a7816 */ /* 0x000fe2000000001a */
[----:B--2---:R-:W-:Y:S02]  /*2190*/  FADD.FTZ R27, -R45, 1 ;  /* 0x3f8000002d1b7421 */ /* 0x004fe40000010100 */
[----:B------:R-:W1:Y:S02]  /*21a0*/  MUFU.EX2 R42, R42 ;  /* 0x0000002a002a7308 */ /* 0x000e640000000800 */
[----:B------:R-:W-:Y:S01]  /*21b0*/  FFMA.FTZ R27, R43, R27, 1 ;  /* 0x3f8000002b1b7423 */ /* 0x000fe2000001001b */
[----:B------:R-:W-:-:S03]  /*21c0*/  FMUL.FTZ R46, R46, R44 ;  /* 0x0000002c2e2e7220 */ /* 0x000fc60000410000 */
[----:B------:R-:W-:Y:S01]  /*21d0*/  FMUL.FTZ R35, R45, R27 ;  /* 0x0000001b2d237220 */ /* 0x000fe20000410000 */
[----:B------:R-:W-:Y:S01]  /*21e0*/  PRMT R27, R25, 0x7632, R27 ;  /* 0x00007632191b7816 */ /* 0x000fe2000000001b */
[----:B0-----:R-:W-:-:S03]  /*21f0*/  FADD.FTZ R44, -R24, 1 ;  /* 0x3f800000182c7421 */ /* 0x001fc60000010100 */
[----:B------:R-:W-:Y:S01]  /*2200*/  SHF.L.U32 R27, R27, 0x10, RZ ;  /* 0x000000101b1b7819 */ /* 0x000fe200000006ff */
[----:B------:R-:W-:Y:S01]  /*2210*/  FFMA.FTZ R41, R41, R44, 1 ;  /* 0x3f80000029297423 */ /* 0x000fe2000001002c */
[----:B------:R-:W-:-:S03]  /*2220*/  SHF.L.U32 R26, R26, 0x10, RZ ;  /* 0x000000101a1a7819 */ /* 0x000fc600000006ff */
[----:B------:R-:W-:Y:S01]  /*2230*/  FADD.FTZ R27, -R22, R27 ;  /* 0x0000001b161b7221 */ /* 0x000fe20000010100 */
[----:B------:R-:W-:Y:S01]  /*2240*/  FMUL.FTZ R41, R24, R41 ;  /* 0x0000002918297220 */ /* 0x000fe20000410000 */
[----:B------:R-:W-:Y:S01]  /*2250*/  FMUL.FTZ R48, R56, R48 ;  /* 0x0000003038307220 */ /* 0x000fe20000410000 */
[----:B------:R-:W-:Y:S01]  /*2260*/  SHF.L.U32 R24, R32, 0x10, RZ ;  /* 0x0000001020187819 */ /* 0x000fe200000006ff */
[----:B-1----:R-:W-:Y:S01]  /*2270*/  FADD.FTZ R42, R42, 1 ;  /* 0x3f8000002a2a7421 */ /* 0x002fe20000010000 */
[----:B------:R-:W-:Y:S01]  /*2280*/  FMUL.FTZ R27, R20, R27 ;  /* 0x0000001b141b7220 */ /* 0x000fe20000410000 */
[----:B------:R-:W-:Y:S02]  /*2290*/  FMUL.FTZ R48, R26, R48 ;  /* 0x000000301a307220 */ /* 0x000fe40000410000 */
[----:B------:R0:W1:Y:S01]  /*22a0*/  MUFU.RCP R56, R42 ;  /* 0x0000002a00387308 */ /* 0x0000620000001000 */
[----:B------:R-:W-:Y:S01]  /*22b0*/  FADD.FTZ R26, -R22, R24 ;  /* 0x00000018161a7221 */ /* 0x000fe20000010100 */
[----:B------:R-:W-:-:S02]  /*22c0*/  SHF.L.U32 R44, R25, 0x10, RZ ;  /* 0x00000010192c7819 */ /* 0x000fc400000006ff */
[----:B------:R-:W-:Y:S02]  /*22d0*/  SHF.L.U32 R24, R33, 0x10, RZ ;  /* 0x0000001021187819 */ /* 0x000fe400000006ff */
[----:B------:R-:W-:Y:S01]  /*22e0*/  PRMT R25, R32, 0x7632, R25 ;  /* 0x0000763220197816 */ /* 0x000fe20000000019 */
[----:B0-----:R-:W-:Y:S01]  /*22f0*/  FFMA.FTZ R42, R6, R27, R8 ;  /* 0x0000001b062a7223 */ /* 0x001fe20000010008 */
[----:B------:R-:W-:Y:S02]  /*2300*/  FMUL.FTZ R26, R20, R26 ;  /* 0x0000001a141a7220 */ /* 0x000fe40000410000 */
[----:B------:R-:W-:Y:S01]  /*2310*/  SHF.L.U32 R25, R25, 0x10, RZ ;  /* 0x0000001019197819 */ /* 0x000fe200000006ff */
[----:B------:R-:W-:Y:S01]  /*2320*/  FMUL.FTZ R60, R42, -1.4426950216293334961 ;  /* 0xbfb8aa3b2a3c7820 */ /* 0x000fe20000410000 */
[----:B------:R-:W-:Y:S01]  /*2330*/  FADD.FTZ R24, -R22, R24 ;  /* 0x0000001816187221 */ /* 0x000fe20000010100 */
[----:B------:R-:W-:Y:S01]  /*2340*/  PRMT R32, R33, 0x7632, R32 ;  /* 0x0000763221207816 */ /* 0x000fe20000000020 */
[----:B------:R-:W-:Y:S01]  /*2350*/  FFMA.FTZ R59, R0, R26, R3 ;  /* 0x0000001a003b7223 */ /* 0x000fe20000010003 */
[----:B------:R-:W-:Y:S01]  /*2360*/  FADD.FTZ R25, -R22, R25 ;  /* 0x0000001916197221 */ /* 0x000fe20000010100 */
[----:B------:R-:W-:Y:S01]  /*2370*/  FMUL.FTZ R24, R20, R24 ;  /* 0x0000001814187220 */ /* 0x000fe20000410000 */
[----:B------:R-:W0:Y:S01]  /*2380*/  MUFU.EX2 R60, R60 ;  /* 0x0000003c003c7308 */ /* 0x000e220000000800 */
[----:B------:R-:W-:Y:S01]  /*2390*/  SHF.L.U32 R32, R32, 0x10, RZ ;  /* 0x0000001020207819 */ /* 0x000fe200000006ff */
[----:B------:R-:W-:Y:S01]  /*23a0*/  FMUL.FTZ R43, R59, -1.4426950216293334961 ;  /* 0xbfb8aa3b3b2b7820 */ /* 0x000fe20000410000 */
[----:B------:R-:W-:Y:S01]  /*23b0*/  FFMA.FTZ R58, R2, R24, R4 ;  /* 0x00000018023a7223 */ /* 0x000fe20000010004 */
[----:B------:R-:W-:Y:S01]  /*23c0*/  FMUL.FTZ R25, R20, R25 ;  /* 0x0000001914197220 */ /* 0x000fe20000410000 */
[----:B------:R-:W-:Y:S01]  /*23d0*/  FMUL.FTZ R49, R44, R49 ;  /* 0x000000312c317220 */ /* 0x000fe20000410000 */
[----:B------:R-:W-:Y:S01]  /*23e0*/  FADD.FTZ R22, -R22, R32 ;  /* 0x0000002016167221 */ /* 0x000fe20000010100 */
[----:B------:R-:W-:Y:S01]  /*23f0*/  FMUL.FTZ R44, R58, -1.4426950216293334961 ;  /* 0xbfb8aa3b3a2c7820 */ /* 0x000fe20000410000 */
[----:B------:R-:W2:Y:S01]  /*2400*/  MUFU.EX2 R43, R43 ;  /* 0x0000002b002b7308 */ /* 0x000ea20000000800 */
[----:B------:R-:W-:Y:S01]  /*2410*/  FFMA.FTZ R57, R5, R25, R7 ;  /* 0x0000001905397223 */ /* 0x000fe20000010007 */
[----:B------:R-:W-:Y:S01]  /*2420*/  FMUL.FTZ R22, R20, R22 ;  /* 0x0000001614167220 */ /* 0x000fe20000410000 */
[----:B-1----:R-:W-:-:S02]  /*2430*/  FADD.FTZ R32, -R56, 1 ;  /* 0x3f80000038207421 */ /* 0x002fc40000010100 */
[----:B------:R-:W-:Y:S01]  /*2440*/  FMUL.FTZ R45, R57, -1.4426950216293334961 ;  /* 0xbfb8aa3b392d7820 */ /* 0x000fe20000410000 */
[----:B------:R-:W-:Y:S02]  /*2450*/  FFMA.FTZ R33, R6, R22, R8 ;  /* 0x0000001606217223 */ /* 0x000fe40000010008 */
[----:B------:R-:W1:Y:S01]  /*2460*/  MUFU.EX2 R44, R44 ;  /* 0x0000002c002c7308 */ /* 0x000e620000000800 */
[----:B------:R-:W-:Y:S01]  /*2470*/  FFMA.FTZ R61, R61, R32, 1 ;  /* 0x3f8000003d3d7423 */ /* 0x000fe20000010020 */
[----:B0-----:R-:W-:Y:S01]  /*2480*/  FADD.FTZ R60, R60, 1 ;  /* 0x3f8000003c3c7421 */ /* 0x001fe20000010000 */
[----:B------:R-:W-:-:S05]  /*2490*/  FMUL.FTZ R32, R33, -1.4426950216293334961 ;  /* 0xbfb8aa3b21207820 */ /* 0x000fca0000410000 */
[----:B------:R-:W0:Y:S01]  /*24a0*/  MUFU.EX2 R45, R45 ;  /* 0x0000002d002d7308 */ /* 0x000e220000000800 */
[----:B--2---:R-:W-:-:S07]  /*24b0*/  FADD.FTZ R43, R43, 1 ;  /* 0x3f8000002b2b7421 */ /* 0x004fce0000010000 */
[----:B------:R-:W2:Y:S01]  /*24c0*/  MUFU.RCP R60, R60 ;  /* 0x0000003c003c7308 */ /* 0x000ea20000001000 */
[----:B-1----:R-:W-:-:S07]  /*24d0*/  FADD.FTZ R44, R44, 1 ;  /* 0x3f8000002c2c7421 */ /* 0x002fce0000010000 */
[----:B------:R-:W1:Y:S01]  /*24e0*/  MUFU.EX2 R32, R32 ;  /* 0x0000002000207308 */ /* 0x000e620000000800 */
[----:B0-----:R-:W-:-:S07]  /*24f0*/  FADD.FTZ R45, R45, 1 ;  /* 0x3f8000002d2d7421 */ /* 0x001fce0000010000 */
[----:B------:R-:W0:Y:S01]  /*2500*/  MUFU.RCP R43, R43 ;  /* 0x0000002b002b7308 */ /* 0x000e220000001000 */
[----:B------:R-:W-:Y:S01]  /*2510*/  FMUL.FTZ R56, R56, R61 ;  /* 0x0000003d38387220 */ /* 0x000fe20000410000 */
[----:B--2---:R-:W-:-:S06]  /*2520*/  FADD.FTZ R61, -R60, 1 ;  /* 0x3f8000003c3d7421 */ /* 0x004fcc0000010100 */
[----:B------:R-:W2:Y:S01]  /*2530*/  MUFU.RCP R44, R44 ;  /* 0x0000002c002c7308 */ /* 0x000ea20000001000 */
[----:B-1----:R-:W-:Y:S01]  /*2540*/  FADD.FTZ R32, R32, 1 ;  /* 0x3f80000020207421 */ /* 0x002fe20000010000 */
[----:B------:R-:W-:-:S06]  /*2550*/  FFMA.FTZ R42, R42, R61, 1 ;  /* 0x3f8000002a2a7423 */ /* 0x000fcc000001003d */
[----:B------:R-:W1:Y:S01]  /*2560*/  MUFU.RCP R45, R45 ;  /* 0x0000002d002d7308 */ /* 0x000e620000001000 */
[----:B------:R-:W-:Y:S01]  /*2570*/  FMUL.FTZ R42, R60, R42 ;  /* 0x0000002a3c2a7220 */ /* 0x000fe20000410000 */
[----:B0-----:R-:W-:Y:S01]  /*2580*/  FADD.FTZ R60, -R43, 1 ;  /* 0x3f8000002b3c7421 */ /* 0x001fe20000010100 */
[----:B------:R0:W-:Y:S04]  /*2590*/  STL [R1+0x10], R17 ;  /* 0x0000101101007387 */ /* 0x0001e80000100800 */
[----:B------:R-:W4:Y:S01]  /*25a0*/  LDL.LU R38, [R1+0x54] ;  /* 0x0000540001267983 */ /* 0x000f220000300800 */
[----:B------:R-:W3:Y:S01]  /*25b0*/  MUFU.RCP R32, R32 ;  /* 0x0000002000207308 */ /* 0x000ee20000001000 */
[----:B------:R-:W-:Y:S02]  /*25c0*/  FFMA.FTZ R59, R59, R60, 1 ;  /* 0x3f8000003b3b7423 */ /* 0x000fe4000001003c */
[----:B------:R-:W4:Y:S01]  /*25d0*/  LDL.LU R37, [R1+0x48] ;  /* 0x0000480001257983 */ /* 0x000f220000300800 */
[----:B--2---:R-:W-:-:S03]  /*25e0*/  FADD.FTZ R60, -R44, 1 ;  /* 0x3f8000002c3c7421 */ /* 0x004fc60000010100 */
[----:B------:R-:W2:Y:S04]  /*25f0*/  LDL.LU R18, [R1+0x4c] ;  /* 0x00004c0001127983 */ /* 0x000ea80000300800 */
[----:B0-----:R-:W2:Y:S04]  /*2600*/  LDL R17, [R1+0x68] ;  /* 0x0000680001117983 */ /* 0x001ea80000100800 */
[----:B------:R-:W2:Y:S04]  /*2610*/  LDL R23, [R1+0x6c] ;  /* 0x00006c0001177983 */ /* 0x000ea80000100800 */
[----:B------:R-:W2:Y:S01]  /*2620*/  LDL R39, [R1+0x78] ;  /* 0x0000780001277983 */ /* 0x000ea20000100800 */
[----:B------:R-:W-:-:S03]  /*2630*/  FFMA.FTZ R58, R58, R60, 1 ;  /* 0x3f8000003a3a7423 */ /* 0x000fc6000001003c */
[----:B------:R-:W-:Y:S01]  /*2640*/  STL [R1+0xc0], R55 ;  /* 0x0000c03701007387 */ /* 0x000fe20000100800 */
[----:B-1----:R-:W-:-:S03]  /*2650*/  FADD.FTZ R60, -R45, 1 ;  /* 0x3f8000002d3c7421 */ /* 0x002fc60000010100 */
[----:B------:R0:W-:Y:S01]  /*2660*/  STL [R1+0xc8], R54 ;  /* 0x0000c83601007387 */ /* 0x0001e20000100800 */
[----:B------:R-:W-:Y:S01]  /*2670*/  FFMA.FTZ R57, R57, R60, 1 ;  /* 0x3f80000039397423 */ /* 0x000fe2000001003c */
[----:B---3--:R-:W-:Y:S02]  /*2680*/  FADD.FTZ R60, -R32, 1 ;  /* 0x3f800000203c7421 */ /* 0x008fe40000010100 */
[----:B0-----:R-:W3:Y:S04]  /*2690*/  LDL.LU R54, [R1+0x50] ;  /* 0x0000500001367983 */ /* 0x001ee80000300800 */
[----:B------:R-:W-:Y:S04]  /*26a0*/  STL [R1+0xd0], R53 ;  /* 0x0000d03501007387 */ /* 0x000fe80000100800 */
[----:B------:R0:W-:Y:S01]  /*26b0*/  STL [R1+0xe0], R52 ;  /* 0x0000e03401007387 */ /* 0x0001e20000100800 */
[----:B------:R-:W-:-:S03]  /*26c0*/  FFMA.FTZ R33, R33, R60, 1 ;  /* 0x3f80000021217423 */ /* 0x000fc6000001003c */
[----:B0-----:R-:W3:Y:S04]  /*26d0*/  LDL R52, [R1+0x70] ;  /* 0x0000700001347983 */ /* 0x001ee80000100800 */
[----:B------:R0:W-:Y:S04]  /*26e0*/  STL [R1+0xd4], R36 ;  /* 0x0000d42401007387 */ /* 0x0001e80000100800 */
[----:B0-----:R-:W3:Y:S04]  /*26f0*/  LDL.LU R36, [R1+0x28] ;  /* 0x0000280001247983 */ /* 0x001ee80000300800 */
[----:B------:R0:W-:Y:S04]  /*2700*/  STL [R1+0xe4], R47 ;  /* 0x0000e42f01007387 */ /* 0x0001e80000100800 */
[----:B0-----:R-:W3:Y:S04]  /*2710*/  LDL.LU R47, [R1+0x24] ;  /* 0x00002400012f7983 */ /* 0x001ee80000300800 */
[----:B------:R0:W-:Y:S04]  /*2720*/  STL [R1+0xb8], R28 ;  /* 0x0000b81c01007387 */ /* 0x0001e80000100800 */
[----:B0-----:R-:W3:Y:S04]  /*2730*/  LDL.LU R28, [R1+0x44] ;  /* 0x00004400011c7983 */ /* 0x001ee80000300800 */
[----:B------:R0:W-:Y:S04]  /*2740*/  STL [R1+0xbc], R29 ;  /* 0x0000bc1d01007387 */ /* 0x0001e80000100800 */
[----:B------:R1:W-:Y:S01]  /*2750*/  STL [R1+0xec], R51 ;  /* 0x0000ec3301007387 */ /* 0x0003e20000100800 */
[----:B0-----:R-:W-:-:S03]  /*2760*/  FMUL.FTZ R29, R32, R33 ;  /* 0x00000021201d7220 */ /* 0x001fc60000410000 */
[----:B-1----:R-:W3:Y:S01]  /*2770*/  LDL.LU R51, [R1+0x40] ;  /* 0x0000400001337983 */ /* 0x002ee20000300800 */
[----:B------:R-:W-:-:S03]  /*2780*/  SHF.L.U32 R33, R31, 0x10, RZ ;  /* 0x000000101f217819 */ /* 0x000fc600000006ff */
[----:B------:R0:W-:Y:S02]  /*2790*/  STL [R1+0xac], R3 ;  /* 0x0000ac0301007387 */ /* 0x0001e40000100800 */
[----:B------:R-:W-:Y:S02]  /*27a0*/  FMUL.FTZ R33, R33, R35 ;  /* 0x0000002321217220 */ /* 0x000fe40000410000 */
[----:B0-----:R-:W3:Y:S04]  /*27b0*/  LDL R3, [R1+0x60] ;  /* 0x0000600001037983 */ /* 0x001ee80000100800 */
[----:B------:R-:W-:Y:S04]  /*27c0*/  STL [R1+0xb0], R4 ;  /* 0x0000b00401007387 */ /* 0x000fe80000100800 */
[----:B------:R0:W-:Y:S04]  /*27d0*/  STL [R1+0xb4], R7 ;  /* 0x0000b40701007387 */ /* 0x0001e80000100800 */
[----:B------:R-:W3:Y:S04]  /*27e0*/  LDL R53, [R1+0x80] ;  /* 0x0000800001357983 */ /* 0x000ee80000100800 */
[----:B------:R-:W3:Y:S04]  /*27f0*/  LDL R35, [R1+0x8c] ;  /* 0x00008c0001237983 */ /* 0x000ee80000100800 */
[----:B0-----:R-:W3:Y:S04]  /*2800*/  LDL R7, [R1+0x64] ;  /* 0x0000640001077983 */ /* 0x001ee80000100800 */
[----:B------:R-:W3:Y:S01]  /*2810*/  LDL R55, [R1+0x84] ;  /* 0x0000840001377983 */ /* 0x000ee20000100800 */
[----:B------:R-:W-:Y:S01]  /*2820*/  SHF.L.U32 R32, R30, 0x10, RZ ;  /* 0x000000101e207819 */ /* 0x000fe200000006ff */
[----:B------:R-:W-:Y:S01]  /*2830*/  FMUL.FTZ R44, R44, R58 ;  /* 0x0000003a2c2c7220 */ /* 0x000fe20000410000 */
[----:B------:R-:W-:Y:S01]  /*2840*/  FMUL.FTZ R43, R43, R59 ;  /* 0x0000003b2b2b7220 */ /* 0x000fe20000410000 */
[----:B------:R-:W-:Y:S01]  /*2850*/  FMUL.FTZ R45, R45, R57 ;  /* 0x000000392d2d7220 */ /* 0x000fe20000410000 */
[----:B------:R-:W-:Y:S01]  /*2860*/  PRMT R60, R15, 0x7632, R60 ;  /* 0x000076320f3c7816 */ /* 0x000fe2000000003c */
[----:B------:R-:W-:Y:S01]  /*2870*/  FMUL.FTZ R32, R32, R41 ;  /* 0x0000002920207220 */ /* 0x000fe20000410000 */
[----:B------:R-:W-:Y:S01]  /*2880*/  PRMT R41, R30, 0x7632, R41 ;  /* 0x000076321e297816 */ /* 0x000fe20000000029 */
[----:B------:R-:W3:Y:S01]  /*2890*/  LDL R4, [R1+0x88] ;  /* 0x0000880001047983 */ /* 0x000ee20000100800 */
[----:B------:R-:W-:-:S02]  /*28a0*/  PRMT R30, R31, 0x7632, R30 ;  /* 0x000076321f1e7816 */ /* 0x000fc4000000001e */
[----:B------:R-:W-:Y:S02]  /*28b0*/  SHF.L.U32 R41, R41, 0x10, RZ ;  /* 0x0000001029297819 */ /* 0x000fe400000006ff */
[----:B------:R-:W-:Y:S02]  /*28c0*/  SHF.L.U32 R30, R30, 0x10, RZ ;  /* 0x000000101e1e7819 */ /* 0x000fe400000006ff */
[----:B------:R-:W-:Y:S01]  /*28d0*/  PRMT R31, R14, 0x7632, R31 ;  /* 0x000076320e1f7816 */ /* 0x000fe2000000001f */
[----:B------:R-:W-:Y:S02]  /*28e0*/  FMUL.FTZ R41, R41, R56 ;  /* 0x0000003829297220 */ /* 0x000fe40000410000 */
[----:B------:R-:W-:Y:S01]  /*28f0*/  FMUL.FTZ R42, R30, R42 ;  /* 0x0000002a1e2a7220 */ /* 0x000fe20000410000 */
[----:B------:R-:W-:Y:S02]  /*2900*/  SHF.L.U32 R30, R15, 0x10, RZ ;  /* 0x000000100f1e7819 */ /* 0x000fe400000006ff */
[----:B------:R-:W-:-:S02]  /*2910*/  SHF.L.U32 R56, R14, 0x10, RZ ;  /* 0x000000100e387819 */ /* 0x000fc400000006ff */
[----:B------:R-:W-:Y:S01]  /*2920*/  SHF.L.U32 R14, R31, 0x10, RZ ;  /* 0x000000101f0e7819 */ /* 0x000fe200000006ff */
[----:B------:R-:W-:Y:S02]  /*2930*/  FMUL.FTZ R44, R30, R44 ;  /* 0x0000002c1e2c7220 */ /* 0x000fe40000410000 */
[----:B------:R-:W-:Y:S02]  /*2940*/  FMUL.FTZ R43, R56, R43 ;  /* 0x0000002b382b7220 */ /* 0x000fe40000410000 */
[----:B------:R-:W-:Y:S01]  /*2950*/  FMUL.FTZ R45, R14, R45 ;  /* 0x0000002d0e2d7220 */ /* 0x000fe20000410000 */
[----:B------:R-:W-:Y:S01]  /*2960*/  FMUL.FTZ R61, R5, R10 ;  /* 0x0000000a053d7220 */ /* 0x000fe20000410000 */
[----:B----4-:R-:W-:Y:S01]  /*2970*/  FADD.FTZ R14, R10, R38 ;  /* 0x000000260a0e7221 */ /* 0x010fe20000010000 */
[----:B------:R-:W-:Y:S01]  /*2980*/  FMUL.FTZ R38, R2, R16 ;  /* 0x0000001002267220 */ /* 0x000fe20000410000 */
[----:B--2---:R-:W-:Y:S01]  /*2990*/  FADD.FTZ R30, R12, R18 ;  /* 0x000000120c1e7221 */ /* 0x004fe20000010000 */
[C---:B------:R-:W-:Y:S01]  /*29a0*/  FMUL.FTZ R18, R0.reuse, R11 ;  /* 0x0000000b00127220 */ /* 0x040fe20000410000 */
[----:B---3--:R-:W-:Y:S01]  /*29b0*/  FADD.FTZ R56, R9, R36 ;  /* 0x0000002409387221 */ /* 0x008fe20000010000 */
[C---:B------:R-:W-:Y:S01]  /*29c0*/  FMUL.FTZ R36, R0.reuse, R19 ;  /* 0x0000001300247220 */ /* 0x040fe20000410000 */
[----:B------:R-:W-:Y:S01]  /*29d0*/  FFMA.FTZ R58, R23, R9, R47 ;  /* 0x00000009173a7223 */ /* 0x000fe2000001002f */
[----:B------:R-:W-:Y:S01]  /*29e0*/  FMUL.FTZ R47, R0, R13 ;  /* 0x0000000d002f7220 */ /* 0x000fe20000410000 */
[----:B------:R-:W-:-:S04]  /*29f0*/  FADD.FTZ R57, R11, R28 ;  /* 0x0000001c0b397221 */ /* 0x000fc80000010000 */
[----:B------:R-:W-:Y:S01]  /*2a00*/  FADD.FTZ R57, R57, R13 ;  /* 0x0000000d39397221 */ /* 0x000fe20000010000 */
[----:B------:R-:W-:Y:S01]  /*2a10*/  FFMA.FTZ R59, R17, R11, R51 ;  /* 0x0000000b113b7223 */ /* 0x000fe20000010033 */
[----:B------:R-:W-:Y:S01]  /*2a20*/  FMUL.FTZ R51, R2, R9 ;  /* 0x0000000902337220 */ /* 0x000fe20000410000 */
[----:B------:R-:W-:Y:S02]  /*2a30*/  FFMA.FTZ R11, R39, R16, R58 ;  /* 0x00000010270b7223 */ /* 0x000fe4000001003a */
[----:B------:R-:W-:Y:S01]  /*2a40*/  FFMA.FTZ R9, R52, R13, R59 ;  /* 0x0000000d34097223 */ /* 0x000fe2000001003b */
[----:B------:R-:W-:Y:S01]  /*2a50*/  FADD.FTZ R13, R56, R16 ;  /* 0x00000010380d7221 */ /* 0x000fe20000010000 */
[----:B------:R-:W-:Y:S01]  /*2a60*/  FADD.FTZ R16, R57, R19 ;  /* 0x0000001339107221 */ /* 0x000fe20000010000 */
[----:B------:R-:W-:Y:S02]  /*2a70*/  FFMA.FTZ R31, R3, R12, R37 ;  /* 0x0000000c031f7223 */ /* 0x000fe40000010025 */
[----:B------:R-:W2:Y:S04]  /*2a80*/  LDL R37, [R1+0x3c] ;  /* 0x00003c0001257983 */ /* 0x000ea80000100800 */
[----:B------:R0:W-:Y:S01]  /*2a90*/  STL [R1+0x8], R18 ;  /* 0x0000081201007387 */ /* 0x0001e20000100800 */
[----:B------:R-:W-:-:S03]  /*2aa0*/  FADD.FTZ R13, R13, R21 ;  /* 0x000000150d0d7221 */ /* 0x000fc60000010000 */
[----:B------:R1:W-:Y:S01]  /*2ab0*/  STL [R1+0x20], R51 ;  /* 0x0000203301007387 */ /* 0x0003e20000100800 */
[----:B------:R-:W-:-:S03]  /*2ac0*/  FFMA.FTZ R9, R53, R19, R9 ;  /* 0x0000001335097223 */ /* 0x000fc60000010009 */
[----:B------:R3:W-:Y:S01]  /*2ad0*/  STL [R1+0x18], R47 ;  /* 0x0000182f01007387 */ /* 0x0007e20000100800 */
[----:B------:R-:W-:Y:S01]  /*2ae0*/  FFMA.FTZ R15, R7, R10, R54 ;  /* 0x0000000a070f7223 */ /* 0x000fe20000010036 */
[-C--:B------:R-:W-:Y:S02]  /*2af0*/  FMUL.FTZ R54, R2, R21.reuse ;  /* 0x0000001502367220 */ /* 0x080fe40000410000 */
[----:B------:R4:W-:Y:S01]  /*2b00*/  STL [R1+0xc], R38 ;  /* 0x00000c2601007387 */ /* 0x0009e20000100800 */
[----:B------:R-:W-:Y:S01]  /*2b10*/  FFMA.FTZ R11, R35, R21, R11 ;  /* 0x00000015230b7223 */ /* 0x000fe2000001000b */
[----:B------:R-:W-:Y:S01]  /*2b20*/  FADD.FTZ R21, RZ, R18 ;  /* 0x00000012ff157221 */ /* 0x000fe20000010000 */
[----:B------:R-:W-:Y:S01]  /*2b30*/  FFMA.FTZ R19, R17, R18, RZ ;  /* 0x0000001211137223 */ /* 0x000fe200000100ff */
[----:B------:R2:W-:Y:S04]  /*2b40*/  STL [R1+0x4], R36 ;  /* 0x0000042401007387 */ /* 0x0005e80000100800 */
[----:B------:R2:W-:Y:S01]  /*2b50*/  STL [R1], R54 ;  /* 0x0000003601007387 */ /* 0x0005e20000100800 */
[----:B------:R-:W-:-:S03]  /*2b60*/  FADD.FTZ R10, R16, R50 ;  /* 0x00000032100a7221 */ /* 0x000fc60000010000 */
[----:B0-----:R-:W4:Y:S01]  /*2b70*/  LDL.LU R18, [R1+0xf4] ;  /* 0x0000f40001127983 */ /* 0x001f220000300800 */
[----:B------:R-:W-:-:S03]  /*2b80*/  FADD.FTZ R16, R21, R61 ;  /* 0x0000003d15107221 */ /* 0x000fc60000010000 */
[----:B------:R-:W2:Y:S01]  /*2b90*/  LDL.LU R17, [R1+0xf0] ;  /* 0x0000f00001117983 */ /* 0x000ea20000300800 */
[-C--:B------:R-:W-:Y:S01]  /*2ba0*/  FFMA.FTZ R11, R55, R34.reuse, R11 ;  /* 0x00000022370b7223 */ /* 0x080fe2000001000b */
[----:B------:R-:W-:Y:S02]  /*2bb0*/  FADD.FTZ R13, R13, R34 ;  /* 0x000000220d0d7221 */ /* 0x000fe40000010000 */
[----:B------:R-:W4:Y:S01]  /*2bc0*/  LDL R21, [R1+0x5c] ;  /* 0x00005c0001157983 */ /* 0x000f220000100800 */
[----:B------:R-:W-:-:S03]  /*2bd0*/  FMUL.FTZ R59, R2, R34 ;  /* 0x00000022023b7220 */ /* 0x000fc60000410000 */
[----:B------:R-:W4:Y:S01]  /*2be0*/  LDL R34, [R1+0x58] ;  /* 0x0000580001227983 */ /* 0x000f220000100800 */
[----:B------:R-:W-:Y:S01]  /*2bf0*/  FMUL.FTZ R58, R6, R12 ;  /* 0x0000000c063a7220 */ /* 0x000fe20000410000 */
[----:B------:R-:W-:Y:S01]  /*2c00*/  FFMA.FTZ R12, R7, R61, R19 ;  /* 0x0000003d070c7223 */ /* 0x000fe20000010013 */
[----:B------:R-:W-:Y:S01]  /*2c10*/  FADD.FTZ R16, R16, R51 ;  /* 0x0000003310107221 */ /* 0x000fe20000010000 */
[----:B------:R-:W4:Y:S02]  /*2c20*/  LDL R7, [R1+0x38] ;  /* 0x0000380001077983 */ /* 0x000f240000100800 */
[----:B------:R-:W-:Y:S02]  /*2c30*/  FFMA.FTZ R12, R23, R51, R12 ;  /* 0x00000033170c7223 */ /* 0x000fe4000001000c */
[----:B------:R-:W4:Y:S04]  /*2c40*/  LDL R19, [R1+0x7c] ;  /* 0x00007c0001137983 */ /* 0x000f280000100800 */
[----:B-1----:R-:W4:Y:S04]  /*2c50*/  LDL.LU R51, [R1+0xec] ;  /* 0x0000ec0001337983 */ /* 0x002f280000300800 */
[----:B------:R-:W4:Y:S01]  /*2c60*/  LDL.LU R23, [R1+0xe8] ;  /* 0x0000e80001177983 */ /* 0x000f220000300800 */
[----:B------:R-:W-:Y:S01]  /*2c70*/  FADD.FTZ R16, R16, R58 ;  /* 0x0000003a10107221 */ /* 0x000fe20000010000 */
[----:B------:R-:W-:Y:S01]  /*2c80*/  FFMA.FTZ R12, R3, R58, R12 ;  /* 0x0000003a030c7223 */ /* 0x000fe2000001000c */
[----:B------:R-:W-:Y:S01]  /*2c90*/  SHF.L.U32 R28, R60, 0x10, RZ ;  /* 0x000000103c1c7819 */ /* 0x000fe200000006ff */
[----:B------:R-:W4:Y:S01]  /*2ca0*/  LDL R3, [R1+0x34] ;  /* 0x0000340001037983 */ /* 0x000f220000100800 */
[----:B------:R-:W-:Y:S01]  /*2cb0*/  FADD.FTZ R16, R16, R47 ;  /* 0x0000002f10107221 */ /* 0x000fe20000010000 */
[----:B------:R-:W-:Y:S01]  /*2cc0*/  FFMA.FTZ R12, R52, R47, R12 ;  /* 0x0000002f340c7223 */ /* 0x000fe2000001000c */
[-C--:B------:R-:W-:Y:S01]  /*2cd0*/  FFMA.FTZ R9, R4, R50.reuse, R9 ;  /* 0x0000003204097223 */ /* 0x080fe20000010009 */
[----:B------:R-:W-:Y:S01]  /*2ce0*/  FMUL.FTZ R60, R0, R50 ;  /* 0x00000032003c7220 */ /* 0x000fe20000410000 */
[----:B---3--:R-:W3:Y:S04]  /*2cf0*/  LDL.LU R47, [R1+0xe4] ;  /* 0x0000e400012f7983 */ /* 0x008ee80000300800 */
[----:B------:R-:W3:Y:S01]  /*2d00*/  LDL.LU R52, [R1+0xe0] ;  /* 0x0000e00001347983 */ /* 0x000ee20000300800 */
[----:B--2---:R-:W-:Y:S01]  /*2d10*/  FMUL.FTZ R56, R5, R17 ;  /* 0x0000001105387220 */ /* 0x004fe20000410000 */
[----:B----4-:R-:W-:-:S03]  /*2d20*/  FADD.FTZ R30, R30, R18 ;  /* 0x000000121e1e7221 */ /* 0x010fc60000010000 */
[----:B------:R-:W-:Y:S01]  /*2d30*/  FADD.FTZ R16, R16, R56 ;  /* 0x0000003810107221 */ /* 0x000fe20000010000 */
[C---:B------:R-:W-:Y:S01]  /*2d40*/  FFMA.FTZ R12, R21.reuse, R56, R12 ;  /* 0x00000038150c7223 */ /* 0x040fe2000001000c */
[----:B------:R-:W-:Y:S01]  /*2d50*/  FFMA.FTZ R15, R21, R17, R15 ;  /* 0x00000011150f7223 */ /* 0x000fe2000001000f */
[-C--:B------:R-:W-:Y:S01]  /*2d60*/  FMUL.FTZ R50, R6, R18.reuse ;  /* 0x0000001206327220 */ /* 0x080fe20000410000 */
[----:B------:R-:W-:Y:S01]  /*2d70*/  FFMA.FTZ R31, R34, R18, R31 ;  /* 0x00000012221f7223 */ /* 0x000fe2000001001f */
[----:B------:R-:W2:Y:S01]  /*2d80*/  LDL R21, [R1+0x14] ;  /* 0x0000140001157983 */ /* 0x000ea20000100800 */
[----:B------:R-:W-:Y:S01]  /*2d90*/  FADD.FTZ R16, R16, R38 ;  /* 0x0000002610107221 */ /* 0x000fe20000010000 */
[----:B------:R-:W-:Y:S02]  /*2da0*/  FFMA.FTZ R12, R39, R38, R12 ;  /* 0x00000026270c7223 */ /* 0x000fe4000001000c */
[----:B------:R-:W4:Y:S04]  /*2db0*/  LDL R18, [R1+0x74] ;  /* 0x0000740001127983 */ /* 0x000f280000100800 */
[----:B------:R-:W3:Y:S04]  /*2dc0*/  LDL.LU R38, [R1+0xdc] ;  /* 0x0000dc0001267983 */ /* 0x000ee80000300800 */
[----:B------:R-:W2:Y:S01]  /*2dd0*/  LDL.LU R39, [R1+0xd8] ;  /* 0x0000d80001277983 */ /* 0x000ea20000300800 */
[----:B------:R-:W-:Y:S01]  /*2de0*/  FADD.FTZ R14, R14, R17 ;  /* 0x000000110e0e7221 */ /* 0x000fe20000010000 */
[----:B------:R-:W-:Y:S01]  /*2df0*/  FFMA.FTZ R12, R34, R50, R12 ;  /* 0x00000032220c7223 */ /* 0x000fe2000001000c */
[----:B------:R-:W-:Y:S01]  /*2e00*/  FADD.FTZ R16, R16, R50 ;  /* 0x0000003210107221 */ /* 0x000fe20000010000 */
[-C--:B------:R-:W-:Y:S01]  /*2e10*/  FFMA.FTZ R9, R19, R40.reuse, R9 ;  /* 0x0000002813097223 */ /* 0x080fe20000010009 */
[----:B------:R-:W-:Y:S01]  /*2e20*/  FADD.FTZ R10, R10, R40 ;  /* 0x000000280a0a7221 */ /* 0x000fe20000010000 */
[----:B------:R-:W-:Y:S01]  /*2e30*/  FMUL.FTZ R57, R0, R40 ;  /* 0x0000002800397220 */ /* 0x000fe20000410000 */
[-C--:B------:R-:W-:Y:S01]  /*2e40*/  FFMA.FTZ R15, R37, R23.reuse, R15 ;  /* 0x00000017250f7223 */ /* 0x080fe2000001000f */
[----:B------:R-:W-:Y:S01]  /*2e50*/  FADD.FTZ R14, R14, R23 ;  /* 0x000000170e0e7221 */ /* 0x000fe20000010000 */
[----:B------:R-:W-:Y:S01]  /*2e60*/  FMUL.FTZ R40, R5, R23 ;  /* 0x0000001705287220 */ /* 0x000fe20000410000 */
[----:B------:R-:W-:Y:S01]  /*2e70*/  FFMA.FTZ R12, R53, R36, R12 ;  /* 0x00000024350c7223 */ /* 0x000fe2000001000c */
[----:B------:R-:W4:Y:S01]  /*2e80*/  LDL R23, [R1+0x30] ;  /* 0x0000300001177983 */ /* 0x000f220000100800 */
[----:B------:R-:W-:-:S03]  /*2e90*/  FADD.FTZ R16, R16, R36 ;  /* 0x0000002410107221 */ /* 0x000fc60000010000 */
[----:B------:R-:W4:Y:S01]  /*2ea0*/  LDL.LU R36, [R1+0xd4] ;  /* 0x0000d40001247983 */ /* 0x000f220000300800 */
[----:B------:R-:W-:-:S03]  /*2eb0*/  FFMA.FTZ R12, R37, R40, R12 ;  /* 0x00000028250c7223 */ /* 0x000fc6000001000c */
[----:B------:R-:W4:Y:S01]  /*2ec0*/  LDL.LU R53, [R1+0xd0] ;  /* 0x0000d00001357983 */ /* 0x000f220000300800 */
[----:B------:R-:W-:-:S03]  /*2ed0*/  FADD.FTZ R16, R16, R40 ;  /* 0x0000002810107221 */ /* 0x000fc60000010000 */
[----:B------:R-:W4:Y:S04]  /*2ee0*/  LDL R17, [R1+0x1c] ;  /* 0x00001c0001117983 */ /* 0x000f280000100800 */
[----:B------:R-:W4:Y:S01]  /*2ef0*/  LDL.LU R37, [R1+0xcc] ;  /* 0x0000cc0001257983 */ /* 0x000f220000300800 */
[----:B------:R-:W-:Y:S01]  /*2f00*/  FADD.FTZ R16, R16, R54 ;  /* 0x0000003610107221 */ /* 0x000fe20000010000 */
[----:B------:R-:W-:Y:S02]  /*2f10*/  FFMA.FTZ R12, R35, R54, R12 ;  /* 0x00000036230c7223 */ /* 0x000fe4000001000c */
[----:B------:R-:W4:Y:S04]  /*2f20*/  LDL.LU R54, [R1+0xc8] ;  /* 0x0000c80001367983 */ /* 0x000f280000300800 */
[----:B------:R-:W4:Y:S01]  /*2f30*/  LDL.LU R35, [R1+0xc4] ;  /* 0x0000c40001237983 */ /* 0x000f220000300800 */
[-C--:B--2---:R-:W-:Y:S01]  /*2f40*/  FFMA.FTZ R31, R7, R39.reuse, R31 ;  /* 0x00000027071f7223 */ /* 0x084fe2000001001f */
[----:B------:R-:W-:Y:S01]  /*2f50*/  FADD.FTZ R30, R30, R39 ;  /* 0x000000271e1e7221 */ /* 0x000fe20000010000 */
[----:B------:R-:W-:-:S04]  /*2f60*/  FMUL.FTZ R39, R6, R39 ;  /* 0x0000002706277220 */ /* 0x000fc80000410000 */
[----:B------:R-:W-:Y:S02]  /*2f70*/  FFMA.FTZ R12, R7, R39, R12 ;  /* 0x00000027070c7223 */ /* 0x000fe4000001000c */
[----:B------:R-:W2:Y:S01]  /*2f80*/  LDL R7, [R1+0x10] ;  /* 0x0000100001077983 */ /* 0x000ea20000100800 */
[-C--:B---3--:R-:W-:Y:S01]  /*2f90*/  FFMA.FTZ R15, R3, R38.reuse, R15 ;  /* 0x00000026030f7223 */ /* 0x088fe2000001000f */
[----:B------:R-:W-:Y:S01]  /*2fa0*/  FADD.FTZ R14, R14, R38 ;  /* 0x000000260e0e7221 */ /* 0x000fe20000010000 */
[----:B------:R-:W-:Y:S01]  /*2fb0*/  FMUL.FTZ R38, R5, R38 ;  /* 0x0000002605267220 */ /* 0x000fe20000410000 */
[----:B------:R-:W-:-:S04]  /*2fc0*/  FFMA.FTZ R12, R4, R60, R12 ;  /* 0x0000003c040c7223 */ /* 0x000fc8000001000c */
[----:B------:R-:W-:-:S04]  /*2fd0*/  FFMA.FTZ R12, R3, R38, R12 ;  /* 0x00000026030c7223 */ /* 0x000fc8000001000c */
[----:B------:R-:W-:Y:S01]  /*2fe0*/  FFMA.FTZ R12, R55, R59, R12 ;  /* 0x0000003b370c7223 */ /* 0x000fe2000001000c */
[-C--:B----4-:R-:W-:Y:S01]  /*2ff0*/  FFMA.FTZ R31, R23, R37.reuse, R31 ;  /* 0x00000025171f7223 */ /* 0x090fe2000001001f */
[----:B------:R-:W-:Y:S01]  /*3000*/  FADD.FTZ R30, R30, R37 ;  /* 0x000000251e1e7221 */ /* 0x000fe20000010000 */
[----:B------:R-:W-:Y:S01]  /*3010*/  FMUL.FTZ R37, R6, R37 ;  /* 0x0000002506257220 */ /* 0x000fe20000410000 */
[----:B------:R-:W-:Y:S01]  /*3020*/  FADD.FTZ R14, R14, R36 ;  /* 0x000000240e0e7221 */ /* 0x000fe20000010000 */
[-C--:B------:R-:W-:Y:S02]  /*3030*/  FFMA.FTZ R15, R35, R36.reuse, R15 ;  /* 0x00000024230f7223 */ /* 0x080fe4000001000f */
[----:B------:R-:W-:Y:S01]  /*3040*/  FFMA.FTZ R12, R23, R37, R12 ;  /* 0x00000025170c7223 */ /* 0x000fe2000001000c */
[----:B------:R-:W-:Y:S01]  /*3050*/  FMUL.FTZ R36, R5, R36 ;  /* 0x0000002405247220 */ /* 0x000fe20000410000 */
[-C--:B------:R-:W-:Y:S01]  /*3060*/  FMUL.FTZ R34, R2, R52.reuse ;  /* 0x0000003402227220 */ /* 0x080fe20000410000 */
[----:B------:R-:W-:Y:S01]  /*3070*/  FFMA.FTZ R11, R18, R52, R11 ;  /* 0x00000034120b7223 */ /* 0x000fe2000001000b */
[----:B------:R-:W-:Y:S01]  /*3080*/  FFMA.FTZ R12, R19, R57, R12 ;  /* 0x00000039130c7223 */ /* 0x000fe2000001000c */
[----:B------:R-:W-:Y:S01]  /*3090*/  FADD.FTZ R13, R13, R52 ;  /* 0x000000340d0d7221 */ /* 0x000fe20000010000 */
[----:B------:R-:W-:Y:S01]  /*30a0*/  FADD.FTZ R3, R10, R51 ;  /* 0x000000330a037221 */ /* 0x000fe20000010000 */
[----:B------:R-:W-:Y:S01]  /*30b0*/  FFMA.FTZ R4, R21, R51, R9 ;  /* 0x0000003315047223 */ /* 0x000fe20000010009 */
[----:B------:R-:W-:Y:S01]  /*30c0*/  FFMA.FTZ R12, R35, R36, R12 ;  /* 0x00000024230c7223 */ /* 0x000fe2000001000c */
[-C--:B------:R-:W-:Y:S01]  /*30d0*/  FMUL.FTZ R19, R6, R47.reuse ;  /* 0x0000002f06137220 */ /* 0x080fe20000410000 */
[----:B------:R-:W-:Y:S01]  /*30e0*/  FFMA.FTZ R31, R17, R47, R31 ;  /* 0x0000002f111f7223 */ /* 0x000fe2000001001f */
[----:B------:R-:W3:Y:S01]  /*30f0*/  LDL.LU R55, [R1+0xc0] ;  /* 0x0000c00001377983 */ /* 0x000ee20000300800 */
[----:B------:R-:W-:Y:S01]  /*3100*/  FFMA.FTZ R12, R18, R34, R12 ;  /* 0x00000022120c7223 */ /* 0x000fe2000001000c */
[----:B------:R-:W-:Y:S01]  /*3110*/  FADD.FTZ R30, R30, R47 ;  /* 0x0000002f1e1e7221 */ /* 0x000fe20000010000 */
[-C--:B------:R-:W-:Y:S01]  /*3120*/  FFMA.FTZ R52, R54, R49.reuse, R15 ;  /* 0x0000003136347223 */ /* 0x080fe2000001000f */
[----:B------:R-:W-:Y:S01]  /*3130*/  FADD.FTZ R35, R14, R49 ;  /* 0x000000310e237221 */ /* 0x000fe20000010000 */
[----:B------:R-:W-:Y:S01]  /*3140*/  FMUL.FTZ R18, R5, R49 ;  /* 0x0000003105127220 */ /* 0x000fe20000410000 */
[----:B------:R-:W-:Y:S01]  /*3150*/  FFMA.FTZ R10, R17, R19, R12 ;  /* 0x00000013110a7223 */ /* 0x000fe2000001000c */
[----:B------:R-:W-:Y:S01]  /*3160*/  FMUL.FTZ R9, R0, R51 ;  /* 0x0000003300097220 */ /* 0x000fe20000410000 */
[----:B------:R-:W-:Y:S01]  /*3170*/  FADD.FTZ R47, R13, R46 ;  /* 0x0000002e0d2f7221 */ /* 0x000fe20000010000 */
[----:B------:R-:W-:Y:S01]  /*3180*/  FMUL.FTZ R12, R2, R46 ;  /* 0x0000002e020c7220 */ /* 0x000fe20000410000 */
[----:B------:R-:W-:Y:S01]  /*3190*/  FADD.FTZ R51, R30, R48 ;  /* 0x000000301e337221 */ /* 0x000fe20000010000 */
[----:B------:R-:W-:Y:S01]  /*31a0*/  FMUL.FTZ R17, R6, R48 ;  /* 0x0000003006117220 */ /* 0x000fe20000410000 */
[----:B------:R-:W-:-:S04]  /*31b0*/  FFMA.FTZ R10, R21, R9, R10 ;  /* 0x00000009150a7223 */ /* 0x000fc8000001000a */
[----:B------:R-:W-:Y:S01]  /*31c0*/  FFMA.FTZ R10, R54, R18, R10 ;  /* 0x00000012360a7223 */ /* 0x000fe2000001000a */
[----:B--2---:R-:W-:Y:S01]  /*31d0*/  FFMA.FTZ R49, R7, R46, R11 ;  /* 0x0000002e07317223 */ /* 0x004fe2000001000b */
[----:B------:R-:W-:Y:S01]  /*31e0*/  FFMA.FTZ R46, R53, R48, R31 ;  /* 0x00000030352e7223 */ /* 0x000fe2000001001f */
[----:B------:R-:W-:Y:S02]  /*31f0*/  FMUL.FTZ R48, R28, R29 ;  /* 0x0000001d1c307220 */ /* 0x000fe40000410000 */
[----:B------:R-:W2:Y:S04]  /*3200*/  LDL.LU R29, [R1+0xbc] ;  /* 0x0000bc00011d7983 */ /* 0x000ea80000300800 */
[----:B------:R-:W4:Y:S01]  /*3210*/  LDL.LU R28, [R1+0xb8] ;  /* 0x0000b800011c7983 */ /* 0x000f220000300800 */
[----:B------:R-:W-:-:S03]  /*3220*/  FFMA.FTZ R10, R7, R12, R10 ;  /* 0x0000000c070a7223 */ /* 0x000fc6000001000a */
[----:B------:R-:W4:Y:S01]  /*3230*/  LDL R7, [R1+0xa4] ;  /* 0x0000a40001077983 */ /* 0x000f220000100800 */
[----:B------:R-:W-:-:S04]  /*3240*/  FADD.FTZ R16, R16, R39 ;  /* 0x0000002710107221 */ /* 0x000fc80000010000 */
        /* <DEDUP_REMOVED lines=10> */
[----:B------:R-:W-:Y:S01]  /*32f0*/  FADD.FTZ R16, R16, R12 ;  /* 0x0000000c10107221 */ /* 0x000fe20000010000 */
[----:B------:R-:W-:Y:S01]  /*3300*/  FMUL.FTZ R13, R0, R32 ;  /* 0x00000020000d7220 */ /* 0x000fe20000410000 */
[----:B------:R-:W-:Y:S02]  /*3310*/  FFMA.FTZ R31, R53, R17, R10 ;  /* 0x00000011351f7223 */ /* 0x000fe4000001000a */
[----:B------:R-:W-:Y:S02]  /*3320*/  FADD.FTZ R16, R16, R17 ;  /* 0x0000001110107221 */ /* 0x000fe40000010000 */
[----:B---3--:R-:W-:Y:S02]  /*3330*/  FFMA.FTZ R31, R55, R13, R31 ;  /* 0x0000000d371f7223 */ /* 0x008fe4000001001f */
[----:B------:R-:W-:Y:S01]  /*3340*/  FADD.FTZ R30, R16, R13 ;  /* 0x0000000d101e7221 */ /* 0x000fe20000010000 */
[----:B------:R-:W-:Y:S01]  /*3350*/  FMUL.FTZ R16, R5, R41 ;  /* 0x0000002905107220 */ /* 0x000fe20000410000 */
[----:B------:R-:W-:-:S03]  /*3360*/  FMUL.FTZ R10, R2, R33 ;  /* 0x00000021020a7220 */ /* 0x000fc60000410000 */
[----:B------:R-:W-:Y:S01]  /*3370*/  FADD.FTZ R30, R30, R16 ;  /* 0x000000101e1e7221 */ /* 0x000fe20000010000 */
        /* <DEDUP_REMOVED lines=9> */
[----:B------:R-:W-:-:S04]  /*3410*/  FADD.FTZ R30, R30, R21 ;  /* 0x000000151e1e7221 */ /* 0x000fc80000010000 */
[----:B------:R-:W-:Y:S01]  /*3420*/  FADD.FTZ R30, R30, R23 ;  /* 0x000000171e1e7221 */ /* 0x000fe20000010000 */
[----:B------:R-:W-:Y:S01]  /*3430*/  FADD.FTZ R47, R47, R33 ;  /* 0x000000212f2f7221 */ /* 0x000fe20000010000 */
[----:B------:R-:W-:Y:S01]  /*3440*/  FFMA.FTZ R46, R27, R42, R46 ;  /* 0x0000002a1b2e7223 */ /* 0x000fe2000001002e */
[----:B------:R-:W-:-:S03]  /*3450*/  FADD.FTZ R51, R51, R42 ;  /* 0x0000002a33337221 */ /* 0x000fc60000010000 */
[----:B------:R-:W-:Y:S01]  /*3460*/  FFMA.FTZ R42, R22, R48, R46 ;  /* 0x00000030162a7223 */ /* 0x000fe2000001002e */
[----:B------:R-:W-:-:S04]  /*3470*/  UIADD3 UR8, UP0, UPT, UR8, 0xa, URZ ;  /* 0x0000000a08087890 */ /* 0x000fc8000ff1e0ff */
[----:B------:R-:W-:Y:S02]  /*3480*/  UIADD3.X UR9, UPT, UPT, URZ, UR5, URZ, UP0, !UPT ;  /* 0x00000005ff097290 */ /* 0x000fe400087fe4ff */
[----:B------:R-:W-:-:S04]  /*3490*/  UISETP.GE.U32.AND UP0, UPT, UR8, UR14, UPT ;  /* 0x0000000e0800728c */ /* 0x000fc8000bf06070 */
[----:B------:R-:W-:Y:S01]  /*34a0*/  UISETP.GE.AND.EX UP0, UPT, UR9, UR15, UPT, UP0 ;  /* 0x0000000f0900728c */ /* 0x000fe2000bf06300 */
[----:B--2---:R-:W-:-:S04]  /*34b0*/  FFMA.FTZ R31, R29, R16, R31 ;  /* 0x000000101d1f7223 */ /* 0x004fc8000001001f */
[----:B----4-:R-:W-:-:S04]  /*34c0*/  FFMA.FTZ R31, R28, R10, R31 ;  /* 0x0000000a1c1f7223 */ /* 0x010fc8000001001f */
[----:B------:R-:W-:-:S04]  /*34d0*/  FFMA.FTZ R31, R27, R15, R31 ;  /* 0x0000000f1b1f7223 */ /* 0x000fc8000001001f */
[----:B------:R-:W-:-:S04]  /*34e0*/  FFMA.FTZ R31, R26, R11, R31 ;  /* 0x0000000b1a1f7223 */ /* 0x000fc8000001001f */
[----:B------:R-:W-:-:S04]  /*34f0*/  FFMA.FTZ R31, R25, R14, R31 ;  /* 0x0000000e191f7223 */ /* 0x000fc8000001001f */
[----:B------:R-:W-:-:S04]  /*3500*/  FFMA.FTZ R31, R24, R21, R31 ;  /* 0x00000015181f7223 */ /* 0x000fc8000001001f */
[----:B------:R-:W-:-:S05]  /*3510*/  FFMA.FTZ R31, R22, R23, R31 ;  /* 0x00000017161f7223 */ /* 0x000fca000001001f */
[----:B------:R0:W-:Y:S01]  /*3520*/  STS.64 [R7], R30 ;  /* 0x0000001e07007388 */ /* 0x0001e20000000a00 */
[----:B------:R-:W-:Y:S01]  /*3530*/  FFMA.FTZ R49, R28, R33, R49 ;  /* 0x000000211c317223 */ /* 0x000fe20000010031 */
[----:B0-----:R-:W-:Y:S02]  /*3540*/  FFMA.FTZ R30, R55, R32, R4 ;  /* 0x00000020371e7223 */ /* 0x001fe40000010004 */
[----:B------:R0:W5:Y:S01]  /*3550*/  LDL.LU R7, [R1+0xb4] ;  /* 0x0000b40001077983 */ /* 0x0001620000300800 */
[----:B------:R-:W-:Y:S01]  /*3560*/  FADD.FTZ R32, R3, R32 ;  /* 0x0000002003207221 */ /* 0x000fe20000010000 */
[----:B------:R-:W-:Y:S02]  /*3570*/  FFMA.FTZ R30, R26, R43, R30 ;  /* 0x0000002b1a1e7223 */ /* 0x000fe4000001001e */
[----:B------:R0:W5:Y:S01]  /*3580*/  LDL.LU R4, [R1+0xb0] ;  /* 0x0000b00001047983 */ /* 0x0001620000300800 */
[----:B------:R-:W-:Y:S01]  /*3590*/  FFMA.FTZ R31, R29, R41, R52 ;  /* 0x000000291d1f7223 */ /* 0x000fe20000010034 */
[----:B------:R-:W-:-:S02]  /*35a0*/  FADD.FTZ R41, R35, R41 ;  /* 0x0000002923297221 */ /* 0x000fc40000010000 */
[----:B------:R0:W5:Y:S01]  /*35b0*/  LDL.LU R3, [R1+0xac] ;  /* 0x0000ac0001037983 */ /* 0x0001620000300800 */
[----:B------:R-:W-:-:S03]  /*35c0*/  FADD.FTZ R32, R32, R43 ;  /* 0x0000002b20207221 */ /* 0x000fc60000010000 */
[----:B------:R0:W5:Y:S01]  /*35d0*/  LDL.LU R35, [R1+0xa8] ;  /* 0x0000a80001237983 */ /* 0x0001620000300800 */
[----:B------:R-:W-:-:S03]  /*35e0*/  FADD.FTZ R33, R47, R44 ;  /* 0x0000002c2f217221 */ /* 0x000fc60000010000 */
[----:B------:R1:W-:Y:S01]  /*35f0*/  STL [R1+0x40], R30 ;  /* 0x0000401e01007387 */ /* 0x0003e20000100800 */
[----:B------:R-:W-:Y:S01]  /*3600*/  FFMA.FTZ R31, R25, R45, R31 ;  /* 0x0000002d191f7223 */ /* 0x000fe2000001001f */
[----:B------:R-:W-:Y:S01]  /*3610*/  FADD.FTZ R41, R41, R45 ;  /* 0x0000002d29297221 */ /* 0x000fe20000010000 */
[----:B------:R-:W-:Y:S01]  /*3620*/  FADD.FTZ R43, R51, R48 ;  /* 0x00000030332b7221 */ /* 0x000fe20000010000 */
[----:B------:R0:W-:Y:S01]  /*3630*/  STL [R1+0x44], R32 ;  /* 0x0000442001007387 */ /* 0x0001e20000100800 */
[----:B-1----:R-:W-:Y:S01]  /*3640*/  FFMA.FTZ R30, R24, R44, R49 ;  /* 0x0000002c181e7223 */ /* 0x002fe20000010031 */
[----:B------:R-:W1:Y:S04]  /*3650*/  S2R R52, SR_TID.X ;  /* 0x0000000000347919 */ /* 0x000e680000002100 */
[----:B------:R0:W-:Y:S04]  /*3660*/  STL [R1+0x24], R30 ;  /* 0x0000241e01007387 */ /* 0x0001e80000100800 */
[----:B------:R0:W-:Y:S04]  /*3670*/  STL [R1+0x28], R33 ;  /* 0x0000282101007387 */ /* 0x0001e80000100800 */
[----:B------:R0:W-:Y:S04]  /*3680*/  STL [R1+0x50], R31 ;  /* 0x0000501f01007387 */ /* 0x0001e80000100800 */
[----:B------:R0:W-:Y:S04]  /*3690*/  STL [R1+0x54], R41 ;  /* 0x0000542901007387 */ /* 0x0001e80000100800 */
[----:B------:R0:W-:Y:S01]  /*36a0*/  STL.64 [R1+0x48], R42 ;  /* 0x0000482a01007387 */ /* 0x0001e20000100a00 */
[----:B------:R-:W-:Y:S06]  /*36b0*/  BAR.SYNC.DEFER_BLOCKING 0x0 ;  /* 0x0000000000007b1d */ /* 0x000fec0000010000 */
[----:B------:R-:W-:Y:S05]  /*36c0*/  BRA.U !UP0, `(.L_x_633) ;  /* 0x0000000108d87547 */ /* 0x000fea000b800000 */
[----:B------:R-:W2:Y:S01]  /*36d0*/  LDL R48, [R1+0x40] ;  /* 0x0000400001307983 */ /* 0x000ea20000100800 */
[----:B------:R-:W3:Y:S01]  /*36e0*/  S2UR UR10, SR_CgaCtaId ;  /* 0x00000000000a79c3 */ /* 0x000ee20000008800 */
[----:B------:R-:W-:Y:S01]  /*36f0*/  UMOV UR5, 0x400 ;  /* 0x0000040000057882 */ /* 0x000fe20000000000 */
[----:B------:R-:W-:Y:S01]  /*3700*/  MOV R46, R31 ;  /* 0x0000001f002e7202 */ /* 0x000fe20000000f00 */
[----:B-1----:R-:W0:Y:S01]  /*3710*/  S2R R52, SR_TID.X ;  /* 0x0000000000347919 */ /* 0x002e220000002100 */
[----:B------:R-:W-:Y:S02]  /*3720*/  MOV R44, R30 ;  /* 0x0000001e002c7202 */ /* 0x000fe40000000f00 */
[----:B------:R-:W-:Y:S02]  /*3730*/  MOV R49, R32 ;  /* 0x0000002000317202 */ /* 0x000fe40000000f00 */
[----:B------:R-:W-:Y:S02]  /*3740*/  MOV R47, R41 ;  /* 0x00000029002f7202 */ /* 0x000fe40000000f00 */
[----:B------:R-:W-:Y:S01]  /*3750*/  MOV R45, R33 ;  /* 0x00000021002d7202 */ /* 0x000fe20000000f00 */
[----:B---3--:R-:W-:Y:S01]  /*3760*/  ULEA UR5, UR10, UR5, 0x18 ;  /* 0x000000050a057291 */ /* 0x008fe2000f8ec0ff */
[----:B------:R-:W-:Y:S01]  /*3770*/  S2UR UR10, SR_CTAID.Y ;  /* 0x00000000000a79c3 */ /* 0x000fe20000002600 */
[----:B0-----:R-:W-:-:S04]  /*3780*/  SHF.L.U32 R31, R52, 0x1, RZ ;  /* 0x00000001341f7819 */ /* 0x001fc800000006ff */
[C---:B------:R-:W-:Y:S02]  /*3790*/  LEA R30, R52.reuse, UR5, 0x5 ;  /* 0x00000005341e7c11 */ /* 0x040fe4000f8e28ff */
[----:B------:R-:W-:Y:S02]  /*37a0*/  LOP3.LUT R31, R31, 0x18, RZ, 0xc0, !PT ;  /* 0x000000181f1f7812 */ /* 0x000fe400078ec0ff */
[----:B-----5:R-:W-:Y:S02]  /*37b0*/  SHF.L.U32 R35, R52, 0x3, RZ ;  /* 0x0000000334237819 */ /* 0x020fe400000006ff */
[----:B------:R-:W-:Y:S02]  /*37c0*/  IADD3 R32, PT, PT, R30, R31, RZ ;  /* 0x0000001f1e207210 */ /* 0x000fe40007ffe0ff */
[----:B------:R-:W-:-:S03]  /*37d0*/  LOP3.LUT R35, R35, 0x1fe0, RZ, 0xc0, !PT ;  /* 0x00001fe023237812 */ /* 0x000fc600078ec0ff */
[----:B--2---:R0:W-:Y:S02]  /*37e0*/  STS.64 [R32], R48 ;  /* 0x0000003020007388 */ /* 0x0041e40000000a00 */
        /* <DEDUP_REMOVED lines=10> */
[----:B------:R0:W-:Y:S03]  /*3890*/  STS.64 [R31], R42 ;  /* 0x0000002a1f007388 */ /* 0x0001e60000000a00 */
[----:B------:R-:W-:-:S04]  /*38a0*/  SHF.L.U32 R30, R30, 0x3, RZ ;  /* 0x000000031e1e7819 */ /* 0x000fc800000006ff */
        /* <DEDUP_REMOVED lines=15> */
[----:B------:R1:W2:Y:S02]  /*39a0*/  LDS.64 R30, [R35+0x1e00] ;  /* 0x001e0000231e7984 */ /* 0x0002a40000000a00 */
[----:B-1----:R-:W-:Y:S01]  /*39b0*/  MOV R35, UR10 ;  /* 0x0000000a00237c02 */ /* 0x002fe20008000f00 */
[----:B--2---:R-:W-:-:S03]  /*39c0*/  FADD.FTZ R30, R32, R30 ;  /* 0x0000001e201e7221 */ /* 0x004fc60000010000 */
[----:B------:R-:W-:Y:S01]  /*39d0*/  LEA R32, R35, UR5, 0x5 ;  /* 0x0000000523207c11 */ /* 0x000fe2000f8e28ff */
[----:B------:R-:W-:-:S04]  /*39e0*/  FADD.FTZ R31, R33, R31 ;  /* 0x0000001f211f7221 */ /* 0x000fc80000010000 */
[----:B------:R-:W-:-:S05]  /*39f0*/  IMAD R32, R32, 0x140, R52 ;  /* 0x0000014020207824 */ /* 0x000fca00078e0234 */
[----:B------:R-:W-:-:S05]  /*3a00*/  SHF.L.U32 R32, R32, 0x1, RZ ;  /* 0x0000000120207819 */ /* 0x000fca00000006ff */
[----:B0-----:R-:W-:-:S05]  /*3a10*/  IMAD.WIDE.U32 R32, R32, 0x4, R42 ;  /* 0x0000000420207825 */ /* 0x001fca00078e002a */
[----:B------:R2:W-:Y:S02]  /*3a20*/  STG.E.64 desc[UR12][R32.64+0x14000], R30 ;  /* 0x0140001e20007986 */ /* 0x0005e4000c101b0c */
.L_x_633:
[----:B-1----:R-:W-:Y:S01]  /*3a30*/  ISETP.GT.U32.AND P0, PT, R52, 0x3f, PT ;  /* 0x0000003f3400780c */ /* 0x002fe20003f04070 */
[----:B------:R-:W-:Y:S01]  /*3a40*/  BSSY.RECONVERGENT B0, `(.L_x_634) ;  /* 0x0000013000007945 */ /* 0x000fe20003800200 */
[----:B0-2---:R-:W-:-:S11]  /*3a50*/  CS2R R30, SRZ ;  /* 0x00000000001e7805 */ /* 0x005fd6000001ff00 */
[----:B------:R-:W-:Y:S05]  /*3a60*/  @P0 BRA `(.L_x_635) ;  /* 0x0000000000400947 */ /* 0x000fea0003800000 */
[----:B------:R-:W2:Y:S04]  /*3a70*/  LDL R41, [R1+0x90] ;  /* 0x0000900001297983 */ /* 0x000ea80000100800 */
[----:B--2---:R-:W0:Y:S04]  /*3a80*/  LDS.64 R30, [R41] ;  /* 0x00000000291e7984 */ /* 0x004e280000000a00 */
        /* <DEDUP_REMOVED lines=14> */
.L_x_635:
[----:B------:R-:W-:Y:S05]  /*3b70*/  BSYNC.RECONVERGENT B0 ;  /* 0x0000000000007941 */ /* 0x000fea0003800200 */
.L_x_634:
        /* <DEDUP_REMOVED lines=17> */
[----:B--2--5:R-:W-:-:S05]  /*3c90*/  IMAD R32, R32, UR4, R35 ;  /* 0x0000000420207c24 */ /* 0x024fca000f8e0223 */
[----:B-1----:R-:W-:-:S04]  /*3ca0*/  LEA R33, R33, UR5, 0x4 ;  /* 0x0000000521217c11 */ /* 0x002fc8000f8e20ff */
[----:B------:R-:W-:-:S05]  /*3cb0*/  LEA R32, R32, R33, 0xa ;  /* 0x0000002120207211 */ /* 0x000fca00078e50ff */
[----:B---3--:R-:W-:-:S05]  /*3cc0*/  IMAD.WIDE.U32 R32, R32, 0x4, R42 ;  /* 0x0000000420207825 */ /* 0x008fca00078e002a */
[----:B------:R0:W-:Y:S02]  /*3cd0*/  STG.E.64 desc[UR12][R32.64], R30 ;  /* 0x0000001e20007986 */ /* 0x0001e4000c101b0c */
.L_x_637:
[----:B------:R-:W-:Y:S05]  /*3ce0*/  BSYNC.RECONVERGENT B0 ;  /* 0x0000000000007941 */ /* 0x000fea0003800200 */
.L_x_636:
        /* <DEDUP_REMOVED lines=10> */
[----:B0----5:R-:W-:-:S04]  /*3d90*/  MOV R35, UR10 ;  /* 0x0000000a00237c02 */ /* 0x021fc80008000f00 */
[----:B-1----:R-:W-:-:S04]  /*3da0*/  LOP3.LUT P0, RZ, R35, UR5, RZ, 0xfc, !PT ;  /* 0x0000000523ff7c12 */ /* 0x002fc8000f80fcff */
[----:B------:R-:W-:Y:S01]  /*3db0*/  SEL R32, R32, 0x1, !P0 ;  /* 0x0000000120207807 */ /* 0x000fe20004000000 */
[----:B------:R-:W-:Y:S06]  /*3dc0*/  MEMBAR.ALL.GPU ;  /* 0x0000000000007992 */ /* 0x000fec000000a000 */
[----:B------:R-:W-:-:S00]  /*3dd0*/  ERRBAR ;  /* 0x00000000000079ab */ /* 0x000fc00000000000 */
[----:B------:R-:W-:Y:S06]  /*3de0*/  CGAERRBAR ;  /* 0x00000000000075ab */ /* 0x000fec0000000000 */
[----:B------:R0:W5:Y:S02]  /*3df0*/  ATOM.E.ADD.STRONG.GPU PT, R30, desc[UR12][R30.64], R32 ;  /* 0x800000201e1e798a */ /* 0x00016400081ef10c */
[----:B0-----:R-:W0:Y:S02]  /*3e00*/  LDC.64 R32, c[0x0][0x3d8] ;  /* 0x0000f600ff207b82 */ /* 0x001e240000000a00 */
.L_x_640:
[----:B0-----:R-:W2:Y:S04]  /*3e10*/  LD.E.STRONG.GPU R31, desc[UR12][R32.64+0x28] ;  /* 0x0000280c201f7980 */ /* 0x001ea8000c10f900 */
[----:B--2---:R-:W-:Y:S01]  /*3e20*/  CCTL.IVALL ;  /* 0x00000000ff00798f */ /* 0x004fe20002000000 */
[----:B------:R-:W-:Y:S05]  /*3e30*/  YIELD ;  /* 0x0000000000007946 */ /* 0x000fea0003800000 */
[----:B-----5:R-:W-:-:S04]  /*3e40*/  LOP3.LUT R31, R31, R30, RZ, 0x3c, !PT ;  /* 0x0000001e1f1f7212 */ /* 0x020fc800078e3cff */
[----:B------:R-:W-:-:S13]  /*3e50*/  ISETP.GT.AND P0, PT, R31, -0x1, PT ;  /* 0xffffffff1f00780c */ /* 0x000fda0003f04270 */
[----:B------:R-:W-:Y:S05]  /*3e60*/  @P0 BRA `(.L_x_640) ;  /* 0xfffffffc00e80947 */ /* 0x000fea000383ffff */
.L_x_639:
[----:B------:R-:W-:Y:S05]  /*3e70*/  WARPSYNC.ALL ;  /* 0x0000000000007948 */ /* 0x000fea0003800000 */
[----:B------:R-:W-:Y:S06]  /*3e80*/  BAR.SYNC.DEFER_BLOCKING 0x0 ;  /* 0x0000000000007b1d */ /* 0x000fec0000010000 */
[----:B------:R-:W-:Y:S05]  /*3e90*/  BRA `(.L_x_641) ;  /* 0x0000000000607947 */ /* 0x000fea0003800000 */
.L_x_638:
        /* <DEDUP_REMOVED lines=10> */
[----:B-1---5:R-:W-:-:S05]  /*3f40*/  MOV R35, UR10 ;  /* 0x0000000a00237c02 */ /* 0x022fca0008000f00 */
[----:B--2---:R-:W-:Y:S01]  /*3f50*/  IMAD.WIDE.U32 R30, R35, 0x4, R30 ;  /* 0x00000004231e7825 */ /* 0x004fe200078e001e */
[----:B------:R-:W-:Y:S06]  /*3f60*/  MEMBAR.ALL.GPU ;  /* 0x0000000000007992 */ /* 0x000fec000000a000 */
[----:B------:R-:W-:-:S00]  /*3f70*/  ERRBAR ;  /* 0x00000000000079ab */ /* 0x000fc00000000000 */
[----:B------:R-:W-:Y:S06]  /*3f80*/  CGAERRBAR ;  /* 0x00000000000075ab */ /* 0x000fec0000000000 */
[----:B------:R0:W5:Y:S02]  /*3f90*/  ATOM.E.ADD.STRONG.GPU PT, R32, desc[UR12][R30.64], R32 ;  /* 0x800000201e20798a */ /* 0x00016400081ef10c */
.L_x_643:
[----:B------:R-:W2:Y:S04]  /*3fa0*/  LD.E.STRONG.GPU R33, desc[UR12][R30.64] ;  /* 0x0000000c1e217980 */ /* 0x000ea8000c10f900 */
[----:B--2---:R-:W-:Y:S01]  /*3fb0*/  CCTL.IVALL ;  /* 0x00000000ff00798f */ /* 0x004fe20002000000 */
[----:B------:R-:W-:Y:S05]  /*3fc0*/  YIELD ;  /* 0x0000000000007946 */ /* 0x000fea0003800000 */
[----:B-----5:R-:W-:-:S04]  /*3fd0*/  LOP3.LUT R33, R33, R32, RZ, 0x3c, !PT ;  /* 0x0000002021217212 */ /* 0x020fc800078e3cff */
[----:B------:R-:W-:-:S13]  /*3fe0*/  ISETP.GT.AND P0, PT, R33, -0x1, PT ;  /* 0xffffffff2100780c */ /* 0x000fda0003f04270 */
[----:B------:R-:W-:Y:S05]  /*3ff0*/  @P0 BRA `(.L_x_643) ;  /* 0xfffffffc00e80947 */ /* 0x000fea000383ffff */
.L_x_642:
[----:B------:R-:W-:Y:S05]  /*4000*/  WARPSYNC.ALL ;  /* 0x0000000000007948 */ /* 0x000fea0003800000 */
[----:B------:R-:W-:Y:S06]  /*4010*/  BAR.SYNC.DEFER_BLOCKING 0x0 ;  /* 0x0000000000007b1d */ /* 0x000fec0000010000 */
.L_x_641:
[----:B------:R-:W1:Y:S01]  /*4020*/  S2R R52, SR_TID.X ;  /* 0x0000000000347919 */ /* 0x000e620000002100 */
[----:B------:R-:W2:Y:S04]  /*4030*/  LDL R51, [R1+0xa0] ;  /* 0x0000a00001337983 */ /* 0x000ea80000100800 */
[----:B------:R-:W3:Y:S04]  /*4040*/  LDL.LU R49, [R1+0x8] ;  /* 0x0000080001317983 */ /* 0x000ee80000300800 */
[----:B------:R-:W4:Y:S04]  /*4050*/  LDL.LU R48, [R1+0x20] ;  /* 0x0000200001307983 */ /* 0x000f280000300800 */
[----:B------:R-:W3:Y:S04]  /*4060*/  LDL.LU R47, [R1+0x18] ;  /* 0x00001800012f7983 */ /* 0x000ee80000300800 */
[----:B------:R-:W4:Y:S01]  /*4070*/  LDL.LU R46, [R1+0xc] ;  /* 0x00000c00012e7983 */ /* 0x000f220000300800 */
[----:B------:R-:W-:Y:S01]  /*4080*/  HFMA2 R41, -RZ, RZ, 0, 0 ;  /* 0x00000000ff297431 */ /* 0x000fe200000001ff */
[----:B------:R-:W0:Y:S01]  /*4090*/  S2UR UR10, SR_CgaCtaId ;  /* 0x00000000000a79c3 */ /* 0x000e220000008800 */
[----:B------:R-:W-:Y:S01]  /*40a0*/  UMOV UR5, 0x400 ;  /* 0x0000040000057882 */ /* 0x000fe20000000000 */
[----:B------:R-:W3:Y:S01]  /*40b0*/  LDL.LU R44, [R1+0x4] ;  /* 0x00000400012c7983 */ /* 0x000ee20000300800 */
[----:B-1----:R-:W-:Y:S01]  /*40c0*/  ISETP.GT.U32.AND P0, PT, R52, 0xff, PT ;  /* 0x000000ff3400780c */ /* 0x002fe20003f04070 */
[----:B------:R-:W-:-:S02]  /*40d0*/  UIADD3 UR5, UPT, UPT, UR5, 0x3480, URZ ;  /* 0x0000348005057890 */ /* 0x000fc4000fffe0ff */
[----:B------:R-:W3:Y:S04]  /*40e0*/  LDL.LU R45, [R1] ;  /* 0x00000000012d7983 */ /* 0x000ee80000300800 */
[----:B------:R-:W-:Y:S04]  /*40f0*/  STL [R1+0xbc], R6 ;  /* 0x0000bc0601007387 */ /* 0x000fe80000100800 */
[----:B------:R-:W-:Y:S02]  /*4100*/  STL [R1+0xb8], R5 ;  /* 0x0000b80501007387 */ /* 0x000fe40000100800 */
[----:B0-----:R-:W0:Y:S01]  /*4110*/  @!P0 LDC R31, c[0x0][0x374] ;  /* 0x0000dd00ff1f8b82 */ /* 0x001e220000000800 */
[----:B-----5:R-:W0:Y:S01]  /*4120*/  @!P0 S2R R35, SR_CTAID.Y ;  /* 0x0000000000238919 */ /* 0x020e220000002600 */
[----:B------:R-:W-:-:S06]  /*4130*/  @!P0 SHF.L.U32 R30, R52, 0x1, RZ ;  /* 0x00000001341e8819 */ /* 0x000fcc00000006ff */
[----:B------:R-:W1:Y:S01]  /*4140*/  @!P0 LDC.64 R42, c[0x0][0x3d0] ;  /* 0x0000f400ff2a8b82 */ /* 0x000e620000000a00 */
[----:B------:R-:W-:Y:S01]  /*4150*/  @!P0 LOP3.LUT R30, R30, 0x1e0, RZ, 0xc0, !PT ;  /* 0x000001e01e1e8812 */ /* 0x000fe200078ec0ff */
[----:B------:R-:W-:Y:S01]  /*4160*/  ULEA UR5, UR10, UR5, 0x18 ;  /* 0x000000050a057291 */ /* 0x000fe2000f8ec0ff */
[----:B------:R-:W-:Y:S01]  /*4170*/  STL [R1+0xb4], R4 ;  /* 0x0000b40401007387 */ /* 0x000fe20000100800 */
[----:B------:R-:W3:Y:S03]  /*4180*/  LDCU.64 UR10, c[0x0][0x380] ;  /* 0x00007000ff0a77ac */ /* 0x000ee60008000a00 */
[----:B------:R-:W-:Y:S04]  /*4190*/  STL [R1+0xb0], R3 ;  /* 0x0000b00301007387 */ /* 0x000fe80000100800 */
[----:B------:R-:W-:Y:S04]  /*41a0*/  STL [R1+0xac], R2 ;  /* 0x0000ac0201007387 */ /* 0x000fe80000100800 */
[----:B------:R-:W-:Y:S01]  /*41b0*/  STL [R1+0xa8], R0 ;  /* 0x0000a80001007387 */ /* 0x000fe20000100800 */
[----:B0-----:R-:W-:-:S05]  /*41c0*/  @!P0 IMAD R31, R31, UR4, R35 ;  /* 0x000000041f1f8c24 */ /* 0x001fca000f8e0223 */
[----:B------:R-:W-:Y:S02]  /*41d0*/  @!P0 LEA R30, R31, R30, 0x9 ;  /* 0x0000001e1f1e8211 */ /* 0x000fe400078e48ff */
[----:B------:R-:W-:-:S04]  /*41e0*/  @!P0 LOP3.LUT R31, R52, 0xf, RZ, 0xc0, !PT ;  /* 0x0000000f341f8812 */ /* 0x000fc800078ec0ff */
[----:B------:R-:W-:-:S04]  /*41f0*/  @!P0 IADD3 R30, PT, PT, R30, R31, RZ ;  /* 0x0000001f1e1e8210 */ /* 0x000fc80007ffe0ff */
[----:B------:R-:W-:-:S04]  /*4200*/  @!P0 SHF.L.U32 R30, R30, 0x1, RZ ;  /* 0x000000011e1e8819 */ /* 0x000fc800000006ff */
[C---:B------:R-:W-:Y:S01]  /*4210*/  @!P0 IADD3 R32, PT, PT, R30.reuse, 0x20, RZ ;  /* 0x000000201e208810 */ /* 0x040fe20007ffe0ff */
[----:B-1----:R-:W-:-:S04]  /*4220*/  @!P0 IMAD.WIDE.U32 R30, R30, 0x4, R42 ;  /* 0x000000041e1e8825 */ /* 0x002fc800078e002a */
[----:B------:R-:W-:Y:S02]  /*4230*/  @!P0 IMAD.WIDE.U32 R32, R32, 0x4, R42 ;  /* 0x0000000420208825 */ /* 0x000fe400078e002a */
[----:B------:R-:W2:Y:S04]  /*4240*/  @!P0 LDG.E.64 R30, desc[UR12][R30.64] ;  /* 0x0000000c1e1e8981 */ /* 0x000ea8000c1e1b00 */
[----:B------:R-:W4:Y:S01]  /*4250*/  @!P0 LDG.E.64 R32, desc[UR12][R32.64] ;  /* 0x0000000c20208981 */ /* 0x000f22000c1e1b00 */
[----:B--2---:R-:W-:Y:S01]  /*4260*/  @!P0 FADD.FTZ R30, RZ, R30 ;  /* 0x0000001eff1e8221 */ /* 0x004fe20000010000 */
[----:B------:R-:W-:-:S03]  /*4270*/  @!P0 FADD.FTZ R31, RZ, R31 ;  /* 0x0000001fff1f8221 */ /* 0x000fc60000010000 */
[----:B----4-:R-:W-:Y:S01]  /*4280*/  @!P0 FADD.FTZ R41, R32, R30 ;  /* 0x0000001e20298221 */ /* 0x010fe20000010000 */
[----:B------:R-:W-:Y:S01]  /*4290*/  MOV R30, RZ ;  /* 0x000000ff001e7202 */ /* 0x000fe20000000f00 */
[----:B------:R-:W-:Y:S01]  /*42a0*/  @!P0 FADD.FTZ R30, R33, R31 ;  /* 0x0000001f211e8221 */ /* 0x000fe20000010000 */
[----:B------:R-:W-:Y:S02]  /*42b0*/  LOP3.LUT P0, RZ, R52, 0x30f, RZ, 0xc0, !PT ;  /* 0x0000030f34ff7812 */ /* 0x000fe4000780c0ff */
[----:B------:R-:W0:Y:S04]  /*42c0*/  SHFL.BFLY PT, R32, R41, 0x8, 0x1f ;  /* 0x0d001f0029207f89 */ /* 0x000e2800000e0000 */
        /* <DEDUP_REMOVED lines=14> */
[----:B------:R-:W-:Y:S01]  /*43b0*/  @!P0 LEA.HI R32, R52, UR5, RZ, 0x1f ;  /* 0x0000000534208c11 */ /* 0x000fe2000f8ff8ff */
[----:B-1----:R-:W-:Y:S02]  /*43c0*/  FADD.FTZ R31, R31, R33 ;  /* 0x000000211f1f7221 */ /* 0x002fe40000010000 */
[----:B------:R-:W-:Y:S02]  /*43d0*/  @!P0 FMUL.FTZ R30, R30, 4.8828125727595761418e-05 ;  /* 0x384ccccd1e1e8820 */ /* 0x000fe40000410000 */
[----:B------:R-:W-:-:S05]  /*43e0*/  @!P0 FMUL.FTZ R31, R31, 4.8828125727595761418e-05 ;  /* 0x384ccccd1f1f8820 */ /* 0x000fca0000410000 */
[----:B------:R0:W-:Y:S02]  /*43f0*/  @!P0 STS.64 [R32], R30 ;  /* 0x0000001e20008388 */ /* 0x0001e40000000a00 */
[----:B0-----:R-:W-:-:S04]  /*4400*/  LOP3.LUT R32, R51, 0xffff, RZ, 0xc0, !PT ;  /* 0x0000ffff33207812 */ /* 0x001fc800078ec0ff */
[----:B------:R-:W-:Y:S01]  /*4410*/  LEA R30, R32, UR5, 0x3 ;  /* 0x00000005201e7c11 */ /* 0x000fe2000f8e18ff */
[----:B------:R-:W-:Y:S06]  /*4420*/  BAR.SYNC.DEFER_BLOCKING 0x0 ;  /* 0x0000000000007b1d */ /* 0x000fec0000010000 */
[----:B------:R-:W0:Y:S02]  /*4430*/  LDS.64 R30, [R30] ;  /* 0x000000001e1e7984 */ /* 0x000e240000000a00 */
[--C-:B0-----:R-:W-:Y:S01]  /*4440*/  FADD.FTZ R43, R46, -R30.reuse ;  /* 0x8000001e2e2b7221 */ /* 0x101fe20000010000 */
[--C-:B------:R-:W-:Y:S01]  /*4450*/  FADD.FTZ R61, R61, -R30.reuse ;  /* 0x8000001e3d3d7221 */ /* 0x100fe20000010000 */
[----:B------:R-:W2:Y:S01]  /*4460*/  LDL.LU R46, [R1+0x68] ;  /* 0x00006800012e7983 */ /* 0x000ea20000300800 */
[--C-:B------:R-:W-:Y:S01]  /*4470*/  FADD.FTZ R41, R48, -R30.reuse ;  /* 0x8000001e30297221 */ /* 0x100fe20000010000 */
[--C-:B---3--:R-:W-:Y:S01]  /*4480*/  FADD.FTZ R33, R49, -R30.reuse ;  /* 0x8000001e31217221 */ /* 0x108fe20000010000 */
[--C-:B------:R-:W-:Y:S01]  /*4490*/  FADD.FTZ R58, R58, -R30.reuse ;  /* 0x8000001e3a3a7221 */ /* 0x100fe20000010000 */
[----:B------:R-:W3:Y:S01]  /*44a0*/  LDL.LU R6, [R1+0x64] ;  /* 0x0000640001067983 */ /* 0x000ee20000300800 */
[--C-:B------:R-:W-:Y:S01]  /*44b0*/  FADD.FTZ R42, R47, -R30.reuse ;  /* 0x8000001e2f2a7221 */ /* 0x100fe20000010000 */
[----:B------:R-:W-:-:S02]  /*44c0*/  FADD.FTZ R56, R56, -R30 ;  /* 0x8000001e38387221 */ /* 0x000fc40000010000 */
[----:B------:R-:W4:Y:S04]  /*44d0*/  LDL.LU R5, [R1+0x6c] ;  /* 0x00006c0001057983 */ /* 0x000f280000300800 */
[----:B------:R-:W2:Y:S04]  /*44e0*/  LDL.LU R4, [R1+0x60] ;  /* 0x0000600001047983 */ /* 0x000ea80000300800 */
[----:B------:R-:W2:Y:S04]  /*44f0*/  LDL.LU R3, [R1+0x70] ;  /* 0x0000700001037983 */ /* 0x000ea80000300800 */
[----:B------:R-:W2:Y:S04]  /*4500*/  LDL.LU R2, [R1+0x5c] ;  /* 0x00005c0001027983 */ /* 0x000ea80000300800 */
[----:B------:R-:W2:Y:S01]  /*4510*/  LDL.LU R0, [R1+0x78] ;  /* 0x0000780001007983 */ /* 0x000ea20000300800 */
        /* <DEDUP_REMOVED lines=25> */
[----:B------:R-:W2:Y:S04]  /*46b0*/  LDL.LU R48, [R1+0x58] ;  /* 0x0000580001307983 */ /* 0x000ea80000300800 */
[----:B------:R-:W2:Y:S01]  /*46c0*/  LDL.LU R30, [R1+0x80] ;  /* 0x00008000011e7983 */ /* 0x000ea20000300800 */
[----:B---3--:R-:W-:-:S03]  /*46d0*/  FFMA.FTZ R61, R6, -R31, R61 ;  /* 0x8000001f063d7223 */ /* 0x008fc6000001003d */
[----:B------:R-:W3:Y:S01]  /*46e0*/  LDL.LU R6, [R1+0x3c] ;  /* 0x00003c0001067983 */ /* 0x000ee20000300800 */
[----:B----4-:R-:W-:-:S03]  /*46f0*/  FFMA.FTZ R41, R5, -R31, R41 ;  /* 0x8000001f05297223 */ /* 0x010fc60000010029 */
[----:B------:R-:W4:Y:S01]  /*4700*/  LDL.LU R5, [R1+0x8c] ;  /* 0x00008c0001057983 */ /* 0x000f220000300800 */
[----:B--2---:R-:W-:-:S03]  /*4710*/  FFMA.FTZ R58, R4, -R31, R58 ;  /* 0x8000001f043a7223 */ /* 0x004fc6000001003a */
[----:B------:R-:W2:Y:S01]  /*4720*/  LDL.LU R4, [R1+0x38] ;  /* 0x0000380001047983 */ /* 0x000ea20000300800 */
[----:B------:R-:W-:-:S03]  /*4730*/  FFMA.FTZ R42, R3, -R31, R42 ;  /* 0x8000001f032a7223 */ /* 0x000fc6000001002a */
[----:B------:R-:W2:Y:S01]  /*4740*/  LDL.LU R3, [R1+0x88] ;  /* 0x0000880001037983 */ /* 0x000ea20000300800 */
[----:B------:R-:W-:-:S03]  /*4750*/  FFMA.FTZ R56, R2, -R31, R56 ;  /* 0x8000001f02387223 */ /* 0x000fc60000010038 */
[----:B------:R-:W2:Y:S01]  /*4760*/  LDL.LU R47, [R1+0x34] ;  /* 0x00003400012f7983 */ /* 0x000ea20000300800 */
[----:B------:R-:W-:-:S03]  /*4770*/  FFMA.FTZ R43, R0, -R31, R43 ;  /* 0x8000001f002b7223 */ /* 0x000fc6000001002b */
[----:B------:R-:W2:Y:S01]  /*4780*/  LDL.LU R2, [R1+0x84] ;  /* 0x0000840001027983 */ /* 0x000ea20000300800 */
[----:B------:R-:W-:-:S03]  /*4790*/  FFMA.FTZ R33, R46, -R31, R33 ;  /* 0x8000001f2e217223 */ /* 0x000fc60000010021 */
[----:B------:R-:W2:Y:S04]  /*47a0*/  LDL.LU R0, [R1+0x30] ;  /* 0x0000300001007983 */ /* 0x000ea80000300800 */
[----:B------:R-:W2:Y:S04]  /*47b0*/  LDL.LU R52, [R1+0x7c] ;  /* 0x00007c0001347983 */ /* 0x000ea80000300800 */
[----:B------:R-:W2:Y:S04]  /*47c0*/  LDL.LU R46, [R1+0x2c] ;  /* 0x00002c00012e7983 */ /* 0x000ea80000300800 */
[----:B------:R-:W2:Y:S04]  /*47d0*/  LDL.LU R51, [R1+0x74] ;  /* 0x0000740001337983 */ /* 0x000ea80000300800 */
[----:B------:R-:W2:Y:S01]  /*47e0*/  LDL.LU R49, [R1+0x1c] ;  /* 0x00001c0001317983 */ /* 0x000ea20000300800 */
[----:B------:R-:W-:-:S03]  /*47f0*/  FFMA.FTZ R50, R48, -R31, R50 ;  /* 0x8000001f30327223 */ /* 0x000fc60000010032 */
[----:B------:R-:W2:Y:S01]  /*4800*/  LDL.LU R48, [R1+0x14] ;  /* 0x0000140001307983 */ /* 0x000ea20000300800 */
[----:B------:R-:W-:-:S03]  /*4810*/  FFMA.FTZ R44, R30, -R31, R44 ;  /* 0x8000001f1e2c7223 */ /* 0x000fc6000001002c */
[----:B------:R-:W2:Y:S01]  /*4820*/  LDL.LU R30, [R1+0x10] ;  /* 0x00001000011e7983 */ /* 0x000ea20000300800 */
[----:B---3--:R-:W-:-:S03]  /*4830*/  FFMA.FTZ R40, R6, -R31, R40 ;  /* 0x8000001f06287223 */ /* 0x008fc60000010028 */
[----:B------:R0:W5:Y:S01]  /*4840*/  LDL.LU R6, [R1+0xbc] ;  /* 0x0000bc0001067983 */ /* 0x0001620000300800 */
[----:B----4-:R-:W-:-:S03]  /*4850*/  FFMA.FTZ R45, R5, -R31, R45 ;  /* 0x8000001f052d7223 */ /* 0x010fc6000001002d */
[----:B------:R0:W5:Y:S01]  /*4860*/  LDL.LU R5, [R1+0xb8] ;  /* 0x0000b80001057983 */ /* 0x0001620000300800 */
[----:B--2---:R-:W-:-:S03]  /*4870*/  FFMA.FTZ R39, R4, -R31, R39 ;  /* 0x8000001f04277223 */ /* 0x004fc60000010027 */
[----:B------:R0:W5:Y:S01]  /*4880*/  LDL.LU R4, [R1+0xb4] ;  /* 0x0000b40001047983 */ /* 0x0001620000300800 */
[----:B------:R-:W-:-:S03]  /*4890*/  FFMA.FTZ R60, R3, -R31, R60 ;  /* 0x8000001f033c7223 */ /* 0x000fc6000001003c */
[----:B------:R0:W5:Y:S01]  /*48a0*/  LDL.LU R3, [R1+0xb0] ;  /* 0x0000b00001037983 */ /* 0x0001620000300800 */
[----:B------:R-:W-:-:S03]  /*48b0*/  FFMA.FTZ R38, R47, -R31, R38 ;  /* 0x8000001f2f267223 */ /* 0x000fc60000010026 */
[----:B------:R-:W2:Y:S01]  /*48c0*/  LDL.LU R47, [R1+0x94] ;  /* 0x00009400012f7983 */ /* 0x000ea20000300800 */
[----:B------:R-:W-:-:S03]  /*48d0*/  FFMA.FTZ R59, R2, -R31, R59 ;  /* 0x8000001f023b7223 */ /* 0x000fc6000001003b */
[----:B------:R0:W5:Y:S01]  /*48e0*/  LDL.LU R2, [R1+0xac] ;  /* 0x0000ac0001027983 */ /* 0x0001620000300800 */
[----:B------:R-:W-:-:S03]  /*48f0*/  FFMA.FTZ R37, R0, -R31, R37 ;  /* 0x8000001f00257223 */ /* 0x000fc60000010025 */
[----:B------:R0:W5:Y:S01]  /*4900*/  LDL.LU R0, [R1+0xa8] ;  /* 0x0000a80001007983 */ /* 0x0001620000300800 */
[----:B------:R-:W-:-:S03]  /*4910*/  FFMA.FTZ R36, R46, -R31, R36 ;  /* 0x8000001f2e247223 */ /* 0x000fc60000010024 */
[----:B------:R-:W3:Y:S01]  /*4920*/  LDL.LU R46, [R1+0x98] ;  /* 0x00009800012e7983 */ /* 0x000ee20000300800 */
        /* <DEDUP_REMOVED lines=62> */
[----:B------:R-:W-:Y:S01]  /*4d10*/  F2FP.BF16.F32.PACK_AB R27, R20, R21 ;  /* 0x00000015141b723e */ /* 0x000fe200000010ff */
[----:B------:R-:W-:Y:S01]  /*4d20*/  ULOP3.LUT UR4, UR4, 0x1, URZ, 0x3c, !UPT ;  /* 0x0000000104047892 */ /* 0x000fe2000f8e3cff */
[----:B------:R-:W-:Y:S01]  /*4d30*/  UMOV UR5, UR9 ;  /* 0x0000000900057c82 */ /* 0x000fe20008000000 */
[----:B--2---:R-:W-:-:S04]  /*4d40*/  IADD3 R10, P0, PT, R47, UR10, RZ ;  /* 0x0000000a2f0a7c10 */ /* 0x004fc8000ff1e0ff */
[----:B---3--:R-:W-:-:S05]  /*4d50*/  IADD3.X R11, PT, PT, R46, UR11, RZ, P0, !PT ;  /* 0x0000000b2e0b7c10 */ /* 0x008fca00087fe4ff */
        /* <DEDUP_REMOVED lines=8> */
[----:B------:R-:W-:Y:S05]  /*4de0*/  BRA.U !UP0, `(.L_x_644) ;  /* 0xffffffb908187547 */ /* 0x000fea000b83ffff */
.L_x_632:
[----:B0-----:R-:W0:Y:S01]  /*4df0*/  S2R R26, SR_CTAID.Y ;  /* 0x00000000001a7919 */ /* 0x001e220000002600 */
[----:B-----5:R-:W0:Y:S02]  /*4e00*/  S2R R3, SR_CTAID.X ;  /* 0x0000000000037919 */ /* 0x020e240000002500 */
        /* <DEDUP_REMOVED lines=52> */
.L_x_656:
        /* <DEDUP_REMOVED lines=26> */
.L_x_649:
        /* <DEDUP_REMOVED lines=33> */
.L_x_648:
[----:B------:R-:W-:Y:S05]  /*5500*/  BSYNC.RECONVERGENT B1 ;  /* 0x0000000000017941 */ /* 0x000fea0003800200 */
.L_x_647:
        /* <DEDUP_REMOVED lines=25> */
.L_x_651:
[----:B------:R-:W-:Y:S05]  /*56a0*/  BSYNC.RECONVERGENT B1 ;  /* 0x0000000000017941 */ /* 0x000fea0003800200 */
.L_x_650:
        /* <DEDUP_REMOVED lines=28> */
.L_x_646:
[----:B------:R-:W-:Y:S05]  /*5870*/  BSYNC.RECONVERGENT B0 ;  /* 0x0000000000007941 */ /* 0x000fea0003800200 */
.L_x_645:
[----:B------:R0:W-:Y:S01]  /*5880*/  STS [R27], R35 ;  /* 0x000000231b007388 */ /* 0x0001e20000000800 */
[----:B------:R-:W1:Y:S01]  /*5890*/  LDC.64 R6, c[0x0][0x388] ;  /* 0x0000e200ff067b82 */ /* 0x000e620000000a00 */
[----:B------:R-:W-:Y:S02]  /*58a0*/  ISETP.GT.U32.AND P1, PT, R40, 0x9, PT ;  /* 0x000000092800780c */ /* 0x000fe40003f24070 */
[----:B------:R0:W-:Y:S01]  /*58b0*/  STS [R27+0x500], R36 ;  /* 0x000500241b007388 */ /* 0x0001e20000000800 */
[----:B------:R-:W-:-:S04]  /*58c0*/  MOV R9, R28 ;  /* 0x0000001c00097202 */ /* 0x000fc80000000f00 */
[----:B------:R-:W2:Y:S08]  /*58d0*/  LDC.64 R4, c[0x0][0x390] ;  /* 0x0000e400ff047b82 */ /* 0x000eb00000000a00 */
[----:B0-----:R-:W-:Y:S06]  /*58e0*/  BAR.SYNC.DEFER_BLOCKING 0x0 ;  /* 0x0000000000007b1d */ /* 0x001fec0000010000 */
.L_x_655:
        /* <DEDUP_REMOVED lines=32> */
.L_x_666:
        /* <DEDUP_REMOVED lines=10> */
.L_x_654:
[----:B------:R-:W-:Y:S05]  /*5b90*/  BSYNC.RECONVERGENT B0 ;  /* 0x0000000000007941 */ /* 0x000fea0003800200 */
.L_x_653:
        /* <DEDUP_REMOVED lines=9> */
.L_x_652:
        /* <DEDUP_REMOVED lines=8> */
.L_x_658:
[----:B------:R-:W-:Y:S05]  /*5cb0*/  BSYNC B0 ;  /* 0x0000000000007941 */ /* 0x000fea0003800000 */
.L_x_657:
        /* <DEDUP_REMOVED lines=8> */
.L_x_659:
[----:B------:R-:W-:Y:S01]  /*5d40*/  FADD.FTZ R11, R11, R8 ;  /* 0x000000080b0b7221 */ /* 0x000fe20000010000 */
[----:B------:R-:W-:-:S04]  /*5d50*/  HFMA2 R20, -RZ, RZ, 0, 2.384185791015625e-07 ;  /* 0x00000004ff147431 */ /* 0x000fc800000001ff */
[----:B------:R-:W-:Y:S02]  /*5d60*/  MOV R19, R11 ;  /* 0x0000000b00137202 */ /* 0x000fe40000000f00 */
[----:B------:R-:W-:-:S07]  /*5d70*/  MOV R13, R18 ;  /* 0x00000012000d7202 */ /* 0x000fce0000000f00 */
[----:B------:R-:W-:Y:S05]  /*5d80*/  WARPSYNC.COLLECTIVE R16, `(.L_x_660) ;  /* 0x0000000010087348 */ /* 0x000fea0003c00000 */
[----:B------:R0:W1:Y:S02]  /*5d90*/  SHFL.BFLY P3, R18, R19, R20, R21 ;  /* 0x0c00001413127389 */ /* 0x0000640000060015 */
[----:B01----:R-:W-:Y:S05]  /*5da0*/  ENDCOLLECTIVE ;  /* 0x000000000000791b */ /* 0x003fea0003800000 */
.L_x_660:
[----:B------:R-:W-:-:S05]  /*5db0*/  FADD.FTZ R13, R13, R10 ;  /* 0x0000000a0d0d7221 */ /* 0x000fca0000010000 */
[----:B------:R-:W-:Y:S02]  /*5dc0*/  MOV R19, R13 ;  /* 0x0000000d00137202 */ /* 0x000fe40000000f00 */
[----:B------:R-:W-:-:S07]  /*5dd0*/  MOV R12, R18 ;  /* 0x00000012000c7202 */ /* 0x000fce0000000f00 */
[----:B------:R-:W-:Y:S05]  /*5de0*/  WARPSYNC.COLLECTIVE R16, `(.L_x_661) ;  /* 0x0000000010087348 */ /* 0x000fea0003c00000 */
[----:B------:R0:W1:Y:S02]  /*5df0*/  SHFL.BFLY P3, R18, R19, R20, R21 ;  /* 0x0c00001413127389 */ /* 0x0000640000060015 */
[----:B01----:R-:W-:Y:S05]  /*5e00*/  ENDCOLLECTIVE ;  /* 0x000000000000791b */ /* 0x003fea0003800000 */
.L_x_661:
[----:B------:R-:W-:Y:S01]  /*5e10*/  FADD.FTZ R12, R11, R12 ;  /* 0x0000000c0b0c7221 */ /* 0x000fe20000010000 */
[----:B------:R-:W-:-:S04]  /*5e20*/  HFMA2 R20, -RZ, RZ, 0, 1.1920928955078125e-07 ;  /* 0x00000002ff147431 */ /* 0x000fc800000001ff */
[----:B------:R-:W-:Y:S02]  /*5e30*/  MOV R19, R12 ;  /* 0x0000000c00137202 */ /* 0x000fe40000000f00 */
[----:B------:R-:W-:-:S07]  /*5e40*/  MOV R14, R18 ;  /* 0x00000012000e7202 */ /* 0x000fce0000000f00 */
[----:B------:R-:W-:Y:S05]  /*5e50*/  WARPSYNC.COLLECTIVE R16, `(.L_x_662) ;  /* 0x0000000010087348 */ /* 0x000fea0003c00000 */
[----:B------:R0:W1:Y:S02]  /*5e60*/  SHFL.BFLY P3, R18, R19, R20, R21 ;  /* 0x0c00001413127389 */ /* 0x0000640000060015 */
[----:B01----:R-:W-:Y:S05]  /*5e70*/  ENDCOLLECTIVE ;  /* 0x000000000000791b */ /* 0x003fea0003800000 */
.L_x_662:
[----:B------:R-:W-:-:S05]  /*5e80*/  FADD.FTZ R14, R13, R14 ;  /* 0x0000000e0d0e7221 */ /* 0x000fca0000010000 */
[----:B------:R-:W-:Y:S02]  /*5e90*/  MOV R19, R14 ;  /* 0x0000000e00137202 */ /* 0x000fe40000000f00 */
[----:B------:R-:W-:-:S07]  /*5ea0*/  MOV R15, R18 ;  /* 0x00000012000f7202 */ /* 0x000fce0000000f00 */
[----:B------:R-:W-:Y:S05]  /*5eb0*/  WARPSYNC.COLLECTIVE R16, `(.L_x_663) ;  /* 0x0000000010087348 */ /* 0x000fea0003c00000 */
[----:B------:R0:W1:Y:S02]  /*5ec0*/  SHFL.BFLY P3, R18, R19, R20, R21 ;  /* 0x0c00001413127389 */ /* 0x0000640000060015 */
[----:B01----:R-:W-:Y:S05]  /*5ed0*/  ENDCOLLECTIVE ;  /* 0x000000000000791b */ /* 0x003fea0003800000 */
.L_x_663:
[----:B------:R-:W-:Y:S01]  /*5ee0*/  FADD.FTZ R15, R12, R15 ;  /* 0x0000000f0c0f7221 */ /* 0x000fe20000010000 */
[----:B------:R-:W-:-:S04]  /*5ef0*/  HFMA2 R20, -RZ, RZ, 0, 5.9604644775390625e-08 ;  /* 0x00000001ff147431 */ /* 0x000fc800000001ff */
[----:B------:R-:W-:Y:S02]  /*5f00*/  MOV R19, R15 ;  /* 0x0000000f00137202 */ /* 0x000fe40000000f00 */
[----:B------:R-:W-:-:S07]  /*5f10*/  MOV R17, R18 ;  /* 0x0000001200117202 */ /* 0x000fce0000000f00 */
[----:B------:R-:W-:Y:S05]  /*5f20*/  WARPSYNC.COLLECTIVE R16, `(.L_x_664) ;  /* 0x0000000010087348 */ /* 0x000fea0003c00000 */
[----:B------:R0:W1:Y:S02]  /*5f30*/  SHFL.BFLY P3, R18, R19, R20, R21 ;  /* 0x0c00001413127389 */ /* 0x0000640000060015 */
[----:B01----:R-:W-:Y:S05]  /*5f40*/  ENDCOLLECTIVE ;  /* 0x000000000000791b */ /* 0x003fea0003800000 */
.L_x_664:
[----:B------:R-:W-:-:S05]  /*5f50*/  FADD.FTZ R17, R14, R17 ;  /* 0x000000110e117221 */ /* 0x000fca0000010000 */
[----:B------:R-:W-:Y:S02]  /*5f60*/  MOV R19, R17 ;  /* 0x0000001100137202 */ /* 0x000fe40000000f00 */
[----:B------:R-:W-:-:S07]  /*5f70*/  MOV R8, R18 ;  /* 0x0000001200087202 */ /* 0x000fce0000000f00 */
[----:B------:R-:W-:Y:S05]  /*5f80*/  WARPSYNC.COLLECTIVE R16, `(.L_x_665) ;  /* 0x0000000010087348 */ /* 0x000fea0003c00000 */
[----:B------:R0:W1:Y:S02]  /*5f90*/  SHFL.BFLY P3, R18, R19, R20, R21 ;  /* 0x0c00001413127389 */ /* 0x0000640000060015 */
[----:B01----:R-:W-:Y:S05]  /*5fa0*/  ENDCOLLECTIVE ;  /* 0x000000000000791b */ /* 0x003fea0003800000 */
.L_x_665:
[----:B------:R-:W-:Y:S01]  /*5fb0*/  FADD.FTZ R8, R15, R8 ;  /* 0x000000080f087221 */ /* 0x000fe20000010000 */
[----:B------:R-:W-:Y:S01]  /*5fc0*/  MOV R10, R18 ;  /* 0x00000012000a7202 */ /* 0x000fe20000000f00 */
[----:B------:R-:W-:Y:S06]  /*5fd0*/  BRA `(.L_x_666) ;  /* 0xfffffff800c47947 */ /* 0x000fec000383ffff */
.L_x_667:
        /* <DEDUP_REMOVED lines=10> */
.L_x_1670:


//--------------------- .text._ZN13group_norm_v218gn_bwd_cuda_kernelI13__nv_bfloat16Li320ELi2ELi16ELi20ELi1024ELb1ELb1ELi32ELi320ELi320ELi4ELb1ELi9ELb0ELb0ELNS_15WgradSyncMethodE3ENS_16CompileConditionILi1000EEEEEvPT_S6_S6_PKS5_S8_S8_S8_PKfflPfPj --------------------------
	.section	.text._ZN13group_norm_v218gn_bwd_cuda_kernelI13__nv_bfloat16Li320ELi2ELi16ELi20ELi1024ELb1ELb1ELi32ELi320ELi320ELi4ELb1ELi9ELb0ELb0ELNS_15WgradSyncMethodE3ENS_16CompileConditionILi1000EEEEEvPT_S6_S6_PKS5_S8_S8_S8_PKfflPfPj,"ax",@progbits
	.align	128
        .global         _ZN13group_norm_v218gn_bwd_cuda_kernelI13__nv_bfloat16Li320ELi2ELi16ELi20ELi1024ELb1ELb1ELi32ELi320ELi320ELi4ELb1ELi9ELb0ELb0ELNS_15WgradSyncMethodE3ENS_16CompileConditionILi1000EEEEEvPT_S6_S6_PKS5_S8_S8_S8_PKfflPfPj
        .type           _ZN13group_norm_v218gn_bwd_cuda_kernelI13__nv_bfloat16Li320ELi2ELi16ELi20ELi1024ELb1ELb1ELi32ELi320ELi320ELi4ELb1ELi9ELb0ELb0ELNS_15WgradSyncMethodE3ENS_16CompileConditionILi1000EEEEEvPT_S6_S6_PKS5_S8_S8_S8_PKfflPfPj,@function
        .size           _ZN13group_norm_v218gn_bwd_cuda_kernelI13__nv_bfloat16Li320ELi2ELi16ELi20ELi1024ELb1ELb1ELi32ELi320ELi320ELi4ELb1ELi9ELb0ELb0ELNS_15WgradSyncMethodE3ENS_16CompileConditionILi1000EEEEEvPT_S6_S6_PKS5_S8_S8_S8_PKfflPfPj,(.L_x_1671 - _ZN13group_norm_v218gn_bwd_cuda_kernelI13__nv_bfloat16Li320ELi2ELi16ELi20ELi1024ELb1ELb1ELi32ELi320ELi320ELi4ELb1ELi9ELb0ELb0ELNS_15WgradSyncMethodE3ENS_16CompileConditionILi1000EEEEEvPT_S6_S6_PKS5_S8_S8_S8_PKfflPfPj)
        .other          _ZN13group_norm_v218gn_bwd_cuda_kernelI13__nv_bfloat16Li320ELi2ELi16ELi20ELi1024ELb1ELb1ELi32ELi320ELi320ELi4ELb1ELi9ELb0ELb0ELNS_15WgradSyncMethodE3ENS_16CompileConditionILi1000EEEEEvPT_S6_S6_PKS5_S8_S8_S8_PKfflPfPj,@"STO_CUDA_ENTRY STV_DEFAULT"
_ZN13group_norm_v218gn_bwd_cuda_kernelI13__nv_bfloat16Li320ELi2ELi16ELi20ELi1024ELb1ELb1ELi32ELi320ELi320ELi4ELb1ELi9ELb0ELb0ELNS_15WgradSyncMethodE3ENS_16CompileConditionILi1000EEEEEvPT_S6_S6_PKS5_S8_S8_S8_PKfflPfPj:
.text._ZN13group_norm_v218gn_bwd_cuda_kernelI13__nv_bfloat16Li320ELi2ELi16ELi20ELi1024ELb1ELb1ELi32ELi320ELi320ELi4ELb1ELi9ELb0ELb0ELNS_15WgradSyncMethodE3ENS_16CompileConditionILi1000EEEEEvPT_S6_S6_PKS5_S8_S8_S8_PKfflPfPj:
        /* <DEDUP_REMOVED lines=30> */
.L_x_670:
        /* <DEDUP_REMOVED lines=8> */
.L_x_669:
[----:B------:R-:W-:Y:S05]  /*0260*/  WARPSYNC.ALL ;  /* 0x0000000000007948 */ /* 0x000fea0003800000 */
[----:B------:R-:W-:Y:S06]  /*0270*/  BAR.SYNC.DEFER_BLOCKING 0x0 ;  /* 0x0000000000007b1d */ /* 0x000fec0000010000 */
[----:B------:R-:W-:Y:S05]  /*0280*/  BRA `(.L_x_671) ;  /* 0x00000040008c7947 */ /* 0x000fea0003800000 */
.L_x_668:
        /* <DEDUP_REMOVED lines=18> */
[----:B------:R-:W-:Y:S02]  /*03b0*/  MOV R6, 0x400 ;  /* 0x0000040000067802 */ /* 0x000fe40000000f00 */
[----:B------:R-:W-:Y:S02]  /*03c0*/  CS2R R42, SRZ ;  /* 0x00000000002a7805 */ /* 0x000fe4000001ff00 */
[----:B------:R-:W-:Y:S01]  /*03d0*/  CS2R R44, SRZ ;  /* 0x00000000002c7805 */ /* 0x000fe2000001ff00 */
[----:B------:R-:W1:Y:S01]  /*03e0*/  S2R R7, SR_CgaCtaId ;  /* 0x0000000000077919 */ /* 0x000e620000008800 */
[----:B------:R-:W-:-:S02]  /*03f0*/  IADD3 R6, PT, PT, R6, 0x2800, RZ ;  /* 0x0000280006067810 */ /* 0x000fc40007ffe0ff */
[----:B------:R-:W-:Y:S02]  /*0400*/  CS2R R46, SRZ ;  /* 0x00000000002e7805 */ /* 0x000fe4000001ff00 */
[----:B0-----:R-:W-:Y:S02]  /*0410*/  SHF.L.U32 R3, R10, 0x5, RZ ;  /* 0x000000050a037819 */ /* 0x001fe400000006ff */
[----:B------:R-:W-:Y:S02]  /*0420*/  CS2R R48, SRZ ;  /* 0x0000000000307805 */ /* 0x000fe4000001ff00 */
[----:B------:R-:W-:Y:S01]  /*0430*/  PRMT R2, R11, 0x9910, RZ ;  /* 0x000099100b027816 */ /* 0x000fe200000000ff */
[----:B------:R-:W-:Y:S01]  /*0440*/  UMOV UR4, URZ ;  /* 0x000000ff00047c82 */ /* 0x000fe20008000000 */
[----:B-1----:R-:W-:Y:S02]  /*0450*/  LEA R6, R7, R6, 0x18 ;  /* 0x0000000607067211 */ /* 0x002fe400078ec0ff */
[----:B------:R-:W-:-:S02]  /*0460*/  SHF.R.U32.HI R7, RZ, 0x2, R8 ;  /* 0x00000002ff077819 */ /* 0x000fc40000011608 */
[----:B------:R-:W-:-:S03]  /*0470*/  SHF.L.U32 R8, R8, 0x3, RZ ;  /* 0x0000000308087819 */ /* 0x000fc600000006ff */
[--C-:B------:R-:W-:Y:S01]  /*0480*/  IMAD R89, R7, 0xc8, R6.reuse ;  /* 0x000000c807597824 */ /* 0x100fe200078e0206 */
[----:B------:R-:W-:Y:S01]  /*0490*/  LOP3.LUT R8, R8, 0x18, RZ, 0xc0, !PT ;  /* 0x0000001808087812 */ /* 0x000fe200078ec0ff */
[----:B------:R-:W-:Y:S01]  /*04a0*/  IMAD R7, R9, 0x28, R6 ;  /* 0x0000002809077824 */ /* 0x000fe200078e0206 */
[C---:B------:R-:W-:Y:S02]  /*04b0*/  LOP3.LUT R6, R0.reuse, 0x3e0, R3, 0xf8, !PT ;  /* 0x000003e000067812 */ /* 0x040fe400078ef803 */
[----:B------:R-:W-:Y:S02]  /*04c0*/  IADD3 R89, PT, PT, R89, R8, RZ ;  /* 0x0000000859597210 */ /* 0x000fe40007ffe0ff */
[----:B------:R-:W-:Y:S02]  /*04d0*/  LEA R3, R0, R7, 0x3 ;  /* 0x0000000700037211 */ /* 0x000fe400078e18ff */
[----:B------:R-:W-:-:S03]  /*04e0*/  MOV R0, R2 ;  /* 0x0000000200007202 */ /* 0x000fc60000000f00 */
[----:B------:R0:W-:Y:S02]  /*04f0*/  STL [R1+0x18], R3 ;  /* 0x0000180301007387 */ /* 0x0001e40000100800 */
[----:B------:R-:W-:-:S05]  /*0500*/  IMAD R0, R0, 0xcd, RZ ;  /* 0x000000cd00007824 */ /* 0x000fca00078e02ff */
[----:B------:R-:W-:-:S04]  /*0510*/  LOP3.LUT R0, R0, 0xffff, RZ, 0xc0, !PT ;  /* 0x0000ffff00007812 */ /* 0x000fc800078ec0ff */
[----:B0-----:R-:W-:-:S04]  /*0520*/  SHF.R.U32.HI R3, RZ, 0xa, R0 ;  /* 0x0000000aff037819 */ /* 0x001fc80000011600 */
[----:B------:R-:W-:Y:S01]  /*0530*/  LOP3.LUT R52, R3, 0xffff, RZ, 0xc0, !PT ;  /* 0x0000ffff03347812 */ /* 0x000fe200078ec0ff */
[----:B------:R0:W-:Y:S01]  /*0540*/  STL [R1+0x14], R3 ;  /* 0x0000140301007387 */ /* 0x0001e20000100800 */
[C---:B--2---:R-:W-:Y:S02]  /*0550*/  PRMT R36, R38.reuse, 0x7632, R36 ;  /* 0x0000763226247816 */ /* 0x044fe40000000024 */
[----:B------:R-:W-:Y:S02]  /*0560*/  PRMT R35, R39, 0x7632, R35 ;  /* 0x0000763227237816 */ /* 0x000fe40000000023 */
[----:B------:R-:W-:Y:S02]  /*0570*/  SHF.L.U32 R40, R38, 0x10, RZ ;  /* 0x0000001026287819 */ /* 0x000fe400000006ff */
        /* <DEDUP_REMOVED lines=8> */
[----:B0-----:R-:W-:-:S07]  /*0600*/  SHF.L.U32 R33, R33, 0x10, RZ ;  /* 0x0000001021217819 */ /* 0x001fce00000006ff */
.L_x_683:
[----:B------:R-:W2:Y:S01]  /*0610*/  LDL R0, [R1+0x10] ;  /* 0x0000100001007983 */ /* 0x000ea20000100800 */
[----:B0-----:R-:W0:Y:S01]  /*0620*/  LDCU.64 UR14, c[0x0][0x3b8] ;  /* 0x00007700ff0e77ac */ /* 0x001e220008000a00 */
[----:B------:R-:W-:Y:S01]  /*0630*/  MOV R7, UR8 ;  /* 0x0000000800077c02 */ /* 0x000fe20008000f00 */
[----:B------:R-:W1:Y:S01]  /*0640*/  S2R R6, SR_CTAID.X ;  /* 0x0000000000067919 */ /* 0x000e620000002500 */
[----:B------:R-:W-:Y:S02]  /*0650*/  USHF.L.U32 UR9, UR8, 0x5, URZ ;  /* 0x0000000508097899 */ /* 0x000fe400080006ff */
[----:B------:R-:W-:-:S04]  /*0660*/  USHF.L.U64.HI UR10, UR8, 0x5, UR5 ;  /* 0x00000005080a7899 */ /* 0x000fc80008010205 */
[----:B------:R-:W-:Y:S01]  /*0670*/  MOV R2, UR9 ;  /* 0x0000000900027c02 */ /* 0x000fe20008000f00 */
[----:B------:R-:W-:Y:S01]  /*0680*/  UIMAD UR9, UR5, 0x50000, URZ ;  /* 0x00050000050978a4 */ /* 0x000fe2000f8e02ff */
[----:B------:R-:W-:-:S05]  /*0690*/  MOV R3, UR10 ;  /* 0x0000000a00037c02 */ /* 0x000fca0008000f00 */
[----:B------:R-:W3:Y:S01]  /*06a0*/  LDCU.64 UR10, c[0x0][0x3a0] ;  /* 0x00007400ff0a77ac */ /* 0x000ee20008000a00 */
[----:B------:R-:W-:-:S03]  /*06b0*/  IMAD.WIDE.U32 R52, R52, 0x2, R2 ;  /* 0x0000000234347825 */ /* 0x000fc600078e0002 */
[----:B0-----:R-:W-:Y:S02]  /*06c0*/  LEA R2, P0, R52, UR14, 0x2 ;  /* 0x0000000e34027c11 */ /* 0x001fe4000f8010ff */
[----:B-1----:R-:W-:Y:S02]  /*06d0*/  SHF.L.U32 R6, R6, 0x5, RZ ;  /* 0x0000000506067819 */ /* 0x002fe400000006ff */
[----:B--2---:R-:W-:Y:S02]  /*06e0*/  LOP3.LUT R4, R0, 0xffff, RZ, 0xc0, !PT ;  /* 0x0000ffff00047812 */ /* 0x004fe400078ec0ff */
[----:B------:R-:W0:Y:S03]  /*06f0*/  S2R R0, SR_TID.X ;  /* 0x0000000000007919 */ /* 0x000e260000002100 */
[----:B------:R-:W-:-:S04]  /*0700*/  IMAD.WIDE.U32 R4, R4, 0x4, RZ ;  /* 0x0000000404047825 */ /* 0x000fc800078e00ff */
[----:B------:R-:W-:Y:S01]  /*0710*/  IMAD.WIDE.U32 R4, R7, 0x50000, R4 ;  /* 0x0005000007047825 */ /* 0x000fe200078e0004 */
[----:B0-----:R-:W-:-:S05]  /*0720*/  LOP3.LUT R0, R0, 0xffff, RZ, 0xc0, !PT ;  /* 0x0000ffff00007812 */ /* 0x001fca00078ec0ff */
[----:B------:R-:W-:-:S05]  /*0730*/  IMAD R0, R0, 0x334, RZ ;  /* 0x0000033400007824 */ /* 0x000fca00078e02ff */
[----:B------:R-:W-:-:S04]  /*0740*/  SHF.R.U32.HI R0, RZ, 0x10, R0 ;  /* 0x00000010ff007819 */ /* 0x000fc80000011600 */
[----:B------:R-:W-:-:S05]  /*0750*/  LOP3.LUT R0, R0, 0x3e0, R6, 0xf8, !PT ;  /* 0x000003e000007812 */ /* 0x000fca00078ef806 */
[----:B------:R-:W-:-:S05]  /*0760*/  IMAD R3, R0, 0x140, RZ ;  /* 0x0000014000037824 */ /* 0x000fca00078e02ff */
[----:B------:R-:W-:Y:S02]  /*0770*/  IADD3 R0, P1, PT, R3, R4, RZ ;  /* 0x0000000403007210 */ /* 0x000fe40007f3e0ff */
[----:B------:R-:W-:Y:S01]  /*0780*/  LEA.HI.X R3, R52, UR15, R53, 0x2, P0 ;  /* 0x0000000f34037c11 */ /* 0x000fe200080f1435 */
[----:B------:R-:W0:Y:S01]  /*0790*/  LDCU.64 UR14, c[0x0][0x3c8] ;  /* 0x00007900ff0e77ac */ /* 0x000e220008000a00 */
[----:B------:R-:W-:Y:S02]  /*07a0*/  IADD3.X R5, PT, PT, R5, UR9, RZ, P1, !PT ;  /* 0x0000000905057c10 */ /* 0x000fe40008ffe4ff */
[C---:B------:R-:W-:Y:S01]  /*07b0*/  SHF.L.U32 R9, R0.reuse, 0x1, RZ ;  /* 0x0000000100097819 */ /* 0x040fe200000006ff */
[----:B------:R-:W1:Y:S01]  /*07c0*/  LDCU UR9, c[0x0][0x3c0] ;  /* 0x00007800ff0977ac */ /* 0x000e620008000800 */
[----:B------:R-:W1:Y:S01]  /*07d0*/  LDG.E.64.CONSTANT R2, desc[UR12][R2.64] ;  /* 0x0000000c02027981 */ /* 0x000e62000c1e9b00 */
[----:B------:R-:W-:Y:S02]  /*07e0*/  SHF.L.U64.HI R8, R0, 0x1, R5 ;  /* 0x0000000100087819 */ /* 0x000fe40000010205 */
[C---:B---3--:R-:W-:Y:S01]  /*07f0*/  IADD3 R4, P0, PT, R9.reuse, UR10, RZ ;  /* 0x0000000a09047c10 */ /* 0x048fe2000ff1e0ff */
[----:B------:R2:W-:Y:S03]  /*0800*/  STL [R1+0x8], R9 ;  /* 0x0000080901007387 */ /* 0x0005e60000100800 */
[----:B------:R-:W-:Y:S01]  /*0810*/  IADD3.X R5, PT, PT, R8, UR11, RZ, P0, !PT ;  /* 0x0000000b08057c10 */ /* 0x000fe200087fe4ff */
[----:B------:R-:W3:Y:S01]  /*0820*/  LDCU.64 UR10, c[0x0][0x398] ;  /* 0x00007300ff0a77ac */ /* 0x000ee20008000a00 */
[----:B------:R4:W-:Y:S04]  /*0830*/  STL [R1+0xc], R8 ;  /* 0x00000c0801007387 */ /* 0x0009e80000100800 */
[----:B------:R-:W2:Y:S04]  /*0840*/  LDG.E.64.CONSTANT R20, desc[UR12][R4.64] ;  /* 0x0000000c04147981 */ /* 0x000ea8000c1e9b00 */
[----:B------:R-:W5:Y:S04]  /*0850*/  LDG.E.64.CONSTANT R18, desc[UR12][R4.64+0x1400] ;  /* 0x0014000c04127981 */ /* 0x000f68000c1e9b00 */
[----:B------:R-:W4:Y:S04]  /*0860*/  LDG.E.64.CONSTANT R52, desc[UR12][R4.64+0x1e00] ;  /* 0x001e000c04347981 */ /* 0x000f28000c1e9b00 */
[----:B------:R-:W4:Y:S04]  /*0870*/  LDG.E.64.CONSTANT R6, desc[UR12][R4.64+0xa00] ;  /* 0x000a000c04067981 */ /* 0x000f28000c1e9b00 */
[----:B------:R-:W4:Y:S01]  /*0880*/  LDG.E.64.CONSTANT R14, desc[UR12][R4.64+0x2800] ;  /* 0x0028000c040e7981 */ /* 0x000f22000c1e9b00 */
[----:B---3--:R-:W-:-:S03]  /*0890*/  IADD3 R50, P0, PT, R9, UR10, RZ ;  /* 0x0000000a09327c10 */ /* 0x008fc6000ff1e0ff */
[----:B------:R-:W3:Y:S01]  /*08a0*/  LDG.E.64.CONSTANT R54, desc[UR12][R4.64+0x3c00] ;  /* 0x003c000c04367981 */ /* 0x000ee2000c1e9b00 */
[----:B------:R-:W-:-:S05]  /*08b0*/  IADD3.X R51, PT, PT, R8, UR11, RZ, P0, !PT ;  /* 0x0000000b08337c10 */ /* 0x000fca00087fe4ff */
[----:B------:R-:W3:Y:S04]  /*08c0*/  LDG.E.64.CONSTANT R58, desc[UR12][R50.64] ;  /* 0x0000000c323a7981 */ /* 0x000ee8000c1e9b00 */
[----:B------:R-:W3:Y:S04]  /*08d0*/  LDG.E.64.CONSTANT R16, desc[UR12][R50.64+0xa00] ;  /* 0x000a000c32107981 */ /* 0x000ee8000c1e9b00 */
[----:B------:R-:W3:Y:S04]  /*08e0*/  LDG.E.64.CONSTANT R60, desc[UR12][R50.64+0x1400] ;  /* 0x0014000c323c7981 */ /* 0x000ee8000c1e9b00 */
[----:B------:R-:W3:Y:S01]  /*08f0*/  LDG.E.64.CONSTANT R12, desc[UR12][R50.64+0x1e00] ;  /* 0x001e000c320c7981 */ /* 0x000ee2000c1e9b00 */
[----:B-1----:R-:W-:-:S04]  /*0900*/  FADD.FTZ R3, R3, UR9 ;  /* 0x0000000903037e21 */ /* 0x002fc80008010000 */
[----:B------:R-:W1:Y:S01]  /*0910*/  MUFU.RSQ R32, R3 ;  /* 0x0000000300207308 */ /* 0x000e620000001400 */
[----:B--2---:R-:W-:Y:S02]  /*0920*/  SHF.L.U32 R9, R20, 0x10, RZ ;  /* 0x0000001014097819 */ /* 0x004fe400000006ff */
[----:B------:R-:W-:-:S03]  /*0930*/  SHF.L.U32 R11, R21, 0x10, RZ ;  /* 0x00000010150b7819 */ /* 0x000fc600000006ff */
[----:B------:R-:W-:-:S04]  /*0940*/  FADD.FTZ R9, -R2, R9 ;  /* 0x0000000902097221 */ /* 0x000fc80000010100 */
[----:B-1----:R-:W-:Y:S01]  /*0950*/  FMUL.FTZ R0, R32, R9 ;  /* 0x0000000920007220 */ /* 0x002fe20000410000 */
[----:B------:R-:W-:Y:S02]  /*0960*/  FADD.FTZ R9, -R2, R11 ;  /* 0x0000000b02097221 */ /* 0x000fe40000010100 */
[----:B------:R-:W2:Y:S02]  /*0970*/  LDG.E.64.CONSTANT R10, desc[UR12][R4.64+0x3200] ;  /* 0x0032000c040a7981 */ /* 0x000ea4000c1e9b00 */
[----:B------:R-:W-:Y:S01]  /*0980*/  FMUL.FTZ R82, R32, R9 ;  /* 0x0000000920527220 */ /* 0x000fe20000410000 */
[----:B-----5:R-:W-:-:S05]  /*0990*/  SHF.L.U32 R9, R18, 0x10, RZ ;  /* 0x0000001012097819 */ /* 0x020fca00000006ff */
[----:B------:R-:W-:Y:S01]  /*09a0*/  FADD.FTZ R9, -R2, R9 ;  /* 0x0000000902097221 */ /* 0x000fe20000010100 */
[----:B----4-:R-:W-:Y:S02]  /*09b0*/  SHF.L.U32 R3, R7, 0x10, RZ ;  /* 0x0000001007037819 */ /* 0x010fe400000006ff */
[----:B------:R-:W-:Y:S01]  /*09c0*/  SHF.L.U32 R23, R6, 0x10, RZ ;  /* 0x0000001006177819 */ /* 0x000fe200000006ff */
[----:B------:R-:W-:Y:S01]  /*09d0*/  FMUL.FTZ R29, R32, R9 ;  /* 0x00000009201d7220 */ /* 0x000fe20000410000 */
[----:B------:R-:W-:Y:S01]  /*09e0*/  SHF.L.U32 R9, R52, 0x10, RZ ;  /* 0x0000001034097819 */ /* 0x000fe200000006ff */
[----:B------:R-:W-:Y:S01]  /*09f0*/  FFMA.FTZ R79, R40, R0, R38 ;  /* 0x00000000284f7223 */ /* 0x000fe20000010026 */
[----:B------:R-:W-:Y:S01]  /*0a00*/  PRMT R20, R20, 0x7632, R20 ;  /* 0x0000763214147816 */ /* 0x000fe20000000014 */
[----:B------:R-:W4:Y:S02]  /*0a10*/  LDG.E.64.CONSTANT R4, desc[UR12][R4.64+0x4600] ;  /* 0x0046000c04047981 */ /* 0x000f24000c1e9b00 */
[----:B------:R-:W-:-:S04]  /*0a20*/  FADD.FTZ R9, -R2, R9 ;  /* 0x0000000902097221 */ /* 0x000fc80000010100 */
[----:B------:R-:W-:Y:S02]  /*0a30*/  FMUL.FTZ R27, R32, R9 ;  /* 0x00000009201b7220 */ /* 0x000fe40000410000 */
[----:B------:R-:W5:Y:S01]  /*0a40*/  LDG.E.64.CONSTANT R8, desc[UR12][R50.64+0x2800] ;  /* 0x0028000c32087981 */ /* 0x000f62000c1e9b00 */
[----:B------:R-:W-:-:S04]  /*0a50*/  FADD.FTZ R3, -R2, R3 ;  /* 0x0000000302037221 */ /* 0x000fc80000010100 */
[----:B------:R-:W-:Y:S01]  /*0a60*/  FMUL.FTZ R30, R32, R3 ;  /* 0x00000003201e7220 */ /* 0x000fe20000410000 */
[----:B------:R-:W-:-:S05]  /*0a70*/  SHF.L.U32 R3, R19, 0x10, RZ ;  /* 0x0000001013037819 */ /* 0x000fca00000006ff */
[C---:B------:R-:W-:Y:S01]  /*0a80*/  FADD.FTZ R3, -R2.reuse, R3 ;  /* 0x0000000302037221 */ /* 0x040fe20000010100 */
[----:B------:R-:W-:-:S03]  /*0a90*/  FADD.FTZ R23, -R2, R23 ;  /* 0x0000001702177221 */ /* 0x000fc60000010100 */
[C---:B------:R-:W-:Y:S01]  /*0aa0*/  FMUL.FTZ R28, R32.reuse, R3 ;  /* 0x00000003201c7220 */ /* 0x040fe20000410000 */
[----:B------:R-:W-:Y:S01]  /*0ab0*/  SHF.L.U32 R3, R53, 0x10, RZ ;  /* 0x0000001035037819 */ /* 0x000fe200000006ff */
[----:B------:R-:W-:Y:S01]  /*0ac0*/  FMUL.FTZ R31, R32, R23 ;  /* 0x00000017201f7220 */ /* 0x000fe20000410000 */
[----:B------:R-:W-:-:S03]  /*0ad0*/  SHF.L.U32 R23, R14, 0x10, RZ ;  /* 0x000000100e177819 */ /* 0x000fc600000006ff */
[C---:B------:R-:W-:Y:S01]  /*0ae0*/  FADD.FTZ R3, -R2.reuse, R3 ;  /* 0x0000000302037221 */ /* 0x040fe20000010100 */
[----:B------:R-:W-:Y:S01]  /*0af0*/  FFMA.FTZ R75, R39, R82, R37 ;  /* 0x00000052274b7223 */ /* 0x000fe20000010025 */
[----:B------:R-:W-:Y:S02]  /*0b00*/  FADD.FTZ R23, -R2, R23 ;  /* 0x0000001702177221 */ /* 0x000fe40000010100 */
[C---:B------:R-:W-:Y:S01]  /*0b10*/  FMUL.FTZ R26, R32.reuse, R3 ;  /* 0x00000003201a7220 */ /* 0x040fe20000410000 */
[----:B------:R-:W-:Y:S01]  /*0b20*/  SHF.L.U32 R3, R15, 0x10, RZ ;  /* 0x000000100f037819 */ /* 0x000fe200000006ff */
[----:B------:R-:W-:Y:S01]  /*0b30*/  FMUL.FTZ R22, R75, -1.4426950216293334961 ;  /* 0xbfb8aa3b4b167820 */ /* 0x000fe20000410000 */
[----:B------:R-:W-:Y:S01]  /*0b40*/  FMUL.FTZ R25, R32, R23 ;  /* 0x0000001720197220 */ /* 0x000fe20000410000 */
[----:B------:R-:W-:Y:S02]  /*0b50*/  PRMT R21, R21, 0x7632, R21 ;  /* 0x0000763215157816 */ /* 0x000fe40000000015 */
[----:B------:R-:W-:Y:S01]  /*0b60*/  FADD.FTZ R23, -R2, R3 ;  /* 0x0000000302177221 */ /* 0x000fe20000010100 */
[----:B------:R-:W-:Y:S01]  /*0b70*/  FMUL.FTZ R77, R79, -1.4426950216293334961 ;  /* 0xbfb8aa3b4f4d7820 */ /* 0x000fe20000410000 */
[----:B------:R-:W-:Y:S01]  /*0b80*/  SHF.L.U32 R3, R20, 0x10, RZ ;  /* 0x0000001014037819 */ /* 0x000fe200000006ff */
[----:B------:R-:W1:Y:S01]  /*0b90*/  MUFU.EX2 R22, R22 ;  /* 0x0000001600167308 */ /* 0x000e620000000800 */
[----:B------:R-:W-:Y:S01]  /*0ba0*/  FMUL.FTZ R24, R32, R23 ;  /* 0x0000001720187220 */ /* 0x000fe20000410000 */
[----:B------:R-:W-:-:S02]  /*0bb0*/  SHF.L.U32 R23, R21, 0x10, RZ ;  /* 0x0000001015177819 */ /* 0x000fc400000006ff */
[----:B------:R-:W-:Y:S01]  /*0bc0*/  FADD.FTZ R21, -R2, R3 ;  /* 0x0000000302157221 */ /* 0x000fe20000010100 */
[----:B------:R-:W-:-:S03]  /*0bd0*/  PRMT R6, R6, 0x7632, R6 ;  /* 0x0000763206067816 */ /* 0x000fc60000000006 */
[----:B------:R-:W0:Y:S01]  /*0be0*/  MUFU.EX2 R77, R77 ;  /* 0x0000004d004d7308 */ /* 0x000e220000000800 */
[----:B------:R-:W-:Y:S01]  /*0bf0*/  FADD.FTZ R23, -R2, R23 ;  /* 0x0000001702177221 */ /* 0x000fe20000010100 */
[----:B------:R-:W-:Y:S01]  /*0c00*/  FMUL.FTZ R84, R32, R21 ;  /* 0x0000001520547220 */ /* 0x000fe20000410000 */
[----:B------:R-:W-:Y:S02]  /*0c10*/  SHF.L.U32 R21, R6, 0x10, RZ ;  /* 0x0000001006157819 */ /* 0x000fe400000006ff */
[----:B------:R-:W-:Y:S01]  /*0c20*/  FMUL.FTZ R23, R32, R23 ;  /* 0x0000001720177220 */ /* 0x000fe20000410000 */
[----:B------:R-:W-:Y:S02]  /*0c30*/  FFMA.FTZ R87, R36, R84, R34 ;  /* 0x0000005424577223 */ /* 0x000fe40000010022 */
[----:B------:R-:W-:Y:S01]  /*0c40*/  FADD.FTZ R21, -R2, R21 ;  /* 0x0000001502157221 */ /* 0x000fe20000010100 */
[----:B------:R-:W-:Y:S01]  /*0c50*/  FFMA.FTZ R57, R35, R23, R33 ;  /* 0x0000001723397223 */ /* 0x000fe20000010021 */
[----:B------:R-:W-:Y:S01]  /*0c60*/  FMUL.FTZ R20, R87, -1.4426950216293334961 ;  /* 0xbfb8aa3b57147820 */ /* 0x000fe20000410000 */
[----:B-1----:R-:W-:Y:S01]  /*0c70*/  FADD.FTZ R80, R22, 1 ;  /* 0x3f80000016507421 */ /* 0x002fe20000010000 */
[----:B------:R-:W-:Y:S01]  /*0c80*/  FMUL.FTZ R22, R32, R21 ;  /* 0x0000001520167220 */ /* 0x000fe20000410000 */
[----:B------:R-:W-:Y:S01]  /*0c90*/  FMUL.FTZ R78, R57, -1.4426950216293334961 ;  /* 0xbfb8aa3b394e7820 */ /* 0x000fe20000410000 */
[----:B------:R-:W-:-:S02]  /*0ca0*/  PRMT R21, R7, 0x7632, R21 ;  /* 0x0000763207157816 */ /* 0x000fc40000000015 */
[----:B------:R-:W4:Y:S01]  /*0cb0*/  LDG.E.64.CONSTANT R6, desc[UR12][R50.64+0x3200] ;  /* 0x0032000c32067981 */ /* 0x000f22000c1e9b00 */
[----:B0-----:R-:W-:Y:S01]  /*0cc0*/  FADD.FTZ R86, R77, 1 ;  /* 0x3f8000004d567421 */ /* 0x001fe20000010000 */
[----:B------:R-:W0:Y:S08]  /*0cd0*/  MUFU.EX2 R20, R20 ;  /* 0x0000001400147308 */ /* 0x000e300000000800 */
[----:B------:R-:W1:Y:S08]  /*0ce0*/  MUFU.EX2 R78, R78 ;  /* 0x0000004e004e7308 */ /* 0x000e700000000800 */
[----:B------:R-:W3:Y:S01]  /*0cf0*/  MUFU.RCP R86, R86 ;  /* 0x0000005600567308 */ /* 0x000ee20000001000 */
[----:B0-----:R-:W-:-:S07]  /*0d00*/  FADD.FTZ R83, R20, 1 ;  /* 0x3f80000014537421 */ /* 0x001fce0000010000 */
[----:B------:R-:W0:Y:S01]  /*0d10*/  MUFU.RCP R80, R80 ;  /* 0x0000005000507308 */ /* 0x000e220000001000 */
[----:B------:R-:W-:Y:S01]  /*0d20*/  FFMA.FTZ R76, R40, R31, R38 ;  /* 0x0000001f284c7223 */ /* 0x000fe20000010026 */
[----:B-1----:R-:W-:Y:S01]  /*0d30*/  FADD.FTZ R78, R78, 1 ;  /* 0x3f8000004e4e7421 */ /* 0x002fe20000010000 */
[----:B------:R-:W-:Y:S02]  /*0d40*/  SHF.L.U32 R21, R21, 0x10, RZ ;  /* 0x0000001015157819 */ /* 0x000fe400000006ff */
[----:B------:R-:W-:-:S03]  /*0d50*/  FMUL.FTZ R56, R76, -1.4426950216293334961 ;  /* 0xbfb8aa3b4c387820 */ /* 0x000fc60000410000 */
[----:B------:R-:W1:Y:S01]  /*0d60*/  MUFU.RCP R83, R83 ;  /* 0x0000005300537308 */ /* 0x000e620000001000 */
[----:B---3--:R-:W-:Y:S01]  /*0d70*/  FADD.FTZ R20, -R86, 1 ;  /* 0x3f80000056147421 */ /* 0x008fe20000010100 */
[----:B------:R-:W-:Y:S01]  /*0d80*/  FADD.FTZ R21, -R2, R21 ;  /* 0x0000001502157221 */ /* 0x000fe20000010100 */
[----:B------:R-:W-:Y:S02]  /*0d90*/  FFMA.FTZ R77, R36, R22, R34 ;  /* 0x00000016244d7223 */ /* 0x000fe40000010022 */
[----:B------:R-:W-:-:S03]  /*0da0*/  FFMA.FTZ R79, R79, R20, 1 ;  /* 0x3f8000004f4f7423 */ /* 0x000fc60000010014 */
[----:B------:R3:W1:Y:S01]  /*0db0*/  MUFU.RCP R85, R78 ;  /* 0x0000004e00557308 */ /* 0x0006620000001000 */
[----:B------:R-:W-:Y:S01]  /*0dc0*/  PRMT R20, R18, 0x7632, R20 ;  /* 0x0000763212147816 */ /* 0x000fe20000000014 */
[----:B0-----:R-:W-:Y:S01]  /*0dd0*/  FADD.FTZ R18, -R80, 1 ;  /* 0x3f80000050127421 */ /* 0x001fe20000010100 */
[----:B------:R-:W-:Y:S01]  /*0de0*/  FMUL.FTZ R21, R32, R21 ;  /* 0x0000001520157220 */ /* 0x000fe20000410000 */
[----:B------:R-:W-:Y:S01]  /*0df0*/  FMUL.FTZ R81, R77, -1.4426950216293334961 ;  /* 0xbfb8aa3b4d517820 */ /* 0x000fe20000410000 */
[----:B------:R-:W-:-:S03]  /*0e00*/  FFMA.FTZ R62, R39, R30, R37 ;  /* 0x0000001e273e7223 */ /* 0x000fc60000010025 */
[----:B------:R-:W0:Y:S01]  /*0e10*/  MUFU.EX2 R56, R56 ;  /* 0x0000003800387308 */ /* 0x000e220000000800 */
[----:B------:R-:W-:Y:S01]  /*0e20*/  FFMA.FTZ R75, R75, R18, 1 ;  /* 0x3f8000004b4b7423 */ /* 0x000fe20000010012 */
[----:B------:R-:W-:Y:S01]  /*0e30*/  FFMA.FTZ R18, R35, R21, R33 ;  /* 0x0000001523127223 */ /* 0x000fe20000010021 */
[----:B------:R-:W-:-:S03]  /*0e40*/  FMUL.FTZ R41, R62, -1.4426950216293334961 ;  /* 0xbfb8aa3b3e297820 */ /* 0x000fc60000410000 */
[----:B---3--:R-:W-:Y:S02]  /*0e50*/  FMUL.FTZ R78, R18, -1.4426950216293334961 ;  /* 0xbfb8aa3b124e7820 */ /* 0x008fe40000410000 */
[----:B------:R-:W3:Y:S01]  /*0e60*/  MUFU.EX2 R81, R81 ;  /* 0x0000005100517308 */ /* 0x000ee20000000800 */
[----:B------:R-:W-:Y:S01]  /*0e70*/  FMUL.FTZ R80, R80, R75 ;  /* 0x0000004b50507220 */ /* 0x000fe20000410000 */
[----:B-1----:R-:W-:Y:S01]  /*0e80*/  FADD.FTZ R75, -R83, 1 ;  /* 0x3f800000534b7421 */ /* 0x002fe20000010100 */
[----:B------:R-:W-:-:S05]  /*0e90*/  FADD.FTZ R88, -R85, 1 ;  /* 0x3f80000055587421 */ /* 0x000fca0000010100 */
[----:B------:R-:W1:Y:S01]  /*0ea0*/  MUFU.EX2 R41, R41 ;  /* 0x0000002900297308 */ /* 0x000e620000000800 */
[----:B------:R-:W-:Y:S01]  /*0eb0*/  FFMA.FTZ R87, R87, R75, 1 ;  /* 0x3f80000057577423 */ /* 0x000fe2000001004b */
[----:B------:R-:W-:Y:S01]  /*0ec0*/  FFMA.FTZ R57, R57, R88, 1 ;  /* 0x3f80000039397423 */ /* 0x000fe20000010058 */
[----:B0-----:R-:W-:-:S05]  /*0ed0*/  FADD.FTZ R88, R56, 1 ;  /* 0x3f80000038587421 */ /* 0x001fca0000010000 */
[----:B------:R-:W0:Y:S01]  /*0ee0*/  MUFU.EX2 R78, R78 ;  /* 0x0000004e004e7308 */ /* 0x000e220000000800 */
[----:B------:R-:W-:Y:S01]  /*0ef0*/  FFMA.FTZ R69, R40, R29, R38 ;  /* 0x0000001d28457223 */ /* 0x000fe20000010026 */
[----:B------:R-:W-:Y:S01]  /*0f00*/  SHF.L.U32 R20, R20, 0x10, RZ ;  /* 0x0000001014147819 */ /* 0x000fe200000006ff */
[----:B------:R-:W-:Y:S01]  /*0f10*/  FMUL.FTZ R56, R83, R87 ;  /* 0x0000005753387220 */ /* 0x000fe20000410000 */
[----:B---3--:R-:W-:Y:S01]  /*0f20*/  FADD.FTZ R81, R81, 1 ;  /* 0x3f80000051517421 */ /* 0x008fe20000010000 */
[----:B------:R-:W-:-:S03]  /*0f30*/  FMUL.FTZ R73, R69, -1.4426950216293334961 ;  /* 0xbfb8aa3b45497820 */ /* 0x000fc60000410000 */
[----:B------:R-:W3:Y:S01]  /*0f40*/  MUFU.RCP R83, R88 ;  /* 0x0000005800537308 */ /* 0x000ee20000001000 */
[----:B------:R-:W-:Y:S01]  /*0f50*/  FADD.FTZ R20, -R2, R20 ;  /* 0x0000001402147221 */ /* 0x000fe20000010100 */
[----:B------:R-:W-:Y:S01]  /*0f60*/  FMUL.FTZ R85, R85, R57 ;  /* 0x0000003955557220 */ /* 0x000fe20000410000 */
[C---:B------:R-:W-:Y:S02]  /*0f70*/  SHF.L.U32 R57, R58.reuse, 0x10, RZ ;  /* 0x000000103a397819 */ /* 0x040fe400000006ff */
[----:B------:R-:W-:Y:S01]  /*0f80*/  PRMT R58, R58, 0x7632, R58 ;  /* 0x000076323a3a7816 */ /* 0x000fe2000000003a */
[----:B------:R-:W-:Y:S01]  /*0f90*/  FMUL.FTZ R20, R32, R20 ;  /* 0x0000001420147220 */ /* 0x000fe20000410000 */
[----:B-1----:R-:W-:Y:S01]  /*0fa0*/  FADD.FTZ R41, R41, 1 ;  /* 0x3f80000029297421 */ /* 0x002fe20000010000 */
[----:B------:R-:W1:Y:S01]  /*0fb0*/  MUFU.EX2 R73, R73 ;  /* 0x0000004900497308 */ /* 0x000e620000000800 */
[----:B------:R-:W-:Y:S01]  /*0fc0*/  SHF.L.U32 R58, R58, 0x10, RZ ;  /* 0x000000103a3a7819 */ /* 0x000fe200000006ff */
[----:B0-----:R-:W-:Y:S01]  /*0fd0*/  FADD.FTZ R78, R78, 1 ;  /* 0x3f8000004e4e7421 */ /* 0x001fe20000010000 */
[----:B------:R-:W-:Y:S01]  /*0fe0*/  FFMA.FTZ R75, R36, R20, R34 ;  /* 0x00000014244b7223 */ /* 0x000fe20000010022 */
[----:B------:R-:W-:-:S04]  /*0ff0*/  FFMA.FTZ R63, R39, R28, R37 ;  /* 0x0000001c273f7223 */ /* 0x000fc80000010025 */
[----:B------:R-:W0:Y:S01]  /*1000*/  MUFU.RCP R81, R81 ;  /* 0x0000005100517308 */ /* 0x000e220000001000 */
[----:B------:R-:W-:Y:S01]  /*1010*/  PRMT R14, R59, 0x7632, R14 ;  /* 0x000076323b0e7816 */ /* 0x000fe2000000000e */
[----:B------:R-:W-:Y:S01]  /*1020*/  FMUL.FTZ R86, R86, R79 ;  /* 0x0000004f56567220 */ /* 0x000fe20000410000 */
[----:B------:R-:W-:Y:S01]  /*1030*/  FMUL.FTZ R79, R75, -1.4426950216293334961 ;  /* 0xbfb8aa3b4b4f7820 */ /* 0x000fe20000410000 */
[----:B------:R-:W-:-:S04]  /*1040*/  FMUL.FTZ R56, R58, R56 ;  /* 0x000000383a387220 */ /* 0x000fc80000410000 */
[----:B------:R1:W-:Y:S01]  /*1050*/  MUFU.RCP R87, R41 ;  /* 0x0000002900577308 */ /* 0x0003e20000001000 */
[----:B---3--:R-:W-:Y:S01]  /*1060*/  FADD.FTZ R58, -R83, 1 ;  /* 0x3f800000533a7421 */ /* 0x008fe20000010100 */
[----:B------:R-:W-:Y:S01]  /*1070*/  FMUL.FTZ R72, R63, -1.4426950216293334961 ;  /* 0xbfb8aa3b3f487820 */ /* 0x000fe20000410000 */
[----:B-1----:R-:W-:-:S05]  /*1080*/  SHF.L.U32 R41, R59, 0x10, RZ ;  /* 0x000000103b297819 */ /* 0x002fca00000006ff */
[----:B------:R-:W1:Y:S01]  /*1090*/  MUFU.RCP R59, R78 ;  /* 0x0000004e003b7308 */ /* 0x000e620000001000 */
[----:B------:R-:W-:Y:S01]  /*10a0*/  FFMA.FTZ R76, R76, R58, 1 ;  /* 0x3f8000004c4c7423 */ /* 0x000fe2000001003a */
[----:B------:R-:W-:-:S03]  /*10b0*/  PRMT R19, R19, 0x7632, R19 ;  /* 0x0000763213137816 */ /* 0x000fc60000000013 */
[----:B------:R-:W-:-:S03]  /*10c0*/  FMUL.FTZ R83, R83, R76 ;  /* 0x0000004c53537220 */ /* 0x000fc60000410000 */
[----:B------:R-:W3:Y:S01]  /*10d0*/  MUFU.EX2 R79, R79 ;  /* 0x0000004f004f7308 */ /* 0x000ee20000000800 */
[----:B------:R-:W-:Y:S01]  /*10e0*/  SHF.L.U32 R19, R19, 0x10, RZ ;  /* 0x0000001013137819 */ /* 0x000fe200000006ff */
[----:B------:R-:W-:Y:S01]  /*10f0*/  FADD.FTZ R76, R73, 1 ;  /* 0x3f800000494c7421 */ /* 0x000fe20000010000 */
[----:B0-----:R-:W-:-:S05]  /*1100*/  FADD.FTZ R73, -R81, 1 ;  /* 0x3f80000051497421 */ /* 0x001fca0000010100 */
[----:B------:R-:W0:Y:S01]  /*1110*/  MUFU.EX2 R72, R72 ;  /* 0x0000004800487308 */ /* 0x000e220000000800 */
[----:B------:R-:W-:Y:S01]  /*1120*/  FADD.FTZ R19, -R2, R19 ;  /* 0x0000001302137221 */ /* 0x000fe20000010100 */
[----:B------:R-:W-:Y:S01]  /*1130*/  FFMA.FTZ R73, R77, R73, 1 ;  /* 0x3f8000004d497423 */ /* 0x000fe20000010049 */
[----:B------:R-:W-:Y:S01]  /*1140*/  SHF.L.U32 R58, R14, 0x10, RZ ;  /* 0x000000100e3a7819 */ /* 0x000fe200000006ff */
[----:B-1----:R-:W-:Y:S01]  /*1150*/  FADD.FTZ R77, -R59, 1 ;  /* 0x3f8000003b4d7421 */ /* 0x002fe20000010100 */
[----:B------:R-:W-:Y:S01]  /*1160*/  PRMT R14, R52, 0x7632, R14 ;  /* 0x00007632340e7816 */ /* 0x000fe2000000000e */
[----:B------:R-:W-:Y:S01]  /*1170*/  FFMA.FTZ R66, R40, R27, R38 ;  /* 0x0000001b28427223 */ /* 0x000fe20000010026 */
[----:B------:R-:W-:Y:S01]  /*1180*/  FMUL.FTZ R19, R32, R19 ;  /* 0x0000001320137220 */ /* 0x000fe20000410000 */
[----:B------:R-:W-:Y:S01]  /*1190*/  FFMA.FTZ R18, R18, R77, 1 ;  /* 0x3f80000012127423 */ /* 0x000fe2000001004d */
[----:B------:R-:W-:Y:S01]  /*11a0*/  SHF.L.U32 R77, R14, 0x10, RZ ;  /* 0x000000100e4d7819 */ /* 0x000fe200000006ff */
[----:B------:R-:W-:Y:S01]  /*11b0*/  FMUL.FTZ R70, R66, -1.4426950216293334961 ;  /* 0xbfb8aa3b42467820 */ /* 0x000fe20000410000 */
[----:B------:R-:W-:Y:S01]  /*11c0*/  PRMT R14, R53, 0x7632, R14 ;  /* 0x00007632350e7816 */ /* 0x000fe2000000000e */
[----:B------:R-:W-:Y:S01]  /*11d0*/  FFMA.FTZ R78, R35, R19, R33 ;  /* 0x00000013234e7223 */ /* 0x000fe20000010021 */
[----:B---3--:R-:W-:Y:S01]  /*11e0*/  FADD.FTZ R53, R79, 1 ;  /* 0x3f8000004f357421 */ /* 0x008fe20000010000 */
[----:B------:R-:W-:Y:S01]  /*11f0*/  FMUL.FTZ R41, R41, R80 ;  /* 0x0000005029297220 */ /* 0x000fe20000410000 */
[----:B0-----:R-:W-:Y:S01]  /*1200*/  FADD.FTZ R72, R72, 1 ;  /* 0x3f80000048487421 */ /* 0x001fe20000010000 */
[----:B------:R-:W-:Y:S01]  /*1210*/  FMUL.FTZ R80, R78, -1.4426950216293334961 ;  /* 0xbfb8aa3b4e507820 */ /* 0x000fe20000410000 */
[----:B------:R-:W-:Y:S01]  /*1220*/  MUFU.EX2 R70, R70 ;  /* 0x0000004600467308 */ /* 0x000fe20000000800 */
[----:B------:R-:W-:Y:S01]  /*1230*/  FMUL.FTZ R57, R57, R86 ;  /* 0x0000005639397220 */ /* 0x000fe20000410000 */
[----:B------:R-:W-:-:S06]  /*1240*/  SHF.L.U32 R86, R16, 0x10, RZ ;  /* 0x0000001010567819 */ /* 0x000fcc00000006ff */
[----:B------:R-:W0:Y:S01]  /*1250*/  MUFU.RCP R76, R76 ;  /* 0x0000004c004c7308 */ /* 0x000e220000001000 */
[----:B------:R-:W-:-:S07]  /*1260*/  FMUL.FTZ R58, R58, R85 ;  /* 0x000000553a3a7220 */ /* 0x000fce0000410000 */
[----:B------:R1:W3:Y:S01]  /*1270*/  MUFU.RCP R52, R72 ;  /* 0x0000004800347308 */ /* 0x0002e20000001000 */
[----:B------:R-:W-:-:S07]  /*1280*/  FADD.FTZ R85, -R87, 1 ;  /* 0x3f80000057557421 */ /* 0x000fce0000010100 */
[----:B------:R-:W3:Y:S01]  /*1290*/  MUFU.RCP R53, R53 ;  /* 0x0000003500357308 */ /* 0x000ee20000001000 */
[----:B-1----:R-:W-:Y:S01]  /*12a0*/  FMUL.FTZ R72, R59, R18 ;  /* 0x000000123b487220 */ /* 0x002fe20000410000 */
[----:B------:R-:W-:Y:S01]  /*12b0*/  FMUL.FTZ R59, R86, R83 ;  /* 0x00000053563b7220 */ /* 0x000fe20000410000 */
[----:B------:R-:W-:-:S05]  /*12c0*/  PRMT R86, R16, 0x7632, R86 ;  /* 0x0000763210567816 */ /* 0x000fca0000000056 */
[----:B------:R-:W1:Y:S01]  /*12d0*/  MUFU.EX2 R80, R80 ;  /* 0x0000005000507308 */ /* 0x000e620000000800 */
[----:B------:R-:W-:Y:S01]  /*12e0*/  FFMA.FTZ R62, R62, R85, 1 ;  /* 0x3f8000003e3e7423 */ /* 0x000fe20000010055 */
[----:B------:R-:W-:Y:S01]  /*12f0*/  SHF.L.U32 R86, R86, 0x10, RZ ;  /* 0x0000001056567819 */ /* 0x000fe200000006ff */
[----:B------:R-:W-:Y:S01]  /*1300*/  FMUL.FTZ R73, R81, R73 ;  /* 0x0000004951497220 */ /* 0x000fe20000410000 */
[----:B------:R-:W-:Y:S01]  /*1310*/  SHF.L.U32 R83, R17, 0x10, RZ ;  /* 0x0000001011537819 */ /* 0x000fe200000006ff */
[----:B------:R-:W-:Y:S01]  /*1320*/  FMUL.FTZ R62, R87, R62 ;  /* 0x0000003e573e7220 */ /* 0x000fe20000410000 */
[----:B------:R-:W-:Y:S01]  /*1330*/  FADD.FTZ R79, -R2, R77 ;  /* 0x0000004d024f7221 */ /* 0x000fe20000010100 */
[----:B------:R-:W-:Y:S01]  /*1340*/  FMUL.FTZ R73, R86, R73 ;  /* 0x0000004956497220 */ /* 0x000fe20000410000 */
[----:B0-----:R-:W-:Y:S01]  /*1350*/  FADD.FTZ R88, -R76, 1 ;  /* 0x3f8000004c587421 */ /* 0x001fe20000010100 */
[----:B------:R-:W-:Y:S01]  /*1360*/  FADD.FTZ R85, R70, 1 ;  /* 0x3f80000046557421 */ /* 0x000fe20000010000 */
[----:B------:R-:W-:Y:S01]  /*1370*/  SHF.L.U32 R77, R14, 0x10, RZ ;  /* 0x000000100e4d7819 */ /* 0x000fe200000006ff */
[----:B---3--:R-:W-:Y:S01]  /*1380*/  FADD.FTZ R86, -R52, 1 ;  /* 0x3f80000034567421 */ /* 0x008fe20000010100 */
[----:B------:R-:W-:Y:S01]  /*1390*/  FADD.FTZ R70, -R53, 1 ;  /* 0x3f80000035467421 */ /* 0x000fe20000010100 */
[----:B------:R-:W-:Y:S01]  /*13a0*/  FMUL.FTZ R62, R83, R62 ;  /* 0x0000003e533e7220 */ /* 0x000fe20000410000 */
[----:B------:R-:W-:Y:S01]  /*13b0*/  FFMA.FTZ R83, R69, R88, 1 ;  /* 0x3f80000045537423 */ /* 0x000fe20000010058 */
[----:B------:R-:W-:Y:S01]  /*13c0*/  FMUL.FTZ R18, R32, R79 ;  /* 0x0000004f20127220 */ /* 0x000fe20000410000 */
[----:B------:R-:W-:Y:S01]  /*13d0*/  FFMA.FTZ R69, R63, R86, 1 ;  /* 0x3f8000003f457423 */ /* 0x000fe20000010056 */
[----:B-1----:R-:W-:Y:S01]  /*13e0*/  FADD.FTZ R80, R80, 1 ;  /* 0x3f80000050507421 */ /* 0x002fe20000010000 */
[----:B------:R-:W-:Y:S01]  /*13f0*/  FFMA.FTZ R70, R75, R70, 1 ;  /* 0x3f8000004b467423 */ /* 0x000fe20000010046 */
[----:B------:R-:W-:Y:S01]  /*1400*/  FADD.FTZ R79, -R2, R77 ;  /* 0x0000004d024f7221 */ /* 0x000fe20000010100 */
[----:B------:R-:W-:Y:S01]  /*1410*/  FFMA.FTZ R67, R39, R26, R37 ;  /* 0x0000001a27437223 */ /* 0x000fe20000010025 */
[----:B------:R-:W-:Y:S01]  /*1420*/  PRMT R81, R17, 0x7632, R81 ;  /* 0x0000763211517816 */ /* 0x000fe20000000051 */
[----:B------:R-:W-:Y:S01]  /*1430*/  FMUL.FTZ R69, R52, R69 ;  /* 0x0000004534457220 */ /* 0x000fe20000410000 */
[----:B------:R-:W-:Y:S01]  /*1440*/  FMUL.FTZ R70, R53, R70 ;  /* 0x0000004635467220 */ /* 0x000fe20000410000 */
[----:B------:R-:W-:Y:S01]  /*1450*/  FFMA.FTZ R77, R36, R18, R34 ;  /* 0x00000012244d7223 */ /* 0x000fe20000010022 */
[----:B------:R-:W-:Y:S01]  /*1460*/  FMUL.FTZ R17, R32, R79 ;  /* 0x0000004f20117220 */ /* 0x000fe20000410000 */
[----:B------:R-:W3:Y:S01]  /*1470*/  LDG.E.64.CONSTANT R52, desc[UR12][R50.64+0x3c00] ;  /* 0x003c000c32347981 */ /* 0x000ee2000c1e9b00 */
[----:B------:R-:W-:Y:S01]  /*1480*/  FMUL.FTZ R74, R67, -1.4426950216293334961 ;  /* 0xbfb8aa3b434a7820 */ /* 0x000fe20000410000 */
[----:B------:R-:W0:Y:S01]  /*1490*/  MUFU.RCP R80, R80 ;  /* 0x0000005000507308 */ /* 0x000e220000001000 */
[----:B------:R-:W-:Y:S01]  /*14a0*/  SHF.L.U32 R81, R81, 0x10, RZ ;  /* 0x0000001051517819 */ /* 0x000fe200000006ff */
[----:B------:R-:W-:Y:S01]  /*14b0*/  FMUL.FTZ R16, R77, -1.4426950216293334961 ;  /* 0xbfb8aa3b4d107820 */ /* 0x000fe20000410000 */
[----:B------:R-:W-:-:S03]  /*14c0*/  FFMA.FTZ R79, R35, R17, R33 ;  /* 0x00000011234f7223 */ /* 0x000fc60000010021 */
[----:B------:R-:W-:Y:S01]  /*14d0*/  FMUL.FTZ R72, R81, R72 ;  /* 0x0000004851487220 */ /* 0x000fe20000410000 */
[----:B------:R-:W-:Y:S01]  /*14e0*/  FMUL.FTZ R81, R79, -1.4426950216293334961 ;  /* 0xbfb8aa3b4f517820 */ /* 0x000fe20000410000 */
[----:B------:R-:W1:Y:S01]  /*14f0*/  MUFU.EX2 R74, R74 ;  /* 0x0000004a004a7308 */ /* 0x000e620000000800 */
[----:B------:R-:W3:Y:S07]  /*1500*/  LDG.E.64.CONSTANT R50, desc[UR12][R50.64+0x4600] ;  /* 0x0046000c32327981 */ /* 0x000eee000c1e9b00 */
[----:B------:R-:W2:Y:S01]  /*1510*/  MUFU.EX2 R16, R16 ;  /* 0x0000001000107308 */ /* 0x000ea20000000800 */
[----:B------:R-:W-:Y:S01]  /*1520*/  FMUL.FTZ R63, R76, R83 ;  /* 0x000000534c3f7220 */ /* 0x000fe20000410000 */
[----:B0-----:R-:W-:-:S06]  /*1530*/  FADD.FTZ R83, -R80, 1 ;  /* 0x3f80000050537421 */ /* 0x001fcc0000010100 */
[----:B------:R-:W0:Y:S01]  /*1540*/  MUFU.EX2 R81, R81 ;  /* 0x0000005100517308 */ /* 0x000e220000000800 */
[----:B------:R-:W-:Y:S01]  /*1550*/  FFMA.FTZ R83, R78, R83, 1 ;  /* 0x3f8000004e537423 */ /* 0x000fe20000010053 */
[----:B-1----:R-:W-:Y:S01]  /*1560*/  FADD.FTZ R78, R74, 1 ;  /* 0x3f8000004a4e7421 */ /* 0x002fe20000010000 */
[----:B------:R-:W-:Y:S01]  /*1570*/  SHF.L.U32 R74, R60, 0x10, RZ ;  /* 0x000000103c4a7819 */ /* 0x000fe200000006ff */
[----:B------:R-:W-:Y:S01]  /*1580*/  FFMA.FTZ R64, R40, R25, R38 ;  /* 0x0000001928407223 */ /* 0x000fe20000010026 */
[----:B------:R-:W-:Y:S01]  /*1590*/  PRMT R15, R14, 0x7632, R15 ;  /* 0x000076320e0f7816 */ /* 0x000fe2000000000f */
[----:B------:R-:W-:Y:S02]  /*15a0*/  FMUL.FTZ R80, R80, R83 ;  /* 0x0000005350507220 */ /* 0x000fe40000410000 */
[----:B------:R-:W1:Y:S01]  /*15b0*/  MUFU.RCP R76, R85 ;  /* 0x00000055004c7308 */ /* 0x000e620000001000 */
[----:B--2---:R-:W-:Y:S01]  /*15c0*/  FADD.FTZ R83, R16, 1 ;  /* 0x3f80000010537421 */ /* 0x004fe20000010000 */
[----:B------:R-:W-:Y:S01]  /*15d0*/  FMUL.FTZ R68, R64, -1.4426950216293334961 ;  /* 0xbfb8aa3b40447820 */ /* 0x000fe20000410000 */
[----:B------:R-:W-:Y:S01]  /*15e0*/  SHF.L.U32 R87, R15, 0x10, RZ ;  /* 0x000000100f577819 */ /* 0x000fe200000006ff */
[----:B------:R-:W-:Y:S01]  /*15f0*/  FMUL.FTZ R63, R74, R63 ;  /* 0x0000003f4a3f7220 */ /* 0x000fe20000410000 */
[----:B------:R-:W-:Y:S01]  /*1600*/  PRMT R15, R61, 0x7632, R15 ;  /* 0x000076323d0f7816 */ /* 0x000fe2000000000f */
[----:B------:R-:W-:-:S02]  /*1610*/  FFMA.FTZ R3, R39, R24, R37 ;  /* 0x0000001827037223 */ /* 0x000fc40000010025 */
[----:B------:R0:W-:Y:S01]  /*1620*/  MUFU.RCP R14, R78 ;  /* 0x0000004e000e7308 */ /* 0x0001e20000001000 */
[----:B------:R-:W-:Y:S01]  /*1630*/  PRMT R75, R60, 0x7632, R75 ;  /* 0x000076323c4b7816 */ /* 0x000fe2000000004b */
[----:B------:R-:W-:Y:S01]  /*1640*/  FMUL.FTZ R65, R3, -1.4426950216293334961 ;  /* 0xbfb8aa3b03417820 */ /* 0x000fe20000410000 */
[----:B------:R-:W-:-:S05]  /*1650*/  SHF.L.U32 R60, R61, 0x10, RZ ;  /* 0x000000103d3c7819 */ /* 0x000fca00000006ff */
[----:B------:R-:W2:Y:S01]  /*1660*/  MUFU.RCP R74, R83 ;  /* 0x00000053004a7308 */ /* 0x000ea20000001000 */
[----:B0-----:R-:W-:Y:S01]  /*1670*/  FADD.FTZ R78, R81, 1 ;  /* 0x3f800000514e7421 */ /* 0x001fe20000010000 */
[C---:B------:R-:W-:Y:S02]  /*1680*/  SHF.L.U32 R81, R15.reuse, 0x10, RZ ;  /* 0x000000100f517819 */ /* 0x040fe400000006ff */
[----:B------:R-:W-:Y:S01]  /*1690*/  PRMT R15, R15, 0x7632, R15 ;  /* 0x000076320f0f7816 */ /* 0x000fe2000000000f */
[----:B------:R-:W-:-:S03]  /*16a0*/  FADD.FTZ R87, -R2, R87 ;  /* 0x0000005702577221 */ /* 0x000fc60000010100 */
[----:B------:R-:W0:Y:S01]  /*16b0*/  MUFU.EX2 R68, R68 ;  /* 0x0000004400447308 */ /* 0x000e220000000800 */
[----:B------:R-:W-:Y:S01]  /*16c0*/  SHF.L.U32 R15, R15, 0x10, RZ ;  /* 0x000000100f0f7819 */ /* 0x000fe200000006ff */
[----:B------:R-:W-:Y:S01]  /*16d0*/  FMUL.FTZ R60, R60, R69 ;  /* 0x000000453c3c7220 */ /* 0x000fe20000410000 */
[----:B------:R-:W-:-:S05]  /*16e0*/  FMUL.FTZ R16, R32, R87 ;  /* 0x0000005720107220 */ /* 0x000fca0000410000 */
[----:B------:R-:W5:Y:S01]  /*16f0*/  MUFU.RCP R78, R78 ;  /* 0x0000004e004e7308 */ /* 0x000f620000001000 */
[----:B------:R-:W-:Y:S01]  /*1700*/  FMUL.FTZ R69, R81, R80 ;  /* 0x0000005051457220 */ /* 0x000fe20000410000 */
[----:B-1----:R-:W-:Y:S01]  /*1710*/  FADD.FTZ R81, -R76, 1 ;  /* 0x3f8000004c517421 */ /* 0x002fe20000010100 */
[----:B------:R-:W-:Y:S01]  /*1720*/  SHF.L.U32 R75, R75, 0x10, RZ ;  /* 0x000000104b4b7819 */ /* 0x000fe200000006ff */
[----:B------:R-:W-:-:S04]  /*1730*/  FADD.FTZ R15, -R2, R15 ;  /* 0x0000000f020f7221 */ /* 0x000fc80000010100 */
[----:B------:R-:W1:Y:S01]  /*1740*/  MUFU.EX2 R65, R65 ;  /* 0x0000004100417308 */ /* 0x000e620000000800 */
[----:B------:R-:W-:Y:S01]  /*1750*/  FFMA.FTZ R61, R36, R16, R34 ;  /* 0x00000010243d7223 */ /* 0x000fe20000010022 */
[----:B------:R-:W-:Y:S01]  /*1760*/  FFMA.FTZ R81, R66, R81, 1 ;  /* 0x3f80000042517423 */ /* 0x000fe20000010051 */
[----:B--2---:R-:W-:Y:S01]  /*1770*/  FADD.FTZ R66, -R74, 1 ;  /* 0x3f8000004a427421 */ /* 0x004fe20000010100 */
[----:B------:R-:W-:Y:S01]  /*1780*/  FMUL.FTZ R70, R75, R70 ;  /* 0x000000464b467220 */ /* 0x000fe20000410000 */
[----:B------:R-:W-:Y:S01]  /*1790*/  FMUL.FTZ R15, R32, R15 ;  /* 0x0000000f200f7220 */ /* 0x000fe20000410000 */
[----:B------:R-:W-:Y:S01]  /*17a0*/  FMUL.FTZ R75, R61, -1.4426950216293334961 ;  /* 0xbfb8aa3b3d4b7820 */ /* 0x000fe20000410000 */
[----:B------:R-:W-:Y:S01]  /*17b0*/  FFMA.FTZ R77, R77, R66, 1 ;  /* 0x3f8000004d4d7423 */ /* 0x000fe20000010042 */
[----:B0-----:R-:W-:Y:S01]  /*17c0*/  FADD.FTZ R83, R68, 1 ;  /* 0x3f80000044537421 */ /* 0x001fe20000010000 */
[----:B------:R-:W-:Y:S01]  /*17d0*/  FFMA.FTZ R66, R35, R15, R33 ;  /* 0x0000000f23427223 */ /* 0x000fe20000010021 */
[----:B-----5:R-:W-:-:S02]  /*17e0*/  FADD.FTZ R68, -R78, 1 ;  /* 0x3f8000004e447421 */ /* 0x020fc40000010100 */
[----:B------:R-:W0:Y:S01]  /*17f0*/  MUFU.EX2 R75, R75 ;  /* 0x0000004b004b7308 */ /* 0x000e220000000800 */
[----:B------:R-:W-:Y:S01]  /*1800*/  FMUL.FTZ R85, R66, -1.4426950216293334961 ;  /* 0xbfb8aa3b42557820 */ /* 0x000fe20000410000 */
[----:B------:R-:W-:Y:S01]  /*1810*/  FMUL.FTZ R76, R76, R81 ;  /* 0x000000514c4c7220 */ /* 0x000fe20000410000 */
[----:B------:R-:W-:Y:S01]  /*1820*/  FFMA.FTZ R79, R79, R68, 1 ;  /* 0x3f8000004f4f7423 */ /* 0x000fe20000010044 */
[----:B------:R-:W-:Y:S01]  /*1830*/  FMUL.FTZ R68, R74, R77 ;  /* 0x0000004d4a447220 */ /* 0x000fe20000410000 */
[----:B-1----:R-:W-:Y:S01]  /*1840*/  FADD.FTZ R81, R65, 1 ;  /* 0x3f80000041517421 */ /* 0x002fe20000010000 */
[----:B------:R-:W-:Y:S01]  /*1850*/  SHF.L.U32 R65, R12, 0x10, RZ ;  /* 0x000000100c417819 */ /* 0x000fe200000006ff */
[----:B------:R-:W-:Y:S01]  /*1860*/  FADD.FTZ R80, -R14, 1 ;  /* 0x3f8000000e507421 */ /* 0x000fe20000010100 */
[----:B------:R-:W-:Y:S01]  /*1870*/  PRMT R74, R12, 0x7632, R74 ;  /* 0x000076320c4a7816 */ /* 0x000fe2000000004a */
[----:B------:R-:W1:Y:S02]  /*1880*/  MUFU.RCP R83, R83 ;  /* 0x0000005300537308 */ /* 0x000e640000001000 */
[----:B------:R-:W-:-:S06]  /*1890*/  FFMA.FTZ R67, R67, R80, 1 ;  /* 0x3f80000043437423 */ /* 0x000fcc0000010050 */
[----:B------:R-:W2:Y:S01]  /*18a0*/  MUFU.EX2 R12, R85 ;  /* 0x00000055000c7308 */ /* 0x000ea20000000800 */
[----:B------:R-:W-:Y:S01]  /*18b0*/  FMUL.FTZ R80, R14, R67 ;  /* 0x000000430e507220 */ /* 0x000fe20000410000 */
[----:B------:R-:W-:Y:S02]  /*18c0*/  PRMT R14, R13, 0x7632, R14 ;  /* 0x000076320d0e7816 */ /* 0x000fe4000000000e */
[----:B------:R-:W-:Y:S01]  /*18d0*/  SHF.L.U32 R87, R10, 0x10, RZ ;  /* 0x000000100a577819 */ /* 0x000fe200000006ff */
[----:B0-----:R-:W-:Y:S01]  /*18e0*/  FADD.FTZ R77, R75, 1 ;  /* 0x3f8000004b4d7421 */ /* 0x001fe20000010000 */
[----:B------:R-:W-:Y:S01]  /*18f0*/  SHF.L.U32 R67, R13, 0x10, RZ ;  /* 0x000000100d437819 */ /* 0x000fe200000006ff */
[----:B------:R-:W-:Y:S01]  /*1900*/  FMUL.FTZ R79, R78, R79 ;  /* 0x0000004f4e4f7220 */ /* 0x000fe20000410000 */
[----:B------:R-:W-:Y:S01]  /*1910*/  SHF.L.U32 R14, R14, 0x10, RZ ;  /* 0x000000100e0e7819 */ /* 0x000fe200000006ff */
[----:B------:R-:W-:Y:S01]  /*1920*/  FADD.FTZ R87, -R2, R87 ;  /* 0x0000005702577221 */ /* 0x000fe20000010100 */
[----:B-1----:R-:W-:Y:S01]  /*1930*/  FADD.FTZ R75, -R83, 1 ;  /* 0x3f800000534b7421 */ /* 0x002fe20000010100 */
[----:B------:R-:W-:Y:S01]  /*1940*/  FMUL.FTZ R80, R67, R80 ;  /* 0x0000005043507220 */ /* 0x000fe20000410000 */
[----:B------:R-:W0:Y:S01]  /*1950*/  MUFU.RCP R77, R77 ;  /* 0x0000004d004d7308 */ /* 0x000e220000001000 */
[----:B------:R-:W-:Y:S01]  /*1960*/  FMUL.FTZ R67, R14, R79 ;  /* 0x0000004f0e437220 */ /* 0x000fe20000410000 */
[----:B------:R-:W-:Y:S01]  /*1970*/  FMUL.FTZ R14, R32, R87 ;  /* 0x00000057200e7220 */ /* 0x000fe20000410000 */
[----:B--2---:R-:W-:Y:S01]  /*1980*/  FADD.FTZ R12, R12, 1 ;  /* 0x3f8000000c0c7421 */ /* 0x004fe20000010000 */
[----:B------:R-:W-:Y:S01]  /*1990*/  SHF.L.U32 R13, R74, 0x10, RZ ;  /* 0x000000104a0d7819 */ /* 0x000fe200000006ff */
[----:B------:R-:W-:-:S03]  /*19a0*/  FFMA.FTZ R64, R64, R75, 1 ;  /* 0x3f80000040407423 */ /* 0x000fc6000001004b */
[----:B------:R-:W1:Y:S01]  /*19b0*/  MUFU.RCP R79, R12 ;  /* 0x0000000c004f7308 */ /* 0x000e620000001000 */
[----:B------:R-:W-:Y:S01]  /*19c0*/  FFMA.FTZ R74, R40, R14, R38 ;  /* 0x0000000e284a7223 */ /* 0x000fe20000010026 */
[----:B------:R-:W-:Y:S01]  /*19d0*/  PRMT R85, R10, 0x7632, R85 ;  /* 0x000076320a557816 */ /* 0x000fe20000000055 */
[----:B------:R-:W-:Y:S02]  /*19e0*/  FMUL.FTZ R83, R83, R64 ;  /* 0x0000004053537220 */ /* 0x000fe40000410000 */
[----:B------:R-:W-:Y:S01]  /*19f0*/  FMUL.FTZ R64, R74, -1.4426950216293334961 ;  /* 0xbfb8aa3b4a407820 */ /* 0x000fe20000410000 */
[----:B------:R-:W-:Y:S01]  /*1a00*/  SHF.L.U32 R85, R85, 0x10, RZ ;  /* 0x0000001055557819 */ /* 0x000fe200000006ff */
[----:B------:R-:W-:Y:S01]  /*1a10*/  FMUL.FTZ R68, R13, R68 ;  /* 0x000000440d447220 */ /* 0x000fe20000410000 */
[C---:B------:R-:W-:Y:S02]  /*1a20*/  PRMT R86, R11.reuse, 0x7632, R86 ;  /* 0x000076320b567816 */ /* 0x040fe40000000056 */
[----:B------:R-:W-:Y:S01]  /*1a30*/  SHF.L.U32 R13, R11, 0x10, RZ ;  /* 0x000000100b0d7819 */ /* 0x000fe200000006ff */
[----:B------:R-:W2:Y:S01]  /*1a40*/  MUFU.EX2 R64, R64 ;  /* 0x0000004000407308 */ /* 0x000ea20000000800 */
[----:B------:R-:W-:Y:S01]  /*1a50*/  FADD.FTZ R11, -R2, R85 ;  /* 0x00000055020b7221 */ /* 0x000fe20000010100 */
[----:B0-----:R-:W-:Y:S01]  /*1a60*/  FADD.FTZ R10, -R77, 1 ;  /* 0x3f8000004d0a7421 */ /* 0x001fe20000010100 */
[----:B------:R-:W-:Y:S01]  /*1a70*/  SHF.L.U32 R86, R86, 0x10, RZ ;  /* 0x0000001056567819 */ /* 0x000fe200000006ff */
[----:B------:R-:W-:Y:S01]  /*1a80*/  FADD.FTZ R13, -R2, R13 ;  /* 0x0000000d020d7221 */ /* 0x000fe20000010100 */
[----:B------:R-:W-:Y:S01]  /*1a90*/  FMUL.FTZ R11, R32, R11 ;  /* 0x0000000b200b7220 */ /* 0x000fe20000410000 */
[----:B-1----:R-:W-:Y:S01]  /*1aa0*/  FADD.FTZ R85, -R79, 1 ;  /* 0x3f8000004f557421 */ /* 0x002fe20000010100 */
[----:B------:R-:W-:Y:S01]  /*1ab0*/  FFMA.FTZ R10, R61, R10, 1 ;  /* 0x3f8000003d0a7423 */ /* 0x000fe2000001000a */
[----:B------:R-:W0:Y:S01]  /*1ac0*/  MUFU.RCP R81, R81 ;  /* 0x0000005100517308 */ /* 0x000e220000001000 */
[----:B------:R-:W-:Y:S01]  /*1ad0*/  FADD.FTZ R86, -R2, R86 ;  /* 0x0000005602567221 */ /* 0x000fe20000010100 */
[----:B------:R-:W-:Y:S01]  /*1ae0*/  FMUL.FTZ R13, R32, R13 ;  /* 0x0000000d200d7220 */ /* 0x000fe20000410000 */
[----:B------:R-:W-:Y:S01]  /*1af0*/  FFMA.FTZ R61, R36, R11, R34 ;  /* 0x0000000b243d7223 */ /* 0x000fe20000010022 */
[----:B------:R-:W-:Y:S01]  /*1b00*/  FFMA.FTZ R85, R66, R85, 1 ;  /* 0x3f80000042557423 */ /* 0x000fe20000010055 */
[----:B------:R-:W-:Y:S01]  /*1b10*/  FMUL.FTZ R66, R77, R10 ;  /* 0x0000000a4d427220 */ /* 0x000fe20000410000 */
[----:B------:R-:W-:Y:S01]  /*1b20*/  FMUL.FTZ R10, R32, R86 ;  /* 0x00000056200a7220 */ /* 0x000fe20000410000 */
[----:B------:R-:W-:Y:S01]  /*1b30*/  FFMA.FTZ R75, R39, R13, R37 ;  /* 0x0000000d274b7223 */ /* 0x000fe20000010025 */
[----:B------:R-:W-:Y:S01]  /*1b40*/  FMUL.FTZ R86, R61, -1.4426950216293334961 ;  /* 0xbfb8aa3b3d567820 */ /* 0x000fe20000410000 */
[----:B------:R-:W-:Y:S01]  /*1b50*/  SHF.L.U32 R87, R8, 0x10, RZ ;  /* 0x0000001008577819 */ /* 0x000fe200000006ff */
[----:B------:R-:W-:Y:S01]  /*1b60*/  FMUL.FTZ R79, R79, R85 ;  /* 0x000000554f4f7220 */ /* 0x000fe20000410000 */
[----:B------:R-:W-:Y:S01]  /*1b70*/  FMUL.FTZ R78, R75, -1.4426950216293334961 ;  /* 0xbfb8aa3b4b4e7820 */ /* 0x000fe20000410000 */
[----:B------:R-:W1:Y:S01]  /*1b80*/  MUFU.EX2 R85, R86 ;  /* 0x0000005600557308 */ /* 0x000e620000000800 */
[----:B--2---:R-:W-:Y:S01]  /*1b90*/  FADD.FTZ R64, R64, 1 ;  /* 0x3f80000040407421 */ /* 0x004fe20000010000 */
[----:B------:R-:W-:Y:S01]  /*1ba0*/  FMUL.FTZ R83, R87, R83 ;  /* 0x0000005357537220 */ /* 0x000fe20000410000 */
[----:B------:R-:W-:-:S02]  /*1bb0*/  SHF.L.U32 R87, R9, 0x10, RZ ;  /* 0x0000001009577819 */ /* 0x000fc400000006ff */
[----:B------:R-:W-:Y:S01]  /*1bc0*/  PRMT R9, R8, 0x7632, R9 ;  /* 0x0000763208097816 */ /* 0x000fe20000000009 */
[----:B------:R-:W-:Y:S01]  /*1bd0*/  FMUL.FTZ R65, R65, R76 ;  /* 0x0000004c41417220 */ /* 0x000fe20000410000 */
[----:B0-----:R-:W-:Y:S01]  /*1be0*/  FADD.FTZ R76, -R81, 1 ;  /* 0x3f800000514c7421 */ /* 0x001fe20000010100 */
[----:B------:R0:W-:Y:S03]  /*1bf0*/  MUFU.RCP R8, R64 ;  /* 0x0000004000087308 */ /* 0x0001e60000001000 */
[----:B------:R-:W-:-:S05]  /*1c00*/  FFMA.FTZ R76, R3, R76, 1 ;  /* 0x3f800000034c7423 */ /* 0x000fca000001004c */
[----:B------:R-:W2:Y:S01]  /*1c10*/  MUFU.EX2 R78, R78 ;  /* 0x0000004e004e7308 */ /* 0x000ea20000000800 */
[C---:B0-----:R-:W-:Y:S02]  /*1c20*/  SHF.L.U32 R64, R9.reuse, 0x10, RZ ;  /* 0x0000001009407819 */ /* 0x041fe400000006ff */
[----:B------:R-:W-:Y:S02]  /*1c30*/  PRMT R9, R9, 0x7632, R9 ;  /* 0x0000763209097816 */ /* 0x000fe40000000009 */
[----:B------:R-:W-:Y:S01]  /*1c40*/  SHF.L.U32 R3, R54, 0x10, RZ ;  /* 0x0000001036037819 */ /* 0x000fe200000006ff */
[----:B------:R-:W-:Y:S01]  /*1c50*/  FMUL.FTZ R66, R64, R66 ;  /* 0x0000004240427220 */ /* 0x000fe20000410000 */
[----:B------:R-:W-:Y:S02]  /*1c60*/  SHF.L.U32 R64, R9, 0x10, RZ ;  /* 0x0000001009407819 */ /* 0x000fe400000006ff */
[----:B------:R-:W-:Y:S01]  /*1c70*/  SHF.L.U32 R9, R55, 0x10, RZ ;  /* 0x0000001037097819 */ /* 0x000fe200000006ff */
[----:B------:R-:W-:Y:S01]  /*1c80*/  FADD.FTZ R3, -R2, R3 ;  /* 0x0000000302037221 */ /* 0x000fe20000010100 */
[----:B-1----:R-:W-:Y:S01]  /*1c90*/  FADD.FTZ R85, R85, 1 ;  /* 0x3f80000055557421 */ /* 0x002fe20000010000 */
[----:B------:R-:W-:Y:S01]  /*1ca0*/  FFMA.FTZ R77, R35, R10, R33 ;  /* 0x0000000a234d7223 */ /* 0x000fe20000010021 */
[----:B------:R-:W-:Y:S01]  /*1cb0*/  FMUL.FTZ R64, R64, R79 ;  /* 0x0000004f40407220 */ /* 0x000fe20000410000 */
[----:B------:R-:W-:Y:S01]  /*1cc0*/  FADD.FTZ R9, -R2, R9 ;  /* 0x0000000902097221 */ /* 0x000fe20000010100 */
[----:B------:R-:W-:Y:S01]  /*1cd0*/  FMUL.FTZ R12, R32, R3 ;  /* 0x00000003200c7220 */ /* 0x000fe20000410000 */
[----:B------:R0:W-:Y:S01]  /*1ce0*/  MUFU.RCP R79, R85 ;  /* 0x00000055004f7308 */ /* 0x0001e20000001000 */
[----:B------:R-:W-:Y:S01]  /*1cf0*/  FMUL.FTZ R86, R77, -1.4426950216293334961 ;  /* 0xbfb8aa3b4d567820 */ /* 0x000fe20000410000 */
[----:B--2---:R-:W-:Y:S01]  /*1d00*/  FADD.FTZ R78, R78, 1 ;  /* 0x3f8000004e4e7421 */ /* 0x004fe20000010000 */
[----:B------:R-:W-:Y:S01]  /*1d10*/  FMUL.FTZ R9, R32, R9 ;  /* 0x0000000920097220 */ /* 0x000fe20000410000 */
[----:B------:R-:W-:Y:S01]  /*1d20*/  FFMA.FTZ R3, R40, R12, R38 ;  /* 0x0000000c28037223 */ /* 0x000fe20000010026 */
[----:B0-----:R-:W-:Y:S01]  /*1d30*/  FADD.FTZ R85, -R8, 1 ;  /* 0x3f80000008557421 */ /* 0x001fe20000010100 */
[----:B------:R-:W-:-:S02]  /*1d40*/  FMUL.FTZ R81, R81, R76 ;  /* 0x0000004c51517220 */ /* 0x000fc40000410000 */
[----:B------:R-:W-:Y:S01]  /*1d50*/  FMUL.FTZ R76, R3, -1.4426950216293334961 ;  /* 0xbfb8aa3b034c7820 */ /* 0x000fe20000410000 */
[----:B------:R-:W-:Y:S01]  /*1d60*/  FFMA.FTZ R85, R74, R85, 1 ;  /* 0x3f8000004a557423 */ /* 0x000fe20000010055 */
[----:B------:R-:W-:Y:S01]  /*1d70*/  FFMA.FTZ R74, R39, R9, R37 ;  /* 0x00000009274a7223 */ /* 0x000fe20000010025 */
[----:B------:R-:W0:Y:S02]  /*1d80*/  MUFU.EX2 R86, R86 ;  /* 0x0000005600567308 */ /* 0x000e240000000800 */
[----:B------:R-:W-:Y:S01]  /*1d90*/  FMUL.FTZ R85, R8, R85 ;  /* 0x0000005508557220 */ /* 0x000fe20000410000 */
[----:B------:R-:W-:-:S05]  /*1da0*/  FMUL.FTZ R8, R74, -1.4426950216293334961 ;  /* 0xbfb8aa3b4a087820 */ /* 0x000fca0000410000 */
[----:B------:R-:W1:Y:S08]  /*1db0*/  MUFU.RCP R78, R78 ;  /* 0x0000004e004e7308 */ /* 0x000e700000001000 */
[----:B------:R-:W2:Y:S08]  /*1dc0*/  MUFU.EX2 R76, R76 ;  /* 0x0000004c004c7308 */ /* 0x000eb00000000800 */
[----:B------:R-:W5:Y:S01]  /*1dd0*/  MUFU.EX2 R8, R8 ;  /* 0x0000000800087308 */ /* 0x000f620000000800 */
[----:B------:R-:W-:Y:S01]  /*1de0*/  FMUL.FTZ R81, R87, R81 ;  /* 0x0000005157517220 */ /* 0x000fe20000410000 */
[----:B0-----:R-:W-:Y:S01]  /*1df0*/  FADD.FTZ R86, R86, 1 ;  /* 0x3f80000056567421 */ /* 0x001fe20000010000 */
[----:B-1----:R-:W-:-:S04]  /*1e00*/  FADD.FTZ R87, -R78, 1 ;  /* 0x3f8000004e577421 */ /* 0x002fc80000010100 */
[----:B------:R-:W-:Y:S01]  /*1e10*/  FFMA.FTZ R87, R75, R87, 1 ;  /* 0x3f8000004b577423 */ /* 0x000fe20000010057 */
[----:B------:R-:W0:Y:S01]  /*1e20*/  MUFU.RCP R86, R86 ;  /* 0x0000005600567308 */ /* 0x000e220000001000 */
[----:B--2---:R-:W-:Y:S01]  /*1e30*/  FADD.FTZ R75, R76, 1 ;  /* 0x3f8000004c4b7421 */ /* 0x004fe20000010000 */
[----:B------:R-:W-:Y:S01]  /*1e40*/  PRMT R54, R54, 0x7632, R54 ;  /* 0x0000763236367816 */ /* 0x000fe20000000036 */
[----:B-----5:R-:W-:-:S05]  /*1e50*/  FADD.FTZ R93, R8, 1 ;  /* 0x3f800000085d7421 */ /* 0x020fca0000010000 */
[----:B------:R-:W1:Y:S01]  /*1e60*/  MUFU.RCP R75, R75 ;  /* 0x0000004b004b7308 */ /* 0x000e620000001000 */
[----:B------:R-:W-:Y:S01]  /*1e70*/  SHF.L.U32 R54, R54, 0x10, RZ ;  /* 0x0000001036367819 */ /* 0x000fe200000006ff */
[----:B------:R-:W-:-:S06]  /*1e80*/  FMUL.FTZ R78, R78, R87 ;  /* 0x000000574e4e7220 */ /* 0x000fcc0000410000 */
[----:B------:R-:W2:Y:S01]  /*1e90*/  MUFU.RCP R93, R93 ;  /* 0x0000005d005d7308 */ /* 0x000ea20000001000 */
[----:B------:R-:W-:Y:S01]  /*1ea0*/  FADD.FTZ R54, -R2, R54 ;  /* 0x0000003602367221 */ /* 0x000fe20000010100 */
[----:B------:R-:W-:Y:S01]  /*1eb0*/  FADD.FTZ R87, -R79, 1 ;  /* 0x3f8000004f577421 */ /* 0x000fe20000010100 */
[----:B0-----:R-:W-:Y:S02]  /*1ec0*/  FADD.FTZ R76, -R86, 1 ;  /* 0x3f800000564c7421 */ /* 0x001fe40000010100 */
[----:B------:R-:W-:Y:S01]  /*1ed0*/  FMUL.FTZ R8, R32, R54 ;  /* 0x0000003620087220 */ /* 0x000fe20000410000 */
[----:B----4-:R-:W-:Y:S01]  /*1ee0*/  SHF.L.U32 R54, R7, 0x10, RZ ;  /* 0x0000001007367819 */ /* 0x010fe200000006ff */
[----:B------:R-:W-:Y:S01]  /*1ef0*/  FFMA.FTZ R61, R61, R87, 1 ;  /* 0x3f8000003d3d7423 */ /* 0x000fe20000010057 */
[----:B------:R-:W-:Y:S01]  /*1f00*/  FFMA.FTZ R76, R77, R76, 1 ;  /* 0x3f8000004d4c7423 */ /* 0x000fe2000001004c */
[----:B-1----:R-:W-:Y:S02]  /*1f10*/  FADD.FTZ R77, -R75, 1 ;  /* 0x3f8000004b4d7421 */ /* 0x002fe40000010100 */
[----:B------:R-:W-:Y:S01]  /*1f20*/  FMUL.FTZ R61, R79, R61 ;  /* 0x0000003d4f3d7220 */ /* 0x000fe20000410000 */
[----:B------:R-:W-:Y:S01]  /*1f30*/  FMUL.FTZ R54, R54, R78 ;  /* 0x0000004e36367220 */ /* 0x000fe20000410000 */
[----:B------:R-:W-:-:S02]  /*1f40*/  SHF.L.U32 R79, R6, 0x10, RZ ;  /* 0x00000010064f7819 */ /* 0x000fc400000006ff */
[----:B------:R-:W-:Y:S02]  /*1f50*/  PRMT R78, R6, 0x7632, R78 ;  /* 0x00007632064e7816 */ /* 0x000fe4000000004e */
[----:B------:R-:W-:Y:S01]  /*1f60*/  PRMT R6, R7, 0x7632, R6 ;  /* 0x0000763207067816 */ /* 0x000fe20000000006 */
[----:B--2---:R-:W-:Y:S01]  /*1f70*/  FADD.FTZ R7, -R93, 1 ;  /* 0x3f8000005d077421 */ /* 0x004fe20000010100 */
[----:B------:R-:W-:Y:S01]  /*1f80*/  FFMA.FTZ R3, R3, R77, 1 ;  /* 0x3f80000003037423 */ /* 0x000fe2000001004d */
[----:B------:R-:W-:Y:S02]  /*1f90*/  FFMA.FTZ R92, R36, R8, R34 ;  /* 0x00000008245c7223 */ /* 0x000fe40000010022 */
[----:B------:R-:W-:Y:S01]  /*1fa0*/  FFMA.FTZ R7, R74, R7, 1 ;  /* 0x3f8000004a077423 */ /* 0x000fe20000010007 */
[----:B------:R-:W-:Y:S01]  /*1fb0*/  FMUL.FTZ R74, R75, R3 ;  /* 0x000000034b4a7220 */ /* 0x000fe20000410000 */
[----:B------:R-:W-:Y:S01]  /*1fc0*/  SHF.L.U32 R3, R4, 0x10, RZ ;  /* 0x0000001004037819 */ /* 0x000fe200000006ff */
[----:B------:R-:W-:Y:S01]  /*1fd0*/  FMUL.FTZ R86, R86, R76 ;  /* 0x0000004c56567220 */ /* 0x000fe20000410000 */
[----:B------:R-:W-:Y:S01]  /*1fe0*/  FMUL.FTZ R76, R92, -1.4426950216293334961 ;  /* 0xbfb8aa3b5c4c7820 */ /* 0x000fe20000410000 */
[----:B------:R-:W-:Y:S01]  /*1ff0*/  PRMT R4, R55, 0x7632, R4 ;  /* 0x0000763237047816 */ /* 0x000fe20000000004 */
[----:B------:R-:W-:Y:S01]  /*2000*/  FMUL.FTZ R93, R93, R7 ;  /* 0x000000075d5d7220 */ /* 0x000fe20000410000 */
[----:B------:R-:W-:Y:S01]  /*2010*/  FADD.FTZ R7, -R2, R3 ;  /* 0x0000000302077221 */ /* 0x000fe20000010100 */
[----:B------:R-:W-:-:S02]  /*2020*/  SHF.L.U32 R75, R5, 0x10, RZ ;  /* 0x00000010054b7819 */ /* 0x000fc400000006ff */
[----:B------:R-:W-:Y:S02]  /*2030*/  PRMT R3, R5, 0x7632, R3 ;  /* 0x0000763205037816 */ /* 0x000fe40000000003 */
[----:B------:R-:W-:Y:S01]  /*2040*/  SHF.L.U32 R5, R4, 0x10, RZ ;  /* 0x0000001004057819 */ /* 0x000fe200000006ff */
[----:B------:R-:W0:Y:S04]  /*2050*/  MUFU.EX2 R76, R76 ;  /* 0x0000004c004c7308 */ /* 0x000e280000000800 */
[----:B------:R-:W-:Y:S01]  /*2060*/  FADD.FTZ R5, -R2, R5 ;  /* 0x0000000502057221 */ /* 0x000fe20000010100 */
[----:B------:R-:W-:-:S03]  /*2070*/  FMUL.FTZ R79, R79, R85 ;  /* 0x000000554f4f7220 */ /* 0x000fc60000410000 */
[----:B------:R-:W-:-:S04]  /*2080*/  FMUL.FTZ R5, R32, R5 ;  /* 0x0000000520057220 */ /* 0x000fc80000410000 */
[----:B------:R-:W-:Y:S01]  /*2090*/  FFMA.FTZ R85, R35, R5, R33 ;  /* 0x0000000523557223 */ /* 0x000fe20000010021 */
[----:B------:R-:W-:-:S03]  /*20a0*/  PRMT R77, R4, 0x7632, R77 ;  /* 0x00007632044d7816 */ /* 0x000fc6000000004d */
[----:B------:R-:W-:Y:S01]  /*20b0*/  FMUL.FTZ R91, R85, -1.4426950216293334961 ;  /* 0xbfb8aa3b555b7820 */ /* 0x000fe20000410000 */
[----:B0-----:R-:W-:Y:S01]  /*20c0*/  FADD.FTZ R76, R76, 1 ;  /* 0x3f8000004c4c7421 */ /* 0x001fe20000010000 */
[----:B------:R-:W-:Y:S02]  /*20d0*/  SHF.L.U32 R78, R78, 0x10, RZ ;  /* 0x000000104e4e7819 */ /* 0x000fe400000006ff */
[----:B------:R-:W-:Y:S01]  /*20e0*/  SHF.L.U32 R6, R6, 0x10, RZ ;  /* 0x0000001006067819 */ /* 0x000fe200000006ff */
[----:B------:R0:W-:Y:S01]  /*20f0*/  MUFU.RCP R55, R76 ;  /* 0x0000004c00377308 */ /* 0x0001e20000001000 */
[----:B------:R-:W-:Y:S01]  /*2100*/  SHF.L.U32 R77, R77, 0x10, RZ ;  /* 0x000000104d4d7819 */ /* 0x000fe200000006ff */
[----:B------:R-:W-:Y:S01]  /*2110*/  FADD.FTZ R75, -R2, R75 ;  /* 0x0000004b024b7221 */ /* 0x000fe20000010100 */
[----:B------:R-:W-:Y:S01]  /*2120*/  FMUL.FTZ R7, R32, R7 ;  /* 0x0000000720077220 */ /* 0x000fe20000410000 */
[----:B------:R-:W-:Y:S01]  /*2130*/  FMUL.FTZ R78, R78, R61 ;  /* 0x0000003d4e4e7220 */ /* 0x000fe20000410000 */
[----:B------:R-:W-:-:S03]  /*2140*/  FMUL.FTZ R61, R6, R86 ;  /* 0x00000056063d7220 */ /* 0x000fc60000410000 */
[----:B------:R-:W1:Y:S01]  /*2150*/  MUFU.EX2 R91, R91 ;  /* 0x0000005b005b7308 */ /* 0x000e620000000800 */
[----:B------:R-:W-:Y:S01]  /*2160*/  FMUL.FTZ R6, R32, R75 ;  /* 0x0000004b20067220 */ /* 0x000fe20000410000 */
[----:B------:R-:W-:Y:S01]  /*2170*/  FFMA.FTZ R90, R40, R7, R38 ;  /* 0x00000007285a7223 */ /* 0x000fe20000010026 */
[----:B------:R-:W-:Y:S01]  /*2180*/  SHF.L.U32 R3, R3, 0x10, RZ ;  /* 0x0000001003037819 */ /* 0x000fe200000006ff */
[----:B------:R-:W-:Y:S01]  /*2190*/  FADD.FTZ R4, -R2, R77 ;  /* 0x0000004d02047221 */ /* 0x000fe20000010100 */
[----:B------:R-:W-:Y:S01]  /*21a0*/  FFMA.FTZ R88, R39, R6, R37 ;  /* 0x0000000627587223 */ /* 0x000fe20000010025 */
[----:B------:R-:W-:Y:S02]  /*21b0*/  FMUL.FTZ R75, R90, -1.4426950216293334961 ;  /* 0xbfb8aa3b5a4b7820 */ /* 0x000fe40000410000 */
[----:B------:R-:W-:Y:S01]  /*21c0*/  FMUL.FTZ R4, R32, R4 ;  /* 0x0000000420047220 */ /* 0x000fe20000410000 */
[----:B------:R-:W-:Y:S01]  /*21d0*/  FADD.FTZ R3, -R2, R3 ;  /* 0x0000000302037221 */ /* 0x000fe20000010100 */
[----:B0-----:R-:W-:Y:S01]  /*21e0*/  FMUL.FTZ R76, R88, -1.4426950216293334961 ;  /* 0xbfb8aa3b584c7820 */ /* 0x001fe20000410000 */
[----:B------:R0:W2:Y:S01]  /*21f0*/  MUFU.EX2 R2, R75 ;  /* 0x0000004b00027308 */ /* 0x0000a20000000800 */
[----:B------:R-:W-:Y:S01]  /*2200*/  FFMA.FTZ R87, R36, R4, R34 ;  /* 0x0000000424577223 */ /* 0x000fe20000010022 */
[----:B------:R-:W-:-:S03]  /*2210*/  FMUL.FTZ R3, R32, R3 ;  /* 0x0000000320037220 */ /* 0x000fc60000410000 */
[----:B------:R-:W-:Y:S01]  /*2220*/  FMUL.FTZ R77, R87, -1.4426950216293334961 ;  /* 0xbfb8aa3b574d7820 */ /* 0x000fe20000410000 */
[----:B-1----:R-:W-:Y:S01]  /*2230*/  FADD.FTZ R91, R91, 1 ;  /* 0x3f8000005b5b7421 */ /* 0x002fe20000010000 */
[----:B------:R-:W-:Y:S01]  /*2240*/  FFMA.FTZ R86, R35, R3, R33 ;  /* 0x0000000323567223 */ /* 0x000fe20000010021 */
[----:B------:R-:W1:Y:S01]  /*2250*/  MUFU.EX2 R76, R76 ;  /* 0x0000004c004c7308 */ /* 0x000e620000000800 */
[----:B0-----:R-:W-:-:S04]  /*2260*/  FADD.FTZ R75, -R55, 1 ;  /* 0x3f800000374b7421 */ /* 0x001fc80000010100 */
[----:B------:R-:W-:Y:S01]  /*2270*/  FFMA.FTZ R92, R92, R75, 1 ;  /* 0x3f8000005c5c7423 */ /* 0x000fe2000001004b */
[----:B------:R-:W-:Y:S02]  /*2280*/  FMUL.FTZ R75, R86, -1.4426950216293334961 ;  /* 0xbfb8aa3b564b7820 */ /* 0x000fe40000410000 */
[----:B------:R-:W0:Y:S01]  /*2290*/  MUFU.EX2 R77, R77 ;  /* 0x0000004d004d7308 */ /* 0x000e220000000800 */
[----:B--2---:R-:W-:-:S07]  /*22a0*/  FADD.FTZ R2, R2, 1 ;  /* 0x3f80000002027421 */ /* 0x004fce0000010000 */
[----:B------:R-:W2:Y:S01]  /*22b0*/  MUFU.RCP R91, R91 ;  /* 0x0000005b005b7308 */ /* 0x000ea20000001000 */
[----:B-1----:R-:W-:-:S07]  /*22c0*/  FADD.FTZ R76, R76, 1 ;  /* 0x3f8000004c4c7421 */ /* 0x002fce0000010000 */
[----:B------:R-:W1:Y:S01]  /*22d0*/  MUFU.EX2 R75, R75 ;  /* 0x0000004b004b7308 */ /* 0x000e620000000800 */
[----:B------:R-:W-:Y:S01]  /*22e0*/  FMUL.FTZ R55, R55, R92 ;  /* 0x0000005c37377220 */ /* 0x000fe20000410000 */
[----:B0-----:R-:W-:-:S06]  /*22f0*/  FADD.FTZ R77, R77, 1 ;  /* 0x3f8000004d4d7421 */ /* 0x001fcc0000010000 */
[----:B------:R-:W0:Y:S01]  /*2300*/  MUFU.RCP R2, R2 ;  /* 0x0000000200027308 */ /* 0x000e220000001000 */
[----:B--2---:R-:W-:-:S04]  /*2310*/  FADD.FTZ R92, -R91, 1 ;  /* 0x3f8000005b5c7421 */ /* 0x004fc80000010100 */
[----:B------:R-:W-:-:S03]  /*2320*/  FFMA.FTZ R92, R85, R92, 1 ;  /* 0x3f800000555c7423 */ /* 0x000fc6000001005c */
[----:B------:R-:W2:Y:S01]  /*2330*/  MUFU.RCP R76, R76 ;  /* 0x0000004c004c7308 */ /* 0x000ea20000001000 */
[----:B-1----:R-:W-:Y:S01]  /*2340*/  FADD.FTZ R85, R75, 1 ;  /* 0x3f8000004b557421 */ /* 0x002fe20000010000 */
[----:B------:R-:W-:-:S06]  /*2350*/  FMUL.FTZ R75, R91, R92 ;  /* 0x0000005c5b4b7220 */ /* 0x000fcc0000410000 */
[----:B------:R-:W1:Y:S01]  /*2360*/  MUFU.RCP R77, R77 ;  /* 0x0000004d004d7308 */ /* 0x000e620000001000 */
[----:B0-----:R-:W-:-:S07]  /*2370*/  FADD.FTZ R91, -R2, 1 ;  /* 0x3f800000025b7421 */ /* 0x001fce0000010100 */
[----:B------:R-:W0:Y:S01]  /*2380*/  MUFU.RCP R85, R85 ;  /* 0x0000005500557308 */ /* 0x000e220000001000 */
[----:B------:R-:W-:Y:S01]  /*2390*/  FFMA.FTZ R90, R90, R91, 1 ;  /* 0x3f8000005a5a7423 */ /* 0x000fe2000001005b */
[----:B--2---:R-:W-:-:S04]  /*23a0*/  FADD.FTZ R91, -R76, 1 ;  /* 0x3f8000004c5b7421 */ /* 0x004fc80000010100 */
[----:B------:R-:W-:Y:S01]  /*23b0*/  FFMA.FTZ R88, R88, R91, 1 ;  /* 0x3f80000058587423 */ /* 0x000fe2000001005b */
[----:B-1----:R-:W-:-:S04]  /*23c0*/  FADD.FTZ R91, -R77, 1 ;  /* 0x3f8000004d5b7421 */ /* 0x002fc80000010100 */
[----:B------:R-:W-:Y:S01]  /*23d0*/  FFMA.FTZ R87, R87, R91, 1 ;  /* 0x3f80000057577423 */ /* 0x000fe2000001005b */
[----:B0-----:R-:W-:-:S04]  /*23e0*/  FADD.FTZ R91, -R85, 1 ;  /* 0x3f800000555b7421 */ /* 0x001fc80000010100 */
[----:B------:R-:W-:-:S04]  /*23f0*/  FFMA.FTZ R86, R86, R91, 1 ;  /* 0x3f80000056567423 */ /* 0x000fc8000001005b */
[----:B------:R-:W-:Y:S01]  /*2400*/  FMUL.FTZ R92, R85, R86 ;  /* 0x00000056555c7220 */ /* 0x000fe20000410000 */
[C---:B---3--:R-:W-:Y:S02]  /*2410*/  SHF.L.U32 R85, R52.reuse, 0x10, RZ ;  /* 0x0000001034557819 */ /* 0x048fe400000006ff */
[----:B------:R-:W-:-:S03]  /*2420*/  PRMT R86, R52, 0x7632, R86 ;  /* 0x0000763234567816 */ /* 0x000fc60000000056 */
[----:B------:R-:W-:Y:S01]  /*2430*/  FMUL.FTZ R74, R85, R74 ;  /* 0x0000004a554a7220 */ /* 0x000fe20000410000 */
[C---:B------:R-:W-:Y:S02]  /*2440*/  PRMT R85, R53.reuse, 0x7632, R85 ;  /* 0x0000763235557816 */ /* 0x040fe40000000055 */
[----:B------:R-:W-:Y:S02]  /*2450*/  SHF.L.U32 R52, R53, 0x10, RZ ;  /* 0x0000001035347819 */ /* 0x000fe400000006ff */
[----:B------:R-:W-:Y:S02]  /*2460*/  SHF.L.U32 R53, R86, 0x10, RZ ;  /* 0x0000001056357819 */ /* 0x000fe400000006ff */
[----:B------:R-:W-:-:S03]  /*2470*/  SHF.L.U32 R85, R85, 0x10, RZ ;  /* 0x0000001055557819 */ /* 0x000fc600000006ff */
[----:B------:R-:W-:Y:S01]  /*2480*/  FMUL.FTZ R53, R53, R55 ;  /* 0x0000003735357220 */ /* 0x000fe20000410000 */
[C---:B------:R-:W-:Y:S01]  /*2490*/  PRMT R55, R50.reuse, 0x7632, R55 ;  /* 0x0000763232377816 */ /* 0x040fe20000000037 */
[----:B------:R-:W-:Y:S01]  /*24a0*/  FMUL.FTZ R75, R85, R75 ;  /* 0x0000004b554b7220 */ /* 0x000fe20000410000 */
[----:B------:R-:W-:Y:S01]  /*24b0*/  SHF.L.U32 R50, R50, 0x10, RZ ;  /* 0x0000001032327819 */ /* 0x000fe200000006ff */
[----:B------:R-:W-:Y:S01]  /*24c0*/  FMUL.FTZ R2, R2, R90 ;  /* 0x0000005a02027220 */ /* 0x000fe20000410000 */
[C---:B------:R-:W-:Y:S02]  /*24d0*/  SHF.L.U32 R85, R51.reuse, 0x10, RZ ;  /* 0x0000001033557819 */ /* 0x040fe400000006ff */
[----:B------:R-:W-:Y:S01]  /*24e0*/  PRMT R51, R51, 0x7632, R51 ;  /* 0x0000763233337816 */ /* 0x000fe20000000033 */
[----:B------:R-:W-:Y:S01]  /*24f0*/  FMUL.FTZ R50, R50, R2 ;  /* 0x0000000232327220 */ /* 0x000fe20000410000 */
[----:B------:R-:W-:Y:S01]  /*2500*/  FFMA.FTZ R46, R82, R41, R46 ;  /* 0x00000029522e7223 */ /* 0x000fe2000001002e */
[----:B------:R-:W-:Y:S01]  /*2510*/  FADD.FTZ R47, R41, R47 ;  /* 0x0000002f292f7221 */ /* 0x000fe20000010000 */
[----:B------:R-:W-:Y:S01]  /*2520*/  SHF.L.U32 R2, R51, 0x10, RZ ;  /* 0x0000001033027819 */ /* 0x000fe200000006ff */
[-C--:B------:R-:W-:Y:S01]  /*2530*/  FFMA.FTZ R42, R0, R57.reuse, R42 ;  /* 0x00000039002a7223 */ /* 0x080fe2000001002a */
[----:B------:R-:W-:Y:S01]  /*2540*/  FMUL.FTZ R91, R40, R57 ;  /* 0x00000039285b7220 */ /* 0x000fe20000410000 */
[----:B------:R-:W-:Y:S01]  /*2550*/  FADD.FTZ R43, R57, R43 ;  /* 0x0000002b392b7221 */ /* 0x000fe20000010000 */
[----:B------:R-:W-:Y:S01]  /*2560*/  FMUL.FTZ R51, R39, R41 ;  /* 0x0000002927337220 */ /* 0x000fe20000410000 */
[----:B------:R-:W-:Y:S01]  /*2570*/  MOV R57, R2 ;  /* 0x0000000200397202 */ /* 0x000fe20000000f00 */
[----:B------:R-:W-:Y:S01]  /*2580*/  FFMA.FTZ R46, R30, R62, R46 ;  /* 0x0000003e1e2e7223 */ /* 0x000fe2000001002e */
[----:B------:R-:W-:Y:S01]  /*2590*/  FADD.FTZ R41, R47, R62 ;  /* 0x0000003e2f297221 */ /* 0x000fe20000010000 */
[----:B------:R-:W-:Y:S01]  /*25a0*/  FMUL.FTZ R76, R76, R88 ;  /* 0x000000584c4c7220 */ /* 0x000fe20000410000 */
[----:B------:R-:W-:Y:S01]  /*25b0*/  FFMA.FTZ R2, R31, R59, R42 ;  /* 0x0000003b1f027223 */ /* 0x000fe2000001002a */
[----:B------:R-:W-:Y:S01]  /*25c0*/  FMUL.FTZ R88, R36, R56 ;  /* 0x0000003824587220 */ /* 0x000fe20000410000 */
[----:B------:R-:W-:Y:S01]  /*25d0*/  FFMA.FTZ R42, R0, R91, RZ ;  /* 0x0000005b002a7223 */ /* 0x000fe200000100ff */
[----:B------:R-:W-:Y:S01]  /*25e0*/  FMUL.FTZ R52, R52, R93 ;  /* 0x0000005d34347220 */ /* 0x000fe20000410000 */
[----:B------:R-:W-:Y:S01]  /*25f0*/  FADD.FTZ R43, R43, R59 ;  /* 0x0000003b2b2b7221 */ /* 0x000fe20000010000 */
[----:B------:R-:W-:Y:S01]  /*2600*/  FMUL.FTZ R93, R39, R62 ;  /* 0x0000003e275d7220 */ /* 0x000fe20000410000 */
[----:B------:R-:W-:Y:S01]  /*2610*/  FFMA.FTZ R47, R28, R60, R46 ;  /* 0x0000003c1c2f7223 */ /* 0x000fe2000001002e */
[----:B------:R-:W-:Y:S01]  /*2620*/  FADD.FTZ R41, R41, R60 ;  /* 0x0000003c29297221 */ /* 0x000fe20000010000 */
[----:B------:R-:W-:Y:S01]  /*2630*/  MOV R62, R51 ;  /* 0x00000033003e7202 */ /* 0x000fe20000000f00 */
[----:B------:R0:W-:Y:S01]  /*2640*/  STL [R1+0x4], R51 ;  /* 0x0000043301007387 */ /* 0x0001e20000100800 */
[----:B------:R-:W-:Y:S01]  /*2650*/  FFMA.FTZ R42, R84, R88, R42 ;  /* 0x00000058542a7223 */ /* 0x000fe2000001002a */
[----:B------:R-:W-:Y:S01]  /*2660*/  FADD.FTZ R45, R56, R45 ;  /* 0x0000002d382d7221 */ /* 0x000fe20000010000 */
[----:B------:R-:W-:Y:S01]  /*2670*/  FMUL.FTZ R59, R40, R59 ;  /* 0x0000003b283b7220 */ /* 0x000fe20000410000 */
[----:B------:R-:W-:Y:S01]  /*2680*/  FFMA.FTZ R2, R29, R63, R2 ;  /* 0x0000003f1d027223 */ /* 0x000fe20000010002 */
[----:B------:R-:W-:Y:S01]  /*2690*/  FFMA.FTZ R47, R26, R80, R47 ;  /* 0x000000501a2f7223 */ /* 0x000fe2000001002f */
[----:B------:R-:W-:Y:S01]  /*26a0*/  FADD.FTZ R41, R41, R80 ;  /* 0x0000005029297221 */ /* 0x000fe20000010000 */
[----:B------:R-:W-:Y:S01]  /*26b0*/  FMUL.FTZ R77, R77, R87 ;  /* 0x000000574d4d7220 */ /* 0x000fe20000410000 */
[----:B0-----:R-:W-:Y:S01]  /*26c0*/  FADD.FTZ R51, R43, R63 ;  /* 0x0000003f2b337221 */ /* 0x001fe20000010000 */
[----:B------:R-:W-:Y:S01]  /*26d0*/  FFMA.FTZ R46, R82, R62, R42 ;  /* 0x0000003e522e7223 */ /* 0x000fe2000001002a */
[-C--:B------:R-:W-:Y:S01]  /*26e0*/  FFMA.FTZ R2, R27, R65.reuse, R2 ;  /* 0x000000411b027223 */ /* 0x080fe20000010002 */
[----:B------:R-:W-:Y:S01]  /*26f0*/  FMUL.FTZ R87, R40, R65 ;  /* 0x0000004128577220 */ /* 0x000fe20000410000 */
[----:B------:R-:W-:Y:S01]  /*2700*/  FADD.FTZ R51, R51, R65 ;  /* 0x0000004133337221 */ /* 0x000fe20000010000 */
[----:B------:R-:W-:Y:S01]  /*2710*/  FADD.FTZ R42, R45, R73 ;  /* 0x000000492d2a7221 */ /* 0x000fe20000010000 */
[----:B------:R0:W-:Y:S01]  /*2720*/  STL [R1], R59 ;  /* 0x0000003b01007387 */ /* 0x0001e20000100800 */
[-C--:B------:R-:W-:Y:S01]  /*2730*/  FFMA.FTZ R47, R24, R81.reuse, R47 ;  /* 0x00000051182f7223 */ /* 0x080fe2000001002f */
[----:B------:R-:W-:Y:S01]  /*2740*/  FADD.FTZ R45, R41, R81 ;  /* 0x00000051292d7221 */ /* 0x000fe20000010000 */
[----:B------:R-:W-:-:S02]  /*2750*/  FMUL.FTZ R65, R39, R81 ;  /* 0x0000005127417220 */ /* 0x000fc40000410000 */
[----:B------:R-:W2:Y:S01]  /*2760*/  LDL R81, [R1+0x18] ;  /* 0x0000180001517983 */ /* 0x000ea20000100800 */
[----:B------:R-:W-:Y:S01]  /*2770*/  FADD.FTZ R43, RZ, R91 ;  /* 0x0000005bff2b7221 */ /* 0x000fe20000010000 */
[----:B------:R-:W-:-:S03]  /*2780*/  FMUL.FTZ R76, R85, R76 ;  /* 0x0000004c554c7220 */ /* 0x000fc60000410000 */
[----:B------:R-:W-:Y:S01]  /*2790*/  FADD.FTZ R43, R43, R88 ;  /* 0x000000582b2b7221 */ /* 0x000fe20000010000 */
[----:B------:R-:W-:-:S03]  /*27a0*/  FMUL.FTZ R85, R35, R58 ;  /* 0x0000003a23557220 */ /* 0x000fc60000410000 */
[----:B------:R-:W-:Y:S01]  /*27b0*/  FADD.FTZ R43, R43, R62 ;  /* 0x0000003e2b2b7221 */ /* 0x000fe20000010000 */
[----:B------:R-:W-:Y:S01]  /*27c0*/  FFMA.FTZ R44, R84, R56, R44 ;  /* 0x00000038542c7223 */ /* 0x000fe2000001002c */
[----:B------:R-:W-:Y:S02]  /*27d0*/  FFMA.FTZ R46, R23, R85, R46 ;  /* 0x00000055172e7223 */ /* 0x000fe4000001002e */
[----:B------:R-:W-:Y:S01]  /*27e0*/  FADD.FTZ R43, R43, R85 ;  /* 0x000000552b2b7221 */ /* 0x000fe20000010000 */
[-C--:B------:R-:W-:Y:S01]  /*27f0*/  FFMA.FTZ R44, R22, R73.reuse, R44 ;  /* 0x00000049162c7223 */ /* 0x080fe2000001002c */
[----:B------:R-:W-:Y:S01]  /*2800*/  FMUL.FTZ R73, R36, R73 ;  /* 0x0000004924497220 */ /* 0x000fe20000410000 */
[----:B------:R-:W-:Y:S01]  /*2810*/  FFMA.FTZ R46, R31, R59, R46 ;  /* 0x0000003b1f2e7223 */ /* 0x000fe2000001002e */
[----:B------:R-:W-:Y:S01]  /*2820*/  FADD.FTZ R43, R43, R59 ;  /* 0x0000003b2b2b7221 */ /* 0x000fe20000010000 */
[----:B------:R-:W-:Y:S01]  /*2830*/  FFMA.FTZ R48, R23, R58, R48 ;  /* 0x0000003a17307223 */ /* 0x000fe20000010030 */
[----:B------:R-:W-:Y:S01]  /*2840*/  FADD.FTZ R49, R58, R49 ;  /* 0x000000313a317221 */ /* 0x000fe20000010000 */
[----:B------:R-:W-:Y:S01]  /*2850*/  SHF.L.U32 R55, R55, 0x10, RZ ;  /* 0x0000001037377819 */ /* 0x000fe200000006ff */
        /* <DEDUP_REMOVED lines=8> */
[----:B------:R-:W-:Y:S01]  /*28e0*/  MOV R55, R92 ;  /* 0x0000005c00377202 */ /* 0x000fe20000000f00 */
        /* <DEDUP_REMOVED lines=9> */
[----:B------:R-:W-:Y:S01]  /*2980*/  FFMA.FTZ R46, R19, R69, R48 ;  /* 0x00000045132e7223 */ /* 0x000fe20000010030 */
[----:B------:R-:W-:Y:S01]  /*2990*/  FADD.FTZ R43, R43, R70 ;  /* 0x000000462b2b7221 */ /* 0x000fe20000010000 */
[----:B------:R-:W-:Y:S01]  /*29a0*/  FFMA.FTZ R48, R20, R70, R41 ;  /* 0x0000004614307223 */ /* 0x000fe20000010029 */
[----:B0-----:R-:W-:Y:S01]  /*29b0*/  MOV R59, R55 ;  /* 0x00000037003b7202 */ /* 0x001fe20000000f00 */
[----:B------:R-:W-:Y:S01]  /*29c0*/  FADD.FTZ R49, R49, R69 ;  /* 0x0000004531317221 */ /* 0x000fe20000010000 */
[----:B------:R-:W-:Y:S01]  /*29d0*/  FMUL.FTZ R69, R35, R69 ;  /* 0x0000004523457220 */ /* 0x000fe20000410000 */
[----:B------:R-:W-:Y:S01]  /*29e0*/  FADD.FTZ R55, R43, R90 ;  /* 0x0000005a2b377221 */ /* 0x000fe20000010000 */
[----:B------:R-:W-:-:S03]  /*29f0*/  FFMA.FTZ R48, R28, R90, R48 ;  /* 0x0000005a1c307223 */ /* 0x000fc60000010030 */
[----:B------:R-:W-:Y:S01]  /*2a00*/  FADD.FTZ R55, R55, R69 ;  /* 0x0000004537377221 */ /* 0x000fe20000010000 */
[----:B------:R-:W-:Y:S01]  /*2a10*/  FFMA.FTZ R48, R19, R69, R48 ;  /* 0x0000004513307223 */ /* 0x000fe20000010030 */
[-C--:B------:R-:W-:Y:S01]  /*2a20*/  FFMA.FTZ R41, R18, R68.reuse, R44 ;  /* 0x0000004412297223 */ /* 0x080fe2000001002c */
[----:B------:R-:W-:Y:S01]  /*2a30*/  FADD.FTZ R43, R42, R68 ;  /* 0x000000442a2b7221 */ /* 0x000fe20000010000 */
[----:B------:R-:W-:Y:S01]  /*2a40*/  FMUL.FTZ R68, R36, R68 ;  /* 0x0000004424447220 */ /* 0x000fe20000410000 */
[----:B------:R-:W-:Y:S01]  /*2a50*/  FADD.FTZ R55, R55, R87 ;  /* 0x0000005737377221 */ /* 0x000fe20000010000 */
[----:B------:R-:W-:Y:S01]  /*2a60*/  FFMA.FTZ R48, R27, R87, R48 ;  /* 0x000000571b307223 */ /* 0x000fe20000010030 */
[----:B------:R-:W-:Y:S02]  /*2a70*/  FMUL.FTZ R86, R39, R80 ;  /* 0x0000005027567220 */ /* 0x000fe40000410000 */
        /* <DEDUP_REMOVED lines=17> */
[----:B------:R-:W-:Y:S01]  /*2b90*/  FFMA.FTZ R2, R25, R83, R2 ;  /* 0x0000005319027223 */ /* 0x000fe20000010002 */
[-C--:B------:R-:W-:Y:S01]  /*2ba0*/  FFMA.FTZ R46, R15, R64.reuse, R46 ;  /* 0x000000400f2e7223 */ /* 0x080fe2000001002e */
        /* <DEDUP_REMOVED lines=13> */
[----:B------:R-:W-:Y:S01]  /*2c80*/  FADD.FTZ R51, R51, R79 ;  /* 0x0000004f33337221 */ /* 0x000fe20000010000 */
[----:B------:R-:W-:Y:S01]  /*2c90*/  FADD.FTZ R79, R43, R78 ;  /* 0x0000004e2b4f7221 */ /* 0x000fe20000010000 */
[-C--:B------:R-:W-:Y:S01]  /*2ca0*/  FFMA.FTZ R47, R13, R54.reuse, R47 ;  /* 0x000000360d2f7223 */ /* 0x080fe2000001002f */
[----:B------:R-:W-:Y:S01]  /*2cb0*/  FADD.FTZ R45, R45, R54 ;  /* 0x000000362d2d7221 */ /* 0x000fe20000010000 */
[----:B------:R-:W-:Y:S01]  /*2cc0*/  FMUL.FTZ R54, R39, R54 ;  /* 0x0000003627367220 */ /* 0x000fe20000410000 */
[----:B------:R-:W-:Y:S01]  /*2cd0*/  FADD.FTZ R43, R55, R41 ;  /* 0x00000029372b7221 */ /* 0x000fe20000010000 */
[----:B------:R-:W-:Y:S01]  /*2ce0*/  FADD.FTZ R78, R42, R61 ;  /* 0x0000003d2a4e7221 */ /* 0x000fe20000010000 */
[----:B------:R-:W-:Y:S01]  /*2cf0*/  FFMA.FTZ R42, R11, R41, R49 ;  /* 0x000000290b2a7223 */ /* 0x000fe20000010031 */
[----:B------:R-:W-:Y:S01]  /*2d00*/  FMUL.FTZ R55, R35, R61 ;  /* 0x0000003d23377220 */ /* 0x000fe20000410000 */
[----:B------:R-:W-:-:S02]  /*2d10*/  FADD.FTZ R43, R43, R54 ;  /* 0x000000362b2b7221 */ /* 0x000fc40000010000 */
[----:B------:R-:W-:Y:S01]  /*2d20*/  FFMA.FTZ R42, R13, R54, R42 ;  /* 0x000000360d2a7223 */ /* 0x000fe2000001002a */
[----:B------:R-:W-:Y:S01]  /*2d30*/  FMUL.FTZ R49, R57, R59 ;  /* 0x0000003b39317220 */ /* 0x000fe20000410000 */
[----:B------:R-:W-:Y:S01]  /*2d40*/  FMUL.FTZ R56, R40, R74 ;  /* 0x0000004a28387220 */ /* 0x000fe20000410000 */
[----:B------:R-:W-:Y:S01]  /*2d50*/  FADD.FTZ R57, R43, R55 ;  /* 0x000000372b397221 */ /* 0x000fe20000010000 */
[----:B------:R-:W-:-:S03]  /*2d60*/  FFMA.FTZ R43, R10, R55, R42 ;  /* 0x000000370a2b7223 */ /* 0x000fc6000001002a */
[----:B------:R-:W-:Y:S01]  /*2d70*/  FADD.FTZ R42, R57, R56 ;  /* 0x00000038392a7221 */ /* 0x000fe20000010000 */
[----:B------:R-:W-:Y:S01]  /*2d80*/  FMUL.FTZ R57, R36, R53 ;  /* 0x0000003524397220 */ /* 0x000fe20000410000 */
[----:B------:R-:W-:Y:S01]  /*2d90*/  FFMA.FTZ R43, R12, R56, R43 ;  /* 0x000000380c2b7223 */ /* 0x000fe2000001002b */
[----:B------:R-:W-:Y:S02]  /*2da0*/  FMUL.FTZ R58, R39, R52 ;  /* 0x00000034273a7220 */ /* 0x000fe40000410000 */
[----:B------:R-:W-:Y:S01]  /*2db0*/  FADD.FTZ R42, R42, R57 ;  /* 0x000000392a2a7221 */ /* 0x000fe20000010000 */
[----:B------:R-:W-:Y:S01]  /*2dc0*/  FFMA.FTZ R43, R8, R57, R43 ;  /* 0x00000039082b7223 */ /* 0x000fe2000001002b */
[----:B------:R-:W-:Y:S02]  /*2dd0*/  FMUL.FTZ R59, R35, R75 ;  /* 0x0000004b233b7220 */ /* 0x000fe40000410000 */
[----:B------:R-:W-:Y:S01]  /*2de0*/  FADD.FTZ R42, R42, R58 ;  /* 0x0000003a2a2a7221 */ /* 0x000fe20000010000 */
[----:B------:R-:W-:Y:S01]  /*2df0*/  FFMA.FTZ R43, R9, R58, R43 ;  /* 0x0000003a092b7223 */ /* 0x000fe2000001002b */
[----:B------:R-:W-:-:S02]  /*2e00*/  FMUL.FTZ R60, R40, R50 ;  /* 0x00000032283c7220 */ /* 0x000fc40000410000 */
[----:B------:R-:W-:Y:S01]  /*2e10*/  FADD.FTZ R42, R42, R59 ;  /* 0x0000003b2a2a7221 */ /* 0x000fe20000010000 */
[----:B------:R-:W-:Y:S01]  /*2e20*/  FFMA.FTZ R43, R5, R59, R43 ;  /* 0x0000003b052b7223 */ /* 0x000fe2000001002b */
[----:B------:R-:W-:Y:S01]  /*2e30*/  FFMA.FTZ R46, R10, R61, R46 ;  /* 0x0000003d0a2e7223 */ /* 0x000fe2000001002e */
[----:B------:R-:W-:Y:S01]  /*2e40*/  FMUL.FTZ R61, R36, R77 ;  /* 0x0000004d243d7220 */ /* 0x000fe20000410000 */
[----:B------:R-:W-:Y:S01]  /*2e50*/  FADD.FTZ R42, R42, R60 ;  /* 0x0000003c2a2a7221 */ /* 0x000fe20000010000 */
[----:B------:R-:W-:Y:S01]  /*2e60*/  FFMA.FTZ R43, R7, R60, R43 ;  /* 0x0000003c072b7223 */ /* 0x000fe2000001002b */
[----:B------:R-:W-:Y:S02]  /*2e70*/  FMUL.FTZ R62, R39, R76 ;  /* 0x0000004c273e7220 */ /* 0x000fe40000410000 */
[----:B------:R-:W-:Y:S01]  /*2e80*/  FADD.FTZ R42, R42, R61 ;  /* 0x0000003d2a2a7221 */ /* 0x000fe20000010000 */
[----:B------:R-:W-:Y:S01]  /*2e90*/  FFMA.FTZ R43, R4, R61, R43 ;  /* 0x0000003d042b7223 */ /* 0x000fe2000001002b */
[----:B------:R-:W-:-:S02]  /*2ea0*/  FMUL.FTZ R63, R35, R49 ;  /* 0x00000031233f7220 */ /* 0x000fc40000410000 */
[----:B------:R-:W-:Y:S01]  /*2eb0*/  FADD.FTZ R42, R42, R62 ;  /* 0x0000003e2a2a7221 */ /* 0x000fe20000010000 */
[----:B------:R-:W-:-:S03]  /*2ec0*/  FFMA.FTZ R43, R6, R62, R43 ;  /* 0x0000003e062b7223 */ /* 0x000fc6000001002b */
[----:B------:R-:W-:Y:S01]  /*2ed0*/  FADD.FTZ R42, R42, R63 ;  /* 0x0000003f2a2a7221 */ /* 0x000fe20000010000 */
[----:B------:R-:W-:Y:S01]  /*2ee0*/  FFMA.FTZ R43, R3, R63, R43 ;  /* 0x0000003f032b7223 */ /* 0x000fe2000001002b */
[----:B------:R-:W-:Y:S01]  /*2ef0*/  UIADD3 UR8, UP0, UPT, UR8, 0x9, URZ ;  /* 0x0000000908087890 */ /* 0x000fe2000ff1e0ff */
[----:B------:R-:W0:Y:S03]  /*2f00*/  S2R R83, SR_TID.X ;  /* 0x0000000000537919 */ /* 0x000e260000002100 */
[----:B------:R-:W-:Y:S02]  /*2f10*/  UIADD3.X UR9, UPT, UPT, URZ, UR5, URZ, UP0, !UPT ;  /* 0x00000005ff097290 */ /* 0x000fe400087fe4ff */
[----:B------:R-:W-:-:S04]  /*2f20*/  UISETP.GE.U32.AND UP0, UPT, UR8, UR14, UPT ;  /* 0x0000000e0800728c */ /* 0x000fc8000bf06070 */
[----:B------:R-:W-:Y:S01]  /*2f30*/  UISETP.GE.AND.EX UP0, UPT, UR9, UR15, UPT, UP0 ;  /* 0x0000000f0900728c */ /* 0x000fe2000bf06300 */
[----:B--2---:R1:W-:Y:S02]  /*2f40*/  STS.64 [R81], R42 ;  /* 0x0000002a51007388 */ /* 0x0043e40000000a00 */
[----:B-1----:R-:W-:Y:S01]  /*2f50*/  FFMA.FTZ R42, R12, R74, R44 ;  /* 0x0000004a0c2a7223 */ /* 0x002fe2000001002c */
[----:B------:R-:W-:Y:S01]  /*2f60*/  FFMA.FTZ R44, R9, R52, R47 ;  /* 0x00000034092c7223 */ /* 0x000fe2000001002f */
[----:B------:R-:W-:Y:S01]  /*2f70*/  FADD.FTZ R47, R45, R52 ;  /* 0x000000342d2f7221 */ /* 0x000fe20000010000 */
[----:B------:R-:W-:Y:S01]  /*2f80*/  FFMA.FTZ R45, R8, R53, R48 ;  /* 0x00000035082d7223 */ /* 0x000fe20000010030 */
[----:B------:R-:W-:Y:S01]  /*2f90*/  FFMA.FTZ R48, R5, R75, R46 ;  /* 0x0000004b05307223 */ /* 0x000fe2000001002e */
[----:B------:R-:W-:Y:S01]  /*2fa0*/  FADD.FTZ R43, R51, R74 ;  /* 0x0000004a332b7221 */ /* 0x000fe20000010000 */
[----:B------:R-:W-:Y:S01]  /*2fb0*/  FADD.FTZ R53, R79, R53 ;  /* 0x000000354f357221 */ /* 0x000fe20000010000 */
[----:B------:R-:W-:Y:S01]  /*2fc0*/  FADD.FTZ R75, R78, R75 ;  /* 0x0000004b4e4b7221 */ /* 0x000fe20000010000 */
[----:B------:R-:W-:Y:S01]  /*2fd0*/  FFMA.FTZ R46, R6, R76, R44 ;  /* 0x0000004c062e7223 */ /* 0x000fe2000001002c */
[----:B------:R-:W-:Y:S01]  /*2fe0*/  FFMA.FTZ R44, R4, R77, R45 ;  /* 0x0000004d042c7223 */ /* 0x000fe2000001002d */
[----:B------:R-:W-:Y:S01]  /*2ff0*/  FFMA.FTZ R48, R3, R49, R48 ;  /* 0x0000003103307223 */ /* 0x000fe20000010030 */
[----:B------:R-:W-:Y:S01]  /*3000*/  FFMA.FTZ R42, R7, R50, R42 ;  /* 0x00000032072a7223 */ /* 0x000fe2000001002a */
[----:B------:R-:W-:Y:S01]  /*3010*/  FADD.FTZ R43, R43, R50 ;  /* 0x000000322b2b7221 */ /* 0x000fe20000010000 */
[----:B------:R-:W-:Y:S01]  /*3020*/  FADD.FTZ R47, R47, R76 ;  /* 0x0000004c2f2f7221 */ /* 0x000fe20000010000 */
[----:B------:R-:W-:Y:S01]  /*3030*/  FADD.FTZ R45, R53, R77 ;  /* 0x0000004d352d7221 */ /* 0x000fe20000010000 */
[----:B------:R-:W-:Y:S01]  /*3040*/  FADD.FTZ R49, R75, R49 ;  /* 0x000000314b317221 */ /* 0x000fe20000010000 */
[----:B------:R-:W-:Y:S06]  /*3050*/  BAR.SYNC.DEFER_BLOCKING 0x0 ;  /* 0x0000000000007b1d */ /* 0x000fec0000010000 */
[----:B0-----:R-:W-:Y:S05]  /*3060*/  BRA.U !UP0, `(.L_x_672) ;  /* 0x0000000108c07547 */ /* 0x001fea000b800000 */
[----:B------:R-:W0:Y:S01]  /*3070*/  S2R R83, SR_TID.X ;  /* 0x0000000000537919 */ /* 0x000e220000002100 */
[----:B------:R-:W1:Y:S01]  /*3080*/  S2UR UR10, SR_CgaCtaId ;  /* 0x00000000000a79c3 */ /* 0x000e620000008800 */
[----:B------:R-:W-:Y:S02]  /*3090*/  UMOV UR5, 0x400 ;  /* 0x0000040000057882 */ /* 0x000fe40000000000 */
[----:B-1----:R-:W-:-:S05]  /*30a0*/  ULEA UR5, UR10, UR5, 0x18 ;  /* 0x000000050a057291 */ /* 0x002fca000f8ec0ff */
[----:B------:R-:W-:Y:S01]  /*30b0*/  S2UR UR10, SR_CTAID.Y ;  /* 0x00000000000a79c3 */ /* 0x000fe20000002600 */
[C---:B0-----:R-:W-:Y:S02]  /*30c0*/  SHF.L.U32 R51, R83.reuse, 0x1, RZ ;  /* 0x0000000153337819 */ /* 0x041fe400000006ff */
[----:B------:R-:W-:Y:S02]  /*30d0*/  LEA R50, R83, UR5, 0x5 ;  /* 0x0000000553327c11 */ /* 0x000fe4000f8e28ff */
[----:B------:R-:W-:-:S04]  /*30e0*/  LOP3.LUT R51, R51, 0x18, RZ, 0xc0, !PT ;  /* 0x0000001833337812 */ /* 0x000fc800078ec0ff */
[C---:B------:R-:W-:Y:S02]  /*30f0*/  LOP3.LUT R53, R51.reuse, 0x8, RZ, 0x3c, !PT ;  /* 0x0000000833357812 */ /* 0x040fe400078e3cff */
[C---:B------:R-:W-:Y:S02]  /*3100*/  LOP3.LUT R71, R51.reuse, 0x10, RZ, 0x3c, !PT ;  /* 0x0000001033477812 */ /* 0x040fe400078e3cff */
[----:B------:R-:W-:Y:S02]  /*3110*/  LOP3.LUT R75, R51, 0x18, RZ, 0x3c, !PT ;  /* 0x00000018334b7812 */ /* 0x000fe400078e3cff */
[C---:B------:R-:W-:Y:S02]  /*3120*/  IADD3 R52, PT, PT, R50.reuse, R51, RZ ;  /* 0x0000003332347210 */ /* 0x040fe40007ffe0ff */
[C---:B------:R-:W-:Y:S02]  /*3130*/  IADD3 R53, PT, PT, R50.reuse, R53, RZ ;  /* 0x0000003532357210 */ /* 0x040fe40007ffe0ff */
[C---:B------:R-:W-:Y:S01]  /*3140*/  IADD3 R74, PT, PT, R50.reuse, R71, RZ ;  /* 0x00000047324a7210 */ /* 0x040fe20007ffe0ff */
[----:B------:R-:W-:Y:S01]  /*3150*/  STS.64 [R52], R42 ;  /* 0x0000002a34007388 */ /* 0x000fe20000000a00 */
[----:B------:R-:W-:-:S02]  /*3160*/  IADD3 R75, PT, PT, R50, R75, RZ ;  /* 0x0000004b324b7210 */ /* 0x000fc40007ffe0ff */
[----:B------:R-:W-:Y:S01]  /*3170*/  SHF.R.U32.HI R50, RZ, 0x4, R83 ;  /* 0x00000004ff327819 */ /* 0x000fe20000011653 */
[----:B------:R-:W-:Y:S01]  /*3180*/  STS.64 [R53], R44 ;  /* 0x0000002c35007388 */ /* 0x000fe20000000a00 */
[----:B------:R-:W-:Y:S02]  /*3190*/  SHF.L.U32 R71, R83, 0x3, RZ ;  /* 0x0000000353477819 */ /* 0x000fe400000006ff */
[----:B------:R-:W-:Y:S01]  /*31a0*/  LOP3.LUT R50, R50, R83, RZ, 0x3c, !PT ;  /* 0x0000005332327212 */ /* 0x000fe200078e3cff */
[----:B------:R-:W-:Y:S01]  /*31b0*/  STS.64 [R74], R46 ;  /* 0x0000002e4a007388 */ /* 0x000fe20000000a00 */
[----:B------:R-:W-:Y:S02]  /*31c0*/  LOP3.LUT R71, R71, 0x1fe0, RZ, 0xc0, !PT ;  /* 0x00001fe047477812 */ /* 0x000fe400078ec0ff */
[----:B------:R-:W-:Y:S01]  /*31d0*/  SHF.L.U32 R50, R50, 0x3, RZ ;  /* 0x0000000332327819 */ /* 0x000fe200000006ff */
[----:B------:R0:W-:Y:S03]  /*31e0*/  STS.64 [R75], R48 ;  /* 0x000000304b007388 */ /* 0x0001e60000000a00 */
        /* <DEDUP_REMOVED lines=24> */
.L_x_672:
[----:B------:R-:W-:Y:S01]  /*3370*/  ISETP.GT.U32.AND P0, PT, R83, 0x3f, PT ;  /* 0x0000003f5300780c */ /* 0x000fe20003f04070 */
[----:B------:R-:W-:Y:S01]  /*3380*/  BSSY.RECONVERGENT B0, `(.L_x_673) ;  /* 0x0000012000007945 */ /* 0x000fe20003800200 */
[----:B0-----:R-:W-:-:S11]  /*3390*/  CS2R R50, SRZ ;  /* 0x0000000000327805 */ /* 0x001fd6000001ff00 */
[----:B------:R-:W-:Y:S05]  /*33a0*/  @P0 BRA `(.L_x_674) ;  /* 0x00000000003c0947 */ /* 0x000fea0003800000 */
        /* <DEDUP_REMOVED lines=15> */
.L_x_674:
[----:B------:R-:W-:Y:S05]  /*34a0*/  BSYNC.RECONVERGENT B0 ;  /* 0x0000000000007941 */ /* 0x000fea0003800200 */
.L_x_673:
        /* <DEDUP_REMOVED lines=22> */
.L_x_676:
[----:B------:R-:W-:Y:S05]  /*3610*/  BSYNC.RECONVERGENT B0 ;  /* 0x0000000000007941 */ /* 0x000fea0003800200 */
.L_x_675:
        /* <DEDUP_REMOVED lines=18> */
.L_x_679:
[----:B0-----:R-:W2:Y:S04]  /*3740*/  LD.E.STRONG.GPU R53, desc[UR12][R50.64+0x24] ;  /* 0x0000240c32357980 */ /* 0x001ea8000c10f900 */
[----:B--2---:R-:W-:Y:S01]  /*3750*/  CCTL.IVALL ;  /* 0x00000000ff00798f */ /* 0x004fe20002000000 */
[----:B------:R-:W-:Y:S05]  /*3760*/  YIELD ;  /* 0x0000000000007946 */ /* 0x000fea0003800000 */
[----:B-----5:R-:W-:-:S04]  /*3770*/  LOP3.LUT R53, R53, R52, RZ, 0x3c, !PT ;  /* 0x0000003435357212 */ /* 0x020fc800078e3cff */
[----:B------:R-:W-:-:S13]  /*3780*/  ISETP.GT.AND P0, PT, R53, -0x1, PT ;  /* 0xffffffff3500780c */ /* 0x000fda0003f04270 */
[----:B------:R-:W-:Y:S05]  /*3790*/  @P0 BRA `(.L_x_679) ;  /* 0xfffffffc00e80947 */ /* 0x000fea000383ffff */
.L_x_678:
[----:B------:R-:W-:Y:S05]  /*37a0*/  WARPSYNC.ALL ;  /* 0x0000000000007948 */ /* 0x000fea0003800000 */
[----:B------:R-:W-:Y:S06]  /*37b0*/  BAR.SYNC.DEFER_BLOCKING 0x0 ;  /* 0x0000000000007b1d */ /* 0x000fec0000010000 */
[----:B------:R-:W-:Y:S05]  /*37c0*/  BRA `(.L_x_680) ;  /* 0x0000000000607947 */ /* 0x000fea0003800000 */
.L_x_677:
        /* <DEDUP_REMOVED lines=16> */
.L_x_682:
[----:B------:R-:W2:Y:S04]  /*38d0*/  LD.E.STRONG.GPU R53, desc[UR12][R50.64] ;  /* 0x0000000c32357980 */ /* 0x000ea8000c10f900 */
[----:B--2---:R-:W-:Y:S01]  /*38e0*/  CCTL.IVALL ;  /* 0x00000000ff00798f */ /* 0x004fe20002000000 */
[----:B------:R-:W-:Y:S05]  /*38f0*/  YIELD ;  /* 0x0000000000007946 */ /* 0x000fea0003800000 */
[----:B-----5:R-:W-:-:S04]  /*3900*/  LOP3.LUT R53, R53, R52, RZ, 0x3c, !PT ;  /* 0x0000003435357212 */ /* 0x020fc800078e3cff */
[----:B------:R-:W-:-:S13]  /*3910*/  ISETP.GT.AND P0, PT, R53, -0x1, PT ;  /* 0xffffffff3500780c */ /* 0x000fda0003f04270 */
[----:B------:R-:W-:Y:S05]  /*3920*/  @P0 BRA `(.L_x_682) ;  /* 0xfffffffc00e80947 */ /* 0x000fea000383ffff */
.L_x_681:
[----:B------:R-:W-:Y:S05]  /*3930*/  WARPSYNC.ALL ;  /* 0x0000000000007948 */ /* 0x000fea0003800000 */
[----:B------:R-:W-:Y:S06]  /*3940*/  BAR.SYNC.DEFER_BLOCKING 0x0 ;  /* 0x0000000000007b1d */ /* 0x000fec0000010000 */
.L_x_680:
[----:B------:R-:W1:Y:S01]  /*3950*/  S2R R77, SR_TID.X ;  /* 0x00000000004d7919 */ /* 0x000e620000002100 */
[----:B------:R-:W2:Y:S01]  /*3960*/  LDL R78, [R1+0x14] ;  /* 0x00001400014e7983 */ /* 0x000ea20000100800 */
[----:B------:R-:W3:Y:S01]  /*3970*/  S2UR UR10, SR_CgaCtaId ;  /* 0x00000000000a79c3 */ /* 0x000ee20000008800 */
[----:B------:R-:W-:Y:S01]  /*3980*/  UMOV UR5, 0x400 ;  /* 0x0000040000057882 */ /* 0x000fe20000000000 */
[----:B-1----:R-:W-:Y:S01]  /*3990*/  ISETP.GT.U32.AND P0, PT, R77, 0xff, PT ;  /* 0x000000ff4d00780c */ /* 0x002fe20003f04070 */
[----:B------:R-:W4:Y:S01]  /*39a0*/  LDL.LU R75, [R1+0x4] ;  /* 0x00000400014b7983 */ /* 0x000f220000300800 */
[----:B------:R-:W-:-:S03]  /*39b0*/  UIADD3 UR5, UPT, UPT, UR5, 0x3480, URZ ;  /* 0x0000348005057890 */ /* 0x000fc6000fffe0ff */
[----:B------:R-:W5:Y:S08]  /*39c0*/  LDL.LU R76, [R1] ;  /* 0x00000000014c7983 */ /* 0x000f700000300800 */
[----:B------:R-:W1:Y:S01]  /*39d0*/  @!P0 S2R R71, SR_CTAID.Y ;  /* 0x0000000000478919 */ /* 0x000e620000002600 */
[----:B0-----:R-:W1:Y:S01]  /*39e0*/  @!P0 LDC R51, c[0x0][0x374] ;  /* 0x0000dd00ff338b82 */ /* 0x001e620000000800 */
[----:B------:R-:W-:-:S04]  /*39f0*/  @!P0 SHF.L.U32 R50, R77, 0x1, RZ ;  /* 0x000000014d328819 */ /* 0x000fc800000006ff */
[----:B------:R-:W-:-:S03]  /*3a00*/  @!P0 LOP3.LUT R50, R50, 0x1e0, RZ, 0xc0, !PT ;  /* 0x000001e032328812 */ /* 0x000fc600078ec0ff */
[----:B------:R-:W0:Y:S01]  /*3a10*/  @!P0 LDC.64 R52, c[0x0][0x3d0] ;  /* 0x0000f400ff348b82 */ /* 0x000e220000000a00 */
[----:B-1----:R-:W-:-:S05]  /*3a20*/  @!P0 IMAD R51, R51, UR4, R71 ;  /* 0x0000000433338c24 */ /* 0x002fca000f8e0247 */
        /* <DEDUP_REMOVED lines=8> */
[----:B------:R-:W4:Y:S01]  /*3ab0*/  @!P0 LDG.E.64 R52, desc[UR12][R52.64] ;  /* 0x0000000c34348981 */ /* 0x000f22000c1e1b00 */
[----:B------:R-:W-:Y:S01]  /*3ac0*/  HFMA2 R74, -RZ, RZ, 0, 0 ;  /* 0x00000000ff4a7431 */ /* 0x000fe200000001ff */
[----:B---3--:R-:W-:Y:S01]  /*3ad0*/  ULEA UR5, UR10, UR5, 0x18 ;  /* 0x000000050a057291 */ /* 0x008fe2000f8ec0ff */
[----:B------:R-:W0:Y:S01]  /*3ae0*/  LDCU.64 UR10, c[0x0][0x380] ;  /* 0x00007000ff0a77ac */ /* 0x000e220008000a00 */
[----:B--2---:R-:W-:Y:S01]  /*3af0*/  @!P0 FADD.FTZ R50, RZ, R50 ;  /* 0x00000032ff328221 */ /* 0x004fe20000010000 */
[----:B------:R-:W-:-:S03]  /*3b00*/  @!P0 FADD.FTZ R51, RZ, R51 ;  /* 0x00000033ff338221 */ /* 0x000fc60000010000 */
[----:B----4-:R-:W-:Y:S01]  /*3b10*/  @!P0 FADD.FTZ R74, R52, R50 ;  /* 0x00000032344a8221 */ /* 0x010fe20000010000 */
[----:B------:R-:W-:Y:S01]  /*3b20*/  MOV R50, RZ ;  /* 0x000000ff00327202 */ /* 0x000fe20000000f00 */
[----:B------:R-:W-:Y:S01]  /*3b30*/  @!P0 FADD.FTZ R50, R53, R51 ;  /* 0x0000003335328221 */ /* 0x000fe20000010000 */
[C---:B------:R-:W-:Y:S02]  /*3b40*/  LOP3.LUT P0, RZ, R77.reuse, 0x30f, RZ, 0xc0, !PT ;  /* 0x0000030f4dff7812 */ /* 0x040fe4000780c0ff */
[----:B------:R-:W1:Y:S04]  /*3b50*/  SHFL.BFLY PT, R52, R74, 0x8, 0x1f ;  /* 0x0d001f004a347f89 */ /* 0x000e6800000e0000 */
[----:B------:R-:W2:Y:S07]  /*3b60*/  SHFL.BFLY PT, R51, R50, 0x8, 0x1f ;  /* 0x0d001f0032337f89 */ /* 0x000eae00000e0000 */
[----:B------:R-:W-:Y:S01]  /*3b70*/  @!P0 LEA.HI R77, R77, UR5, RZ, 0x1f ;  /* 0x000000054d4d8c11 */ /* 0x000fe2000f8ff8ff */
[----:B-1----:R-:W-:Y:S01]  /*3b80*/  FADD.FTZ R52, R52, R74 ;  /* 0x0000004a34347221 */ /* 0x002fe20000010000 */
[----:B--2---:R-:W-:-:S04]  /*3b90*/  FADD.FTZ R51, R51, R50 ;  /* 0x0000003233337221 */ /* 0x004fc80000010000 */
[----:B------:R-:W1:Y:S04]  /*3ba0*/  SHFL.BFLY PT, R53, R52, 0x4, 0x1f ;  /* 0x0c801f0034357f89 */ /* 0x000e6800000e0000 */
[----:B------:R-:W2:Y:S01]  /*3bb0*/  SHFL.BFLY PT, R50, R51, 0x4, 0x1f ;  /* 0x0c801f0033327f89 */ /* 0x000ea200000e0000 */
        /* <DEDUP_REMOVED lines=19> */
[----:B------:R-:W2:Y:S01]  /*3cf0*/  LDL.LU R88, [R1+0xc] ;  /* 0x00000c0001587983 */ /* 0x000ea20000300800 */
[--C-:B------:R-:W-:Y:S01]  /*3d00*/  FADD.FTZ R91, R91, -R50.reuse ;  /* 0x800000325b5b7221 */ /* 0x100fe20000010000 */
[--C-:B------:R-:W-:Y:S01]  /*3d10*/  FADD.FTZ R93, R93, -R50.reuse ;  /* 0x800000325d5d7221 */ /* 0x100fe20000010000 */
[--C-:B------:R-:W-:Y:S01]  /*3d20*/  FADD.FTZ R72, R72, -R50.reuse ;  /* 0x8000003248487221 */ /* 0x100fe20000010000 */
[----:B------:R-:W0:Y:S01]  /*3d30*/  LDL.LU R90, [R1+0x8] ;  /* 0x00000800015a7983 */ /* 0x000e220000300800 */
        /* <DEDUP_REMOVED lines=15> */
[--C-:B------:R-:W-:Y:S01]  /*3e30*/  FADD.FTZ R69, R68, -R50.reuse ;  /* 0x8000003244457221 */ /* 0x100fe20000010000 */
[--C-:B------:R-:W-:Y:S01]  /*3e40*/  FADD.FTZ R55, R55, -R50.reuse ;  /* 0x8000003237377221 */ /* 0x100fe20000010000 */
[--C-:B------:R-:W-:Y:S01]  /*3e50*/  FADD.FTZ R58, R58, -R50.reuse ;  /* 0x800000323a3a7221 */ /* 0x100fe20000010000 */
[----:B------:R-:W-:Y:S01]  /*3e60*/  FADD.FTZ R56, R59, -R50 ;  /* 0x800000323b387221 */ /* 0x000fe20000010000 */
[-C--:B------:R-:W-:Y:S01]  /*3e70*/  FFMA.FTZ R93, R30, -R51.reuse, R93 ;  /* 0x800000331e5d7223 */ /* 0x080fe2000001005d */
[-C--:B------:R-:W-:Y:S01]  /*3e80*/  FFMA.FTZ R21, R21, -R51.reuse, R72 ;  /* 0x8000003315157223 */ /* 0x080fe20000010048 */
[----:B------:R-:W-:Y:S01]  /*3e90*/  FADD.FTZ R68, R67, -R50 ;  /* 0x8000003243447221 */ /* 0x000fe20000010000 */
[-C--:B------:R-:W-:Y:S01]  /*3ea0*/  FFMA.FTZ R75, R82, -R51.reuse, R75 ;  /* 0x80000033524b7223 */ /* 0x080fe2000001004b */
[-C--:B------:R-:W-:Y:S01]  /*3eb0*/  FFMA.FTZ R23, R23, -R51.reuse, R74 ;  /* 0x8000003317177223 */ /* 0x080fe2000001004a */
[-C--:B------:R-:W-:Y:S01]  /*3ec0*/  FFMA.FTZ R29, R29, -R51.reuse, R92 ;  /* 0x800000331d1d7223 */ /* 0x080fe2000001005c */
[-C--:B------:R-:W-:Y:S01]  /*3ed0*/  FFMA.FTZ R77, R20, -R51.reuse, R77 ;  /* 0x80000033144d7223 */ /* 0x080fe2000001004d */
[-C--:B------:R-:W-:Y:S01]  /*3ee0*/  FFMA.FTZ R79, R28, -R51.reuse, R79 ;  /* 0x800000331c4f7223 */ /* 0x080fe2000001004f */
[-C--:B------:R-:W-:Y:S01]  /*3ef0*/  FFMA.FTZ R19, R19, -R51.reuse, R70 ;  /* 0x8000003313137223 */ /* 0x080fe20000010046 */
[--C-:B-----5:R-:W-:Y:S01]  /*3f00*/  FADD.FTZ R76, R76, -R50.reuse ;  /* 0x800000324c4c7221 */ /* 0x120fe20000010000 */
        /* <DEDUP_REMOVED lines=77> */
[----:B------:R-:W-:Y:S01]  /*43e0*/  F2FP.BF16.F32.PACK_AB R25, R32, R59 ;  /* 0x0000003b2019723e */ /* 0x000fe200000010ff */
[----:B------:R-:W-:Y:S01]  /*43f0*/  ULOP3.LUT UR4, UR4, 0x1, URZ, 0x3c, !UPT ;  /* 0x0000000104047892 */ /* 0x000fe2000f8e3cff */
[----:B------:R-:W-:Y:S01]  /*4400*/  UMOV UR5, UR9 ;  /* 0x0000000900057c82 */ /* 0x000fe20008000000 */
[----:B0-----:R-:W-:-:S04]  /*4410*/  IADD3 R2, P0, PT, R90, UR10, RZ ;  /* 0x0000000a5a027c10 */ /* 0x001fc8000ff1e0ff */
[----:B--2---:R-:W-:-:S05]  /*4420*/  IADD3.X R3, PT, PT, R88, UR11, RZ, P0, !PT ;  /* 0x0000000b58037c10 */ /* 0x004fca00087fe4ff */
        /* <DEDUP_REMOVED lines=9> */
.L_x_671:
[----:B------:R-:W1:Y:S01]  /*44c0*/  S2R R10, SR_CTAID.Y ;  /* 0x00000000000a7919 */ /* 0x000e620000002600 */
[----:B0-----:R-:W1:Y:S02]  /*44d0*/  S2R R3, SR_CTAID.X ;  /* 0x0000000000037919 */ /* 0x001e640000002500 */
[----:B-1----:R-:W-:-:S04]  /*44e0*/  LEA R10, R10, R3, 0x5 ;  /* 0x000000030a0a7211 */ /* 0x002fc800078e28ff */
        /* <DEDUP_REMOVED lines=18> */
[----:B------:R-:W-:Y:S02]  /*4610*/  LOP3.LUT R42, R14, 0xf, RZ, 0xc0, !PT ;  /* 0x0000000f0e2a7812 */ /* 0x000fe400078ec0ff */
        /* <DEDUP_REMOVED lines=32> */
.L_x_695:
[----:B------:R-:W-:Y:S01]  /*4820*/  ISETP.LT.U32.AND P1, PT, R0, UR9, PT ;  /* 0x0000000900007c0c */ /* 0x000fe2000bf21070 */
[----:B------:R-:W-:Y:S01]  /*4830*/  BSSY.RECONVERGENT B0, `(.L_x_684) ;  /* 0x0000071000007945 */ /* 0x000fe20003800200 */
[----:B-1----:R-:W-:Y:S01]  /*4840*/  MOV R6, UR6 ;  /* 0x0000000600067c02 */ /* 0x002fe20008000f00 */
[----:B------:R-:W-:Y:S01]  /*4850*/  HFMA2 R27, -RZ, RZ, 0, 0 ;  /* 0x00000000ff1b7431 */ /* 0x000fe200000001ff */
[----:B0-----:R-:W-:Y:S02]  /*4860*/  MOV R24, RZ ;  /* 0x000000ff00187202 */ /* 0x001fe40000000f00 */
[----:B------:R-:W-:-:S13]  /*4870*/  ISETP.GT.AND.EX P1, PT, R6, RZ, PT, P1 ;  /* 0x000000ff0600720c */ /* 0x000fda0003f24310 */
[----:B--2---:R-:W-:Y:S05]  /*4880*/  @!P1 BRA `(.L_x_685) ;  /* 0x0000000400ac9947 */ /* 0x004fea0003800000 */
        /* <DEDUP_REMOVED lines=21> */
.L_x_688:
        /* <DEDUP_REMOVED lines=33> */
.L_x_687:
[----:B------:R-:W-:Y:S05]  /*4bf0*/  BSYNC.RECONVERGENT B1 ;  /* 0x0000000000017941 */ /* 0x000fea0003800200 */
.L_x_686:
        /* <DEDUP_REMOVED lines=25> */
.L_x_690:
[----:B------:R-:W-:Y:S05]  /*4d90*/  BSYNC.RECONVERGENT B1 ;  /* 0x0000000000017941 */ /* 0x000fea0003800200 */
.L_x_689:
        /* <DEDUP_REMOVED lines=26> */
.L_x_685:
[----:B------:R-:W-:Y:S05]  /*4f40*/  BSYNC.RECONVERGENT B0 ;  /* 0x0000000000007941 */ /* 0x000fea0003800200 */
.L_x_684:
[----:B------:R0:W-:Y:S01]  /*4f50*/  STS [R9], R27 ;  /* 0x0000001b09007388 */ /* 0x0001e20000000800 */
[----:B------:R-:W1:Y:S01]  /*4f60*/  LDC.64 R6, c[0x0][0x388] ;  /* 0x0000e200ff067b82 */ /* 0x000e620000000a00 */
[----:B------:R-:W-:Y:S02]  /*4f70*/  ISETP.GT.U32.AND P1, PT, R42, 0x9, PT ;  /* 0x000000092a00780c */ /* 0x000fe40003f24070 */
[----:B------:R0:W-:Y:S01]  /*4f80*/  STS [R9+0x500], R24 ;  /* 0x0005001809007388 */ /* 0x0001e20000000800 */
[----:B------:R-:W-:-:S04]  /*4f90*/  MOV R17, R8 ;  /* 0x0000000800117202 */ /* 0x000fc80000000f00 */
[----:B------:R-:W2:Y:S08]  /*4fa0*/  LDC.64 R18, c[0x0][0x390] ;  /* 0x0000e400ff127b82 */ /* 0x000eb00000000a00 */
[----:B0-----:R-:W-:Y:S06]  /*4fb0*/  BAR.SYNC.DEFER_BLOCKING 0x0 ;  /* 0x0000000000007b1d */ /* 0x001fec0000010000 */
.L_x_694:
        /* <DEDUP_REMOVED lines=31> */
.L_x_705:
        /* <DEDUP_REMOVED lines=11> */
.L_x_693:
[----:B------:R-:W-:Y:S05]  /*5260*/  BSYNC.RECONVERGENT B0 ;  /* 0x0000000000007941 */ /* 0x000fea0003800200 */
.L_x_692:
        /* <DEDUP_REMOVED lines=9> */
.L_x_691:
        /* <DEDUP_REMOVED lines=8> */
.L_x_697:
[----:B------:R-:W-:Y:S05]  /*5380*/  BSYNC B0 ;  /* 0x0000000000007941 */ /* 0x000fea0003800000 */
.L_x_696:
        /* <DEDUP_REMOVED lines=8> */
.L_x_698:
[----:B------:R-:W-:Y:S01]  /*5410*/  FADD.FTZ R23, R23, R20 ;  /* 0x0000001417177221 */ /* 0x000fe20000010000 */
[----:B------:R-:W-:-:S04]  /*5420*/  HFMA2 R31, -RZ, RZ, 0, 2.384185791015625e-07 ;  /* 0x00000004ff1f7431 */ /* 0x000fc800000001ff */
[----:B------:R-:W-:Y:S02]  /*5430*/  MOV R32, R23 ;  /* 0x0000001700207202 */ /* 0x000fe40000000f00 */
[----:B------:R-:W-:-:S07]  /*5440*/  MOV R22, R30 ;  /* 0x0000001e00167202 */ /* 0x000fce0000000f00 */
[----:B------:R-:W-:Y:S05]  /*5450*/  WARPSYNC.COLLECTIVE R29, `(.L_x_699) ;  /* 0x000000001d087348 */ /* 0x000fea0003c00000 */
[----:B------:R0:W1:Y:S02]  /*5460*/  SHFL.BFLY P3, R30, R32, R31, R34 ;  /* 0x0c00001f201e7389 */ /* 0x0000640000060022 */
[----:B01----:R-:W-:Y:S05]  /*5470*/  ENDCOLLECTIVE ;  /* 0x000000000000791b */ /* 0x003fea0003800000 */
.L_x_699:
[----:B------:R-:W-:-:S05]  /*5480*/  FADD.FTZ R22, R22, R21 ;  /* 0x0000001516167221 */ /* 0x000fca0000010000 */
[----:B------:R-:W-:Y:S02]  /*5490*/  MOV R32, R22 ;  /* 0x0000001600207202 */ /* 0x000fe40000000f00 */
[----:B------:R-:W-:-:S07]  /*54a0*/  MOV R24, R30 ;  /* 0x0000001e00187202 */ /* 0x000fce0000000f00 */
[----:B------:R-:W-:Y:S05]  /*54b0*/  WARPSYNC.COLLECTIVE R29, `(.L_x_700) ;  /* 0x000000001d087348 */ /* 0x000fea0003c00000 */
[----:B------:R0:W1:Y:S02]  /*54c0*/  SHFL.BFLY P3, R30, R32, R31, R34 ;  /* 0x0c00001f201e7389 */ /* 0x0000640000060022 */
[----:B01----:R-:W-:Y:S05]  /*54d0*/  ENDCOLLECTIVE ;  /* 0x000000000000791b */ /* 0x003fea0003800000 */
.L_x_700:
[----:B------:R-:W-:Y:S01]  /*54e0*/  FADD.FTZ R24, R23, R24 ;  /* 0x0000001817187221 */ /* 0x000fe20000010000 */
[----:B------:R-:W-:-:S04]  /*54f0*/  HFMA2 R31, -RZ, RZ, 0, 1.1920928955078125e-07 ;  /* 0x00000002ff1f7431 */ /* 0x000fc800000001ff */
[----:B------:R-:W-:Y:S02]  /*5500*/  MOV R32, R24 ;  /* 0x0000001800207202 */ /* 0x000fe40000000f00 */
[----:B------:R-:W-:-:S07]  /*5510*/  MOV R25, R30 ;  /* 0x0000001e00197202 */ /* 0x000fce0000000f00 */
[----:B------:R-:W-:Y:S05]  /*5520*/  WARPSYNC.COLLECTIVE R29, `(.L_x_701) ;  /* 0x000000001d087348 */ /* 0x000fea0003c00000 */
[----:B------:R0:W1:Y:S02]  /*5530*/  SHFL.BFLY P3, R30, R32, R31, R34 ;  /* 0x0c00001f201e7389 */ /* 0x0000640000060022 */
[----:B01----:R-:W-:Y:S05]  /*5540*/  ENDCOLLECTIVE ;  /* 0x000000000000791b */ /* 0x003fea0003800000 */
.L_x_701:
[----:B------:R-:W-:-:S05]  /*5550*/  FADD.FTZ R25, R22, R25 ;  /* 0x0000001916197221 */ /* 0x000fca0000010000 */
[----:B------:R-:W-:Y:S02]  /*5560*/  MOV R32, R25 ;  /* 0x0000001900207202 */ /* 0x000fe40000000f00 */
[----:B------:R-:W-:-:S07]  /*5570*/  MOV R27, R30 ;  /* 0x0000001e001b7202 */ /* 0x000fce0000000f00 */
[----:B------:R-:W-:Y:S05]  /*5580*/  WARPSYNC.COLLECTIVE R29, `(.L_x_702) ;  /* 0x000000001d087348 */ /* 0x000fea0003c00000 */
[----:B------:R0:W1:Y:S02]  /*5590*/  SHFL.BFLY P3, R30, R32, R31, R34 ;  /* 0x0c00001f201e7389 */ /* 0x0000640000060022 */
[----:B01----:R-:W-:Y:S05]  /*55a0*/  ENDCOLLECTIVE ;  /* 0x000000000000791b */ /* 0x003fea0003800000 */
.L_x_702:
[----:B------:R-:W-:Y:S01]  /*55b0*/  FADD.FTZ R27, R24, R27 ;  /* 0x0000001b181b7221 */ /* 0x000fe20000010000 */
[----:B------:R-:W-:-:S04]  /*55c0*/  HFMA2 R31, -RZ, RZ, 0, 5.9604644775390625e-08 ;  /* 0x00000001ff1f7431 */ /* 0x000fc800000001ff */
[----:B------:R-:W-:Y:S02]  /*55d0*/  MOV R32, R27 ;  /* 0x0000001b00207202 */ /* 0x000fe40000000f00 */
[----:B------:R-:W-:-:S07]  /*55e0*/  MOV R20, R30 ;  /* 0x0000001e00147202 */ /* 0x000fce0000000f00 */
[----:B------:R-:W-:Y:S05]  /*55f0*/  WARPSYNC.COLLECTIVE R29, `(.L_x_703) ;  /* 0x000000001d087348 */ /* 0x000fea0003c00000 */
[----:B------:R0:W1:Y:S02]  /*5600*/  SHFL.BFLY P3, R30, R32, R31, R34 ;  /* 0x0c00001f201e7389 */ /* 0x0000640000060022 */
[----:B01----:R-:W-:Y:S05]  /*5610*/  ENDCOLLECTIVE ;  /* 0x000000000000791b */ /* 0x003fea0003800000 */
.L_x_703:
[----:B------:R-:W-:-:S05]  /*5620*/  FADD.FTZ R20, R25, R20 ;  /* 0x0000001419147221 */ /* 0x000fca0000010000 */
[----:B------:R-:W-:Y:S02]  /*5630*/  MOV R32, R20 ;  /* 0x0000001400207202 */ /* 0x000fe40000000f00 */
[----:B------:R-:W-:-:S07]  /*5640*/  MOV R28, R30 ;  /* 0x0000001e001c7202 */ /* 0x000fce0000000f00 */
[----:B------:R-:W-:Y:S05]  /*5650*/  WARPSYNC.COLLECTIVE R29, `(.L_x_704) ;  /* 0x000000001d087348 */ /* 0x000fea0003c00000 */
[----:B------:R0:W1:Y:S02]  /*5660*/  SHFL.BFLY P3, R30, R32, R31, R34 ;  /* 0x0c00001f201e7389 */ /* 0x0000640000060022 */
[----:B01----:R-:W-:Y:S05]  /*5670*/  ENDCOLLECTIVE ;  /* 0x000000000000791b */ /* 0x003fea0003800000 */
.L_x_704:
[----:B------:R-:W-:Y:S01]  /*5680*/  FADD.FTZ R28, R27, R28 ;  /* 0x0000001c1b1c7221 */ /* 0x000fe20000010000 */
[----:B------:R-:W-:Y:S01]  /*5690*/  MOV R21, R30 ;  /* 0x0000001e00157202 */ /* 0x000fe20000000f00 */
[----:B------:R-:W-:Y:S06]  /*56a0*/  BRA `(.L_x_705) ;  /* 0xfffffff800c07947 */ /* 0x000fec000383ffff */
.L_x_706:
        /* <DEDUP_REMOVED lines=13> */
.L_x_1671:


//--------------------- .text._ZN13group_norm_v214gn_cuda_kernelI13__nv_bfloat16Li320ELi1ELi32ELi10ELi1024ELb0ELi1024ELi10ELi10ELi2ELb0ELi116ELb0ELb0ENS_16CompileConditionILi1000EEEEEvPT_PKS4_S7_S7_flPfS8_Pj --------------------------
	.section	.text._ZN13group_norm_v214gn_cuda_kernelI13__nv_bfloat16Li320ELi1ELi32ELi10ELi1024ELb0ELi1024ELi10ELi10ELi2ELb0ELi116ELb0ELb0ENS_16CompileConditionILi1000EEEEEvPT_PKS4_S7_S7_flPfS8_Pj,"ax",@progbits
	.align	128
        .global         _ZN13group_norm_v214gn_cuda_kernelI13__nv_bfloat16Li320ELi1ELi32ELi10ELi1024ELb0ELi1024ELi10ELi10ELi2ELb0ELi116ELb0ELb0ENS_16CompileConditionILi1000EEEEEvPT_PKS4_S7_S7_flPfS8_Pj
        .type           _ZN13group_norm_v214gn_cuda_kernelI13__nv_bfloat16Li320ELi1ELi32ELi10ELi1024ELb0ELi1024ELi10ELi10ELi2ELb0ELi116ELb0ELb0ENS_16CompileConditionILi1000EEEEEvPT_PKS4_S7_S7_flPfS8_Pj,@function
        .size           _ZN13group_norm_v214gn_cuda_kernelI13__nv_bfloat16Li320ELi1ELi32ELi10ELi1024ELb0ELi1024ELi10ELi10ELi2ELb0ELi116ELb0ELb0ENS_16CompileConditionILi1000EEEEEvPT_PKS4_S7_S7_flPfS8_Pj,(.L_x_1672 - _ZN13group_norm_v214gn_cuda_kernelI13__nv_bfloat16Li320ELi1ELi32ELi10ELi1024ELb0ELi1024ELi10ELi10ELi2ELb0ELi116ELb0ELb0ENS_16CompileConditionILi1000EEEEEvPT_PKS4_S7_S7_flPfS8_Pj)
        .other          _ZN13group_norm_v214gn_cuda_kernelI13__nv_bfloat16Li320ELi1ELi32ELi10ELi1024ELb0ELi1024ELi10ELi10ELi2ELb0ELi116ELb0ELb0ENS_16CompileConditionILi1000EEEEEvPT_PKS4_S7_S7_flPfS8_Pj,@"STO_CUDA_ENTRY STV_DEFAULT"
_ZN13group_norm_v214gn_cuda_kernelI13__nv_bfloat16Li320ELi1ELi32ELi10ELi1024ELb0ELi1024ELi10ELi10ELi2ELb0ELi116ELb0ELb0ENS_16CompileConditionILi1000EEEEEvPT_PKS4_S7_S7_flPfS8_Pj:
.text._ZN13group_norm_v214gn_cuda_kernelI13__nv_bfloat16Li320ELi1ELi32ELi10ELi1024ELb0ELi1024ELi10ELi10ELi2ELb0ELi116ELb0ELb0ENS_16CompileConditionILi1000EEEEEvPT_PKS4_S7_S7_flPfS8_Pj:
[----:B------:R-:W-:Y:S01]  /*0000*/  LDC R1, c[0x0][0x37c] ;  /* 0x0000df00ff017b82 */ /* 0x000fe20000000800 */
[----:B------:R-:W0:Y:S01]  /*0010*/  S2R R6, SR_TID.X ;  /* 0x0000000000067919 */ /* 0x000e220000002100 */
[----:B------:R-:W1:Y:S01]  /*0020*/  LDCU.64 UR4, c[0x0][0x388] ;  /* 0x00007100ff0477ac */ /* 0x000e620008000a00 */
[----:B------:R-:W2:Y:S01]  /*0030*/  S2R R32, SR_CTAID.Y ;  /* 0x0000000000207919 */ /* 0x000ea20000002600 */
[----:B------:R-:W3:Y:S01]  /*0040*/  LDCU.64 UR6, c[0x0][0x358] ;  /* 0x00006b00ff0677ac */ /* 0x000ee20008000a00 */
[----:B------:R-:W4:Y:S01]  /*0050*/  LDCU.128 UR8, c[0x0][0x390] ;  /* 0x00007200ff0877ac */ /* 0x000f220008000c00 */
[----:B0-----:R-:W-:Y:S02]  /*0060*/  LOP3.LUT R0, R6, 0xffff, RZ, 0xc0, !PT ;  /* 0x0000ffff06007812 */ /* 0x001fe400078ec0ff */
[----:B--2---:R-:W-:-:S03]  /*0070*/  SHF.R.U32.HI R8, RZ, 0x5, R32 ;  /* 0x00000005ff087819 */ /* 0x004fc60000011620 */
[----:B------:R-:W-:Y:S01]  /*0080*/  IMAD R0, R0, 0x3334, RZ ;  /* 0x0000333400007824 */ /* 0x000fe200078e02ff */
[----:B------:R-:W-:-:S04]  /*0090*/  LOP3.LUT R32, R32, 0x1f, RZ, 0xc0, !PT ;  /* 0x0000001f20207812 */ /* 0x000fc800078ec0ff */
[----:B------:R-:W-:-:S04]  /*00a0*/  SHF.R.U32.HI R0, RZ, 0x10, R0 ;  /* 0x00000010ff007819 */ /* 0x000fc80000011600 */
[----:B------:R-:W-:-:S04]  /*00b0*/  PRMT R4, R0, 0x9910, RZ ;  /* 0x0000991000047816 */ /* 0x000fc800000000ff */
[----:B------:R-:W-:-:S04]  /*00c0*/  LEA R0, R4, R4, 0x2 ;  /* 0x0000000404007211 */ /* 0x000fc800078e10ff */
[----:B------:R-:W-:-:S04]  /*00d0*/  IADD3 R0, PT, PT, RZ, -R0, RZ ;  /* 0x80000000ff007210 */ /* 0x000fc80007ffe0ff */
[----:B------:R-:W-:-:S04]  /*00e0*/  PRMT R3, R0, 0x7710, RZ ;  /* 0x0000771000037816 */ /* 0x000fc800000000ff */
[----:B------:R-:W-:Y:S01]  /*00f0*/  IADD3 R0, PT, PT, R3, R6, RZ ;  /* 0x0000000603007210 */ /* 0x000fe20007ffe0ff */
[----:B------:R-:W-:-:S03]  /*0100*/  IMAD.WIDE.U32 R2, R8, 0x50000, RZ ;  /* 0x0005000008027825 */ /* 0x000fc600078e00ff */
[----:B------:R-:W-:-:S04]  /*0110*/  SHF.L.U32 R0, R0, 0x1, RZ ;  /* 0x0000000100007819 */ /* 0x000fc800000006ff */
[----:B------:R-:W-:Y:S01]  /*0120*/  LOP3.LUT R5, R0, 0xffff, RZ, 0xc0, !PT ;  /* 0x0000ffff00057812 */ /* 0x000fe200078ec0ff */
[----:B------:R-:W-:-:S04]  /*0130*/  IMAD R0, R4, 0x140, RZ ;  /* 0x0000014004007824 */ /* 0x000fc800078e02ff */
[----:B------:R-:W-:Y:S01]  /*0140*/  IMAD R34, R32, 0xa, R5 ;  /* 0x0000000a20227824 */ /* 0x000fe200078e0205 */
[----:B------:R-:W-:-:S04]  /*0150*/  LOP3.LUT R0, R0, 0xffff, RZ, 0xc0, !PT ;  /* 0x0000ffff00007812 */ /* 0x000fc800078ec0ff */
[----:B------:R-:W-:-:S04]  /*0160*/  LOP3.LUT R5, R2, R34, RZ, 0xfc, !PT ;  /* 0x0000002202057212 */ /* 0x000fc800078efcff */
[----:B------:R-:W-:-:S04]  /*0170*/  IADD3 R0, P0, PT, R0, R5, RZ ;  /* 0x0000000500007210 */ /* 0x000fc80007f1e0ff */
[----:B------:R-:W-:Y:S02]  /*0180*/  IADD3.X R3, PT, PT, RZ, R3, RZ, P0, !PT ;  /* 0x00000003ff037210 */ /* 0x000fe400007fe4ff */
[C---:B------:R-:W-:Y:S02]  /*0190*/  SHF.L.U32 R2, R0.reuse, 0x1, RZ ;  /* 0x0000000100027819 */ /* 0x040fe400000006ff */
[----:B------:R-:W-:Y:S02]  /*01a0*/  SHF.L.U64.HI R0, R0, 0x1, R3 ;  /* 0x0000000100007819 */ /* 0x000fe40000010203 */
[----:B-1----:R-:W-:-:S04]  /*01b0*/  IADD3 R4, P0, PT, R2, UR4, RZ ;  /* 0x0000000402047c10 */ /* 0x002fc8000ff1e0ff */
[----:B------:R-:W-:-:S05]  /*01c0*/  IADD3.X R5, PT, PT, R0, UR5, RZ, P0, !PT ;  /* 0x0000000500057c10 */ /* 0x000fca00087fe4ff */
[----:B---3--:R-:W2:Y:S04]  /*01d0*/  LDG.E.CONSTANT R3, desc[UR6][R4.64] ;  /* 0x0000000604037981 */ /* 0x008ea8000c1e9900 */
[----:B------:R-:W3:Y:S04]  /*01e0*/  LDG.E.CONSTANT R17, desc[UR6][R4.64+0xa000] ;  /* 0x00a0000604117981 */ /* 0x000ee8000c1e9900 */
        /* <DEDUP_REMOVED lines=13> */
[----:B------:R0:W3:Y:S01]  /*02c0*/  LDG.E.CONSTANT R39, desc[UR6][R4.64+0x96000] ;  /* 0x0960000604277981 */ /* 0x0000e2000c1e9900 */
[----:B------:R-:W-:-:S02]  /*02d0*/  SHF.L.U32 R22, R34, 0x1, RZ ;  /* 0x0000000122167819 */ /* 0x000fc400000006ff */
[----:B------:R-:W-:Y:S02]  /*02e0*/  SHF.R.U32.HI R7, RZ, 0x1f, R34 ;  /* 0x0000001fff077819 */ /* 0x000fe40000011622 */
[C---:B----4-:R-:W-:Y:S02]  /*02f0*/  IADD3 R24, P0, PT, R22.reuse, UR8, RZ ;  /* 0x0000000816187c10 */ /* 0x050fe4000ff1e0ff */
[----:B------:R-:W-:Y:S02]  /*0300*/  IADD3 R22, P1, PT, R22, UR10, RZ ;  /* 0x0000000a16167c10 */ /* 0x000fe4000ff3e0ff */
[C---:B------:R-:W-:Y:S02]  /*0310*/  IADD3.X R25, PT, PT, R7.reuse, UR9, RZ, P0, !PT ;  /* 0x0000000907197c10 */ /* 0x040fe400087fe4ff */
[----:B------:R-:W-:-:S03]  /*0320*/  IADD3.X R23, PT, PT, R7, UR11, RZ, P1, !PT ;  /* 0x0000000b07177c10 */ /* 0x000fc60008ffe4ff */
[----:B------:R1:W5:Y:S04]  /*0330*/  LDG.E.CONSTANT R24, desc[UR6][R24.64] ;  /* 0x0000000618187981 */ /* 0x000368000c1e9900 */
[----:B------:R4:W5:Y:S01]  /*0340*/  LDG.E.CONSTANT R22, desc[UR6][R22.64] ;  /* 0x0000000616167981 */ /* 0x000962000c1e9900 */
[C---:B--2---:R-:W-:Y:S02]  /*0350*/  PRMT R30, R3.reuse, 0x7632, R30 ;  /* 0x00007632031e7816 */ /* 0x044fe4000000001e */
[----:B------:R-:W-:Y:S02]  /*0360*/  SHF.L.U32 R3, R3, 0x10, RZ ;  /* 0x0000001003037819 */ /* 0x000fe400000006ff */
[----:B------:R-:W-:-:S03]  /*0370*/  SHF.L.U32 R30, R30, 0x10, RZ ;  /* 0x000000101e1e7819 */ /* 0x000fc600000006ff */
[----:B0-----:R-:W-:Y:S01]  /*0380*/  FADD.FTZ R5, RZ, R3 ;  /* 0x00000003ff057221 */ /* 0x001fe20000010000 */
[----:B------:R-:W-:Y:S01]  /*0390*/  FFMA.FTZ R7, R3, R3, RZ ;  /* 0x0000000303077223 */ /* 0x000fe200000100ff */
[C---:B---3--:R-:W-:Y:S02]  /*03a0*/  PRMT R37, R17.reuse, 0x7632, R37 ;  /* 0x0000763211257816 */ /* 0x048fe40000000025 */
[----:B------:R-:W-:Y:S01]  /*03b0*/  SHF.L.U32 R17, R17, 0x10, RZ ;  /* 0x0000001011117819 */ /* 0x000fe200000006ff */
[----:B------:R-:W-:Y:S01]  /*03c0*/  FADD.FTZ R4, R5, R30 ;  /* 0x0000001e05047221 */ /* 0x000fe20000010000 */
[----:B------:R-:W-:Y:S01]  /*03d0*/  FFMA.FTZ R28, R30, R30, R7 ;  /* 0x0000001e1e1c7223 */ /* 0x000fe20000010007 */
[----:B------:R-:W-:Y:S02]  /*03e0*/  SHF.L.U32 R37, R37, 0x10, RZ ;  /* 0x0000001025257819 */ /* 0x000fe400000006ff */
[----:B------:R-:W-:Y:S01]  /*03f0*/  FADD.FTZ R4, R4, R17 ;  /* 0x0000001104047221 */ /* 0x000fe20000010000 */
[----:B------:R-:W-:Y:S01]  /*0400*/  FFMA.FTZ R28, R17, R17, R28 ;  /* 0x00000011111c7223 */ /* 0x000fe2000001001c */
[----:B------:R-:W-:-:S02]  /*0410*/  PRMT R15, R20, 0x7632, R15 ;  /* 0x00007632140f7816 */ /* 0x000fc4000000000f */
[----:B------:R-:W-:Y:S01]  /*0420*/  SHF.L.U32 R20, R20, 0x10, RZ ;  /* 0x0000001014147819 */ /* 0x000fe200000006ff */
[----:B------:R-:W-:Y:S01]  /*0430*/  FADD.FTZ R5, R4, R37 ;  /* 0x0000002504057221 */ /* 0x000fe20000010000 */
[----:B------:R-:W-:Y:S01]  /*0440*/  FFMA.FTZ R7, R37, R37, R28 ;  /* 0x0000002525077223 */ /* 0x000fe2000001001c */
[----:B------:R-:W-:Y:S02]  /*0450*/  SHF.L.U32 R15, R15, 0x10, RZ ;  /* 0x000000100f0f7819 */ /* 0x000fe400000006ff */
[----:B------:R-:W-:Y:S01]  /*0460*/  FADD.FTZ R4, R5, R20 ;  /* 0x0000001405047221 */ /* 0x000fe20000010000 */
[----:B------:R-:W-:Y:S01]  /*0470*/  FFMA.FTZ R28, R20, R20, R7 ;  /* 0x00000014141c7223 */ /* 0x000fe20000010007 */
[C---:B------:R-:W-:Y:S02]  /*0480*/  PRMT R11, R18.reuse, 0x7632, R11 ;  /* 0x00007632120b7816 */ /* 0x040fe4000000000b */
[----:B------:R-:W-:Y:S01]  /*0490*/  SHF.L.U32 R18, R18, 0x10, RZ ;  /* 0x0000001012127819 */ /* 0x000fe200000006ff */
[----:B------:R-:W-:Y:S01]  /*04a0*/  FADD.FTZ R5, R4, R15 ;  /* 0x0000000f04057221 */ /* 0x000fe20000010000 */
[----:B------:R-:W-:Y:S01]  /*04b0*/  FFMA.FTZ R7, R15, R15, R28 ;  /* 0x0000000f0f077223 */ /* 0x000fe2000001001c */
[----:B------:R-:W-:-:S02]  /*04c0*/  SHF.L.U32 R11, R11, 0x10, RZ ;  /* 0x000000100b0b7819 */ /* 0x000fc400000006ff */
[----:B------:R-:W-:Y:S01]  /*04d0*/  FADD.FTZ R4, R5, R18 ;  /* 0x0000001205047221 */ /* 0x000fe20000010000 */
[----:B------:R-:W-:Y:S01]  /*04e0*/  FFMA.FTZ R28, R18, R18, R7 ;  /* 0x00000012121c7223 */ /* 0x000fe20000010007 */
[C---:B------:R-:W-:Y:S02]  /*04f0*/  PRMT R35, R16.reuse, 0x7632, R35 ;  /* 0x0000763210237816 */ /* 0x040fe40000000023 */
        /* <DEDUP_REMOVED lines=34> */
[C---:B-1----:R-:W-:Y:S02]  /*0720*/  PRMT R25, R51.reuse, 0x7632, R25 ;  /* 0x0000763233197816 */ /* 0x042fe40000000019 */
[----:B------:R-:W-:Y:S01]  /*0730*/  SHF.L.U32 R51, R51, 0x10, RZ ;  /* 0x0000001033337819 */ /* 0x000fe200000006ff */
[----:B------:R-:W-:Y:S01]  /*0740*/  FADD.FTZ R4, R4, R27 ;  /* 0x0000001b04047221 */ /* 0x000fe20000010000 */
[----:B------:R-:W-:Y:S01]  /*0750*/  FFMA.FTZ R28, R27, R27, R28 ;  /* 0x0000001b1b1c7223 */ /* 0x000fe2000001001c */
[----:B------:R-:W-:-:S02]  /*0760*/  SHF.L.U32 R25, R25, 0x10, RZ ;  /* 0x0000001019197819 */ /* 0x000fc400000006ff */
[----:B------:R-:W-:Y:S01]  /*0770*/  FADD.FTZ R4, R4, R51 ;  /* 0x0000003304047221 */ /* 0x000fe20000010000 */
[----:B------:R-:W-:Y:S01]  /*0780*/  FFMA.FTZ R28, R51, R51, R28 ;  /* 0x00000033331c7223 */ /* 0x000fe2000001001c */
[C---:B----4-:R-:W-:Y:S02]  /*0790*/  PRMT R23, R26.reuse, 0x7632, R23 ;  /* 0x000076321a177816 */ /* 0x050fe40000000017 */
        /* <DEDUP_REMOVED lines=33> */
[--C-:B------:R-:W-:Y:S01]  /*09b0*/  FFMA.FTZ R36, R41, R41, R28.reuse ;  /* 0x0000002929247223 */ /* 0x100fe2000001001c */
[C---:B------:R-:W-:Y:S02]  /*09c0*/  PRMT R28, R39.reuse, 0x7632, R28 ;  /* 0x00007632271c7816 */ /* 0x040fe4000000001c */
[----:B------:R-:W-:Y:S01]  /*09d0*/  SHF.L.U32 R39, R39, 0x10, RZ ;  /* 0x0000001027277819 */ /* 0x000fe200000006ff */
[----:B------:R-:W-:Y:S01]  /*09e0*/  FADD.FTZ R4, R4, R43 ;  /* 0x0000002b04047221 */ /* 0x000fe20000010000 */
[----:B------:R-:W-:Y:S01]  /*09f0*/  FFMA.FTZ R36, R43, R43, R36 ;  /* 0x0000002b2b247223 */ /* 0x000fe20000010024 */
[----:B------:R-:W-:-:S02]  /*0a00*/  SHF.L.U32 R28, R28, 0x10, RZ ;  /* 0x000000101c1c7819 */ /* 0x000fc400000006ff */
[----:B------:R-:W-:Y:S01]  /*0a10*/  FADD.FTZ R5, R4, R39 ;  /* 0x0000002704057221 */ /* 0x000fe20000010000 */
[----:B------:R-:W-:-:S03]  /*0a20*/  FFMA.FTZ R7, R39, R39, R36 ;  /* 0x0000002727077223 */ /* 0x000fc60000010024 */
[----:B------:R-:W-:Y:S01]  /*0a30*/  FADD.FTZ R5, R5, R28 ;  /* 0x0000001c05057221 */ /* 0x000fe20000010000 */
[----:B------:R-:W-:-:S04]  /*0a40*/  FFMA.FTZ R7, R28, R28, R7 ;  /* 0x0000001c1c077223 */ /* 0x000fc80000010007 */
        /* <DEDUP_REMOVED lines=10> */
[----:B------:R-:W-:Y:S01]  /*0af0*/  LOP3.LUT P0, RZ, R6, 0x1f, RZ, 0xc0, !PT ;  /* 0x0000001f06ff7812 */ /* 0x000fe2000780c0ff */
[----:B0-----:R-:W-:Y:S01]  /*0b00*/  FADD.FTZ R40, R9, R40 ;  /* 0x0000002809287221 */ /* 0x001fe20000010000 */
[----:B-1----:R-:W-:-:S04]  /*0b10*/  FADD.FTZ R42, R38, R42 ;  /* 0x0000002a262a7221 */ /* 0x002fc80000010000 */
[----:B------:R-:W0:Y:S04]  /*0b20*/  SHFL.BFLY PT, R5, R40, 0x2, 0x1f ;  /* 0x0c401f0028057f89 */ /* 0x000e2800000e0000 */
[----:B------:R-:W1:Y:S03]  /*0b30*/  SHFL.BFLY PT, R44, R42, 0x2, 0x1f ;  /* 0x0c401f002a2c7f89 */ /* 0x000e6600000e0000 */
[----:B------:R-:W2:Y:S01]  /*0b40*/  @!P0 S2R R46, SR_CgaCtaId ;  /* 0x00000000002e8919 */ /* 0x000ea20000008800 */
[----:B0-----:R-:W-:Y:S01]  /*0b50*/  FADD.FTZ R7, R40, R5 ;  /* 0x0000000528077221 */ /* 0x001fe20000010000 */
[----:B-1----:R-:W-:-:S04]  /*0b60*/  FADD.FTZ R44, R42, R44 ;  /* 0x0000002c2a2c7221 */ /* 0x002fc80000010000 */
[----:B------:R-:W0:Y:S04]  /*0b70*/  SHFL.BFLY PT, R4, R7, 0x1, 0x1f ;  /* 0x0c201f0007047f89 */ /* 0x000e2800000e0000 */
[----:B------:R-:W1:Y:S01]  /*0b80*/  SHFL.BFLY PT, R5, R44, 0x1, 0x1f ;  /* 0x0c201f002c057f89 */ /* 0x000e6200000e0000 */
[----:B------:R-:W-:-:S04]  /*0b90*/  @!P0 MOV R9, 0x400 ;  /* 0x0000040000098802 */ /* 0x000fc80000000f00 */
[----:B--2---:R-:W-:-:S04]  /*0ba0*/  @!P0 LEA R9, R46, R9, 0x18 ;  /* 0x000000092e098211 */ /* 0x004fc800078ec0ff */
[----:B------:R-:W-:Y:S01]  /*0bb0*/  @!P0 LEA.HI R9, R6, R9, RZ, 0x1e ;  /* 0x0000000906098211 */ /* 0x000fe200078ff0ff */
[----:B0-----:R-:W-:Y:S01]  /*0bc0*/  FADD.FTZ R4, R7, R4 ;  /* 0x0000000407047221 */ /* 0x001fe20000010000 */
[----:B-1----:R-:W-:-:S05]  /*0bd0*/  FADD.FTZ R5, R44, R5 ;  /* 0x000000052c057221 */ /* 0x002fca0000010000 */
[----:B------:R0:W-:Y:S01]  /*0be0*/  @!P0 STS.64 [R9], R4 ;  /* 0x0000000409008388 */ /* 0x0001e20000000a00 */
[----:B------:R-:W-:Y:S01]  /*0bf0*/  BAR.SYNC.DEFER_BLOCKING 0x0 ;  /* 0x0000000000007b1d */ /* 0x000fe20000010000 */
[----:B------:R-:W-:-:S13]  /*0c00*/  ISETP.GT.U32.AND P0, PT, R6, 0x1f, PT ;  /* 0x0000001f0600780c */ /* 0x000fda0003f04070 */
[----:B0-----:R-:W-:Y:S05]  /*0c10*/  @P0 BRA `(.L_x_707) ;  /* 0x0000000000880947 */ /* 0x001fea0003800000 */
[----:B------:R-:W-:Y:S01]  /*0c20*/  ISETP.GT.U32.AND P0, PT, R6, 0x9, PT ;  /* 0x000000090600780c */ /* 0x000fe20003f04070 */
[----:B------:R-:W-:-:S12]  /*0c30*/  UMOV UR4, 0xffffffff ;  /* 0xffffffff00047882 */ /* 0x000fd80000000000 */
[----:B------:R-:W0:Y:S01]  /*0c40*/  @!P0 S2R R5, SR_CgaCtaId ;  /* 0x0000000000058919 */ /* 0x000e220000008800 */
[----:B------:R-:W-:-:S04]  /*0c50*/  @!P0 MOV R4, 0x400 ;  /* 0x0000040000048802 */ /* 0x000fc80000000f00 */
[----:B0-----:R-:W-:Y:S02]  /*0c60*/  @!P0 LEA R7, R5, R4, 0x18 ;  /* 0x0000000405078211 */ /* 0x001fe400078ec0ff */
[----:B------:R-:W-:Y:S02]  /*0c70*/  CS2R R4, SRZ ;  /* 0x0000000000047805 */ /* 0x000fe4000001ff00 */
[----:B------:R-:W-:-:S05]  /*0c80*/  @!P0 LEA R7, R6, R7, 0x3 ;  /* 0x0000000706078211 */ /* 0x000fca00078e18ff */
[----:B------:R0:W1:Y:S01]  /*0c90*/  @!P0 LDS.64 R4, [R7] ;  /* 0x0000000007048984 */ /* 0x0000620000000a00 */
[----:B------:R-:W-:Y:S05]  /*0ca0*/  BRA.DIV UR4, `(.L_x_708) ;  /* 0x0000000e04087947 */ /* 0x000fea000b800000 */
[----:B-1----:R-:W1:Y:S04]  /*0cb0*/  SHFL.BFLY PT, R42, R4, 0x8, 0x1f ;  /* 0x0d001f00042a7f89 */ /* 0x002e6800000e0000 */
        /* <DEDUP_REMOVED lines=12> */
[----:B------:R2:W3:Y:S02]  /*0d80*/  SHFL.BFLY PT, R40, R52, 0x1, 0x1f ;  /* 0x0c201f0034287f89 */ /* 0x0004e400000e0000 */
[----:B-12---:R-:W-:-:S07]  /*0d90*/  FADD.FTZ R4, R50, R4 ;  /* 0x0000000432047221 */ /* 0x006fce0000010000 */
.L_x_719:
[----:B------:R-:W-:Y:S01]  /*0da0*/  ISETP.NE.AND P0, PT, R6, RZ, PT ;  /* 0x000000ff0600720c */ /* 0x000fe20003f05270 */
[----:B---3--:R-:W-:-:S12]  /*0db0*/  FADD.FTZ R40, R52, R40 ;  /* 0x0000002834287221 */ /* 0x008fd80000010000 */
[----:B------:R-:W1:Y:S01]  /*0dc0*/  @!P0 S2R R36, SR_CgaCtaId ;  /* 0x0000000000248919 */ /* 0x000e620000008800 */
[----:B------:R-:W-:Y:S01]  /*0dd0*/  @!P0 FMUL.FTZ R4, R4, 9.7656251455191522837e-05 ;  /* 0x38cccccd04048820 */ /* 0x000fe20000410000 */
[----:B0-----:R-:W-:-:S03]  /*0de0*/  @!P0 MOV R7, 0x400 ;  /* 0x0000040000078802 */ /* 0x001fc60000000f00 */
[----:B------:R-:W-:-:S04]  /*0df0*/  @!P0 FMUL.FTZ R5, R4, R4 ;  /* 0x0000000404058220 */ /* 0x000fc80000410000 */
[----:B------:R-:W-:-:S05]  /*0e00*/  @!P0 FFMA.FTZ R5, R40, 9.7656251455191522837e-05, -R5 ;  /* 0x38cccccd28058823 */ /* 0x000fca0000010805 */
[----:B------:R-:W-:Y:S02]  /*0e10*/  @!P0 FMNMX.FTZ R5, RZ, R5, !PT ;  /* 0x00000005ff058209 */ /* 0x000fe40007810000 */
[----:B-1----:R-:W-:-:S05]  /*0e20*/  @!P0 LEA R7, R36, R7, 0x18 ;  /* 0x0000000724078211 */ /* 0x002fca00078ec0ff */
[----:B------:R0:W-:Y:S02]  /*0e30*/  @!P0 STS.64 [R7+0x50], R4 ;  /* 0x0000500407008388 */ /* 0x0001e40000000a00 */
.L_x_707:
[----:B------:R-:W-:Y:S05]  /*0e40*/  WARPSYNC.ALL ;  /* 0x0000000000007948 */ /* 0x000fea0003800000 */
[----:B0-----:R-:W0:Y:S01]  /*0e50*/  LDC.64 R4, c[0x0][0x3b0] ;  /* 0x0000ec00ff047b82 */ /* 0x001e220000000a00 */
[----:B------:R-:W-:Y:S07]  /*0e60*/  BSSY.RECONVERGENT B0, `(.L_x_709) ;  /* 0x0000010000007945 */ /* 0x000fee0003800200 */
[----:B------:R-:W-:Y:S01]  /*0e70*/  BAR.SYNC.DEFER_BLOCKING 0x0 ;  /* 0x0000000000007b1d */ /* 0x000fe20000010000 */
[----:B0-----:R-:W-:-:S04]  /*0e80*/  ISETP.NE.U32.AND P0, PT, R4, RZ, PT ;  /* 0x000000ff0400720c */ /* 0x001fc80003f05070 */
[----:B------:R-:W-:-:S04]  /*0e90*/  ISETP.NE.AND.EX P0, PT, R5, RZ, PT, P0 ;  /* 0x000000ff0500720c */ /* 0x000fc80003f05300 */
[----:B------:R-:W-:-:S13]  /*0ea0*/  ISETP.NE.OR P0, PT, R6, RZ, !P0 ;  /* 0x000000ff0600720c */ /* 0x000fda0004705670 */
[----:B------:R-:W-:Y:S05]  /*0eb0*/  @P0 BRA `(.L_x_710) ;  /* 0x0000000000280947 */ /* 0x000fea0003800000 */
[----:B------:R-:W0:Y:S01]  /*0ec0*/  S2UR UR5, SR_CgaCtaId ;  /* 0x00000000000579c3 */ /* 0x000e220000008800 */
[----:B------:R-:W-:Y:S01]  /*0ed0*/  UMOV UR4, 0x400 ;  /* 0x0000040000047882 */ /* 0x000fe20000000000 */
[----:B------:R-:W-:Y:S01]  /*0ee0*/  IMAD.WIDE.U32 R8, R8, 0x40, RZ ;  /* 0x0000004008087825 */ /* 0x000fe200078e00ff */
[----:B------:R-:W-:-:S04]  /*0ef0*/  SHF.L.U32 R36, R32, 0x1, RZ ;  /* 0x0000000120247819 */ /* 0x000fc800000006ff */
[----:B------:R-:W-:-:S04]  /*0f00*/  LOP3.LUT R8, R8, R36, RZ, 0xfc, !PT ;  /* 0x0000002408087212 */ /* 0x000fc800078efcff */
[----:B------:R-:W-:-:S04]  /*0f10*/  LEA R4, P0, R8, R4, 0x2 ;  /* 0x0000000408047211 */ /* 0x000fc800078010ff */
[----:B------:R-:W-:Y:S01]  /*0f20*/  LEA.HI.X R5, R8, R5, R9, 0x2, P0 ;  /* 0x0000000508057211 */ /* 0x000fe200000f1409 */
[----:B0-----:R-:W-:-:S09]  /*0f30*/  ULEA UR4, UR5, UR4, 0x18 ;  /* 0x0000000405047291 */ /* 0x001fd2000f8ec0ff */
[----:B------:R-:W0:Y:S04]  /*0f40*/  LDS.64 R6, [UR4+0x50] ;  /* 0x00005004ff067984 */ /* 0x000e280008000a00 */
[----:B0-----:R0:W-:Y:S02]  /*0f50*/  STG.E.64 desc[UR6][R4.64], R6 ;  /* 0x0000000604007986 */ /* 0x0011e4000c101b06 */
.L_x_710:
[----:B------:R-:W-:Y:S05]  /*0f60*/  BSYNC.RECONVERGENT B0 ;  /* 0x0000000000007941 */ /* 0x000fea0003800200 */
.L_x_709:
[----:B------:R-:W1:Y:S01]  /*0f70*/  S2UR UR5, SR_CgaCtaId ;  /* 0x00000000000579c3 */ /* 0x000e620000008800 */
[----:B------:R-:W-:Y:S01]  /*0f80*/  LOP3.LUT R34, R34, 0xffff, RZ, 0xc0, !PT ;  /* 0x0000ffff22227812 */ /* 0x000fe200078ec0ff */
[----:B------:R-:W-:Y:S01]  /*0f90*/  UMOV UR4, 0x400 ;  /* 0x0000040000047882 */ /* 0x000fe20000000000 */
[C---:B-----5:R-:W-:Y:S01]  /*0fa0*/  PRMT R8, R22.reuse, 0x7632, R8 ;  /* 0x0000763216087816 */ /* 0x060fe20000000008 */
[----:B------:R-:W-:Y:S01]  /*0fb0*/  UIADD3 UR4, UPT, UPT, UR4, 0x50, URZ ;  /* 0x0000005004047890 */ /* 0x000fe2000fffe0ff */
[----:B------:R-:W-:Y:S01]  /*0fc0*/  SHF.L.U32 R9, R22, 0x10, RZ ;  /* 0x0000001016097819 */ /* 0x000fe200000006ff */
[----:B0-----:R-:W-:Y:S01]  /*0fd0*/  IMAD R5, R34, 0xcccd, RZ ;  /* 0x0000cccd22057824 */ /* 0x001fe200078e02ff */
[----:B------:R-:W-:-:S04]  /*0fe0*/  SHF.L.U32 R8, R8, 0x10, RZ ;  /* 0x0000001008087819 */ /* 0x000fc800000006ff */
[----:B------:R-:W-:Y:S01]  /*0ff0*/  LEA.HI R32, R5, -R32, RZ, 0xd ;  /* 0x8000002005207211 */ /* 0x000fe200078f68ff */
[----:B-1----:R-:W-:-:S06]  /*1000*/  ULEA UR4, UR5, UR4, 0x18 ;  /* 0x0000000405047291 */ /* 0x002fcc000f8ec0ff */
[----:B------:R-:W-:-:S05]  /*1010*/  LEA R4, R32, UR4, 0x3 ;  /* 0x0000000420047c11 */ /* 0x000fca000f8e18ff */
[----:B------:R-:W0:Y:S01]  /*1020*/  LDCU UR4, c[0x0][0x3a0] ;  /* 0x00007400ff0477ac */ /* 0x000e220008000800 */
[----:B------:R-:W0:Y:S02]  /*1030*/  LDS.64 R4, [R4] ;  /* 0x0000000004047984 */ /* 0x000e240000000a00 */
[----:B0-----:R-:W-:Y:S01]  /*1040*/  FADD.FTZ R5, R5, UR4 ;  /* 0x0000000405057e21 */ /* 0x001fe20008010000 */
[----:B------:R-:W0:Y:S01]  /*1050*/  LDCU.64 UR4, c[0x0][0x380] ;  /* 0x00007000ff0477ac */ /* 0x000e220008000a00 */
[--C-:B------:R-:W-:Y:S01]  /*1060*/  FADD.FTZ R3, R3, -R4.reuse ;  /* 0x8000000403037221 */ /* 0x100fe20000010000 */
[--C-:B------:R-:W-:Y:S01]  /*1070*/  FADD.FTZ R30, R30, -R4.reuse ;  /* 0x800000041e1e7221 */ /* 0x100fe20000010000 */
[----:B------:R1:W2:Y:S01]  /*1080*/  MUFU.RSQ R6, R5 ;  /* 0x0000000500067308 */ /* 0x0002a20000001400 */
        /* <DEDUP_REMOVED lines=29> */
[--C-:B-1----:R-:W-:Y:S01]  /*1260*/  FADD.FTZ R5, R28, -R4.reuse ;  /* 0x800000041c057221 */ /* 0x102fe20000010000 */
[----:B------:R-:W-:Y:S01]  /*1270*/  PRMT R4, R24, 0x7632, R4 ;  /* 0x0000763218047816 */ /* 0x000fe20000000004 */
[----:B--2---:R-:W-:Y:S01]  /*1280*/  FMUL.FTZ R22, R6, R3 ;  /* 0x0000000306167220 */ /* 0x004fe20000410000 */
[----:B------:R-:W-:Y:S01]  /*1290*/  SHF.L.U32 R24, R24, 0x10, RZ ;  /* 0x0000001018187819 */ /* 0x000fe200000006ff */
[----:B------:R-:W-:Y:S01]  /*12a0*/  FMUL.FTZ R30, R6, R30 ;  /* 0x0000001e061e7220 */ /* 0x000fe20000410000 */
[----:B------:R-:W-:Y:S01]  /*12b0*/  SHF.L.U32 R4, R4, 0x10, RZ ;  /* 0x0000001004047819 */ /* 0x000fe200000006ff */
        /* <DEDUP_REMOVED lines=30> */
[--C-:B------:R-:W-:Y:S01]  /*14a0*/  FFMA.FTZ R22, R22, R24, R9.reuse ;  /* 0x0000001816167223 */ /* 0x100fe20000010009 */
[--C-:B------:R-:W-:Y:S01]  /*14b0*/  FFMA.FTZ R3, R30, R4, R8.reuse ;  /* 0x000000041e037223 */ /* 0x100fe20000010008 */
[C-C-:B------:R-:W-:Y:S01]  /*14c0*/  FFMA.FTZ R17, R24.reuse, R17, R9.reuse ;  /* 0x0000001118117223 */ /* 0x140fe20000010009 */
        /* <DEDUP_REMOVED lines=13> */
[----:B------:R-:W-:Y:S01]  /*15a0*/  FFMA.FTZ R42, R24, R42, R9 ;  /* 0x0000002a182a7223 */ /* 0x000fe20000010009 */
        /* <DEDUP_REMOVED lines=15> */
[----:B0-----:R-:W-:-:S02]  /*16a0*/  IADD3 R2, P0, PT, R2, UR4, RZ ;  /* 0x0000000402027c10 */ /* 0x001fc4000ff1e0ff */
        /* <DEDUP_REMOVED lines=12> */
[----:B------:R-:W-:Y:S02]  /*1770*/  IADD3.X R3, PT, PT, R0, UR5, RZ, P0, !PT ;  /* 0x0000000500037c10 */ /* 0x000fe400087fe4ff */
[----:B------:R-:W-:Y:S02]  /*1780*/  F2FP.BF16.F32.PACK_AB R21, R21, R36 ;  /* 0x000000241515723e */ /* 0x000fe400000010ff */
[----:B------:R-:W-:Y:S01]  /*1790*/  F2FP.BF16.F32.PACK_AB R19, R19, R38 ;  /* 0x000000261313723e */ /* 0x000fe200000010ff */
[----:B------:R-:W-:Y:S01]  /*17a0*/  STG.E desc[UR6][R2.64], R5 ;  /* 0x0000000502007986 */ /* 0x000fe2000c101906 */
[----:B------:R-:W-:Y:S02]  /*17b0*/  F2FP.BF16.F32.PACK_AB R43, R43, R40 ;  /* 0x000000282b2b723e */ /* 0x000fe400000010ff */
[----:B------:R-:W-:Y:S01]  /*17c0*/  F2FP.BF16.F32.PACK_AB R7, R7, R42 ;  /* 0x0000002a0707723e */ /* 0x000fe200000010ff */
[----:B------:R-:W-:Y:S04]  /*17d0*/  STG.E desc[UR6][R2.64+0xa000], R17 ;  /* 0x00a0001102007986 */ /* 0x000fe8000c101906 */
        /* <DEDUP_REMOVED lines=13> */
[----:B------:R-:W-:Y:S01]  /*18b0*/  STG.E desc[UR6][R2.64+0x96000], R7 ;  /* 0x0960000702007986 */ /* 0x000fe2000c101906 */
[----:B------:R-:W-:Y:S05]  /*18c0*/  EXIT ;  /* 0x000000000000794d */ /* 0x000fea0003800000 */
.L_x_708:
[----:B------:R-:W-:Y:S01]  /*18d0*/  HFMA2 R9, -RZ, RZ, 0, 4.76837158203125e-07 ;  /* 0x00000008ff097431 */ /* 0x000fe200000001ff */
[----:B-1----:R-:W-:Y:S02]  /*18e0*/  MOV R38, R4 ;  /* 0x0000000400267202 */ /* 0x002fe40000000f00 */
[----:B------:R-:W-:Y:S02]  /*18f0*/  MOV R36, 0x1f ;  /* 0x0000001f00247802 */ /* 0x000fe40000000f00 */
[----:B0-----:R-:W-:-:S07]  /*1900*/  MOV R7, 0xffffffff ;  /* 0xffffffff00077802 */ /* 0x001fce0000000f00 */
[----:B-----5:R-:W-:Y:S05]  /*1910*/  WARPSYNC.COLLECTIVE R7, `(.L_x_711) ;  /* 0x0000000007087348 */ /* 0x020fea0003c00000 */
[----:B------:R0:W1:Y:S02]  /*1920*/  SHFL.BFLY P0, R40, R38, R9, R36 ;  /* 0x0c00000926287389 */ /* 0x0000640000000024 */
[----:B01---5:R-:W-:Y:S05]  /*1930*/  ENDCOLLECTIVE ;  /* 0x000000000000791b */ /* 0x023fea0003800000 */
.L_x_711:
[----:B------:R-:W-:Y:S02]  /*1940*/  MOV R38, R5 ;  /* 0x0000000500267202 */ /* 0x000fe40000000f00 */
[----:B------:R-:W-:-:S07]  /*1950*/  MOV R42, R40 ;  /* 0x00000028002a7202 */ /* 0x000fce0000000f00 */
[----:B------:R-:W-:Y:S05]  /*1960*/  WARPSYNC.COLLECTIVE R7, `(.L_x_712) ;  /* 0x0000000007087348 */ /* 0x000fea0003c00000 */
[----:B------:R0:W1:Y:S02]  /*1970*/  SHFL.BFLY P0, R40, R38, R9, R36 ;  /* 0x0c00000926287389 */ /* 0x0000640000000024 */
[----:B01----:R-:W-:Y:S05]  /*1980*/  ENDCOLLECTIVE ;  /* 0x000000000000791b */ /* 0x003fea0003800000 */
.L_x_712:
[----:B------:R-:W-:Y:S01]  /*1990*/  FADD.FTZ R42, R42, R4 ;  /* 0x000000042a2a7221 */ /* 0x000fe20000010000 */
[----:B------:R-:W-:-:S04]  /*19a0*/  HFMA2 R9, -RZ, RZ, 0, 2.384185791015625e-07 ;  /* 0x00000004ff097431 */ /* 0x000fc800000001ff */
[----:B------:R-:W-:Y:S02]  /*19b0*/  MOV R38, R42 ;  /* 0x0000002a00267202 */ /* 0x000fe40000000f00 */
[----:B------:R-:W-:-:S07]  /*19c0*/  MOV R44, R40 ;  /* 0x00000028002c7202 */ /* 0x000fce0000000f00 */
[----:B------:R-:W-:Y:S05]  /*19d0*/  WARPSYNC.COLLECTIVE R7, `(.L_x_713) ;  /* 0x0000000007087348 */ /* 0x000fea0003c00000 */
[----:B------:R0:W1:Y:S02]  /*19e0*/  SHFL.BFLY P0, R40, R38, R9, R36 ;  /* 0x0c00000926287389 */ /* 0x0000640000000024 */
[----:B01----:R-:W-:Y:S05]  /*19f0*/  ENDCOLLECTIVE ;  /* 0x000000000000791b */ /* 0x003fea0003800000 */
.L_x_713:
[----:B------:R-:W-:-:S05]  /*1a00*/  FADD.FTZ R44, R44, R5 ;  /* 0x000000052c2c7221 */ /* 0x000fca0000010000 */
[----:B------:R-:W-:Y:S02]  /*1a10*/  MOV R38, R44 ;  /* 0x0000002c00267202 */ /* 0x000fe40000000f00 */
[----:B------:R-:W-:-:S07]  /*1a20*/  MOV R46, R40 ;  /* 0x00000028002e7202 */ /* 0x000fce0000000f00 */
[----:B------:R-:W-:Y:S05]  /*1a30*/  WARPSYNC.COLLECTIVE R7, `(.L_x_714) ;  /* 0x0000000007087348 */ /* 0x000fea0003c00000 */
[----:B------:R0:W1:Y:S02]  /*1a40*/  SHFL.BFLY P0, R40, R38, R9, R36 ;  /* 0x0c00000926287389 */ /* 0x0000640000000024 */
[----:B01----:R-:W-:Y:S05]  /*1a50*/  ENDCOLLECTIVE ;  /* 0x000000000000791b */ /* 0x003fea0003800000 */
.L_x_714:
[----:B------:R-:W-:Y:S01]  /*1a60*/  FADD.FTZ R46, R42, R46 ;  /* 0x0000002e2a2e7221 */ /* 0x000fe20000010000 */
[----:B------:R-:W-:-:S04]  /*1a70*/  HFMA2 R9, -RZ, RZ, 0, 1.1920928955078125e-07 ;  /* 0x00000002ff097431 */ /* 0x000fc800000001ff */
[----:B------:R-:W-:Y:S02]  /*1a80*/  MOV R38, R46 ;  /* 0x0000002e00267202 */ /* 0x000fe40000000f00 */
[----:B------:R-:W-:-:S07]  /*1a90*/  MOV R48, R40 ;  /* 0x0000002800307202 */ /* 0x000fce0000000f00 */
[----:B------:R-:W-:Y:S05]  /*1aa0*/  WARPSYNC.COLLECTIVE R7, `(.L_x_715) ;  /* 0x0000000007087348 */ /* 0x000fea0003c00000 */
[----:B------:R0:W1:Y:S02]  /*1ab0*/  SHFL.BFLY P0, R40, R38, R9, R36 ;  /* 0x0c00000926287389 */ /* 0x0000640000000024 */
[----:B01----:R-:W-:Y:S05]  /*1ac0*/  ENDCOLLECTIVE ;  /* 0x000000000000791b */ /* 0x003fea0003800000 */
.L_x_715:
[----:B------:R-:W-:-:S05]  /*1ad0*/  FADD.FTZ R48, R44, R48 ;  /* 0x000000302c307221 */ /* 0x000fca0000010000 */
[----:B------:R-:W-:Y:S02]  /*1ae0*/  MOV R38, R48 ;  /* 0x0000003000267202 */ /* 0x000fe40000000f00 */
[----:B------:R-:W-:-:S07]  /*1af0*/  MOV R50, R40 ;  /* 0x0000002800327202 */ /* 0x000fce0000000f00 */
[----:B------:R-:W-:Y:S05]  /*1b00*/  WARPSYNC.COLLECTIVE R7, `(.L_x_716) ;  /* 0x0000000007087348 */ /* 0x000fea0003c00000 */
[----:B------:R0:W1:Y:S02]  /*1b10*/  SHFL.BFLY P0, R40, R38, R9, R36 ;  /* 0x0c00000926287389 */ /* 0x0000640000000024 */
[----:B01----:R-:W-:Y:S05]  /*1b20*/  ENDCOLLECTIVE ;  /* 0x000000000000791b */ /* 0x003fea0003800000 */
.L_x_716:
[----:B------:R-:W-:Y:S01]  /*1b30*/  FADD.FTZ R50, R46, R50 ;  /* 0x000000322e327221 */ /* 0x000fe20000010000 */
[----:B------:R-:W-:-:S04]  /*1b40*/  HFMA2 R9, -RZ, RZ, 0, 5.9604644775390625e-08 ;  /* 0x00000001ff097431 */ /* 0x000fc800000001ff */
[----:B------:R-:W-:Y:S02]  /*1b50*/  MOV R38, R50 ;  /* 0x0000003200267202 */ /* 0x000fe40000000f00 */
[----:B------:R-:W-:-:S07]  /*1b60*/  MOV R52, R40 ;  /* 0x0000002800347202 */ /* 0x000fce0000000f00 */
[----:B------:R-:W-:Y:S05]  /*1b70*/  WARPSYNC.COLLECTIVE R7, `(.L_x_717) ;  /* 0x0000000007087348 */ /* 0x000fea0003c00000 */
[----:B------:R0:W1:Y:S02]  /*1b80*/  SHFL.BFLY P0, R40, R38, R9, R36 ;  /* 0x0c00000926287389 */ /* 0x0000640000000024 */
[----:B01----:R-:W-:Y:S05]  /*1b90*/  ENDCOLLECTIVE ;  /* 0x000000000000791b */ /* 0x003fea0003800000 */
.L_x_717:
[----:B------:R-:W-:-:S05]  /*1ba0*/  FADD.FTZ R52, R48, R52 ;  /* 0x0000003430347221 */ /* 0x000fca0000010000 */
[----:B------:R-:W-:Y:S02]  /*1bb0*/  MOV R38, R52 ;  /* 0x0000003400267202 */ /* 0x000fe40000000f00 */
[----:B------:R-:W-:-:S07]  /*1bc0*/  MOV R4, R40 ;  /* 0x0000002800047202 */ /* 0x000fce0000000f00 */
[----:B------:R-:W-:Y:S05]  /*1bd0*/  WARPSYNC.COLLECTIVE R7, `(.L_x_718) ;  /* 0x0000000007087348 */ /* 0x000fea0003c00000 */
[----:B------:R0:W1:Y:S02]  /*1be0*/  SHFL.BFLY P0, R40, R38, R9, R36 ;  /* 0x0c00000926287389 */ /* 0x0000640000000024 */
[----:B01----:R-:W-:Y:S05]  /*1bf0*/  ENDCOLLECTIVE ;  /* 0x000000000000791b */ /* 0x003fea0003800000 */
.L_x_718:
[----:B------:R-:W-:Y:S01]  /*1c00*/  FADD.FTZ R4, R50, R4 ;  /* 0x0000000432047221 */ /* 0x000fe20000010000 */
[----:B------:R-:W-:Y:S06]  /*1c10*/  BRA `(.L_x_719) ;  /* 0xfffffff000607947 */ /* 0x000fec000383ffff */
.L_x_720:
        /* <DEDUP_REMOVED lines=14> */
.L_x_1672:


//--------------------- .text._ZN13group_norm_v214gn_cuda_kernelI13__nv_bfloat16Li320ELi1ELi32ELi10ELi1024ELb0ELi1024ELi10ELi10ELi2ELb0ELi148ELb0ELb0ENS_16CompileConditionILi1000EEEEEvPT_PKS4_S7_S7_flPfS8_Pj --------------------------
	.section	.text._ZN13group_norm_v214gn_cuda_kernelI13__nv_bfloat16Li320ELi1ELi32ELi10ELi1024ELb0ELi1024ELi10ELi10ELi2ELb0ELi148ELb0ELb0ENS_16CompileConditionILi1000EEEEEvPT_PKS4_S7_S7_flPfS8_Pj,"ax",@progbits
	.align	128
        .global         _ZN13group_norm_v214gn_cuda_kernelI13__nv_bfloat16Li320ELi1ELi32ELi10ELi1024ELb0ELi1024ELi10ELi10ELi2ELb0ELi148ELb0ELb0ENS_16CompileConditionILi1000EEEEEvPT_PKS4_S7_S7_flPfS8_Pj
        .type           _ZN13group_norm_v214gn_cuda_kernelI13__nv_bfloat16Li320ELi1ELi32ELi10ELi1024ELb0ELi1024ELi10ELi10ELi2ELb0ELi148ELb0ELb0ENS_16CompileConditionILi1000EEEEEvPT_PKS4_S7_S7_flPfS8_Pj,@function
        .size           _ZN13group_norm_v214gn_cuda_kernelI13__nv_bfloat16Li320ELi1ELi32ELi10ELi1024ELb0ELi1024ELi10ELi10ELi2ELb0ELi148ELb0ELb0ENS_16CompileConditionILi1000EEEEEvPT_PKS4_S7_S7_flPfS8_Pj,(.L_x_1673 - _ZN13group_norm_v214gn_cuda_kernelI13__nv_bfloat16Li320ELi1ELi32ELi10ELi1024ELb0ELi1024ELi10ELi10ELi2ELb0ELi148ELb0ELb0ENS_16CompileConditionILi1000EEEEEvPT_PKS4_S7_S7_flPfS8_Pj)
        .other          _ZN13group_norm_v214gn_cuda_kernelI13__nv_bfloat16Li320ELi1ELi32ELi10ELi1024ELb0ELi1024ELi10ELi10ELi2ELb0ELi148ELb0ELb0ENS_16CompileConditionILi1000EEEEEvPT_PKS4_S7_S7_flPfS8_Pj,@"STO_CUDA_ENTRY STV_DEFAULT"
_ZN13group_norm_v214gn_cuda_kernelI13__nv_bfloat16Li320ELi1ELi32ELi10ELi1024ELb0ELi1024ELi10ELi10ELi2ELb0ELi148ELb0ELb0ENS_16CompileConditionILi1000EEEEEvPT_PKS4_S7_S7_flPfS8_Pj:
.text._ZN13group_norm_v214gn_cuda_kernelI13__nv_bfloat16Li320ELi1ELi32ELi10ELi1024ELb0ELi1024ELi10ELi10ELi2ELb0ELi148ELb0ELb0ENS_16CompileConditionILi1000EEEEEvPT_PKS4_S7_S7_flPfS8_Pj:
        /* <DEDUP_REMOVED lines=218> */
.L_x_733:
        /* <DEDUP_REMOVED lines=10> */
.L_x_721:
        /* <DEDUP_REMOVED lines=18> */
.L_x_724:
[----:B------:R-:W-:Y:S05]  /*0f60*/  BSYNC.RECONVERGENT B0 ;  /* 0x0000000000007941 */ /* 0x000fea0003800200 */
.L_x_723:
        /* <DEDUP_REMOVED lines=150> */
.L_x_722:
[----:B------:R-:W-:Y:S01]  /*18d0*/  HFMA2 R9, -RZ, RZ, 0, 4.76837158203125e-07 ;  /* 0x00000008ff097431 */ /* 0x000fe200000001ff */
[----:B-1----:R-:W-:Y:S02]  /*18e0*/  MOV R38, R4 ;  /* 0x0000000400267202 */ /* 0x002fe40000000f00 */
[----:B------:R-:W-:Y:S02]  /*18f0*/  MOV R36, 0x1f ;  /* 0x0000001f00247802 */ /* 0x000fe40000000f00 */
[----:B0-----:R-:W-:-:S07]  /*1900*/  MOV R7, 0xffffffff ;  /* 0xffffffff00077802 */ /* 0x001fce0000000f00 */
[----:B-----5:R-:W-:Y:S05]  /*1910*/  WARPSYNC.COLLECTIVE R7, `(.L_x_725) ;  /* 0x0000000007087348 */ /* 0x020fea0003c00000 */
[----:B------:R0:W1:Y:S02]  /*1920*/  SHFL.BFLY P0, R40, R38, R9, R36 ;  /* 0x0c00000926287389 */ /* 0x0000640000000024 */
[----:B01---5:R-:W-:Y:S05]  /*1930*/  ENDCOLLECTIVE ;  /* 0x000000000000791b */ /* 0x023fea0003800000 */
.L_x_725:
[----:B------:R-:W-:Y:S02]  /*1940*/  MOV R38, R5 ;  /* 0x0000000500267202 */ /* 0x000fe40000000f00 */
[----:B------:R-:W-:-:S07]  /*1950*/  MOV R42, R40 ;  /* 0x00000028002a7202 */ /* 0x000fce0000000f00 */
[----:B------:R-:W-:Y:S05]  /*1960*/  WARPSYNC.COLLECTIVE R7, `(.L_x_726) ;  /* 0x0000000007087348 */ /* 0x000fea0003c00000 */
[----:B------:R0:W1:Y:S02]  /*1970*/  SHFL.BFLY P0, R40, R38, R9, R36 ;  /* 0x0c00000926287389 */ /* 0x0000640000000024 */
[----:B01----:R-:W-:Y:S05]  /*1980*/  ENDCOLLECTIVE ;  /* 0x000000000000791b */ /* 0x003fea0003800000 */
.L_x_726:
[----:B------:R-:W-:Y:S01]  /*1990*/  FADD.FTZ R42, R42, R4 ;  /* 0x000000042a2a7221 */ /* 0x000fe20000010000 */
[----:B------:R-:W-:-:S04]  /*19a0*/  HFMA2 R9, -RZ, RZ, 0, 2.384185791015625e-07 ;  /* 0x00000004ff097431 */ /* 0x000fc800000001ff */
[----:B------:R-:W-:Y:S02]  /*19b0*/  MOV R38, R42 ;  /* 0x0000002a00267202 */ /* 0x000fe40000000f00 */
[----:B------:R-:W-:-:S07]  /*19c0*/  MOV R44, R40 ;  /* 0x00000028002c7202 */ /* 0x000fce0000000f00 */
[----:B------:R-:W-:Y:S05]  /*19d0*/  WARPSYNC.COLLECTIVE R7, `(.L_x_727) ;  /* 0x0000000007087348 */ /* 0x000fea0003c00000 */
[----:B------:R0:W1:Y:S02]  /*19e0*/  SHFL.BFLY P0, R40, R38, R9, R36 ;  /* 0x0c00000926287389 */ /* 0x0000640000000024 */
[----:B01----:R-:W-:Y:S05]  /*19f0*/  ENDCOLLECTIVE ;  /* 0x000000000000791b */ /* 0x003fea0003800000 */
.L_x_727:
[----:B------:R-:W-:-:S05]  /*1a00*/  FADD.FTZ R44, R44, R5 ;  /* 0x000000052c2c7221 */ /* 0x000fca0000010000 */
[----:B------:R-:W-:Y:S02]  /*1a10*/  MOV R38, R44 ;  /* 0x0000002c00267202 */ /* 0x000fe40000000f00 */
[----:B------:R-:W-:-:S07]  /*1a20*/  MOV R46, R40 ;  /* 0x00000028002e7202 */ /* 0x000fce0000000f00 */
[----:B------:R-:W-:Y:S05]  /*1a30*/  WARPSYNC.COLLECTIVE R7, `(.L_x_728) ;  /* 0x0000000007087348 */ /* 0x000fea0003c00000 */
[----:B------:R0:W1:Y:S02]  /*1a40*/  SHFL.BFLY P0, R40, R38, R9, R36 ;  /* 0x0c00000926287389 */ /* 0x0000640000000024 */
[----:B01----:R-:W-:Y:S05]  /*1a50*/  ENDCOLLECTIVE ;  /* 0x000000000000791b */ /* 0x003fea0003800000 */
.L_x_728:
[----:B------:R-:W-:Y:S01]  /*1a60*/  FADD.FTZ R46, R42, R46 ;  /* 0x0000002e2a2e7221 */ /* 0x000fe20000010000 */
[----:B------:R-:W-:-:S04]  /*1a70*/  HFMA2 R9, -RZ, RZ, 0, 1.1920928955078125e-07 ;  /* 0x00000002ff097431 */ /* 0x000fc800000001ff */
[----:B------:R-:W-:Y:S02]  /*1a80*/  MOV R38, R46 ;  /* 0x0000002e00267202 */ /* 0x000fe40000000f00 */
[----:B------:R-:W-:-:S07]  /*1a90*/  MOV R48, R40 ;  /* 0x0000002800307202 */ /* 0x000fce0000000f00 */
[----:B------:R-:W-:Y:S05]  /*1aa0*/  WARPSYNC.COLLECTIVE R7, `(.L_x_729) ;  /* 0x0000000007087348 */ /* 0x000fea0003c00000 */
[----:B------:R0:W1:Y:S02]  /*1ab0*/  SHFL.BFLY P0, R40, R38, R9, R36 ;  /* 0x0c00000926287389 */ /* 0x0000640000000024 */
[----:B01----:R-:W-:Y:S05]  /*1ac0*/  ENDCOLLECTIVE ;  /* 0x000000000000791b */ /* 0x003fea0003800000 */
.L_x_729:
[----:B------:R-:W-:-:S05]  /*1ad0*/  FADD.FTZ R48, R44, R48 ;  /* 0x000000302c307221 */ /* 0x000fca0000010000 */
[----:B------:R-:W-:Y:S02]  /*1ae0*/  MOV R38, R48 ;  /* 0x0000003000267202 */ /* 0x000fe40000000f00 */
[----:B------:R-:W-:-:S07]  /*1af0*/  MOV R50, R40 ;  /* 0x0000002800327202 */ /* 0x000fce0000000f00 */
[----:B------:R-:W-:Y:S05]  /*1b00*/  WARPSYNC.COLLECTIVE R7, `(.L_x_730) ;  /* 0x0000000007087348 */ /* 0x000fea0003c00000 */
[----:B------:R0:W1:Y:S02]  /*1b10*/  SHFL.BFLY P0, R40, R38, R9, R36 ;  /* 0x0c00000926287389 */ /* 0x0000640000000024 */
[----:B01----:R-:W-:Y:S05]  /*1b20*/  ENDCOLLECTIVE ;  /* 0x000000000000791b */ /* 0x003fea0003800000 */
.L_x_730:
[----:B------:R-:W-:Y:S01]  /*1b30*/  FADD.FTZ R50, R46, R50 ;  /* 0x000000322e327221 */ /* 0x000fe20000010000 */
[----:B------:R-:W-:-:S04]  /*1b40*/  HFMA2 R9, -RZ, RZ, 0, 5.9604644775390625e-08 ;  /* 0x00000001ff097431 */ /* 0x000fc800000001ff */
[----:B------:R-:W-:Y:S02]  /*1b50*/  MOV R38, R50 ;  /* 0x0000003200267202 */ /* 0x000fe40000000f00 */
[----:B------:R-:W-:-:S07]  /*1b60*/  MOV R52, R40 ;  /* 0x0000002800347202 */ /* 0x000fce0000000f00 */
[----:B------:R-:W-:Y:S05]  /*1b70*/  WARPSYNC.COLLECTIVE R7, `(.L_x_731) ;  /* 0x0000000007087348 */ /* 0x000fea0003c00000 */
[----:B------:R0:W1:Y:S02]  /*1b80*/  SHFL.BFLY P0, R40, R38, R9, R36 ;  /* 0x0c00000926287389 */ /* 0x0000640000000024 */
[----:B01----:R-:W-:Y:S05]  /*1b90*/  ENDCOLLECTIVE ;  /* 0x000000000000791b */ /* 0x003fea0003800000 */
.L_x_731:
[----:B------:R-:W-:-:S05]  /*1ba0*/  FADD.FTZ R52, R48, R52 ;  /* 0x0000003430347221 */ /* 0x000fca0000010000 */
[----:B------:R-:W-:Y:S02]  /*1bb0*/  MOV R38, R52 ;  /* 0x0000003400267202 */ /* 0x000fe40000000f00 */
[----:B------:R-:W-:-:S07]  /*1bc0*/  MOV R4, R40 ;  /* 0x0000002800047202 */ /* 0x000fce0000000f00 */
[----:B------:R-:W-:Y:S05]  /*1bd0*/  WARPSYNC.COLLECTIVE R7, `(.L_x_732) ;  /* 0x0000000007087348 */ /* 0x000fea0003c00000 */
[----:B------:R0:W1:Y:S02]  /*1be0*/  SHFL.BFLY P0, R40, R38, R9, R36 ;  /* 0x0c00000926287389 */ /* 0x0000640000000024 */
[----:B01----:R-:W-:Y:S05]  /*1bf0*/  ENDCOLLECTIVE ;  /* 0x000000000000791b */ /* 0x003fea0003800000 */
.L_x_732:
[----:B------:R-:W-:Y:S01]  /*1c00*/  FADD.FTZ R4, R50, R4 ;  /* 0x0000000432047221 */ /* 0x000fe20000010000 */
[----:B------:R-:W-:Y:S06]  /*1c10*/  BRA `(.L_x_733) ;  /* 0xfffffff000607947 */ /* 0x000fec000383ffff */
.L_x_734:
        /* <DEDUP_REMOVED lines=14> */
.L_x_1673:


//--------------------- .text._ZN13group_norm_v214gn_cuda_kernelI13__nv_bfloat16Li320ELi3ELi16ELi20ELi1024ELb1ELi4ELi320ELi320ELi4ELb1ELi1ELb0ELb0ENS_16CompileConditionILi1000EEEEEvPT_PKS4_S7_S7_flPfS8_Pj --------------------------
	.section	.text._ZN13group_norm_v214gn_cuda_kernelI13__nv_bfloat16Li320ELi3ELi16ELi20ELi1024ELb1ELi4ELi320ELi320ELi4ELb1ELi1ELb0ELb0ENS_16CompileConditionILi1000EEEEEvPT_PKS4_S7_S7_flPfS8_Pj,"ax",@progbits
	.align	128
        .global         _ZN13group_norm_v214gn_cuda_kernelI13__nv_bfloat16Li320ELi3ELi16ELi20ELi1024ELb1ELi4ELi320ELi320ELi4ELb1ELi1ELb0ELb0ENS_16CompileConditionILi1000EEEEEvPT_PKS4_S7_S7_flPfS8_Pj
        .type           _ZN13group_norm_v214gn_cuda_kernelI13__nv_bfloat16Li320ELi3ELi16ELi20ELi1024ELb1ELi4ELi320ELi320ELi4ELb1ELi1ELb0ELb0ENS_16CompileConditionILi1000EEEEEvPT_PKS4_S7_S7_flPfS8_Pj,@function
        .size           _ZN13group_norm_v214gn_cuda_kernelI13__nv_bfloat16Li320ELi3ELi16ELi20ELi1024ELb1ELi4ELi320ELi320ELi4ELb1ELi1ELb0ELb0ENS_16CompileConditionILi1000EEEEEvPT_PKS4_S7_S7_flPfS8_Pj,(.L_x_1674 - _ZN13group_norm_v214gn_cuda_kernelI13__nv_bfloat16Li320ELi3ELi16ELi20ELi1024ELb1ELi4ELi320ELi320ELi4ELb1ELi1ELb0ELb0ENS_16CompileConditionILi1000EEEEEvPT_PKS4_S7_S7_flPfS8_Pj)
        .other          _ZN13group_norm_v214gn_cuda_kernelI13__nv_bfloat16Li320ELi3ELi16ELi20ELi1024ELb1ELi4ELi320ELi320ELi4ELb1ELi1ELb0ELb0ENS_16CompileConditionILi1000EEEEEvPT_PKS4_S7_S7_flPfS8_Pj,@"STO_CUDA_ENTRY STV_DEFAULT"
_ZN13group_norm_v214gn_cuda_kernelI13__nv_bfloat16Li320ELi3ELi16ELi20ELi1024ELb1ELi4ELi320ELi320ELi4ELb1ELi1ELb0ELb0ENS_16CompileConditionILi1000EEEEEvPT_PKS4_S7_S7_flPfS8_Pj:
.text._ZN13group_norm_v214gn_cuda_kernelI13__nv_bfloat16Li320ELi3ELi16ELi20ELi1024ELb1ELi4ELi320ELi320ELi4ELb1ELi1ELb0ELb0ENS_16CompileConditionILi1000EEEEEvPT_PKS4_S7_S7_flPfS8_Pj:
[----:B------:R-:W-:Y:S08]  /*0000*/  LDC R1, c[0x0][0x37c] ;  /* 0x0000df00ff017b82 */ /* 0x000ff00000000800 */
[----:B------:R-:W0:Y:S08]  /*0010*/  S2UR UR8, SR_CTAID.Y ;  /* 0x00000000000879c3 */ /* 0x000e300000002600 */
[----:B------:R-:W0:Y:S02]  /*0020*/  LDC.64 R2, c[0x0][0x3a8] ;  /* 0x0000ea00ff027b82 */ /* 0x000e240000000a00 */
[----:B0-----:R-:W-:-:S04]  /*0030*/  ISETP.LE.U32.AND P0, PT, R2, UR8, PT ;  /* 0x0000000802007c0c */ /* 0x001fc8000bf03070 */
[----:B------:R-:W-:-:S13]  /*0040*/  ISETP.GE.AND.EX P0, PT, RZ, R3, PT, P0 ;  /* 0x00000003ff00720c */ /* 0x000fda0003f06300 */
[----:B------:R-:W-:Y:S05]  /*0050*/  @P0 EXIT ;  /* 0x000000000000094d */ /* 0x000fea0003800000 */
[----:B------:R-:W0:Y:S01]  /*0060*/  S2R R0, SR_TID.X ;  /* 0x0000000000007919 */ /* 0x000e220000002100 */
[----:B------:R-:W1:Y:S01]  /*0070*/  LDC.64 R10, c[0x0][0x390] ;  /* 0x0000e400ff0a7b82 */ /* 0x000e620000000a00 */
[----:B------:R-:W2:Y:S07]  /*0080*/  LDCU.64 UR12, c[0x0][0x358] ;  /* 0x00006b00ff0c77ac */ /* 0x000eae0008000a00 */
[----:B------:R-:W3:Y:S01]  /*0090*/  LDC.64 R12, c[0x0][0x398] ;  /* 0x0000e600ff0c7b82 */ /* 0x000ee20000000a00 */
[----:B------:R-:W4:Y:S01]  /*00a0*/  S2R R9, SR_CgaCtaId ;  /* 0x0000000000097919 */ /* 0x000f220000008800 */
[----:B------:R-:W4:Y:S06]  /*00b0*/  S2R R14, SR_CTAID.X ;  /* 0x00000000000e7919 */ /* 0x000f2c0000002500 */
        /* <DEDUP_REMOVED lines=12> */
[----:B---3--:R-:W-:Y:S02]  /*0180*/  IMAD.WIDE.U32 R12, R5, 0x2, R12 ;  /* 0x00000002050c7825 */ /* 0x008fe400078e000c */
[----:B--2---:R-:W5:Y:S04]  /*0190*/  LDG.E.64.CONSTANT R10, desc[UR12][R10.64] ;  /* 0x0000000c0a0a7981 */ /* 0x004f68000c1e9b00 */
[----:B------:R-:W5:Y:S01]  /*01a0*/  LDG.E.64.CONSTANT R12, desc[UR12][R12.64] ;  /* 0x0000000c0c0c7981 */ /* 0x000f62000c1e9b00 */
[----:B------:R-:W-:Y:S01]  /*01b0*/  MOV R4, 0x400 ;  /* 0x0000040000047802 */ /* 0x000fe20000000f00 */
[----:B------:R-:W-:Y:S01]  /*01c0*/  UMOV UR4, URZ ;  /* 0x000000ff00047c82 */ /* 0x000fe20008000000 */
[----:B------:R-:W-:Y:S01]  /*01d0*/  PRMT R6, R2, 0x9910, RZ ;  /* 0x0000991002067816 */ /* 0x000fe200000000ff */
[----:B------:R-:W-:Y:S01]  /*01e0*/  UMOV UR9, UR8 ;  /* 0x0000000800097c82 */ /* 0x000fe20008000000 */
[----:B------:R-:W-:Y:S01]  /*01f0*/  IADD3 R2, PT, PT, R4, 0xc80, RZ ;  /* 0x00000c8004027810 */ /* 0x000fe20007ffe0ff */
[----:B------:R-:W-:Y:S01]  /*0200*/  UMOV UR5, URZ ;  /* 0x000000ff00057c82 */ /* 0x000fe20008000000 */
[----:B----4-:R-:W-:Y:S01]  /*0210*/  LEA R4, R9, R4, 0x18 ;  /* 0x0000000409047211 */ /* 0x010fe200078ec0ff */
[----:B------:R-:W-:Y:S01]  /*0220*/  IMAD R6, R6, 0x67, RZ ;  /* 0x0000006706067824 */ /* 0x000fe200078e02ff */
[----:B------:R-:W-:-:S02]  /*0230*/  SHF.R.U32.HI R7, RZ, 0x2, R0 ;  /* 0x00000002ff077819 */ /* 0x000fc40000011600 */
[----:B------:R-:W-:Y:S02]  /*0240*/  LEA R8, R9, R2, 0x18 ;  /* 0x0000000209087211 */ /* 0x000fe400078ec0ff */
[----:B------:R-:W-:Y:S01]  /*0250*/  SHF.L.U32 R2, R14, 0x2, RZ ;  /* 0x000000020e027819 */ /* 0x000fe200000006ff */
[--C-:B------:R-:W-:Y:S01]  /*0260*/  IMAD R9, R7, 0xc8, R4.reuse ;  /* 0x000000c807097824 */ /* 0x100fe200078e0204 */
[----:B------:R-:W-:Y:S01]  /*0270*/  LOP3.LUT R7, R6, 0xffff, RZ, 0xc0, !PT ;  /* 0x0000ffff06077812 */ /* 0x000fe200078ec0ff */
[----:B------:R-:W-:Y:S01]  /*0280*/  IMAD R4, R15, 0x28, R4 ;  /* 0x000000280f047824 */ /* 0x000fe200078e0204 */
[----:B------:R-:W-:Y:S02]  /*0290*/  SHF.L.U32 R6, R0, 0x3, RZ ;  /* 0x0000000300067819 */ /* 0x000fe400000006ff */
[----:B------:R-:W-:Y:S02]  /*02a0*/  LOP3.LUT R2, R2, 0x3fc, RZ, 0xc0, !PT ;  /* 0x000003fc02027812 */ /* 0x000fe400078ec0ff */
[----:B------:R-:W-:-:S02]  /*02b0*/  LOP3.LUT P0, RZ, R14, 0xff, RZ, 0xc0, !PT ;  /* 0x000000ff0eff7812 */ /* 0x000fc4000780c0ff */
[----:B------:R-:W-:Y:S02]  /*02c0*/  ISETP.EQ.U32.AND P1, PT, R16, RZ, PT ;  /* 0x000000ff1000720c */ /* 0x000fe40003f22070 */
[----:B------:R-:W-:Y:S02]  /*02d0*/  SHF.R.U32.HI R7, RZ, 0x9, R7 ;  /* 0x00000009ff077819 */ /* 0x000fe40000011607 */
[----:B------:R-:W-:Y:S02]  /*02e0*/  LOP3.LUT R14, R6, 0x18, RZ, 0xc0, !PT ;  /* 0x00000018060e7812 */ /* 0x000fe400078ec0ff */
[----:B------:R-:W-:Y:S02]  /*02f0*/  IADD3 R6, PT, PT, R2, R3, RZ ;  /* 0x0000000302067210 */ /* 0x000fe40007ffe0ff */
[----:B------:R-:W-:Y:S02]  /*0300*/  ISETP.EQ.OR.EX P0, PT, R17, RZ, P0, P1 ;  /* 0x000000ff1100720c */ /* 0x000fe40000702710 */
[----:B------:R-:W-:Y:S01]  /*0310*/  LOP3.LUT R7, R7, 0xffff, RZ, 0xc0, !PT ;  /* 0x0000ffff07077812 */ /* 0x000fe200078ec0ff */
[----:B------:R-:W-:Y:S01]  /*0320*/  IMAD R6, R6, 0x140, R5 ;  /* 0x0000014006067824 */ /* 0x000fe200078e0205 */
[----:B------:R-:W-:-:S02]  /*0330*/  ISETP.GT.U32.OR P0, PT, R0, 0xf, P0 ;  /* 0x0000000f0000780c */ /* 0x000fc40000704470 */
[----:B------:R-:W-:Y:S02]  /*0340*/  IADD3 R2, PT, PT, R9, R14, RZ ;  /* 0x0000000e09027210 */ /* 0x000fe40007ffe0ff */
[----:B------:R-:W-:Y:S02]  /*0350*/  LEA R4, R3, R4, 0x3 ;  /* 0x0000000403047211 */ /* 0x000fe400078e18ff */
[----:B------:R-:W-:-:S07]  /*0360*/  LEA R5, R7, R8, 0x3 ;  /* 0x0000000807057211 */ /* 0x000fce00078e18ff */
.L_x_747:
[----:B------:R-:W-:Y:S01]  /*0370*/  HFMA2 R7, -RZ, RZ, 0, 0 ;  /* 0x00000000ff077431 */ /* 0x000fe200000001ff */
[----:B0-----:R-:W0:Y:S01]  /*0380*/  LDCU.64 UR10, c[0x0][0x388] ;  /* 0x00007100ff0a77ac */ /* 0x001e220008000a00 */
[----:B------:R-:W-:Y:S01]  /*0390*/  MOV R9, UR9 ;  /* 0x0000000900097c02 */ /* 0x000fe20008000f00 */
[----:B------:R-:W-:-:S04]  /*03a0*/  UIMAD UR6, UR5, 0x50000, URZ ;  /* 0x00050000050678a4 */ /* 0x000fc8000f8e02ff */
[----:B------:R-:W-:-:S05]  /*03b0*/  IMAD.WIDE.U32 R8, R9, 0x50000, R6 ;  /* 0x0005000009087825 */ /* 0x000fca00078e0006 */
[----:B------:R-:W-:Y:S02]  /*03c0*/  IADD3 R3, PT, PT, R9, UR6, RZ ;  /* 0x0000000609037c10 */ /* 0x000fe4000fffe0ff */
[C---:B------:R-:W-:Y:S02]  /*03d0*/  SHF.L.U32 R7, R8.reuse, 0x1, RZ ;  /* 0x0000000108077819 */ /* 0x040fe400000006ff */
[----:B------:R-:W-:Y:S02]  /*03e0*/  SHF.L.U64.HI R8, R8, 0x1, R3 ;  /* 0x0000000108087819 */ /* 0x000fe40000010203 */
[----:B0-----:R-:W-:-:S04]  /*03f0*/  IADD3 R14, P1, PT, R7, UR10, RZ ;  /* 0x0000000a070e7c10 */ /* 0x001fc8000ff3e0ff */
[----:B------:R-:W-:-:S06]  /*0400*/  IADD3.X R15, PT, PT, R8, UR11, RZ, P1, !PT ;  /* 0x0000000b080f7c10 */ /* 0x000fcc0008ffe4ff */
[----:B------:R-:W2:Y:S01]  /*0410*/  LDG.E.64.CONSTANT R14, desc[UR12][R14.64] ;  /* 0x0000000c0e0e7981 */ /* 0x000ea2000c1e9b00 */
[----:B------:R-:W-:Y:S01]  /*0420*/  ISETP.GT.U32.AND P1, PT, R0, 0x3f, PT ;  /* 0x0000003f0000780c */ /* 0x000fe20003f24070 */
[----:B------:R-:W-:Y:S01]  /*0430*/  UIADD3 UR10, UP0, UPT, UR9, 0x1, URZ ;  /* 0x00000001090a7890 */ /* 0x000fe2000ff1e0ff */
[----:B------:R-:W-:Y:S03]  /*0440*/  BSSY.RECONVERGENT B0, `(.L_x_735) ;  /* 0x0000023000007945 */ /* 0x000fe60003800200 */
[----:B------:R-:W-:Y:S01]  /*0450*/  UIADD3.X UR11, UPT, UPT, URZ, UR5, URZ, UP0, !UPT ;  /* 0x00000005ff0b7290 */ /* 0x000fe200087fe4ff */
[C---:B--2---:R-:W-:Y:S02]  /*0460*/  PRMT R9, R14.reuse, 0x7632, R9 ;  /* 0x000076320e097816 */ /* 0x044fe40000000009 */
[----:B------:R-:W-:Y:S02]  /*0470*/  SHF.L.U32 R3, R14, 0x10, RZ ;  /* 0x000000100e037819 */ /* 0x000fe400000006ff */
[----:B------:R-:W-:-:S02]  /*0480*/  SHF.L.U32 R9, R9, 0x10, RZ ;  /* 0x0000001009097819 */ /* 0x000fc400000006ff */
[----:B------:R-:W-:Y:S01]  /*0490*/  PRMT R49, R15, 0x7632, R49 ;  /* 0x000076320f317816 */ /* 0x000fe20000000031 */
[----:B------:R-:W-:Y:S01]  /*04a0*/  FADD.FTZ R16, RZ, R3 ;  /* 0x00000003ff107221 */ /* 0x000fe20000010000 */
[----:B------:R-:W-:Y:S01]  /*04b0*/  FFMA.FTZ R18, R3, R3, RZ ;  /* 0x0000000303127223 */ /* 0x000fe200000100ff */
[----:B------:R-:W-:Y:S02]  /*04c0*/  SHF.L.U32 R47, R15, 0x10, RZ ;  /* 0x000000100f2f7819 */ /* 0x000fe400000006ff */
[----:B------:R-:W-:Y:S01]  /*04d0*/  CS2R R14, SRZ ;  /* 0x00000000000e7805 */ /* 0x000fe2000001ff00 */
[----:B------:R-:W-:Y:S01]  /*04e0*/  FADD.FTZ R16, R16, R9 ;  /* 0x0000000910107221 */ /* 0x000fe20000010000 */
[----:B------:R-:W-:Y:S01]  /*04f0*/  FFMA.FTZ R18, R9, R9, R18 ;  /* 0x0000000909127223 */ /* 0x000fe20000010012 */
[----:B------:R-:W-:Y:S02]  /*0500*/  SHF.L.U32 R49, R49, 0x10, RZ ;  /* 0x0000001031317819 */ /* 0x000fe400000006ff */
[----:B------:R-:W-:Y:S01]  /*0510*/  FADD.FTZ R16, R16, R47 ;  /* 0x0000002f10107221 */ /* 0x000fe20000010000 */
[----:B------:R-:W-:-:S03]  /*0520*/  FFMA.FTZ R18, R47, R47, R18 ;  /* 0x0000002f2f127223 */ /* 0x000fc60000010012 */
[----:B------:R-:W-:Y:S01]  /*0530*/  FADD.FTZ R16, R16, R49 ;  /* 0x0000003110107221 */ /* 0x000fe20000010000 */
[----:B------:R-:W-:-:S05]  /*0540*/  FFMA.FTZ R17, R49, R49, R18 ;  /* 0x0000003131117223 */ /* 0x000fca0000010012 */
[----:B------:R0:W-:Y:S01]  /*0550*/  STS.64 [R4], R16 ;  /* 0x0000001004007388 */ /* 0x0001e20000000a00 */
[----:B------:R-:W-:Y:S06]  /*0560*/  BAR.SYNC.DEFER_BLOCKING 0x0 ;  /* 0x0000000000007b1d */ /* 0x000fec0000010000 */
[----:B------:R-:W-:Y:S05]  /*0570*/  @P1 BRA `(.L_x_736) ;  /* 0x00000000003c1947 */ /* 0x000fea0003800000 */
[----:B0-----:R-:W0:Y:S04]  /*0580*/  LDS.64 R16, [R2] ;  /* 0x0000000002107984 */ /* 0x001e280000000a00 */
[----:B------:R-:W1:Y:S04]  /*0590*/  LDS.64 R20, [R2+0x28] ;  /* 0x0000280002147984 */ /* 0x000e680000000a00 */
[----:B------:R-:W2:Y:S04]  /*05a0*/  LDS.64 R22, [R2+0x50] ;  /* 0x0000500002167984 */ /* 0x000ea80000000a00 */
[----:B------:R-:W3:Y:S04]  /*05b0*/  LDS.64 R24, [R2+0x78] ;  /* 0x0000780002187984 */ /* 0x000ee80000000a00 */
[----:B------:R-:W4:Y:S01]  /*05c0*/  LDS.64 R14, [R2+0xa0] ;  /* 0x0000a000020e7984 */ /* 0x000f220000000a00 */
        /* <DEDUP_REMOVED lines=10> */
.L_x_736:
[----:B------:R-:W-:Y:S05]  /*0670*/  BSYNC.RECONVERGENT B0 ;  /* 0x0000000000007941 */ /* 0x000fea0003800200 */
.L_x_735:
[----:B0-----:R-:W0:Y:S01]  /*0680*/  SHFL.BFLY PT, R17, R14, 0x2, 0x1f ;  /* 0x0c401f000e117f89 */ /* 0x001e2200000e0000 */
[C---:B------:R-:W-:Y:S01]  /*0690*/  LOP3.LUT P2, RZ, R0.reuse, 0x3c3, RZ, 0xc0, !PT ;  /* 0x000003c300ff7812 */ /* 0x040fe2000784c0ff */
[----:B------:R-:W-:Y:S01]  /*06a0*/  BSSY.RECONVERGENT B0, `(.L_x_737) ;  /* 0x0000016000007945 */ /* 0x000fe20003800200 */
[C---:B------:R-:W-:Y:S01]  /*06b0*/  ISETP.NE.AND P3, PT, R0.reuse, RZ, PT ;  /* 0x000000ff0000720c */ /* 0x040fe20003f65270 */
[----:B------:R-:W1:Y:S01]  /*06c0*/  SHFL.BFLY PT, R16, R15, 0x2, 0x1f ;  /* 0x0c401f000f107f89 */ /* 0x000e6200000e0000 */
[----:B------:R-:W-:Y:S01]  /*06d0*/  ISETP.GT.U32.AND P1, PT, R0, 0xff, PT ;  /* 0x000000ff0000780c */ /* 0x000fe20003f24070 */
        /* <DEDUP_REMOVED lines=8> */
[----:B------:R-:W1:Y:S07]  /*0760*/  LDCU UR6, c[0x0][0x374] ;  /* 0x00006e80ff0677ac */ /* 0x000e6e0008000800 */
[----:B------:R-:W2:Y:S01]  /*0770*/  LDC.64 R14, c[0x0][0x3b8] ;  /* 0x0000ee00ff0e7b82 */ /* 0x000ea20000000a00 */
[----:B-1----:R-:W-:Y:S02]  /*0780*/  UIMAD UR6, UR6, UR4, UR8 ;  /* 0x00000004060672a4 */ /* 0x002fe4000f8e0208 */
[----:B0-----:R-:W-:-:S04]  /*0790*/  USHF.L.U32 UR7, UR7, 0x1, URZ ;  /* 0x0000000107077899 */ /* 0x001fc800080006ff */
[----:B------:R-:W-:Y:S01]  /*07a0*/  MOV R17, UR6 ;  /* 0x0000000600117c02 */ /* 0x000fe20008000f00 */
[----:B------:R-:W-:-:S06]  /*07b0*/  ULOP3.LUT UR7, UR7, 0x1fe, URZ, 0xc0, !UPT ;  /* 0x000001fe07077892 */ /* 0x000fcc000f8ec0ff */
[----:B------:R-:W-:-:S04]  /*07c0*/  LEA R16, R0, UR7, 0x7 ;  /* 0x0000000700107c11 */ /* 0x000fc8000f8e38ff */
[----:B------:R-:W-:-:S05]  /*07d0*/  LEA R17, R17, R16, 0xd ;  /* 0x0000001011117211 */ /* 0x000fca00078e68ff */
[----:B--2---:R-:W-:-:S05]  /*07e0*/  IMAD.WIDE.U32 R14, R17, 0x4, R14 ;  /* 0x00000004110e7825 */ /* 0x004fca00078e000e */
[----:B------:R0:W-:Y:S02]  /*07f0*/  STG.E.64 desc[UR12][R14.64], R18 ;  /* 0x000000120e007986 */ /* 0x0001e4000c101b0c */
.L_x_738:
[----:B------:R-:W-:Y:S05]  /*0800*/  BSYNC.RECONVERGENT B0 ;  /* 0x0000000000007941 */ /* 0x000fea0003800200 */
.L_x_737:
[----:B------:R-:W-:Y:S01]  /*0810*/  BAR.SYNC.DEFER_BLOCKING 0x0 ;  /* 0x0000000000007b1d */ /* 0x000fe20000010000 */
[----:B------:R-:W-:-:S05]  /*0820*/  CS2R R42, SRZ ;  /* 0x00000000002a7805 */ /* 0x000fca000001ff00 */
[----:B------:R-:W-:Y:S05]  /*0830*/  @P3 BRA `(.L_x_739) ;  /* 0x00000000004c3947 */ /* 0x000fea0003800000 */
[----:B------:R-:W1:Y:S01]  /*0840*/  S2UR UR14, SR_CTAID.X ;  /* 0x00000000000e79c3 */ /* 0x000e620000002500 */
[----:B------:R-:W2:Y:S01]  /*0850*/  LDCU.64 UR6, c[0x0][0x3c0] ;  /* 0x00007800ff0677ac */ /* 0x000ea20008000a00 */
[----:B------:R-:W-:Y:S01]  /*0860*/  MOV R17, 0x7fffff01 ;  /* 0x7fffff0100117802 */ /* 0x000fe20000000f00 */
[----:B--2---:R-:W-:-:S04]  /*0870*/  ULEA UR6, UP0, UR8, UR6, 0x2 ;  /* 0x0000000608067291 */ /* 0x004fc8000f8010ff */
[----:B------:R-:W-:Y:S01]  /*0880*/  ULEA.HI.X UR7, UR8, UR7, URZ, 0x2, UP0 ;  /* 0x0000000708077291 */ /* 0x000fe200080f14ff */
[----:B-1----:R-:W-:Y:S02]  /*0890*/  ISETP.NE.AND P2, PT, RZ, UR14, PT ;  /* 0x0000000eff007c0c */ /* 0x002fe4000bf45270 */
[----:B0-----:R-:W-:Y:S02]  /*08a0*/  MOV R14, UR6 ;  /* 0x00000006000e7c02 */ /* 0x001fe40008000f00 */
[----:B------:R-:W-:Y:S02]  /*08b0*/  SEL R17, R17, 0x1, !P2 ;  /* 0x0000000111117807 */ /* 0x000fe40005000000 */
[----:B------:R-:W-:Y:S01]  /*08c0*/  MOV R15, UR7 ;  /* 0x00000007000f7c02 */ /* 0x000fe20008000f00 */
[----:B------:R-:W-:Y:S06]  /*08d0*/  MEMBAR.ALL.GPU ;  /* 0x0000000000007992 */ /* 0x000fec000000a000 */
[----:B------:R-:W-:-:S00]  /*08e0*/  ERRBAR ;  /* 0x00000000000079ab */ /* 0x000fc00000000000 */
[----:B------:R-:W-:Y:S06]  /*08f0*/  CGAERRBAR ;  /* 0x00000000000075ab */ /* 0x000fec0000000000 */
[----:B------:R0:W5:Y:S02]  /*0900*/  ATOM.E.ADD.STRONG.GPU PT, R17, desc[UR12][R14.64], R17 ;  /* 0x800000110e11798a */ /* 0x00016400081ef10c */
.L_x_740:
[----:B------:R-:W2:Y:S04]  /*0910*/  LD.E.STRONG.GPU R16, desc[UR12][R14.64] ;  /* 0x0000000c0e107980 */ /* 0x000ea8000c10f900 */
[----:B--2---:R-:W-:Y:S01]  /*0920*/  CCTL.IVALL ;  /* 0x00000000ff00798f */ /* 0x004fe20002000000 */
[----:B------:R-:W-:Y:S05]  /*0930*/  YIELD ;  /* 0x0000000000007946 */ /* 0x000fea0003800000 */
[----:B-----5:R-:W-:-:S04]  /*0940*/  LOP3.LUT R16, R16, R17, RZ, 0x3c, !PT ;  /* 0x0000001110107212 */ /* 0x020fc800078e3cff */
[----:B------:R-:W-:-:S13]  /*0950*/  ISETP.GT.AND P2, PT, R16, -0x1, PT ;  /* 0xffffffff1000780c */ /* 0x000fda0003f44270 */
[----:B------:R-:W-:Y:S05]  /*0960*/  @P2 BRA `(.L_x_740) ;  /* 0xfffffffc00e82947 */ /* 0x000fea000383ffff */
.L_x_739:
[----:B------:R-:W-:Y:S05]  /*0970*/  WARPSYNC.ALL ;  /* 0x0000000000007948 */ /* 0x000fea0003800000 */
[----:B------:R-:W-:Y:S06]  /*0980*/  BAR.SYNC.DEFER_BLOCKING 0x0 ;  /* 0x0000000000007b1d */ /* 0x000fec0000010000 */
[----:B------:R-:W-:Y:S04]  /*0990*/  BSSY.RECONVERGENT B0, `(.L_x_741) ;  /* 0x000005b000007945 */ /* 0x000fe80003800200 */
[----:B------:R-:W-:Y:S05]  /*09a0*/  @P1 BRA `(.L_x_742) ;  /* 0x0000000400641947 */ /* 0x000fea0003800000 */
[----:B------:R-:W1:Y:S01]  /*09b0*/  LDCU UR6, c[0x0][0x374] ;  /* 0x00006e80ff0677ac */ /* 0x000e620008000800 */
[----:B------:R-:W2:Y:S01]  /*09c0*/  LDC.64 R42, c[0x0][0x3b8] ;  /* 0x0000ee00ff2a7b82 */ /* 0x000ea20000000a00 */
[C---:B0-----:R-:W-:Y:S02]  /*09d0*/  SHF.L.U32 R14, R0.reuse, 0x4, RZ ;  /* 0x00000004000e7819 */ /* 0x041fe400000006ff */
[----:B------:R-:W-:Y:S02]  /*09e0*/  LOP3.LUT R15, R0, 0xf, RZ, 0xc0, !PT ;  /* 0x0000000f000f7812 */ /* 0x000fe400078ec0ff */
[----:B------:R-:W-:Y:S01]  /*09f0*/  LOP3.LUT R14, R14, 0xf00, RZ, 0xc0, !PT ;  /* 0x00000f000e0e7812 */ /* 0x000fe200078ec0ff */
[----:B-1----:R-:W-:-:S06]  /*0a00*/  UIMAD UR6, UR6, UR4, UR8 ;  /* 0x00000004060672a4 */ /* 0x002fcc000f8e0208 */
[----:B------:R-:W-:-:S04]  /*0a10*/  MOV R17, UR6 ;  /* 0x0000000600117c02 */ /* 0x000fc80008000f00 */
[----:B------:R-:W-:-:S04]  /*0a20*/  LEA R14, R17, R14, 0xc ;  /* 0x0000000e110e7211 */ /* 0x000fc800078e60ff */
[----:B------:R-:W-:-:S04]  /*0a30*/  IADD3 R14, PT, PT, R14, R15, RZ ;  /* 0x0000000f0e0e7210 */ /* 0x000fc80007ffe0ff */
[----:B------:R-:W-:-:S04]  /*0a40*/  SHF.L.U32 R45, R14, 0x1, RZ ;  /* 0x000000010e2d7819 */ /* 0x000fc800000006ff */
[C---:B------:R-:W-:Y:S01]  /*0a50*/  IADD3 R15, PT, PT, R45.reuse, 0x20, RZ ;  /* 0x000000202d0f7810 */ /* 0x040fe20007ffe0ff */
[C---:B--2---:R-:W-:Y:S01]  /*0a60*/  IMAD.WIDE.U32 R16, R45.reuse, 0x4, R42 ;  /* 0x000000042d107825 */ /* 0x044fe200078e002a */
[----:B------:R-:W-:-:S03]  /*0a70*/  IADD3 R41, PT, PT, R45, 0x40, RZ ;  /* 0x000000402d297810 */ /* 0x000fc60007ffe0ff */
[--C-:B------:R-:W-:Y:S02]  /*0a80*/  IMAD.WIDE.U32 R14, R15, 0x4, R42.reuse ;  /* 0x000000040f0e7825 */ /* 0x100fe400078e002a */
[----:B------:R-:W2:Y:S01]  /*0a90*/  LDG.E.64 R16, desc[UR12][R16.64] ;  /* 0x0000000c10107981 */ /* 0x000ea2000c1e1b00 */
[----:B------:R-:W-:Y:S01]  /*0aa0*/  IADD3 R39, PT, PT, R45, 0x60, RZ ;  /* 0x000000602d277810 */ /* 0x000fe20007ffe0ff */
        /* <DEDUP_REMOVED lines=36> */
[----:B------:R-:W-:-:S02]  /*0cf0*/  IMAD.WIDE.U32 R44, R51, 0x4, R42 ;  /* 0x00000004332c7825 */ /* 0x000fc400078e002a */
[----:B------:R-:W4:Y:S02]  /*0d00*/  LDG.E.64 R18, desc[UR12][R18.64] ;  /* 0x0000000c12127981 */ /* 0x000f24000c1e1b00 */
[----:B------:R-:W-:Y:S02]  /*0d10*/  IMAD.WIDE.U32 R42, R53, 0x4, R42 ;  /* 0x00000004352a7825 */ /* 0x000fe400078e002a */
[----:B------:R-:W4:Y:S04]  /*0d20*/  LDG.E.64 R44, desc[UR12][R44.64] ;  /* 0x0000000c2c2c7981 */ /* 0x000f28000c1e1b00 */
[----:B------:R-:W4:Y:S01]  /*0d30*/  LDG.E.64 R42, desc[UR12][R42.64] ;  /* 0x0000000c2a2a7981 */ /* 0x000f22000c1e1b00 */
[----:B--2---:R-:W-:Y:S01]  /*0d40*/  FADD.FTZ R51, RZ, R16 ;  /* 0x00000010ff337221 */ /* 0x004fe20000010000 */
[----:B------:R-:W-:-:S03]  /*0d50*/  FADD.FTZ R16, RZ, R17 ;  /* 0x00000011ff107221 */ /* 0x000fc60000010000 */
[----:B---3--:R-:W-:Y:S01]  /*0d60*/  FADD.FTZ R51, R14, R51 ;  /* 0x000000330e337221 */ /* 0x008fe20000010000 */
[----:B------:R-:W-:-:S03]  /*0d70*/  FADD.FTZ R16, R15, R16 ;  /* 0x000000100f107221 */ /* 0x000fc60000010000 */
[----:B----4-:R-:W-:Y:S01]  /*0d80*/  FADD.FTZ R51, R40, R51 ;  /* 0x0000003328337221 */ /* 0x010fe20000010000 */
        /* <DEDUP_REMOVED lines=27> */
.L_x_742:
[----:B------:R-:W-:Y:S05]  /*0f40*/  BSYNC.RECONVERGENT B0 ;  /* 0x0000000000007941 */ /* 0x000fea0003800200 */
.L_x_741:
        /* <DEDUP_REMOVED lines=19> */
[----:B------:R-:W0:Y:S01]  /*1080*/  S2UR UR7, SR_CgaCtaId ;  /* 0x00000000000779c3 */ /* 0x000e220000008800 */
[----:B------:R-:W-:Y:S01]  /*1090*/  FMUL.FTZ R14, R20, 4.8828125727595761418e-05 ;  /* 0x384ccccd140e7820 */ /* 0x000fe20000410000 */
[----:B------:R-:W-:Y:S02]  /*10a0*/  UMOV UR6, 0x400 ;  /* 0x0000040000067882 */ /* 0x000fe40000000000 */
[----:B------:R-:W-:Y:S01]  /*10b0*/  UIADD3 UR6, UPT, UPT, UR6, 0xc80, URZ ;  /* 0x00000c8006067890 */ /* 0x000fe2000fffe0ff */
[----:B------:R-:W-:-:S04]  /*10c0*/  FMUL.FTZ R15, R14, R14 ;  /* 0x0000000e0e0f7220 */ /* 0x000fc80000410000 */
[----:B------:R-:W-:-:S05]  /*10d0*/  FFMA.FTZ R15, R22, 4.8828125727595761418e-05, -R15 ;  /* 0x384ccccd160f7823 */ /* 0x000fca000001080f */
[----:B------:R-:W-:Y:S01]  /*10e0*/  FMNMX.FTZ R15, RZ, R15, !PT ;  /* 0x0000000fff0f7209 */ /* 0x000fe20007810000 */
[----:B0-----:R-:W-:-:S06]  /*10f0*/  ULEA UR6, UR7, UR6, 0x18 ;  /* 0x0000000607067291 */ /* 0x001fcc000f8ec0ff */
[----:B------:R-:W-:-:S05]  /*1100*/  LEA.HI R16, R0, UR6, RZ, 0x1f ;  /* 0x0000000600107c11 */ /* 0x000fca000f8ff8ff */
[----:B------:R0:W-:Y:S02]  /*1110*/  STS.64 [R16], R14 ;  /* 0x0000000e10007388 */ /* 0x0001e40000000a00 */
.L_x_744:
[----:B------:R-:W-:Y:S05]  /*1120*/  BSYNC.RECONVERGENT B0 ;  /* 0x0000000000007941 */ /* 0x000fea0003800200 */
.L_x_743:
[----:B------:R-:W-:Y:S01]  /*1130*/  BAR.SYNC.DEFER_BLOCKING 0x0 ;  /* 0x0000000000007b1d */ /* 0x000fe20000010000 */
[----:B0----5:R-:W-:Y:S02]  /*1140*/  PRMT R16, R10, 0x7632, R16 ;  /* 0x000076320a107816 */ /* 0x021fe40000000010 */
[----:B------:R-:W-:Y:S02]  /*1150*/  PRMT R17, R11, 0x7632, R17 ;  /* 0x000076320b117816 */ /* 0x000fe40000000011 */
[----:B------:R-:W-:Y:S01]  /*1160*/  PRMT R18, R12, 0x7632, R18 ;  /* 0x000076320c127816 */ /* 0x000fe20000000012 */
[----:B------:R-:W-:Y:S01]  /*1170*/  BSSY.RECONVERGENT B0, `(.L_x_745) ;  /* 0x0000013000007945 */ /* 0x000fe20003800200 */
[----:B------:R-:W-:-:S03]  /*1180*/  PRMT R19, R13, 0x7632, R19 ;  /* 0x000076320d137816 */ /* 0x000fc60000000013 */
[----:B------:R-:W-:Y:S05]  /*1190*/  @P0 BRA `(.L_x_746) ;  /* 0x0000000000400947 */ /* 0x000fea0003800000 */
[----:B------:R-:W0:Y:S01]  /*11a0*/  S2UR UR7, SR_CgaCtaId ;  /* 0x00000000000779c3 */ /* 0x000e220000008800 */
[----:B------:R-:W-:Y:S01]  /*11b0*/  UMOV UR6, 0x400 ;  /* 0x0000040000067882 */ /* 0x000fe20000000000 */
[----:B------:R-:W-:Y:S01]  /*11c0*/  SHF.L.U32 R14, R0, 0x1, RZ ;  /* 0x00000001000e7819 */ /* 0x000fe200000006ff */
[----:B------:R-:W-:Y:S01]  /*11d0*/  UIADD3 UR6, UPT, UPT, UR6, 0xc80, URZ ;  /* 0x00000c8006067890 */ /* 0x000fe2000fffe0ff */
[----:B------:R-:W-:Y:S02]  /*11e0*/  MOV R15, UR9 ;  /* 0x00000009000f7c02 */ /* 0x000fe40008000f00 */
[----:B------:R-:W-:Y:S02]  /*11f0*/  MOV R22, UR9 ;  /* 0x0000000900167c02 */ /* 0x000fe40008000f00 */
[----:B------:R-:W-:Y:S02]  /*1200*/  LEA R15, P1, R15, R14, 0x5 ;  /* 0x0000000e0f0f7211 */ /* 0x000fe400078228ff */
[----:B------:R-:W-:-:S04]  /*1210*/  MOV R23, UR5 ;  /* 0x0000000500177c02 */ /* 0x000fc80008000f00 */
[----:B------:R-:W-:Y:S01]  /*1220*/  LEA.HI.X R22, R22, RZ, R23, 0x5, P1 ;  /* 0x000000ff16167211 */ /* 0x000fe200008f2c17 */
[----:B0-----:R-:W-:-:S06]  /*1230*/  ULEA UR6, UR7, UR6, 0x18 ;  /* 0x0000000607067291 */ /* 0x001fcc000f8ec0ff */
[----:B------:R-:W-:-:S05]  /*1240*/  LEA R20, R0, UR6, 0x3 ;  /* 0x0000000600147c11 */ /* 0x000fca000f8e18ff */
[----:B------:R-:W0:Y:S01]  /*1250*/  LDCU.64 UR6, c[0x0][0x3b0] ;  /* 0x00007600ff0677ac */ /* 0x000e220008000a00 */
[----:B------:R-:W1:Y:S01]  /*1260*/  LDS.64 R20, [R20] ;  /* 0x0000000014147984 */ /* 0x000e620000000a00 */
[----:B0-----:R-:W-:-:S04]  /*1270*/  LEA R14, P1, R15, UR6, 0x2 ;  /* 0x000000060f0e7c11 */ /* 0x001fc8000f8210ff */
[----:B------:R-:W-:-:S05]  /*1280*/  LEA.HI.X R15, R15, UR7, R22, 0x2, P1 ;  /* 0x000000070f0f7c11 */ /* 0x000fca00088f1416 */
[----:B-1----:R0:W-:Y:S04]  /*1290*/  STG.E.64 desc[UR12][R14.64], R20 ;  /* 0x000000140e007986 */ /* 0x0021e8000c101b0c */
.L_x_746:
[----:B------:R-:W-:Y:S05]  /*12a0*/  BSYNC.RECONVERGENT B0 ;  /* 0x0000000000007941 */ /* 0x000fea0003800200 */
.L_x_745:
[----:B0-----:R-:W0:Y:S01]  /*12b0*/  LDS.64 R14, [R5] ;  /* 0x00000000050e7984 */ /* 0x001e220000000a00 */
[----:B------:R-:W0:Y:S01]  /*12c0*/  LDCU UR5, c[0x0][0x3a0] ;  /* 0x00007400ff0577ac */ /* 0x000e220008000800 */
[----:B------:R-:W-:Y:S02]  /*12d0*/  SHF.L.U32 R21, R18, 0x10, RZ ;  /* 0x0000001012157819 */ /* 0x000fe400000006ff */
[----:B------:R-:W-:Y:S01]  /*12e0*/  SHF.L.U32 R17, R17, 0x10, RZ ;  /* 0x0000001011117819 */ /* 0x000fe200000006ff */
[----:B------:R-:W1:Y:S01]  /*12f0*/  LDCU.64 UR6, c[0x0][0x380] ;  /* 0x00007000ff0677ac */ /* 0x000e620008000a00 */
[----:B------:R-:W-:Y:S01]  /*1300*/  SHF.L.U32 R19, R19, 0x10, RZ ;  /* 0x0000001013137819 */ /* 0x000fe200000006ff */
[----:B------:R-:W2:Y:S01]  /*1310*/  LDCU.64 UR14, c[0x0][0x3a8] ;  /* 0x00007500ff0e77ac */ /* 0x000ea20008000a00 */
[----:B------:R-:W-:Y:S01]  /*1320*/  ULOP3.LUT UR4, UR4, 0x1, URZ, 0x3c, !UPT ;  /* 0x0000000104047892 */ /* 0x000fe2000f8e3cff */
[----:B------:R-:W-:Y:S01]  /*1330*/  UMOV UR9, UR10 ;  /* 0x0000000a00097c82 */ /* 0x000fe20008000000 */
[----:B--2---:R-:W-:-:S04]  /*1340*/  UISETP.GE.U32.AND UP0, UPT, UR10, UR14, UPT ;  /* 0x0000000e0a00728c */ /* 0x004fc8000bf06070 */
[----:B------:R-:W-:Y:S01]  /*1350*/  UISETP.GE.AND.EX UP0, UPT, UR11, UR15, UPT, UP0 ;  /* 0x0000000f0b00728c */ /* 0x000fe2000bf06300 */
[----:B0-----:R-:W-:Y:S01]  /*1360*/  FADD.FTZ R15, R15, UR5 ;  /* 0x000000050f0f7e21 */ /* 0x001fe20008010000 */
[--C-:B------:R-:W-:Y:S01]  /*1370*/  FADD.FTZ R20, R9, -R14.reuse ;  /* 0x8000000e09147221 */ /* 0x100fe20000010000 */
[--C-:B------:R-:W-:Y:S01]  /*1380*/  FADD.FTZ R22, R49, -R14.reuse ;  /* 0x8000000e31167221 */ /* 0x100fe20000010000 */
[----:B------:R-:W-:Y:S01]  /*1390*/  SHF.L.U32 R9, R16, 0x10, RZ ;  /* 0x0000001010097819 */ /* 0x000fe200000006ff */
[--C-:B------:R-:W-:Y:S01]  /*13a0*/  FADD.FTZ R16, R3, -R14.reuse ;  /* 0x8000000e03107221 */ /* 0x100fe20000010000 */
[----:B------:R-:W-:Y:S01]  /*13b0*/  FADD.FTZ R14, R47, -R14 ;  /* 0x8000000e2f0e7221 */ /* 0x000fe20000010000 */
[----:B------:R-:W0:Y:S01]  /*13c0*/  MUFU.RSQ R15, R15 ;  /* 0x0000000f000f7308 */ /* 0x000e220000001400 */
[----:B------:R-:W-:Y:S01]  /*13d0*/  SHF.L.U32 R3, R10, 0x10, RZ ;  /* 0x000000100a037819 */ /* 0x000fe200000006ff */
[----:B------:R-:W-:Y:S01]  /*13e0*/  UMOV UR5, UR11 ;  /* 0x0000000b00057c82 */ /* 0x000fe20008000000 */
[C---:B0-----:R-:W-:Y:S01]  /*13f0*/  FMUL.FTZ R20, R15.reuse, R20 ;  /* 0x000000140f147220 */ /* 0x041fe20000410000 */
[C---:B------:R-:W-:Y:S01]  /*1400*/  FMUL.FTZ R22, R15.reuse, R22 ;  /* 0x000000160f167220 */ /* 0x040fe20000410000 */
[C---:B------:R-:W-:Y:S01]  /*1410*/  FMUL.FTZ R16, R15.reuse, R16 ;  /* 0x000000100f107220 */ /* 0x040fe20000410000 */
[----:B------:R-:W-:Y:S01]  /*1420*/  FMUL.FTZ R14, R15, R14 ;  /* 0x0000000e0f0e7220 */ /* 0x000fe20000410000 */
[----:B------:R-:W-:Y:S01]  /*1430*/  FFMA.FTZ R20, R20, R9, R21 ;  /* 0x0000000914147223 */ /* 0x000fe20000010015 */
[----:B------:R-:W-:Y:S01]  /*1440*/  SHF.L.U32 R9, R12, 0x10, RZ ;  /* 0x000000100c097819 */ /* 0x000fe200000006ff */
[----:B------:R-:W-:Y:S01]  /*1450*/  FFMA.FTZ R22, R22, R17, R19 ;  /* 0x0000001116167223 */ /* 0x000fe20000010013 */
[----:B------:R-:W-:Y:S01]  /*1460*/  SHF.L.U32 R17, R11, 0x10, RZ ;  /* 0x000000100b117819 */ /* 0x000fe200000006ff */
[----:B------:R-:W-:Y:S01]  /*1470*/  FMUL.FTZ R18, R20, -1.4426950216293334961 ;  /* 0xbfb8aa3b14127820 */ /* 0x000fe20000410000 */
[----:B------:R-:W-:Y:S01]  /*1480*/  SHF.L.U32 R19, R13, 0x10, RZ ;  /* 0x000000100d137819 */ /* 0x000fe200000006ff */
[----:B------:R-:W-:Y:S01]  /*1490*/  FFMA.FTZ R3, R16, R3, R9 ;  /* 0x0000000310037223 */ /* 0x000fe20000010009 */
[----:B------:R-:W-:-:S03]  /*14a0*/  FMUL.FTZ R15, R22, -1.4426950216293334961 ;  /* 0xbfb8aa3b160f7820 */ /* 0x000fc60000410000 */
[----:B------:R-:W-:Y:S01]  /*14b0*/  FFMA.FTZ R17, R14, R17, R19 ;  /* 0x000000110e117223 */ /* 0x000fe20000010013 */
[----:B------:R-:W-:Y:S01]  /*14c0*/  FMUL.FTZ R9, R3, -1.4426950216293334961 ;  /* 0xbfb8aa3b03097820 */ /* 0x000fe20000410000 */
[----:B------:R-:W0:Y:S02]  /*14d0*/  MUFU.EX2 R18, R18 ;  /* 0x0000001200127308 */ /* 0x000e240000000800 */
[----:B------:R-:W-:-:S06]  /*14e0*/  FMUL.FTZ R14, R17, -1.4426950216293334961 ;  /* 0xbfb8aa3b110e7820 */ /* 0x000fcc0000410000 */
[----:B------:R-:W2:Y:S08]  /*14f0*/  MUFU.EX2 R9, R9 ;  /* 0x0000000900097308 */ /* 0x000eb00000000800 */
[----:B------:R-:W3:Y:S01]  /*1500*/  MUFU.EX2 R15, R15 ;  /* 0x0000000f000f7308 */ /* 0x000ee20000000800 */
[----:B0-----:R-:W-:-:S07]  /*1510*/  FADD.FTZ R18, R18, 1 ;  /* 0x3f80000012127421 */ /* 0x001fce0000010000 */
[----:B------:R-:W0:Y:S01]  /*1520*/  MUFU.EX2 R14, R14 ;  /* 0x0000000e000e7308 */ /* 0x000e220000000800 */
[----:B--2---:R-:W-:-:S07]  /*1530*/  FADD.FTZ R16, R9, 1 ;  /* 0x3f80000009107421 */ /* 0x004fce0000010000 */
[----:B------:R-:W2:Y:S01]  /*1540*/  MUFU.RCP R21, R18 ;  /* 0x0000001200157308 */ /* 0x000ea20000001000 */
[----:B---3--:R-:W-:-:S07]  /*1550*/  FADD.FTZ R19, R15, 1 ;  /* 0x3f8000000f137421 */ /* 0x008fce0000010000 */
[----:B------:R-:W3:Y:S01]  /*1560*/  MUFU.RCP R16, R16 ;  /* 0x0000001000107308 */ /* 0x000ee20000001000 */
[----:B0-----:R-:W-:Y:S01]  /*1570*/  FADD.FTZ R9, R14, 1 ;  /* 0x3f8000000e097421 */ /* 0x001fe20000010000 */
[----:B-1----:R-:W-:-:S04]  /*1580*/  IADD3 R14, P1, PT, R7, UR6, RZ ;  /* 0x00000006070e7c10 */ /* 0x002fc8000ff3e0ff */
[----:B------:R-:W-:Y:S02]  /*1590*/  IADD3.X R15, PT, PT, R8, UR7, RZ, P1, !PT ;  /* 0x00000007080f7c10 */ /* 0x000fe40008ffe4ff */
[----:B------:R-:W0:Y:S01]  /*15a0*/  MUFU.RCP R19, R19 ;  /* 0x0000001300137308 */ /* 0x000e220000001000 */
[----:B--2---:R-:W-:-:S07]  /*15b0*/  FMUL.FTZ R20, R20, R21 ;  /* 0x0000001514147220 */ /* 0x004fce0000410000 */
[----:B------:R-:W1:Y:S01]  /*15c0*/  MUFU.RCP R24, R9 ;  /* 0x0000000900187308 */ /* 0x000e620000001000 */
[----:B---3--:R-:W-:-:S05]  /*15d0*/  FMUL.FTZ R3, R3, R16 ;  /* 0x0000001003037220 */ /* 0x008fca0000410000 */
[----:B------:R-:W-:Y:S01]  /*15e0*/  F2FP.BF16.F32.PACK_AB R16, R20, R3 ;  /* 0x000000031410723e */ /* 0x000fe200000010ff */
[----:B0-----:R-:W-:Y:S01]  /*15f0*/  FMUL.FTZ R22, R22, R19 ;  /* 0x0000001316167220 */ /* 0x001fe20000410000 */
[----:B-1----:R-:W-:-:S05]  /*1600*/  FMUL.FTZ R17, R17, R24 ;  /* 0x0000001811117220 */ /* 0x002fca0000410000 */
[----:B------:R-:W-:-:S05]  /*1610*/  F2FP.BF16.F32.PACK_AB R17, R22, R17 ;  /* 0x000000111611723e */ /* 0x000fca00000010ff */
[----:B------:R0:W-:Y:S01]  /*1620*/  STG.E.64 desc[UR12][R14.64], R16 ;  /* 0x000000100e007986 */ /* 0x0001e2000c101b0c */
[----:B------:R-:W-:Y:S05]  /*1630*/  BRA.U !UP0, `(.L_x_747) ;  /* 0xffffffed084c7547 */ /* 0x000fea000b83ffff */
[----:B------:R-:W-:Y:S05]  /*1640*/  EXIT ;  /* 0x000000000000794d */ /* 0x000fea0003800000 */
.L_x_748:
        /* <DEDUP_REMOVED lines=11> */
.L_x_1674:


//--------------------- .text._ZN13group_norm_v214gn_cuda_kernelI13__nv_bfloat16Li320ELi1ELi16ELi20ELi1024ELb1ELi8ELi320ELi320ELi4ELb1ELi1ELb0ELb0ENS_16CompileConditionILi1000EEEEEvPT_PKS4_S7_S7_flPfS8_Pj --------------------------
	.section	.text._ZN13group_norm_v214gn_cuda_kernelI13__nv_bfloat16Li320ELi1ELi16ELi20ELi1024ELb1ELi8ELi320ELi320ELi4ELb1ELi1ELb0ELb0ENS_16CompileConditionILi1000EEEEEvPT_PKS4_S7_S7_flPfS8_Pj,"ax",@progbits
	.align	128
        .global         _ZN13group_norm_v214gn_cuda_kernelI13__nv_bfloat16Li320ELi1ELi16ELi20ELi1024ELb1ELi8ELi320ELi320ELi4ELb1ELi1ELb0ELb0ENS_16CompileConditionILi1000EEEEEvPT_PKS4_S7_S7_flPfS8_Pj
        .type           _ZN13group_norm_v214gn_cuda_kernelI13__nv_bfloat16Li320ELi1ELi16ELi20ELi1024ELb1ELi8ELi320ELi320ELi4ELb1ELi1ELb0ELb0ENS_16CompileConditionILi1000EEEEEvPT_PKS4_S7_S7_flPfS8_Pj,@function
        .size           _ZN13group_norm_v214gn_cuda_kernelI13__nv_bfloat16Li320ELi1ELi16ELi20ELi1024ELb1ELi8ELi320ELi320ELi4ELb1ELi1ELb0ELb0ENS_16CompileConditionILi1000EEEEEvPT_PKS4_S7_S7_flPfS8_Pj,(.L_x_1675 - _ZN13group_norm_v214gn_cuda_kernelI13__nv_bfloat16Li320ELi1ELi16ELi20ELi1024ELb1ELi8ELi320ELi320ELi4ELb1ELi1ELb0ELb0ENS_16CompileConditionILi1000EEEEEvPT_PKS4_S7_S7_flPfS8_Pj)
        .other          _ZN13group_norm_v214gn_cuda_kernelI13__nv_bfloat16Li320ELi1ELi16ELi20ELi1024ELb1ELi8ELi320ELi320ELi4ELb1ELi1ELb0ELb0ENS_16CompileConditionILi1000EEEEEvPT_PKS4_S7_S7_flPfS8_Pj,@"STO_CUDA_ENTRY STV_DEFAULT"
_ZN13group_norm_v214gn_cuda_kernelI13__nv_bfloat16Li320ELi1ELi16ELi20ELi1024ELb1ELi8ELi320ELi320ELi4ELb1ELi1ELb0ELb0ENS_16CompileConditionILi1000EEEEEvPT_PKS4_S7_S7_flPfS8_Pj:
.text._ZN13group_norm_v214gn_cuda_kernelI13__nv_bfloat16Li320ELi1ELi16ELi20ELi1024ELb1ELi8ELi320ELi320ELi4ELb1ELi1ELb0ELb0ENS_16CompileConditionILi1000EEEEEvPT_PKS4_S7_S7_flPfS8_Pj:
        /* <DEDUP_REMOVED lines=10> */
[----:B------:R-:W4:Y:S07]  /*00a0*/  S2R R10, SR_CTAID.X ;  /* 0x00000000000a7919 */ /* 0x000f2e0000002500 */
[----:B------:R-:W4:Y:S01]  /*00b0*/  S2UR UR5, SR_CgaCtaId ;  /* 0x00000000000579c3 */ /* 0x000f220000008800 */
[----:B------:R-:W-:Y:S01]  /*00c0*/  UMOV UR4, 0x400 ;  /* 0x0000040000047882 */ /* 0x000fe20000000000 */
[----:B------:R-:W4:Y:S06]  /*00d0*/  LDCU.64 UR6, c[0x0][0x3c0] ;  /* 0x00007800ff0677ac */ /* 0x000f2c0008000a00 */
        /* <DEDUP_REMOVED lines=15> */
[----:B----4-:R-:W-:Y:S01]  /*01d0*/  ULEA UR8, UR5, UR4, 0x18 ;  /* 0x0000000405087291 */ /* 0x010fe2000f8ec0ff */
[----:B------:R-:W-:Y:S01]  /*01e0*/  SHF.R.U32.HI R5, RZ, 0x2, R0 ;  /* 0x00000002ff057819 */ /* 0x000fe20000011600 */
[----:B------:R-:W-:Y:S01]  /*01f0*/  ULEA UR6, UP0, UR9, UR6, 0x2 ;  /* 0x0000000609067291 */ /* 0x000fe2000f8010ff */
[----:B------:R-:W-:Y:S01]  /*0200*/  SHF.L.U32 R4, R0, 0x3, RZ ;  /* 0x0000000300047819 */ /* 0x000fe200000006ff */
[----:B------:R-:W-:Y:S01]  /*0210*/  UIADD3 UR4, UPT, UPT, UR4, 0xc80, URZ ;  /* 0x00000c8004047890 */ /* 0x000fe2000fffe0ff */
[----:B------:R-:W-:Y:S01]  /*0220*/  SHF.L.U32 R6, R10, 0x3, RZ ;  /* 0x000000030a067819 */ /* 0x000fe200000006ff */
[----:B------:R-:W-:Y:S01]  /*0230*/  ULEA.HI.X UR7, UR9, UR7, URZ, 0x2, UP0 ;  /* 0x0000000709077291 */ /* 0x000fe200080f14ff */
[----:B------:R-:W-:Y:S01]  /*0240*/  MOV R14, UR8 ;  /* 0x00000008000e7c02 */ /* 0x000fe20008000f00 */
[----:B------:R-:W-:Y:S01]  /*0250*/  ULEA UR4, UR5, UR4, 0x18 ;  /* 0x0000000405047291 */ /* 0x000fe2000f8ec0ff */
[----:B------:R-:W-:Y:S01]  /*0260*/  LOP3.LUT R8, R4, 0x18, RZ, 0xc0, !PT ;  /* 0x0000001804087812 */ /* 0x000fe200078ec0ff */
[----:B------:R-:W-:Y:S01]  /*0270*/  HFMA2 R17, -RZ, RZ, 0, 0 ;  /* 0x00000000ff117431 */ /* 0x000fe200000001ff */
[----:B------:R-:W-:Y:S01]  /*0280*/  LOP3.LUT R6, R6, 0x3f8, RZ, 0xc0, !PT ;  /* 0x000003f806067812 */ /* 0x000fe200078ec0ff */
[----:B------:R-:W-:Y:S01]  /*0290*/  IMAD R5, R5, 0xc8, R14 ;  /* 0x000000c805057824 */ /* 0x000fe200078e020e */
[----:B------:R-:W-:-:S02]  /*02a0*/  ISETP.EQ.U32.AND P1, PT, R12, RZ, PT ;  /* 0x000000ff0c00720c */ /* 0x000fc40003f22070 */
[----:B------:R-:W-:Y:S02]  /*02b0*/  IADD3 R6, PT, PT, R7, R6, RZ ;  /* 0x0000000607067210 */ /* 0x000fe40007ffe0ff */
[----:B------:R-:W-:Y:S01]  /*02c0*/  IADD3 R5, PT, PT, R5, R8, RZ ;  /* 0x0000000805057210 */ /* 0x000fe20007ffe0ff */
[----:B------:R-:W-:Y:S01]  /*02d0*/  IMAD R8, R9, 0x28, R14 ;  /* 0x0000002809087824 */ /* 0x000fe200078e020e */
[----:B------:R-:W-:Y:S02]  /*02e0*/  PRMT R9, R3, 0x9910, RZ ;  /* 0x0000991003097816 */ /* 0x000fe400000000ff */
[C---:B------:R-:W-:Y:S02]  /*02f0*/  LOP3.LUT P0, RZ, R10.reuse, 0x7f, RZ, 0xc0, !PT ;  /* 0x0000007f0aff7812 */ /* 0x040fe4000780c0ff */
[----:B------:R-:W-:Y:S01]  /*0300*/  LEA R7, R7, R8, 0x3 ;  /* 0x0000000807077211 */ /* 0x000fe200078e18ff */
[----:B------:R-:W-:Y:S01]  /*0310*/  IMAD R9, R9, 0x67, RZ ;  /* 0x0000006709097824 */ /* 0x000fe200078e02ff */
[----:B------:R-:W0:Y:S01]  /*0320*/  LDC R8, c[0x0][0x374] ;  /* 0x0000dd00ff087b82 */ /* 0x000e220000000800 */
[----:B------:R-:W-:-:S02]  /*0330*/  SHF.L.U32 R3, R10, 0x1, RZ ;  /* 0x000000010a037819 */ /* 0x000fc400000006ff */
[----:B------:R-:W-:Y:S02]  /*0340*/  ISETP.EQ.OR.EX P0, PT, R13, RZ, P0, P1 ;  /* 0x000000ff0d00720c */ /* 0x000fe40000702710 */
[----:B------:R-:W-:Y:S02]  /*0350*/  LOP3.LUT R9, R9, 0xffff, RZ, 0xc0, !PT ;  /* 0x0000ffff09097812 */ /* 0x000fe400078ec0ff */
[----:B------:R-:W-:Y:S02]  /*0360*/  MOV R12, 0x7fffff81 ;  /* 0x7fffff81000c7802 */ /* 0x000fe40000000f00 */
[----:B------:R-:W-:Y:S02]  /*0370*/  SHF.R.U32.HI R9, RZ, 0x9, R9 ;  /* 0x00000009ff097819 */ /* 0x000fe40000011609 */
[----:B------:R-:W-:Y:S02]  /*0380*/  ISETP.NE.AND P1, PT, R10, RZ, PT ;  /* 0x000000ff0a00720c */ /* 0x000fe40003f25270 */
[----:B------:R-:W-:-:S02]  /*0390*/  LOP3.LUT R3, R3, 0xfe, RZ, 0xc0, !PT ;  /* 0x000000fe03037812 */ /* 0x000fc400078ec0ff */
[----:B------:R-:W-:Y:S02]  /*03a0*/  LOP3.LUT R9, R9, 0xffff, RZ, 0xc0, !PT ;  /* 0x0000ffff09097812 */ /* 0x000fe400078ec0ff */
[----:B------:R-:W-:Y:S02]  /*03b0*/  MOV R42, UR9 ;  /* 0x00000009002a7c02 */ /* 0x000fe40008000f00 */
[----:B------:R-:W-:Y:S02]  /*03c0*/  MOV R20, RZ ;  /* 0x000000ff00147202 */ /* 0x000fe40000000f00 */
[C---:B------:R-:W-:Y:S02]  /*03d0*/  LOP3.LUT R10, R0.reuse, 0xf, RZ, 0xc0, !PT ;  /* 0x0000000f000a7812 */ /* 0x040fe400078ec0ff */
[----:B------:R-:W-:Y:S02]  /*03e0*/  SHF.L.U32 R11, R0, 0x1, RZ ;  /* 0x00000001000b7819 */ /* 0x000fe400000006ff */
[----:B------:R-:W-:-:S02]  /*03f0*/  SEL R12, R12, 0x1, !P1 ;  /* 0x000000010c0c7807 */ /* 0x000fc40004800000 */
[----:B------:R-:W-:Y:S02]  /*0400*/  MOV R52, UR6 ;  /* 0x0000000600347c02 */ /* 0x000fe40008000f00 */
[----:B------:R-:W-:Y:S02]  /*0410*/  ISETP.GT.U32.OR P0, PT, R0, 0xf, P0 ;  /* 0x0000000f0000780c */ /* 0x000fe40000704470 */
[----:B------:R-:W-:Y:S02]  /*0420*/  LOP3.LUT R13, R4, 0x780, RZ, 0xc0, !PT ;  /* 0x00000780040d7812 */ /* 0x000fe400078ec0ff */
[C---:B------:R-:W-:Y:S02]  /*0430*/  LEA R14, R0.reuse, R3, 0x6 ;  /* 0x00000003000e7211 */ /* 0x040fe400078e30ff */
[----:B------:R-:W-:Y:S02]  /*0440*/  MOV R53, UR7 ;  /* 0x0000000700357c02 */ /* 0x000fe40008000f00 */
[----:B------:R-:W-:-:S02]  /*0450*/  LEA.HI R15, R0, UR4, RZ, 0x1f ;  /* 0x00000004000f7c11 */ /* 0x000fc4000f8ff8ff */
[----:B------:R-:W-:-:S07]  /*0460*/  LEA R9, R9, UR4, 0x3 ;  /* 0x0000000409097c11 */ /* 0x000fce000f8e18ff */
.L_x_755:
[----:B------:R-:W1:Y:S01]  /*0470*/  LDCU.64 UR6, c[0x0][0x388] ;  /* 0x00007100ff0677ac */ /* 0x000e620008000a00 */
[----:B------:R-:W-:Y:S01]  /*0480*/  MOV R3, RZ ;  /* 0x000000ff00037202 */ /* 0x000fe20000000f00 */
[----:B------:R-:W-:Y:S02]  /*0490*/  IMAD R21, R6, 0x140, RZ ;  /* 0x0000014006157824 */ /* 0x000fe400078e02ff */
[----:B--2---:R-:W-:-:S04]  /*04a0*/  IMAD.WIDE.U32 R18, R42, 0x50000, R2 ;  /* 0x000500002a127825 */ /* 0x004fc800078e0002 */
[----:B------:R-:W-:Y:S01]  /*04b0*/  IMAD R3, R20, 0x50000, RZ ;  /* 0x0005000014037824 */ /* 0x000fe200078e02ff */
[----:B------:R-:W-:-:S04]  /*04c0*/  IADD3 R16, P1, PT, R21, R18, RZ ;  /* 0x0000001215107210 */ /* 0x000fc80007f3e0ff */
[----:B------:R-:W-:Y:S02]  /*04d0*/  IADD3.X R19, PT, PT, R19, R3, RZ, P1, !PT ;  /* 0x0000000313137210 */ /* 0x000fe40000ffe4ff */
[C---:B------:R-:W-:Y:S02]  /*04e0*/  SHF.L.U32 R18, R16.reuse, 0x1, RZ ;  /* 0x0000000110127819 */ /* 0x040fe400000006ff */
[----:B------:R-:W-:Y:S02]  /*04f0*/  SHF.L.U64.HI R16, R16, 0x1, R19 ;  /* 0x0000000110107819 */ /* 0x000fe40000010213 */
[----:B-1----:R-:W-:-:S04]  /*0500*/  IADD3 R28, P1, PT, R18, UR6, RZ ;  /* 0x00000006121c7c10 */ /* 0x002fc8000ff3e0ff */
[----:B------:R-:W-:-:S05]  /*0510*/  IADD3.X R29, PT, PT, R16, UR7, RZ, P1, !PT ;  /* 0x00000007101d7c10 */ /* 0x000fca0008ffe4ff */
[----:B------:R-:W2:Y:S04]  /*0520*/  LDG.E.64.CONSTANT R26, desc[UR10][R28.64] ;  /* 0x0000000a1c1a7981 */ /* 0x000ea8000c1e9b00 */
[----:B------:R-:W3:Y:S01]  /*0530*/  LDG.E.64.CONSTANT R48, desc[UR10][R28.64+0xa00] ;  /* 0x000a000a1c307981 */ /* 0x000ee2000c1e9b00 */
[----:B------:R-:W-:Y:S01]  /*0540*/  ISETP.GT.U32.AND P1, PT, R0, 0x3f, PT ;  /* 0x0000003f0000780c */ /* 0x000fe20003f24070 */
[----:B------:R-:W-:Y:S01]  /*0550*/  BSSY.RECONVERGENT B0, `(.L_x_749) ;  /* 0x0000030000007945 */ /* 0x000fe20003800200 */
[----:B------:R-:W-:Y:S02]  /*0560*/  CS2R R34, SRZ ;  /* 0x0000000000227805 */ /* 0x000fe4000001ff00 */
[C---:B--2---:R-:W-:Y:S02]  /*0570*/  PRMT R45, R26.reuse, 0x7632, R45 ;  /* 0x000076321a2d7816 */ /* 0x044fe4000000002d */
[----:B------:R-:W-:-:S02]  /*0580*/  SHF.L.U32 R3, R26, 0x10, RZ ;  /* 0x000000101a037819 */ /* 0x000fc400000006ff */
[----:B------:R-:W-:Y:S02]  /*0590*/  SHF.L.U32 R45, R45, 0x10, RZ ;  /* 0x000000102d2d7819 */ /* 0x000fe400000006ff */
[----:B------:R-:W-:Y:S01]  /*05a0*/  PRMT R43, R27, 0x7632, R43 ;  /* 0x000076321b2b7816 */ /* 0x000fe2000000002b */
[----:B------:R-:W-:Y:S01]  /*05b0*/  FADD.FTZ R26, RZ, R3 ;  /* 0x00000003ff1a7221 */ /* 0x000fe20000010000 */
[----:B------:R-:W-:Y:S01]  /*05c0*/  FFMA.FTZ R30, R3, R3, RZ ;  /* 0x00000003031e7223 */ /* 0x000fe200000100ff */
[----:B------:R-:W-:Y:S02]  /*05d0*/  SHF.L.U32 R21, R27, 0x10, RZ ;  /* 0x000000101b157819 */ /* 0x000fe400000006ff */
[----:B------:R-:W-:Y:S01]  /*05e0*/  FADD.FTZ R26, R26, R45 ;  /* 0x0000002d1a1a7221 */ /* 0x000fe20000010000 */
[----:B------:R-:W-:Y:S01]  /*05f0*/  FFMA.FTZ R30, R45, R45, R30 ;  /* 0x0000002d2d1e7223 */ /* 0x000fe2000001001e */
[----:B------:R-:W-:Y:S02]  /*0600*/  SHF.L.U32 R43, R43, 0x10, RZ ;  /* 0x000000102b2b7819 */ /* 0x000fe400000006ff */
[----:B------:R-:W-:Y:S01]  /*0610*/  FADD.FTZ R26, R26, R21 ;  /* 0x000000151a1a7221 */ /* 0x000fe20000010000 */
[----:B------:R-:W-:Y:S01]  /*0620*/  FFMA.FTZ R30, R21, R21, R30 ;  /* 0x00000015151e7223 */ /* 0x000fe2000001001e */
[----:B---3--:R-:W-:-:S02]  /*0630*/  PRMT R51, R48, 0x7632, R51 ;  /* 0x0000763230337816 */ /* 0x008fc40000000033 */
        /* <DEDUP_REMOVED lines=14> */
[----:B------:R-:W-:-:S05]  /*0720*/  FFMA.FTZ R27, R19, R19, R30 ;  /* 0x00000013131b7223 */ /* 0x000fca000001001e */
[----:B------:R1:W-:Y:S01]  /*0730*/  STS.64 [R7], R26 ;  /* 0x0000001a07007388 */ /* 0x0003e20000000a00 */
[----:B------:R-:W-:Y:S06]  /*0740*/  BAR.SYNC.DEFER_BLOCKING 0x0 ;  /* 0x0000000000007b1d */ /* 0x000fec0000010000 */
[----:B------:R-:W-:Y:S05]  /*0750*/  @P1 BRA `(.L_x_750) ;  /* 0x00000000003c1947 */ /* 0x000fea0003800000 */
[----:B-1----:R-:W1:Y:S04]  /*0760*/  LDS.64 R26, [R5] ;  /* 0x00000000051a7984 */ /* 0x002e680000000a00 */
[----:B------:R-:W2:Y:S04]  /*0770*/  LDS.64 R28, [R5+0x28] ;  /* 0x00002800051c7984 */ /* 0x000ea80000000a00 */
[----:B------:R-:W3:Y:S04]  /*0780*/  LDS.64 R30, [R5+0x50] ;  /* 0x00005000051e7984 */ /* 0x000ee80000000a00 */
[----:B------:R-:W4:Y:S04]  /*0790*/  LDS.64 R32, [R5+0x78] ;  /* 0x0000780005207984 */ /* 0x000f280000000a00 */
[----:B------:R-:W0:Y:S01]  /*07a0*/  LDS.64 R34, [R5+0xa0] ;  /* 0x0000a00005227984 */ /* 0x000e220000000a00 */
[----:B-1----:R-:W-:Y:S01]  /*07b0*/  FADD.FTZ R37, RZ, R26 ;  /* 0x0000001aff257221 */ /* 0x002fe20000010000 */
[----:B------:R-:W-:-:S03]  /*07c0*/  FADD.FTZ R26, RZ, R27 ;  /* 0x0000001bff1a7221 */ /* 0x000fc60000010000 */
[----:B--2---:R-:W-:Y:S01]  /*07d0*/  FADD.FTZ R37, R37, R28 ;  /* 0x0000001c25257221 */ /* 0x004fe20000010000 */
[----:B------:R-:W-:-:S03]  /*07e0*/  FADD.FTZ R26, R26, R29 ;  /* 0x0000001d1a1a7221 */ /* 0x000fc60000010000 */
[----:B---3--:R-:W-:Y:S01]  /*07f0*/  FADD.FTZ R37, R37, R30 ;  /* 0x0000001e25257221 */ /* 0x008fe20000010000 */
[----:B------:R-:W-:-:S03]  /*0800*/  FADD.FTZ R26, R26, R31 ;  /* 0x0000001f1a1a7221 */ /* 0x000fc60000010000 */
[----:B----4-:R-:W-:Y:S01]  /*0810*/  FADD.FTZ R37, R37, R32 ;  /* 0x0000002025257221 */ /* 0x010fe20000010000 */
[----:B------:R-:W-:-:S03]  /*0820*/  FADD.FTZ R26, R26, R33 ;  /* 0x000000211a1a7221 */ /* 0x000fc60000010000 */
[----:B0-----:R-:W-:Y:S01]  /*0830*/  FADD.FTZ R34, R37, R34 ;  /* 0x0000002225227221 */ /* 0x001fe20000010000 */
[----:B------:R-:W-:-:S07]  /*0840*/  FADD.FTZ R35, R26, R35 ;  /* 0x000000231a237221 */ /* 0x000fce0000010000 */
.L_x_750:
[----:B------:R-:W-:Y:S05]  /*0850*/  BSYNC.RECONVERGENT B0 ;  /* 0x0000000000007941 */ /* 0x000fea0003800200 */
.L_x_749:
[----:B-1----:R-:W1:Y:S01]  /*0860*/  SHFL.BFLY PT, R27, R34, 0x2, 0x1f ;  /* 0x0c401f00221b7f89 */ /* 0x002e6200000e0000 */
[C---:B------:R-:W-:Y:S02]  /*0870*/  LOP3.LUT P1, RZ, R0.reuse, 0x3c3, RZ, 0xc0, !PT ;  /* 0x000003c300ff7812 */ /* 0x040fe4000782c0ff */
[----:B------:R-:W-:Y:S01]  /*0880*/  ISETP.NE.AND P2, PT, R0, RZ, PT ;  /* 0x000000ff0000720c */ /* 0x000fe20003f45270 */
[----:B------:R-:W2:Y:S10]  /*0890*/  SHFL.BFLY PT, R26, R35, 0x2, 0x1f ;  /* 0x0c401f00231a7f89 */ /* 0x000eb400000e0000 */
[----:B------:R-:W3:Y:S01]  /*08a0*/  @!P1 LDC.64 R28, c[0x0][0x3b8] ;  /* 0x0000ee00ff1c9b82 */ /* 0x000ee20000000a00 */
[----:B0-----:R-:W-:-:S05]  /*08b0*/  @!P1 IMAD R33, R8, R17, UR9 ;  /* 0x0000000908219e24 */ /* 0x001fca000f8e0211 */
[----:B------:R-:W-:Y:S01]  /*08c0*/  @!P1 LEA R33, R33, R14, 0xc ;  /* 0x0000000e21219211 */ /* 0x000fe200078e60ff */
[----:B-1----:R-:W-:Y:S01]  /*08d0*/  FADD.FTZ R30, R27, R34 ;  /* 0x000000221b1e7221 */ /* 0x002fe20000010000 */
[----:B--2---:R-:W-:-:S04]  /*08e0*/  FADD.FTZ R31, R26, R35 ;  /* 0x000000231a1f7221 */ /* 0x004fc80000010000 */
[----:B------:R-:W0:Y:S04]  /*08f0*/  SHFL.BFLY PT, R27, R30, 0x1, 0x1f ;  /* 0x0c201f001e1b7f89 */ /* 0x000e2800000e0000 */
[----:B------:R-:W1:Y:S01]  /*0900*/  SHFL.BFLY PT, R32, R31, 0x1, 0x1f ;  /* 0x0c201f001f207f89 */ /* 0x000e6200000e0000 */
[----:B---3--:R-:W-:-:S04]  /*0910*/  @!P1 IMAD.WIDE.U32 R28, R33, 0x4, R28 ;  /* 0x00000004211c9825 */ /* 0x008fc800078e001c */
[----:B0-----:R-:W-:Y:S01]  /*0920*/  FADD.FTZ R26, R30, R27 ;  /* 0x0000001b1e1a7221 */ /* 0x001fe20000010000 */
[----:B-1----:R-:W-:-:S05]  /*0930*/  FADD.FTZ R27, R31, R32 ;  /* 0x000000201f1b7221 */ /* 0x002fca0000010000 */
[----:B------:R0:W-:Y:S01]  /*0940*/  @!P1 STG.E.64 desc[UR10][R28.64], R26 ;  /* 0x0000001a1c009986 */ /* 0x0001e2000c101b0a */
[----:B------:R-:W-:Y:S06]  /*0950*/  BAR.SYNC.DEFER_BLOCKING 0x0 ;  /* 0x0000000000007b1d */ /* 0x000fec0000010000 */
[----:B------:R-:W-:Y:S05]  /*0960*/  @P2 BRA `(.L_x_751) ;  /* 0x0000000000282947 */ /* 0x000fea0003800000 */
[----:B------:R-:W-:Y:S06]  /*0970*/  MEMBAR.ALL.GPU ;  /* 0x0000000000007992 */ /* 0x000fec000000a000 */
[----:B------:R-:W-:-:S00]  /*0980*/  ERRBAR ;  /* 0x00000000000079ab */ /* 0x000fc00000000000 */
[----:B------:R-:W-:Y:S06]  /*0990*/  CGAERRBAR ;  /* 0x00000000000075ab */ /* 0x000fec0000000000 */
[----:B0-----:R0:W5:Y:S02]  /*09a0*/  ATOM.E.ADD.STRONG.GPU PT, R26, desc[UR10][R52.64], R12 ;  /* 0x8000000c341a798a */ /* 0x00116400081ef10a */
.L_x_752:
[----:B------:R-:W2:Y:S04]  /*09b0*/  LD.E.STRONG.GPU R27, desc[UR10][R52.64] ;  /* 0x0000000a341b7980 */ /* 0x000ea8000c10f900 */
[----:B--2---:R-:W-:Y:S01]  /*09c0*/  CCTL.IVALL ;  /* 0x00000000ff00798f */ /* 0x004fe20002000000 */
[----:B------:R-:W-:Y:S05]  /*09d0*/  YIELD ;  /* 0x0000000000007946 */ /* 0x000fea0003800000 */
[----:B-----5:R-:W-:-:S04]  /*09e0*/  LOP3.LUT R27, R27, R26, RZ, 0x3c, !PT ;  /* 0x0000001a1b1b7212 */ /* 0x020fc800078e3cff */
[----:B------:R-:W-:-:S13]  /*09f0*/  ISETP.GT.AND P1, PT, R27, -0x1, PT ;  /* 0xffffffff1b00780c */ /* 0x000fda0003f24270 */
[----:B------:R-:W-:Y:S05]  /*0a00*/  @P1 BRA `(.L_x_752) ;  /* 0xfffffffc00e81947 */ /* 0x000fea000383ffff */
.L_x_751:
[----:B------:R-:W-:Y:S01]  /*0a10*/  ISETP.GT.U32.AND P1, PT, R0, 0xff, PT ;  /* 0x000000ff0000780c */ /* 0x000fe20003f24070 */
[----:B------:R-:W-:Y:S05]  /*0a20*/  WARPSYNC.ALL ;  /* 0x0000000000007948 */ /* 0x000fea0003800000 */
[----:B------:R-:W-:Y:S01]  /*0a30*/  BAR.SYNC.DEFER_BLOCKING 0x0 ;  /* 0x0000000000007b1d */ /* 0x000fe20000010000 */
[----:B------:R-:W-:Y:S02]  /*0a40*/  IADD3 R44, P2, PT, R42, 0x1, RZ ;  /* 0x000000012a2c7810 */ /* 0x000fe40007f5e0ff */
[----:B------:R-:W-:Y:S02]  /*0a50*/  CS2R R40, SRZ ;  /* 0x0000000000287805 */ /* 0x000fe4000001ff00 */
[----:B-----5:R-:W-:-:S02]  /*0a60*/  PRMT R46, R24, 0x7632, R46 ;  /* 0x00007632182e7816 */ /* 0x020fc4000000002e */
[----:B------:R-:W-:Y:S01]  /*0a70*/  PRMT R48, R25, 0x7632, R48 ;  /* 0x0000763219307816 */ /* 0x000fe20000000030 */
[----:B------:R-:W-:Y:S01]  /*0a80*/  BSSY.RECONVERGENT B0, `(.L_x_753) ;  /* 0x0000031000007945 */ /* 0x000fe20003800200 */
[----:B------:R-:W-:Y:S02]  /*0a90*/  PRMT R50, R22, 0x7632, R50 ;  /* 0x0000763216327816 */ /* 0x000fe40000000032 */
[----:B------:R-:W-:Y:S02]  /*0aa0*/  PRMT R54, R23, 0x7632, R54 ;  /* 0x0000763217367816 */ /* 0x000fe40000000036 */
[----:B------:R-:W-:Y:S01]  /*0ab0*/  IADD3.X R55, PT, PT, RZ, R20, RZ, P2, !PT ;  /* 0x00000014ff377210 */ /* 0x000fe200017fe4ff */
[----:B------:R-:W-:Y:S06]  /*0ac0*/  @P1 BRA `(.L_x_754) ;  /* 0x0000000000b01947 */ /* 0x000fec0003800000 */
[----:B------:R-:W1:Y:S01]  /*0ad0*/  LDC.64 R40, c[0x0][0x3b8] ;  /* 0x0000ee00ff287b82 */ /* 0x000e620000000a00 */
[----:B0-----:R-:W-:-:S05]  /*0ae0*/  IMAD R26, R8, R17, UR9 ;  /* 0x00000009081a7e24 */ /* 0x001fca000f8e0211 */
[----:B------:R-:W-:-:S04]  /*0af0*/  LEA R27, R26, R13, 0xb ;  /* 0x0000000d1a1b7211 */ /* 0x000fc800078e58ff */
        /* <DEDUP_REMOVED lines=41> */
.L_x_754:
[----:B------:R-:W-:Y:S05]  /*0d90*/  BSYNC.RECONVERGENT B0 ;  /* 0x0000000000007941 */ /* 0x000fea0003800200 */
.L_x_753:
[----:B0-----:R-:W0:Y:S01]  /*0da0*/  SHFL.BFLY PT, R27, R40, 0x8, 0x1f ;  /* 0x0d001f00281b7f89 */ /* 0x001e2200000e0000 */
[----:B------:R-:W-:Y:S01]  /*0db0*/  LOP3.LUT P1, RZ, R0, 0x30f, RZ, 0xc0, !PT ;  /* 0x0000030f00ff7812 */ /* 0x000fe2000782c0ff */
[----:B------:R-:W1:Y:S01]  /*0dc0*/  LDCU UR5, c[0x0][0x3a0] ;  /* 0x00007400ff0577ac */ /* 0x000e620008000800 */
[----:B------:R-:W-:Y:S01]  /*0dd0*/  SHF.L.U32 R46, R46, 0x10, RZ ;  /* 0x000000102e2e7819 */ /* 0x000fe200000006ff */
[----:B------:R-:W2:Y:S01]  /*0de0*/  SHFL.BFLY PT, R26, R41, 0x8, 0x1f ;  /* 0x0d001f00291a7f89 */ /* 0x000ea200000e0000 */
[----:B------:R-:W-:Y:S01]  /*0df0*/  SHF.L.U32 R35, R24, 0x10, RZ ;  /* 0x0000001018237819 */ /* 0x000fe200000006ff */
[----:B------:R-:W3:Y:S01]  /*0e00*/  LDCU.64 UR6, c[0x0][0x380] ;  /* 0x00007000ff0677ac */ /* 0x000ee20008000a00 */
[----:B------:R-:W-:Y:S02]  /*0e10*/  SHF.L.U32 R48, R48, 0x10, RZ ;  /* 0x0000001030307819 */ /* 0x000fe400000006ff */
[----:B------:R-:W-:Y:S01]  /*0e20*/  SHF.L.U32 R37, R25, 0x10, RZ ;  /* 0x0000001019257819 */ /* 0x000fe200000006ff */
[----:B------:R-:W4:Y:S01]  /*0e30*/  LDCU.64 UR12, c[0x0][0x3a8] ;  /* 0x00007500ff0c77ac */ /* 0x000f220008000a00 */
[----:B------:R-:W-:Y:S01]  /*0e40*/  LOP3.LUT R17, R17, 0x1, RZ, 0x3c, !PT ;  /* 0x0000000111117812 */ /* 0x000fe200078e3cff */
        /* <DEDUP_REMOVED lines=12> */
[----:B0-----:R-:W-:-:S04]  /*0f10*/  FADD.FTZ R32, R31, R32 ;  /* 0x000000201f207221 */ /* 0x001fc80000010000 */
[----:B------:R-:W-:Y:S01]  /*0f20*/  @!P1 FMUL.FTZ R26, R32, 4.8828125727595761418e-05 ;  /* 0x384ccccd201a9820 */ /* 0x000fe20000410000 */
[----:B--2---:R-:W-:Y:S01]  /*0f30*/  FADD.FTZ R32, R30, R33 ;  /* 0x000000211e207221 */ /* 0x004fe20000010000 */
[----:B------:R-:W-:Y:S02]  /*0f40*/  SHF.L.U32 R33, R50, 0x10, RZ ;  /* 0x0000001032217819 */ /* 0x000fe400000006ff */
[----:B------:R-:W-:-:S04]  /*0f50*/  @!P1 FMUL.FTZ R27, R26, R26 ;  /* 0x0000001a1a1b9220 */ /* 0x000fc80000410000 */
[----:B------:R-:W-:-:S05]  /*0f60*/  @!P1 FFMA.FTZ R27, R32, 4.8828125727595761418e-05, -R27 ;  /* 0x384ccccd201b9823 */ /* 0x000fca000001081b */
[----:B------:R-:W-:-:S05]  /*0f70*/  @!P1 FMNMX.FTZ R27, RZ, R27, !PT ;  /* 0x0000001bff1b9209 */ /* 0x000fca0007810000 */
[----:B------:R-:W-:Y:S01]  /*0f80*/  @!P1 STS.64 [R15], R26 ;  /* 0x0000001a0f009388 */ /* 0x000fe20000000a00 */
[----:B------:R-:W-:Y:S06]  /*0f90*/  BAR.SYNC.DEFER_BLOCKING 0x0 ;  /* 0x0000000000007b1d */ /* 0x000fec0000010000 */
[----:B------:R-:W1:Y:S02]  /*0fa0*/  LDS.64 R28, [R9] ;  /* 0x00000000091c7984 */ /* 0x000e640000000a00 */
[----:B-1----:R-:W-:Y:S01]  /*0fb0*/  FADD.FTZ R29, R29, UR5 ;  /* 0x000000051d1d7e21 */ /* 0x002fe20008010000 */
[--C-:B------:R-:W-:Y:S01]  /*0fc0*/  FADD.FTZ R30, R45, -R28.reuse ;  /* 0x8000001c2d1e7221 */ /* 0x100fe20000010000 */
[--C-:B------:R-:W-:Y:S01]  /*0fd0*/  FADD.FTZ R34, R43, -R28.reuse ;  /* 0x8000001c2b227221 */ /* 0x100fe20000010000 */
[--C-:B------:R-:W-:Y:S01]  /*0fe0*/  FADD.FTZ R40, R47, -R28.reuse ;  /* 0x8000001c2f287221 */ /* 0x100fe20000010000 */
[--C-:B------:R-:W-:Y:S01]  /*0ff0*/  FADD.FTZ R36, R21, -R28.reuse ;  /* 0x8000001c15247221 */ /* 0x100fe20000010000 */
[--C-:B------:R-:W-:Y:S01]  /*1000*/  FADD.FTZ R50, R51, -R28.reuse ;  /* 0x8000001c33327221 */ /* 0x100fe20000010000 */
[----:B------:R-:W0:Y:S02]  /*1010*/  MUFU.RSQ R29, R29 ;  /* 0x0000001d001d7308 */ /* 0x000e240000001400 */
[----:B0-----:R-:W-:Y:S01]  /*1020*/  FMUL.FTZ R32, R29, R30 ;  /* 0x0000001e1d207220 */ /* 0x001fe20000410000 */
[----:B------:R-:W-:Y:S01]  /*1030*/  FADD.FTZ R30, R3, -R28 ;  /* 0x8000001c031e7221 */ /* 0x000fe20000010000 */
[C---:B------:R-:W-:Y:S01]  /*1040*/  FMUL.FTZ R38, R29.reuse, R34 ;  /* 0x000000221d267220 */ /* 0x040fe20000410000 */
[C---:B------:R-:W-:Y:S01]  /*1050*/  FMUL.FTZ R40, R29.reuse, R40 ;  /* 0x000000281d287220 */ /* 0x040fe20000410000 */
[----:B------:R-:W-:Y:S01]  /*1060*/  FFMA.FTZ R3, R32, R46, R33 ;  /* 0x0000002e20037223 */ /* 0x000fe20000010021 */
[----:B------:R-:W-:Y:S01]  /*1070*/  SHF.L.U32 R32, R22, 0x10, RZ ;  /* 0x0000001016207819 */ /* 0x000fe200000006ff */
[C---:B------:R-:W-:Y:S01]  /*1080*/  FMUL.FTZ R27, R29.reuse, R30 ;  /* 0x0000001e1d1b7220 */ /* 0x040fe20000410000 */
[----:B------:R-:W-:Y:S01]  /*1090*/  FMUL.FTZ R31, R29, R36 ;  /* 0x000000241d1f7220 */ /* 0x000fe20000410000 */
[----:B------:R-:W-:Y:S01]  /*10a0*/  FMUL.FTZ R26, R3, -1.4426950216293334961 ;  /* 0xbfb8aa3b031a7820 */ /* 0x000fe20000410000 */
[----:B------:R-:W-:Y:S01]  /*10b0*/  FMUL.FTZ R50, R29, R50 ;  /* 0x000000321d327220 */ /* 0x000fe20000410000 */
[----:B------:R-:W-:Y:S01]  /*10c0*/  FFMA.FTZ R30, R27, R35, R32 ;  /* 0x000000231b1e7223 */ /* 0x000fe20000010020 */
[----:B------:R-:W-:Y:S01]  /*10d0*/  SHF.L.U32 R27, R54, 0x10, RZ ;  /* 0x00000010361b7819 */ /* 0x000fe200000006ff */
[--C-:B------:R-:W-:Y:S01]  /*10e0*/  FADD.FTZ R54, R49, -R28.reuse ;  /* 0x8000001c31367221 */ /* 0x100fe20000010000 */
[----:B------:R-:W-:Y:S01]  /*10f0*/  FADD.FTZ R28, R19, -R28 ;  /* 0x8000001c131c7221 */ /* 0x000fe20000010000 */
[----:B------:R-:W-:Y:S01]  /*1100*/  FFMA.FTZ R32, R35, R40, R32 ;  /* 0x0000002823207223 */ /* 0x000fe20000010020 */
[----:B------:R-:W-:Y:S01]  /*1110*/  FMUL.FTZ R34, R30, -1.4426950216293334961 ;  /* 0xbfb8aa3b1e227820 */ /* 0x000fe20000410000 */
[----:B------:R-:W-:Y:S01]  /*1120*/  FFMA.FTZ R21, R38, R48, R27 ;  /* 0x0000003026157223 */ /* 0x000fe2000001001b */
[----:B------:R-:W-:Y:S01]  /*1130*/  SHF.L.U32 R38, R23, 0x10, RZ ;  /* 0x0000001017267819 */ /* 0x000fe200000006ff */
[C---:B------:R-:W-:Y:S01]  /*1140*/  FMUL.FTZ R54, R29.reuse, R54 ;  /* 0x000000361d367220 */ /* 0x040fe20000410000 */
[----:B------:R-:W-:Y:S01]  /*1150*/  FMUL.FTZ R29, R29, R28 ;  /* 0x0000001c1d1d7220 */ /* 0x000fe20000410000 */
[----:B------:R-:W-:Y:S01]  /*1160*/  FFMA.FTZ R46, R46, R50, R33 ;  /* 0x000000322e2e7223 */ /* 0x000fe20000010021 */
[----:B------:R-:W0:Y:S01]  /*1170*/  MUFU.EX2 R26, R26 ;  /* 0x0000001a001a7308 */ /* 0x000e220000000800 */
[--C-:B------:R-:W-:Y:S01]  /*1180*/  FFMA.FTZ R31, R31, R37, R38.reuse ;  /* 0x000000251f1f7223 */ /* 0x100fe20000010026 */
[----:B------:R-:W-:Y:S01]  /*1190*/  FMUL.FTZ R36, R21, -1.4426950216293334961 ;  /* 0xbfb8aa3b15247820 */ /* 0x000fe20000410000 */
[----:B------:R-:W-:Y:S01]  /*11a0*/  FFMA.FTZ R19, R37, R54, R38 ;  /* 0x0000003625137223 */ /* 0x000fe20000010026 */
[----:B------:R-:W-:Y:S01]  /*11b0*/  FFMA.FTZ R48, R48, R29, R27 ;  /* 0x0000001d30307223 */ /* 0x000fe2000001001b */
[----:B------:R-:W-:Y:S01]  /*11c0*/  FMUL.FTZ R40, R32, -1.4426950216293334961 ;  /* 0xbfb8aa3b20287820 */ /* 0x000fe20000410000 */
[----:B------:R-:W-:Y:S01]  /*11d0*/  FMUL.FTZ R39, R31, -1.4426950216293334961 ;  /* 0xbfb8aa3b1f277820 */ /* 0x000fe20000410000 */
[----:B------:R-:W-:Y:S01]  /*11e0*/  FMUL.FTZ R41, R46, -1.4426950216293334961 ;  /* 0xbfb8aa3b2e297820 */ /* 0x000fe20000410000 */
[----:B------:R-:W1:Y:S01]  /*11f0*/  MUFU.EX2 R34, R34 ;  /* 0x0000002200227308 */ /* 0x000e620000000800 */
[----:B------:R-:W-:Y:S01]  /*1200*/  FMUL.FTZ R28, R19, -1.4426950216293334961 ;  /* 0xbfb8aa3b131c7820 */ /* 0x000fe20000410000 */
[----:B------:R-:W-:-:S06]  /*1210*/  FMUL.FTZ R29, R48, -1.4426950216293334961 ;  /* 0xbfb8aa3b301d7820 */ /* 0x000fcc0000410000 */
[----:B------:R-:W2:Y:S01]  /*1220*/  MUFU.EX2 R36, R36 ;  /* 0x0000002400247308 */ /* 0x000ea20000000800 */
[----:B0-----:R-:W-:Y:S02]  /*1230*/  FADD.FTZ R38, R26, 1 ;  /* 0x3f8000001a267421 */ /* 0x001fe40000010000 */
[----:B------:R-:W0:Y:S05]  /*1240*/  @!P0 LDC.64 R26, c[0x0][0x3b0] ;  /* 0x0000ec00ff1a8b82 */ /* 0x000e2a0000000a00 */
[----:B------:R-:W5:Y:S08]  /*1250*/  MUFU.EX2 R33, R40 ;  /* 0x0000002800217308 */ /* 0x000f700000000800 */
[----:B------:R1:W3:Y:S08]  /*1260*/  MUFU.EX2 R35, R39 ;  /* 0x0000002700237308 */ /* 0x0002f00000000800 */
[----:B------:R4:W4:Y:S01]  /*1270*/  MUFU.EX2 R37, R41 ;  /* 0x0000002900257308 */ /* 0x0009220000000800 */
[----:B-1----:R-:W-:Y:S01]  /*1280*/  FADD.FTZ R39, R34, 1 ;  /* 0x3f80000022277421 */ /* 0x002fe20000010000 */
[----:B--2---:R-:W-:Y:S01]  /*1290*/  FADD.FTZ R34, R36, 1 ;  /* 0x3f80000024227421 */ /* 0x004fe20000010000 */
[----:B-----5:R-:W-:-:S05]  /*12a0*/  FADD.FTZ R33, R33, 1 ;  /* 0x3f80000021217421 */ /* 0x020fca0000010000 */
[----:B------:R-:W1:Y:S01]  /*12b0*/  MUFU.EX2 R43, R28 ;  /* 0x0000001c002b7308 */ /* 0x000e620000000800 */
[----:B---3--:R-:W-:Y:S01]  /*12c0*/  FADD.FTZ R35, R35, 1 ;  /* 0x3f80000023237421 */ /* 0x008fe20000010000 */
[----:B----4-:R-:W-:-:S04]  /*12d0*/  @!P0 LEA R41, P1, R42, R11, 0x5 ;  /* 0x0000000b2a298211 */ /* 0x010fc800078228ff */
[----:B------:R-:W-:Y:S02]  /*12e0*/  @!P0 LEA.HI.X R20, R42, RZ, R20, 0x5, P1 ;  /* 0x000000ff2a148211 */ /* 0x000fe400008f2c14 */
[----:B------:R2:W3:Y:S01]  /*12f0*/  MUFU.EX2 R40, R29 ;  /* 0x0000001d00287308 */ /* 0x0004e20000000800 */
[----:B------:R-:W-:Y:S01]  /*1300*/  FADD.FTZ R37, R37, 1 ;  /* 0x3f80000025257421 */ /* 0x000fe20000010000 */
[C---:B0-----:R-:W-:Y:S02]  /*1310*/  @!P0 LEA R26, P1, R41.reuse, R26, 0x2 ;  /* 0x0000001a291a8211 */ /* 0x041fe400078210ff */
[----:B------:R-:W-:Y:S02]  /*1320*/  MOV R42, R44 ;  /* 0x0000002c002a7202 */ /* 0x000fe40000000f00 */
[----:B------:R-:W-:Y:S02]  /*1330*/  @!P0 LEA.HI.X R27, R41, R27, R20, 0x2, P1 ;  /* 0x0000001b291b8211 */ /* 0x000fe400008f1414 */
[----:B------:R-:W0:Y:S01]  /*1340*/  MUFU.RCP R34, R34 ;  /* 0x0000002200227308 */ /* 0x000e220000001000 */
[----:B--2---:R-:W2:Y:S01]  /*1350*/  @!P0 LDS.64 R28, [R4+UR4] ;  /* 0x00000004041c8984 */ /* 0x004ea20008000a00 */
[----:B-1----:R-:W-:Y:S01]  /*1360*/  FADD.FTZ R43, R43, 1 ;  /* 0x3f8000002b2b7421 */ /* 0x002fe20000010000 */
[----:B------:R-:W-:-:S05]  /*1370*/  IADD3 R18, P1, PT, R18, UR6, RZ ;  /* 0x0000000612127c10 */ /* 0x000fca000ff3e0ff */
[----:B------:R-:W1:Y:S01]  /*1380*/  MUFU.RCP R36, R35 ;  /* 0x0000002300247308 */ /* 0x000e620000001000 */
[----:B---3--:R-:W-:-:S07]  /*1390*/  FADD.FTZ R40, R40, 1 ;  /* 0x3f80000028287421 */ /* 0x008fce0000010000 */
[----:B------:R-:W3:Y:S01]  /*13a0*/  MUFU.RCP R33, R33 ;  /* 0x0000002100217308 */ /* 0x000ee20000001000 */
[----:B0-----:R-:W-:-:S07]  /*13b0*/  FMUL.FTZ R34, R21, R34 ;  /* 0x0000002215227220 */ /* 0x001fce0000410000 */
[----:B------:R-:W0:Y:S01]  /*13c0*/  MUFU.RCP R38, R38 ;  /* 0x0000002600267308 */ /* 0x000e220000001000 */
[----:B-1----:R-:W-:-:S05]  /*13d0*/  FMUL.FTZ R31, R31, R36 ;  /* 0x000000241f1f7220 */ /* 0x002fca0000410000 */
[----:B------:R-:W-:Y:S02]  /*13e0*/  F2FP.BF16.F32.PACK_AB R31, R34, R31 ;  /* 0x0000001f221f723e */ /* 0x000fe400000010ff */
[----:B------:R-:W1:Y:S01]  /*13f0*/  MUFU.RCP R39, R39 ;  /* 0x0000002700277308 */ /* 0x000e620000001000 */
[----:B---3--:R-:W-:-:S07]  /*1400*/  FMUL.FTZ R32, R32, R33 ;  /* 0x0000002120207220 */ /* 0x008fce0000410000 */
[----:B------:R-:W3:Y:S01]  /*1410*/  MUFU.RCP R37, R37 ;  /* 0x0000002500257308 */ /* 0x000ee20000001000 */
[----:B0-----:R-:W-:Y:S01]  /*1420*/  FMUL.FTZ R3, R3, R38 ;  /* 0x0000002603037220 */ /* 0x001fe20000410000 */
[----:B--2---:R2:W-:Y:S06]  /*1430*/  @!P0 STG.E.64 desc[UR10][R26.64], R28 ;  /* 0x0000001c1a008986 */ /* 0x0045ec000c101b0a */
[----:B------:R-:W0:Y:S01]  /*1440*/  MUFU.RCP R50, R43 ;  /* 0x0000002b00327308 */ /* 0x000e220000001000 */
[----:B-1----:R-:W-:-:S05]  /*1450*/  FMUL.FTZ R30, R30, R39 ;  /* 0x000000271e1e7220 */ /* 0x002fca0000410000 */
[----:B------:R-:W-:Y:S02]  /*1460*/  F2FP.BF16.F32.PACK_AB R30, R3, R30 ;  /* 0x0000001e031e723e */ /* 0x000fe400000010ff */
[----:B------:R-:W1:Y:S01]  /*1470*/  MUFU.RCP R35, R40 ;  /* 0x0000002800237308 */ /* 0x000e620000001000 */
[----:B---3--:R-:W-:-:S05]  /*1480*/  FMUL.FTZ R21, R46, R37 ;  /* 0x000000252e157220 */ /* 0x008fca0000410000 */
[----:B------:R-:W-:Y:S01]  /*1490*/  F2FP.BF16.F32.PACK_AB R32, R21, R32 ;  /* 0x000000201520723e */ /* 0x000fe200000010ff */
[----:B0-----:R-:W-:Y:S01]  /*14a0*/  FMUL.FTZ R20, R19, R50 ;  /* 0x0000003213147220 */ /* 0x001fe20000410000 */
[----:B------:R-:W-:Y:S02]  /*14b0*/  IADD3.X R19, PT, PT, R16, UR7, RZ, P1, !PT ;  /* 0x0000000710137c10 */ /* 0x000fe40008ffe4ff */
[----:B------:R-:W-:-:S03]  /*14c0*/  ISETP.GE.U32.AND P1, PT, R44, UR12, PT ;  /* 0x0000000c2c007c0c */ /* 0x000fc6000bf26070 */
[----:B------:R2:W-:Y:S01]  /*14d0*/  STG.E.64 desc[UR10][R18.64], R30 ;  /* 0x0000001e12007986 */ /* 0x0005e2000c101b0a */
[----:B------:R-:W-:Y:S01]  /*14e0*/  ISETP.GE.AND.EX P1, PT, R55, UR13, PT, P1 ;  /* 0x0000000d37007c0c */ /* 0x000fe2000bf26310 */
[----:B-1----:R-:W-:-:S05]  /*14f0*/  FMUL.FTZ R33, R48, R35 ;  /* 0x0000002330217220 */ /* 0x002fca0000410000 */
[----:B------:R-:W-:Y:S02]  /*1500*/  F2FP.BF16.F32.PACK_AB R33, R33, R20 ;  /* 0x000000142121723e */ /* 0x000fe400000010ff */
[----:B------:R-:W-:-:S03]  /*1510*/  MOV R20, R55 ;  /* 0x0000003700147202 */ /* 0x000fc60000000f00 */
[----:B------:R2:W-:Y:S02]  /*1520*/  STG.E.64 desc[UR10][R18.64+0xa00], R32 ;  /* 0x000a002012007986 */ /* 0x0005e4000c101b0a */
[----:B------:R-:W-:Y:S05]  /*1530*/  @!P1 BRA `(.L_x_755) ;  /* 0xffffffec00cc9947 */ /* 0x000fea000383ffff */
[----:B------:R-:W-:Y:S05]  /*1540*/  EXIT ;  /* 0x000000000000794d */ /* 0x000fea0003800000 */
.L_x_756:
        /* <DEDUP_REMOVED lines=11> */
.L_x_1675:


//--------------------- .text._ZN13group_norm_v214gn_cuda_kernelI13__nv_bfloat16Li320ELi3ELi16ELi20ELi1024ELb1ELi8ELi320ELi320ELi4ELb1ELi2ELb0ELb0ENS_16CompileConditionILi1000EEEEEvPT_PKS4_S7_S7_flPfS8_Pj --------------------------
	.section	.text._ZN13group_norm_v214gn_cuda_kernelI13__nv_bfloat16Li320ELi3ELi16ELi20ELi1024ELb1ELi8ELi320ELi320ELi4ELb1ELi2ELb0ELb0ENS_16CompileConditionILi1000EEEEEvPT_PKS4_S7_S7_flPfS8_Pj,"ax",@progbits
	.align	128
        .global         _ZN13group_norm_v214gn_cuda_kernelI13__nv_bfloat16Li320ELi3ELi16ELi20ELi1024ELb1ELi8ELi320ELi320ELi4ELb1ELi2ELb0ELb0ENS_16CompileConditionILi1000EEEEEvPT_PKS4_S7_S7_flPfS8_Pj
        .type           _ZN13group_norm_v214gn_cuda_kernelI13__nv_bfloat16Li320ELi3ELi16ELi20ELi1024ELb1ELi8ELi320ELi320ELi4ELb1ELi2ELb0ELb0ENS_16CompileConditionILi1000EEEEEvPT_PKS4_S7_S7_flPfS8_Pj,@function
        .size           _ZN13group_norm_v214gn_cuda_kernelI13__nv_bfloat16Li320ELi3ELi16ELi20ELi1024ELb1ELi8ELi320ELi320ELi4ELb1ELi2ELb0ELb0ENS_16CompileConditionILi1000EEEEEvPT_PKS4_S7_S7_flPfS8_Pj,(.L_x_1676 - _ZN13group_norm_v214gn_cuda_kernelI13__nv_bfloat16Li320ELi3ELi16ELi20ELi1024ELb1ELi8ELi320ELi320ELi4ELb1ELi2ELb0ELb0ENS_16CompileConditionILi1000EEEEEvPT_PKS4_S7_S7_flPfS8_Pj)
        .other          _ZN13group_norm_v214gn_cuda_kernelI13__nv_bfloat16Li320ELi3ELi16ELi20ELi1024ELb1ELi8ELi320ELi320ELi4ELb1ELi2ELb0ELb0ENS_16CompileConditionILi1000EEEEEvPT_PKS4_S7_S7_flPfS8_Pj,@"STO_CUDA_ENTRY STV_DEFAULT"
_ZN13group_norm_v214gn_cuda_kernelI13__nv_bfloat16Li320ELi3ELi16ELi20ELi1024ELb1ELi8ELi320ELi320ELi4ELb1ELi2ELb0ELb0ENS_16CompileConditionILi1000EEEEEvPT_PKS4_S7_S7_flPfS8_Pj:
.text._ZN13group_norm_v214gn_cuda_kernelI13__nv_bfloat16Li320ELi3ELi16ELi20ELi1024ELb1ELi8ELi320ELi320ELi4ELb1ELi2ELb0ELb0ENS_16CompileConditionILi1000EEEEEvPT_PKS4_S7_S7_flPfS8_Pj:
        /* <DEDUP_REMOVED lines=11> */
[----:B------:R-:W4:Y:S01]  /*00b0*/  S2R R13, SR_CTAID.X ;  /* 0x00000000000d7919 */ /* 0x000f220000002500 */
[----:B------:R-:W-:Y:S01]  /*00c0*/  MOV R4, 0x400 ;  /* 0x0000040000047802 */ /* 0x000fe20000000f00 */
[----:B------:R-:W2:Y:S01]  /*00d0*/  LDCU.64 UR4, c[0x0][0x3c0] ;  /* 0x00007800ff0477ac */ /* 0x000ea20008000a00 */
[----:B0-----:R-:W-:-:S05]  /*00e0*/  LOP3.LUT R0, R6, 0xffff, RZ, 0xc0, !PT ;  /* 0x0000ffff06007812 */ /* 0x001fca00078ec0ff */
[----:B------:R-:W-:-:S05]  /*00f0*/  IMAD R0, R0, 0xcccd, RZ ;  /* 0x0000cccd00007824 */ /* 0x000fca00078e02ff */
[----:B------:R-:W-:-:S04]  /*0100*/  SHF.R.U32.HI R14, RZ, 0x16, R0 ;  /* 0x00000016ff0e7819 */ /* 0x000fc80000011600 */
[----:B------:R-:W-:-:S05]  /*0110*/  PRMT R0, R14, 0x9910, RZ ;  /* 0x000099100e007816 */ /* 0x000fca00000000ff */
[----:B------:R-:W-:-:S05]  /*0120*/  IMAD R0, R0, 0x50, RZ ;  /* 0x0000005000007824 */ /* 0x000fca00078e02ff */
[----:B------:R-:W-:-:S04]  /*0130*/  IADD3 R0, PT, PT, RZ, -R0, RZ ;  /* 0x80000000ff007210 */ /* 0x000fc80007ffe0ff */
[----:B------:R-:W-:-:S04]  /*0140*/  PRMT R3, R0, 0x7710, RZ ;  /* 0x0000771000037816 */ /* 0x000fc800000000ff */
[----:B------:R-:W-:Y:S02]  /*0150*/  IADD3 R0, PT, PT, R3, R6, RZ ;  /* 0x0000000603007210 */ /* 0x000fe40007ffe0ff */
[----:B------:R-:W0:Y:S02]  /*0160*/  LDC.64 R2, c[0x0][0x3b0] ;  /* 0x0000ec00ff027b82 */ /* 0x000e240000000a00 */
[----:B------:R-:W-:-:S04]  /*0170*/  LOP3.LUT R9, R0, 0xffff, RZ, 0xc0, !PT ;  /* 0x0000ffff00097812 */ /* 0x000fc800078ec0ff */
[----:B------:R-:W-:-:S05]  /*0180*/  SHF.L.U32 R38, R9, 0x2, RZ ;  /* 0x0000000209267819 */ /* 0x000fca00000006ff */
[----:B-1----:R-:W-:-:S04]  /*0190*/  IMAD.WIDE.U32 R18, R38, 0x2, R18 ;  /* 0x0000000226127825 */ /* 0x002fc800078e0012 */
[----:B---3--:R-:W-:Y:S02]  /*01a0*/  IMAD.WIDE.U32 R16, R38, 0x2, R16 ;  /* 0x0000000226107825 */ /* 0x008fe400078e0010 */
[----:B--2---:R-:W5:Y:S04]  /*01b0*/  LDG.E.64.CONSTANT R18, desc[UR6][R18.64] ;  /* 0x0000000612127981 */ /* 0x004f68000c1e9b00 */
[----:B------:R-:W5:Y:S01]  /*01c0*/  LDG.E.64.CONSTANT R16, desc[UR6][R16.64] ;  /* 0x0000000610107981 */ /* 0x000f62000c1e9b00 */
[----:B------:R-:W-:Y:S01]  /*01d0*/  PRMT R12, R0, 0x9910, RZ ;  /* 0x00009910000c7816 */ /* 0x000fe200000000ff */
[----:B------:R-:W-:Y:S01]  /*01e0*/  ULEA UR4, UP0, UR8, UR4, 0x2 ;  /* 0x0000000408047291 */ /* 0x000fe2000f8010ff */
[----:B----4-:R-:W-:Y:S02]  /*01f0*/  LEA R0, R11, R4, 0x18 ;  /* 0x000000040b007211 */ /* 0x010fe400078ec0ff */
[----:B------:R-:W-:Y:S01]  /*0200*/  SHF.R.U32.HI R5, RZ, 0x2, R6 ;  /* 0x00000002ff057819 */ /* 0x000fe20000011606 */
[----:B------:R-:W-:Y:S01]  /*0210*/  ULEA.HI.X UR5, UR8, UR5, URZ, 0x2, UP0 ;  /* 0x0000000508057291 */ /* 0x000fe200080f14ff */
[----:B0-----:R-:W-:Y:S01]  /*0220*/  ISETP.EQ.U32.AND P1, PT, R2, RZ, PT ;  /* 0x000000ff0200720c */ /* 0x001fe20003f22070 */
[--C-:B------:R-:W-:Y:S01]  /*0230*/  IMAD R9, R9, 0x28, R0.reuse ;  /* 0x0000002809097824 */ /* 0x100fe200078e0200 */
[----:B------:R-:W-:Y:S01]  /*0240*/  SHF.L.U32 R8, R6, 0x3, RZ ;  /* 0x0000000306087819 */ /* 0x000fe200000006ff */
[----:B------:R-:W-:Y:S01]  /*0250*/  IMAD R7, R5, 0xc8, R0 ;  /* 0x000000c805077824 */ /* 0x000fe200078e0200 */
[----:B------:R-:W-:Y:S01]  /*0260*/  LOP3.LUT P0, RZ, R13, 0x7f, RZ, 0xc0, !PT ;  /* 0x0000007f0dff7812 */ /* 0x000fe2000780c0ff */
[----:B------:R-:W-:Y:S01]  /*0270*/  IMAD R5, R12, 0x67, RZ ;  /* 0x000000670c057824 */ /* 0x000fe200078e02ff */
[----:B------:R-:W-:-:S02]  /*0280*/  IADD3 R4, PT, PT, R4, 0xc80, RZ ;  /* 0x00000c8004047810 */ /* 0x000fc40007ffe0ff */
[----:B------:R-:W-:Y:S02]  /*0290*/  LOP3.LUT R10, R8, 0x18, RZ, 0xc0, !PT ;  /* 0x00000018080a7812 */ /* 0x000fe400078ec0ff */
[----:B------:R-:W-:Y:S02]  /*02a0*/  LOP3.LUT R5, R5, 0xffff, RZ, 0xc0, !PT ;  /* 0x0000ffff05057812 */ /* 0x000fe400078ec0ff */
[----:B------:R-:W-:Y:S02]  /*02b0*/  SHF.L.U32 R0, R13, 0x3, RZ ;  /* 0x000000030d007819 */ /* 0x000fe400000006ff */
[----:B------:R-:W-:Y:S02]  /*02c0*/  SHF.R.U32.HI R2, RZ, 0x9, R5 ;  /* 0x00000009ff027819 */ /* 0x000fe40000011605 */
[----:B------:R-:W0:Y:S01]  /*02d0*/  LDC R5, c[0x0][0x374] ;  /* 0x0000dd00ff057b82 */ /* 0x000e220000000800 */
[----:B------:R-:W-:Y:S02]  /*02e0*/  ISETP.EQ.OR.EX P0, PT, R3, RZ, P0, P1 ;  /* 0x000000ff0300720c */ /* 0x000fe40000702710 */
[----:B------:R-:W-:-:S02]  /*02f0*/  SHF.L.U32 R3, R13, 0x1, RZ ;  /* 0x000000010d037819 */ /* 0x000fc400000006ff */
[----:B------:R-:W-:Y:S02]  /*0300*/  LEA R8, R11, R4, 0x18 ;  /* 0x000000040b087211 */ /* 0x000fe400078ec0ff */
[----:B------:R-:W-:Y:S02]  /*0310*/  IADD3 R4, PT, PT, R7, R10, RZ ;  /* 0x0000000a07047210 */ /* 0x000fe40007ffe0ff */
[----:B------:R-:W-:Y:S01]  /*0320*/  LOP3.LUT R7, R0, 0x3f8, RZ, 0xc0, !PT ;  /* 0x000003f800077812 */ /* 0x000fe200078ec0ff */
[----:B------:R-:W-:Y:S01]  /*0330*/  HFMA2 R0, -RZ, RZ, 0, 0 ;  /* 0x00000000ff007431 */ /* 0x000fe200000001ff */
[----:B------:R-:W-:Y:S02]  /*0340*/  LOP3.LUT R11, R2, 0xffff, RZ, 0xc0, !PT ;  /* 0x0000ffff020b7812 */ /* 0x000fe400078ec0ff */
[----:B------:R-:W-:Y:S02]  /*0350*/  MOV R10, 0x7fffff81 ;  /* 0x7fffff81000a7802 */ /* 0x000fe40000000f00 */
[----:B------:R-:W-:-:S02]  /*0360*/  ISETP.NE.AND P1, PT, R13, RZ, PT ;  /* 0x000000ff0d00720c */ /* 0x000fc40003f25270 */
[----:B------:R-:W-:Y:S02]  /*0370*/  LOP3.LUT R3, R3, 0xfe, RZ, 0xc0, !PT ;  /* 0x000000fe03037812 */ /* 0x000fe400078ec0ff */
[C---:B------:R-:W-:Y:S02]  /*0380*/  IADD3 R36, PT, PT, R14.reuse, R7, RZ ;  /* 0x000000070e247210 */ /* 0x040fe40007ffe0ff */
[----:B------:R-:W-:Y:S02]  /*0390*/  LEA R14, R14, R9, 0x3 ;  /* 0x000000090e0e7211 */ /* 0x000fe400078e18ff */
[----:B------:R-:W-:Y:S02]  /*03a0*/  LEA R2, R11, R8, 0x3 ;  /* 0x000000080b027211 */ /* 0x000fe400078e18ff */
[----:B------:R-:W-:Y:S02]  /*03b0*/  MOV R43, UR8 ;  /* 0x00000008002b7c02 */ /* 0x000fe40008000f00 */
[----:B------:R-:W-:-:S02]  /*03c0*/  ISETP.GT.U32.OR P0, PT, R6, 0xf, P0 ;  /* 0x0000000f0600780c */ /* 0x000fc40000704470 */
[----:B------:R-:W-:Y:S02]  /*03d0*/  MOV R40, RZ ;  /* 0x000000ff00287202 */ /* 0x000fe40000000f00 */
[----:B------:R-:W-:Y:S02]  /*03e0*/  SEL R10, R10, 0x1, !P1 ;  /* 0x000000010a0a7807 */ /* 0x000fe40004800000 */
[----:B------:R-:W-:Y:S02]  /*03f0*/  MOV R44, UR4 ;  /* 0x00000004002c7c02 */ /* 0x000fe40008000f00 */
[----:B------:R-:W-:Y:S02]  /*0400*/  LEA R12, R6, R3, 0x6 ;  /* 0x00000003060c7211 */ /* 0x000fe400078e30ff */
[----:B------:R-:W-:-:S07]  /*0410*/  MOV R45, UR5 ;  /* 0x00000005002d7c02 */ /* 0x000fce0008000f00 */
.L_x_767:
[----:B-1----:R-:W1:Y:S01]  /*0420*/  LDCU.64 UR4, c[0x0][0x388] ;  /* 0x00007100ff0477ac */ /* 0x002e620008000a00 */
[----:B------:R-:W-:Y:S01]  /*0430*/  MOV R39, RZ ;  /* 0x000000ff00277202 */ /* 0x000fe20000000f00 */
[----:B------:R-:W-:Y:S02]  /*0440*/  IMAD R7, R36, 0x140, RZ ;  /* 0x0000014024077824 */ /* 0x000fe400078e02ff */
[----:B------:R-:W-:Y:S02]  /*0450*/  IMAD R3, R40, 0x50000, RZ ;  /* 0x0005000028037824 */ /* 0x000fe400078e02ff */
[----:B------:R-:W-:-:S03]  /*0460*/  IMAD.WIDE.U32 R8, R43, 0x50000, R38 ;  /* 0x000500002b087825 */ /* 0x000fc600078e0026 */
        /* <DEDUP_REMOVED lines=57> */
.L_x_758:
[----:B------:R-:W-:Y:S05]  /*0800*/  BSYNC.RECONVERGENT B0 ;  /* 0x0000000000007941 */ /* 0x000fea0003800200 */
.L_x_757:
[----:B-1----:R-:W1:Y:S01]  /*0810*/  SHFL.BFLY PT, R21, R28, 0x2, 0x1f ;  /* 0x0c401f001c157f89 */ /* 0x002e6200000e0000 */
[C---:B------:R-:W-:Y:S02]  /*0820*/  LOP3.LUT P2, RZ, R6.reuse, 0x3c3, RZ, 0xc0, !PT ;  /* 0x000003c306ff7812 */ /* 0x040fe4000784c0ff */
[----:B------:R-:W-:Y:S02]  /*0830*/  CS2R R34, SRZ ;  /* 0x0000000000227805 */ /* 0x000fe4000001ff00 */
[C---:B------:R-:W-:Y:S01]  /*0840*/  ISETP.NE.AND P3, PT, R6.reuse, RZ, PT ;  /* 0x000000ff0600720c */ /* 0x040fe20003f65270 */
[----:B------:R-:W2:Y:S01]  /*0850*/  SHFL.BFLY PT, R20, R29, 0x2, 0x1f ;  /* 0x0c401f001d147f89 */ /* 0x000ea200000e0000 */
[----:B------:R-:W-:-:S07]  /*0860*/  ISETP.GT.U32.AND P1, PT, R6, 0xff, PT ;  /* 0x000000ff0600780c */ /* 0x000fce0003f24070 */
        /* <DEDUP_REMOVED lines=17> */
.L_x_760:
[----:B------:R-:W2:Y:S04]  /*0980*/  LD.E.STRONG.GPU R21, desc[UR6][R44.64] ;  /* 0x000000062c157980 */ /* 0x000ea8000c10f900 */
[----:B--2---:R-:W-:Y:S01]  /*0990*/  CCTL.IVALL ;  /* 0x00000000ff00798f */ /* 0x004fe20002000000 */
[----:B------:R-:W-:Y:S05]  /*09a0*/  YIELD ;  /* 0x0000000000007946 */ /* 0x000fea0003800000 */
[----:B-----5:R-:W-:-:S04]  /*09b0*/  LOP3.LUT R21, R21, R20, RZ, 0x3c, !PT ;  /* 0x0000001415157212 */ /* 0x020fc800078e3cff */
[----:B------:R-:W-:-:S13]  /*09c0*/  ISETP.GT.AND P2, PT, R21, -0x1, PT ;  /* 0xffffffff1500780c */ /* 0x000fda0003f44270 */
[----:B------:R-:W-:Y:S05]  /*09d0*/  @P2 BRA `(.L_x_760) ;  /* 0xfffffffc00e82947 */ /* 0x000fea000383ffff */
.L_x_759:
[----:B------:R-:W-:Y:S05]  /*09e0*/  WARPSYNC.ALL ;  /* 0x0000000000007948 */ /* 0x000fea0003800000 */
[----:B------:R-:W-:Y:S06]  /*09f0*/  BAR.SYNC.DEFER_BLOCKING 0x0 ;  /* 0x0000000000007b1d */ /* 0x000fec0000010000 */
[----:B------:R-:W-:Y:S04]  /*0a00*/  BSSY.RECONVERGENT B0, `(.L_x_761) ;  /* 0x0000031000007945 */ /* 0x000fe80003800200 */
[----:B------:R-:W-:Y:S05]  /*0a10*/  @P1 BRA `(.L_x_762) ;  /* 0x0000000000bc1947 */ /* 0x000fea0003800000 */
[----:B------:R-:W1:Y:S01]  /*0a20*/  LDC.64 R34, c[0x0][0x3b8] ;  /* 0x0000ee00ff227b82 */ /* 0x000e620000000a00 */
[C---:B0-----:R-:W-:Y:S01]  /*0a30*/  SHF.L.U32 R20, R6.reuse, 0x3, RZ ;  /* 0x0000000306147819 */ /* 0x041fe200000006ff */
[----:B------:R-:W-:Y:S01]  /*0a40*/  IMAD R23, R5, R0, UR8 ;  /* 0x0000000805177e24 */ /* 0x000fe2000f8e0200 */
[----:B------:R-:W-:Y:S02]  /*0a50*/  LOP3.LUT R21, R6, 0xf, RZ, 0xc0, !PT ;  /* 0x0000000f06157812 */ /* 0x000fe400078ec0ff */
[----:B------:R-:W-:-:S04]  /*0a60*/  LOP3.LUT R20, R20, 0x780, RZ, 0xc0, !PT ;  /* 0x0000078014147812 */ /* 0x000fc800078ec0ff */
        /* <DEDUP_REMOVED lines=10> */
[C---:B------:R-:W-:Y:S01]  /*0b10*/  IADD3 R29, PT, PT, R42.reuse, 0x80, RZ ;  /* 0x000000802a1d7810 */ /* 0x040fe20007ffe0ff */
[----:B------:R-:W3:Y:S02]  /*0b20*/  LDG.E.64 R22, desc[UR6][R22.64] ;  /* 0x0000000616167981 */ /* 0x000ee4000c1e1b00 */
[--C-:B------:R-:W-:Y:S01]  /*0b30*/  IMAD.WIDE.U32 R26, R27, 0x4, R34.reuse ;  /* 0x000000041b1a7825 */ /* 0x100fe200078e0022 */
[C---:B------:R-:W-:Y:S01]  /*0b40*/  IADD3 R31, PT, PT, R42.reuse, 0xa0, RZ ;  /* 0x000000a02a1f7810 */ /* 0x040fe20007ffe0ff */
[----:B------:R-:W4:Y:S02]  /*0b50*/  LDG.E.64 R24, desc[UR6][R24.64] ;  /* 0x0000000618187981 */ /* 0x000f24000c1e1b00 */
[--C-:B------:R-:W-:Y:S01]  /*0b60*/  IMAD.WIDE.U32 R28, R29, 0x4, R34.reuse ;  /* 0x000000041d1c7825 */ /* 0x100fe200078e0022 */
[C---:B------:R-:W-:Y:S01]  /*0b70*/  IADD3 R33, PT, PT, R42.reuse, 0xc0, RZ ;  /* 0x000000c02a217810 */ /* 0x040fe20007ffe0ff */
        /* <DEDUP_REMOVED lines=25> */
.L_x_762:
[----:B------:R-:W-:Y:S05]  /*0d10*/  BSYNC.RECONVERGENT B0 ;  /* 0x0000000000007941 */ /* 0x000fea0003800200 */
.L_x_761:
        /* <DEDUP_REMOVED lines=29> */
.L_x_764:
[----:B------:R-:W-:Y:S05]  /*0ef0*/  BSYNC.RECONVERGENT B0 ;  /* 0x0000000000007941 */ /* 0x000fea0003800200 */
.L_x_763:
[----:B------:R-:W-:Y:S01]  /*0f00*/  BAR.SYNC.DEFER_BLOCKING 0x0 ;  /* 0x0000000000007b1d */ /* 0x000fe20000010000 */
[----:B------:R-:W-:Y:S02]  /*0f10*/  IADD3 R24, P1, PT, R43, 0x2, RZ ;  /* 0x000000022b187810 */ /* 0x000fe40007f3e0ff */
[----:B-----5:R-:W-:Y:S02]  /*0f20*/  PRMT R31, R18, 0x7632, R31 ;  /* 0x00007632121f7816 */ /* 0x020fe4000000001f */
[----:B------:R-:W-:Y:S01]  /*0f30*/  PRMT R27, R19, 0x7632, R27 ;  /* 0x00007632131b7816 */ /* 0x000fe2000000001b */
[----:B------:R-:W-:Y:S01]  /*0f40*/  BSSY.RECONVERGENT B0, `(.L_x_765) ;  /* 0x0000012000007945 */ /* 0x000fe20003800200 */
[----:B------:R-:W-:Y:S02]  /*0f50*/  PRMT R28, R16, 0x7632, R28 ;  /* 0x00007632101c7816 */ /* 0x000fe4000000001c */
[----:B------:R-:W-:Y:S02]  /*0f60*/  PRMT R26, R17, 0x7632, R26 ;  /* 0x00007632111a7816 */ /* 0x000fe4000000001a */
[----:B------:R-:W-:Y:S01]  /*0f70*/  IADD3.X R25, PT, PT, RZ, R40, RZ, P1, !PT ;  /* 0x00000028ff197210 */ /* 0x000fe20000ffe4ff */
[----:B------:R-:W-:Y:S06]  /*0f80*/  @P0 BRA `(.L_x_766) ;  /* 0x0000000000340947 */ /* 0x000fec0003800000 */
[----:B------:R-:W1:Y:S01]  /*0f90*/  S2UR UR5, SR_CgaCtaId ;  /* 0x00000000000579c3 */ /* 0x000e620000008800 */
[----:B------:R-:W-:Y:S01]  /*0fa0*/  UMOV UR4, 0x400 ;  /* 0x0000040000047882 */ /* 0x000fe20000000000 */
[----:B0-----:R-:W-:Y:S01]  /*0fb0*/  SHF.L.U32 R22, R6, 0x1, RZ ;  /* 0x0000000106167819 */ /* 0x001fe200000006ff */
[----:B------:R-:W-:-:S03]  /*0fc0*/  UIADD3 UR4, UPT, UPT, UR4, 0xc80, URZ ;  /* 0x00000c8004047890 */ /* 0x000fc6000fffe0ff */
[----:B------:R-:W-:-:S04]  /*0fd0*/  LEA R23, P1, R43, R22, 0x5 ;  /* 0x000000162b177211 */ /* 0x000fc800078228ff */
[----:B------:R-:W-:Y:S01]  /*0fe0*/  LEA.HI.X R30, R43, RZ, R40, 0x5, P1 ;  /* 0x000000ff2b1e7211 */ /* 0x000fe200008f2c28 */
[----:B-1----:R-:W-:-:S06]  /*0ff0*/  ULEA UR4, UR5, UR4, 0x18 ;  /* 0x0000000405047291 */ /* 0x002fcc000f8ec0ff */
[----:B------:R-:W-:-:S05]  /*1000*/  LEA R20, R6, UR4, 0x3 ;  /* 0x0000000406147c11 */ /* 0x000fca000f8e18ff */
[----:B------:R-:W0:Y:S01]  /*1010*/  LDCU.64 UR4, c[0x0][0x3b0] ;  /* 0x00007600ff0477ac */ /* 0x000e220008000a00 */
[----:B------:R-:W1:Y:S01]  /*1020*/  LDS.64 R20, [R20] ;  /* 0x0000000014147984 */ /* 0x000e620000000a00 */
[----:B0-----:R-:W-:-:S04]  /*1030*/  LEA R22, P1, R23, UR4, 0x2 ;  /* 0x0000000417167c11 */ /* 0x001fc8000f8210ff */
[----:B------:R-:W-:-:S05]  /*1040*/  LEA.HI.X R23, R23, UR5, R30, 0x2, P1 ;  /* 0x0000000517177c11 */ /* 0x000fca00088f141e */
[----:B-1----:R1:W-:Y:S04]  /*1050*/  STG.E.64 desc[UR6][R22.64], R20 ;  /* 0x0000001416007986 */ /* 0x0023e8000c101b06 */
.L_x_766:
[----:B------:R-:W-:Y:S05]  /*1060*/  BSYNC.RECONVERGENT B0 ;  /* 0x0000000000007941 */ /* 0x000fea0003800200 */
.L_x_765:
[----:B01----:R-:W0:Y:S01]  /*1070*/  LDS.64 R20, [R2] ;  /* 0x0000000002147984 */ /* 0x003e220000000a00 */
[----:B------:R-:W0:Y:S01]  /*1080*/  LDCU UR4, c[0x0][0x3a0] ;  /* 0x00007400ff0477ac */ /* 0x000e220008000800 */
[----:B------:R-:W-:Y:S02]  /*1090*/  SHF.L.U32 R32, R19, 0x10, RZ ;  /* 0x0000001013207819 */ /* 0x000fe400000006ff */
[----:B------:R-:W-:Y:S01]  /*10a0*/  SHF.L.U32 R29, R17, 0x10, RZ ;  /* 0x00000010111d7819 */ /* 0x000fe200000006ff */
[----:B------:R-:W1:Y:S01]  /*10b0*/  LDCU.64 UR10, c[0x0][0x3a8] ;  /* 0x00007500ff0a77ac */ /* 0x000e620008000a00 */
[----:B------:R-:W-:Y:S02]  /*10c0*/  SHF.L.U32 R31, R31, 0x10, RZ ;  /* 0x000000101f1f7819 */ /* 0x000fe400000006ff */
[----:B------:R-:W-:Y:S02]  /*10d0*/  SHF.L.U32 R42, R28, 0x10, RZ ;  /* 0x000000101c2a7819 */ /* 0x000fe400000006ff */
[----:B------:R-:W-:-:S02]  /*10e0*/  SHF.L.U32 R22, R18, 0x10, RZ ;  /* 0x0000001012167819 */ /* 0x000fc400000006ff */
[----:B------:R-:W-:Y:S02]  /*10f0*/  SHF.L.U32 R27, R27, 0x10, RZ ;  /* 0x000000101b1b7819 */ /* 0x000fe400000006ff */
[----:B------:R-:W-:Y:S02]  /*1100*/  SHF.L.U32 R40, R26, 0x10, RZ ;  /* 0x000000101a287819 */ /* 0x000fe400000006ff */
[----:B------:R-:W-:Y:S02]  /*1110*/  LOP3.LUT R0, R0, 0x1, RZ, 0x3c, !PT ;  /* 0x0000000100007812 */ /* 0x000fe400078e3cff */
[----:B------:R-:W-:Y:S01]  /*1120*/  MOV R43, R24 ;  /* 0x00000018002b7202 */ /* 0x000fe20000000f00 */
[----:B0-----:R-:W-:Y:S01]  /*1130*/  FADD.FTZ R21, R21, UR4 ;  /* 0x0000000415157e21 */ /* 0x001fe20008010000 */
[--C-:B------:R-:W-:Y:S01]  /*1140*/  FADD.FTZ R30, R15, -R20.reuse ;  /* 0x800000140f1e7221 */ /* 0x100fe20000010000 */
[--C-:B------:R-:W-:Y:S01]  /*1150*/  FADD.FTZ R34, R39, -R20.reuse ;  /* 0x8000001427227221 */ /* 0x100fe20000010000 */
[--C-:B------:R-:W-:Y:S01]  /*1160*/  FADD.FTZ R35, R9, -R20.reuse ;  /* 0x8000001409237221 */ /* 0x100fe20000010000 */
[--C-:B------:R-:W-:Y:S01]  /*1170*/  FADD.FTZ R41, R41, -R20.reuse ;  /* 0x8000001429297221 */ /* 0x100fe20000010000 */
[----:B------:R-:W-:Y:S01]  /*1180*/  SHF.L.U32 R15, R16, 0x10, RZ ;  /* 0x00000010100f7819 */ /* 0x000fe200000006ff */
[----:B------:R-:W0:Y:S01]  /*1190*/  MUFU.RSQ R21, R21 ;  /* 0x0000001500157308 */ /* 0x000e220000001400 */
[----:B------:R-:W2:Y:S01]  /*11a0*/  LDCU.64 UR4, c[0x0][0x380] ;  /* 0x00007000ff0477ac */ /* 0x000ea20008000a00 */
[----:B0-----:R-:W-:Y:S01]  /*11b0*/  FMUL.FTZ R23, R21, R30 ;  /* 0x0000001e15177220 */ /* 0x001fe20000410000 */
[--C-:B------:R-:W-:Y:S01]  /*11c0*/  FADD.FTZ R30, R37, -R20.reuse ;  /* 0x80000014251e7221 */ /* 0x100fe20000010000 */
[C---:B------:R-:W-:Y:S01]  /*11d0*/  FMUL.FTZ R33, R21.reuse, R34 ;  /* 0x0000002215217220 */ /* 0x040fe20000410000 */
[----:B------:R-:W-:Y:S01]  /*11e0*/  FMUL.FTZ R37, R21, R35 ;  /* 0x0000002315257220 */ /* 0x000fe20000410000 */
[----:B------:R-:W-:Y:S01]  /*11f0*/  FADD.FTZ R35, R3, -R20 ;  /* 0x8000001403237221 */ /* 0x000fe20000010000 */
[C---:B------:R-:W-:Y:S01]  /*1200*/  FMUL.FTZ R30, R21.reuse, R30 ;  /* 0x0000001e151e7220 */ /* 0x040fe20000410000 */
[----:B------:R-:W-:Y:S01]  /*1210*/  FFMA.FTZ R33, R32, R33, R29 ;  /* 0x0000002120217223 */ /* 0x000fe2000001001d */
[----:B------:R-:W-:Y:S01]  /*1220*/  FMUL.FTZ R26, R21, R41 ;  /* 0x00000029151a7220 */ /* 0x000fe20000410000 */
[--C-:B------:R-:W-:Y:S01]  /*1230*/  FFMA.FTZ R23, R22, R23, R15.reuse ;  /* 0x0000001716177223 */ /* 0x100fe2000001000f */
[--C-:B------:R-:W-:Y:S01]  /*1240*/  FFMA.FTZ R30, R31, R30, R42.reuse ;  /* 0x0000001e1f1e7223 */ /* 0x100fe2000001002a */
[----:B------:R-:W-:Y:S01]  /*1250*/  FFMA.FTZ R31, R37, R31, R42 ;  /* 0x0000001f251f7223 */ /* 0x000fe2000001002a */
[----:B------:R-:W-:Y:S01]  /*1260*/  FMUL.FTZ R39, R33, -1.4426950216293334961 ;  /* 0xbfb8aa3b21277820 */ /* 0x000fe20000410000 */
[--C-:B------:R-:W-:Y:S01]  /*1270*/  FADD.FTZ R37, R13, -R20.reuse ;  /* 0x800000140d257221 */ /* 0x100fe20000010000 */
[----:B------:R-:W-:Y:S01]  /*1280*/  FADD.FTZ R20, R11, -R20 ;  /* 0x800000140b147221 */ /* 0x000fe20000010000 */
[--C-:B------:R-:W-:Y:S01]  /*1290*/  FFMA.FTZ R26, R27, R26, R40.reuse ;  /* 0x0000001a1b1a7223 */ /* 0x100fe20000010028 */
[----:B------:R0:W3:Y:S01]  /*12a0*/  MUFU.EX2 R9, R39 ;  /* 0x0000002700097308 */ /* 0x0000e20000000800 */
[C---:B------:R-:W-:Y:S01]  /*12b0*/  FMUL.FTZ R42, R21.reuse, R35 ;  /* 0x00000023152a7220 */ /* 0x040fe20000410000 */
[----:B------:R-:W-:Y:S01]  /*12c0*/  FMUL.FTZ R20, R21, R20 ;  /* 0x0000001415147220 */ /* 0x000fe20000410000 */
[----:B------:R-:W-:Y:S01]  /*12d0*/  FMUL.FTZ R28, R23, -1.4426950216293334961 ;  /* 0xbfb8aa3b171c7820 */ /* 0x000fe20000410000 */
[----:B------:R-:W-:Y:S01]  /*12e0*/  FMUL.FTZ R34, R30, -1.4426950216293334961 ;  /* 0xbfb8aa3b1e227820 */ /* 0x000fe20000410000 */
[----:B------:R-:W-:Y:S01]  /*12f0*/  FFMA.FTZ R15, R42, R22, R15 ;  /* 0x000000162a0f7223 */ /* 0x000fe2000001000f */
[----:B------:R-:W-:Y:S01]  /*1300*/  FFMA.FTZ R29, R20, R32, R29 ;  /* 0x00000020141d7223 */ /* 0x000fe2000001001d */
[----:B------:R-:W-:Y:S01]  /*1310*/  FMUL.FTZ R41, R26, -1.4426950216293334961 ;  /* 0xbfb8aa3b1a297820 */ /* 0x000fe20000410000 */
[----:B------:R-:W-:Y:S01]  /*1320*/  FMUL.FTZ R35, R31, -1.4426950216293334961 ;  /* 0xbfb8aa3b1f237820 */ /* 0x000fe20000410000 */
[----:B0-----:R-:W-:Y:S01]  /*1330*/  FMUL.FTZ R39, R21, R37 ;  /* 0x0000002515277220 */ /* 0x001fe20000410000 */
[----:B------:R-:W-:Y:S01]  /*1340*/  FMUL.FTZ R21, R29, -1.4426950216293334961 ;  /* 0xbfb8aa3b1d157820 */ /* 0x000fe20000410000 */
[----:B------:R-:W-:Y:S01]  /*1350*/  FMUL.FTZ R37, R15, -1.4426950216293334961 ;  /* 0xbfb8aa3b0f257820 */ /* 0x000fe20000410000 */
[----:B------:R-:W0:Y:S01]  /*1360*/  MUFU.EX2 R28, R28 ;  /* 0x0000001c001c7308 */ /* 0x000e220000000800 */
[----:B------:R-:W-:-:S04]  /*1370*/  FFMA.FTZ R27, R39, R27, R40 ;  /* 0x0000001b271b7223 */ /* 0x000fc80000010028 */
[----:B------:R-:W-:Y:S01]  /*1380*/  FMUL.FTZ R39, R27, -1.4426950216293334961 ;  /* 0xbfb8aa3b1b277820 */ /* 0x000fe20000410000 */
[----:B---3--:R-:W-:Y:S02]  /*1390*/  FADD.FTZ R9, R9, 1 ;  /* 0x3f80000009097421 */ /* 0x008fe40000010000 */
[----:B------:R-:W-:Y:S08]  /*13a0*/  MUFU.EX2 R34, R34 ;  /* 0x0000002200227308 */ /* 0x000ff00000000800 */
[----:B------:R-:W3:Y:S01]  /*13b0*/  MUFU.EX2 R20, R39 ;  /* 0x0000002700147308 */ /* 0x000ee20000000800 */
[----:B0-----:R-:W-:-:S07]  /*13c0*/  FADD.FTZ R22, R28, 1 ;  /* 0x3f8000001c167421 */ /* 0x001fce0000010000 */
[----:B------:R-:W0:Y:S08]  /*13d0*/  MUFU.EX2 R3, R41 ;  /* 0x0000002900037308 */ /* 0x000e300000000800 */
[----:B------:R-:W4:Y:S01]  /*13e0*/  MUFU.EX2 R21, R21 ;  /* 0x0000001500157308 */ /* 0x000f220000000800 */
[----:B---3--:R-:W-:-:S07]  /*13f0*/  FADD.FTZ R20, R20, 1 ;  /* 0x3f80000014147421 */ /* 0x008fce0000010000 */
[----:B------:R3:W5:Y:S01]  /*1400*/  MUFU.EX2 R13, R35 ;  /* 0x00000023000d7308 */ /* 0x0007620000000800 */
[----:B0-----:R-:W-:-:S07]  /*1410*/  FADD.FTZ R3, R3, 1 ;  /* 0x3f80000003037421 */ /* 0x001fce0000010000 */
[----:B------:R-:W0:Y:S01]  /*1420*/  MUFU.EX2 R11, R37 ;  /* 0x00000025000b7308 */ /* 0x000e220000000800 */
[----:B---3--:R-:W-:Y:S01]  /*1430*/  FADD.FTZ R35, R34, 1 ;  /* 0x3f80000022237421 */ /* 0x008fe20000010000 */
[----:B----4-:R-:W-:-:S06]  /*1440*/  FADD.FTZ R40, R21, 1 ;  /* 0x3f80000015287421 */ /* 0x010fcc0000010000 */
[----:B------:R-:W3:Y:S01]  /*1450*/  MUFU.RCP R20, R20 ;  /* 0x0000001400147308 */ /* 0x000ee20000001000 */
[----:B-----5:R-:W-:-:S07]  /*1460*/  FADD.FTZ R13, R13, 1 ;  /* 0x3f8000000d0d7421 */ /* 0x020fce0000010000 */
[----:B------:R-:W4:Y:S01]  /*1470*/  MUFU.RCP R22, R22 ;  /* 0x0000001600167308 */ /* 0x000f220000001000 */
[----:B0-----:R-:W-:-:S07]  /*1480*/  FADD.FTZ R11, R11, 1 ;  /* 0x3f8000000b0b7421 */ /* 0x001fce0000010000 */
[----:B------:R-:W0:Y:S01]  /*1490*/  MUFU.RCP R35, R35 ;  /* 0x0000002300237308 */ /* 0x000e220000001000 */
[----:B---3--:R-:W-:Y:S01]  /*14a0*/  FMUL.FTZ R27, R27, R20 ;  /* 0x000000141b1b7220 */ /* 0x008fe20000410000 */
[----:B--2---:R-:W-:-:S04]  /*14b0*/  IADD3 R20, P1, PT, R7, UR4, RZ ;  /* 0x0000000407147c10 */ /* 0x004fc8000ff3e0ff */
[----:B------:R-:W-:Y:S02]  /*14c0*/  IADD3.X R21, PT, PT, R8, UR5, RZ, P1, !PT ;  /* 0x0000000508157c10 */ /* 0x000fe40008ffe4ff */
[----:B------:R-:W2:Y:S01]  /*14d0*/  MUFU.RCP R28, R9 ;  /* 0x00000009001c7308 */ /* 0x000ea20000001000 */
[----:B----4-:R-:W-:Y:S01]  /*14e0*/  FMUL.FTZ R22, R23, R22 ;  /* 0x0000001617167220 */ /* 0x010fe20000410000 */
[----:B-1----:R-:W-:-:S04]  /*14f0*/  ISETP.GE.U32.AND P1, PT, R24, UR10, PT ;  /* 0x0000000a18007c0c */ /* 0x002fc8000bf26070 */
[----:B------:R-:W-:Y:S02]  /*1500*/  ISETP.GE.AND.EX P1, PT, R25, UR11, PT, P1 ;  /* 0x0000000b19007c0c */ /* 0x000fe4000bf26310 */
[----:B------:R-:W1:Y:S01]  /*1510*/  MUFU.RCP R32, R13 ;  /* 0x0000000d00207308 */ /* 0x000e620000001000 */
[----:B0-----:R-:W-:-:S05]  /*1520*/  FMUL.FTZ R35, R30, R35 ;  /* 0x000000231e237220 */ /* 0x001fca0000410000 */
[----:B------:R-:W-:Y:S02]  /*1530*/  F2FP.BF16.F32.PACK_AB R8, R35, R22 ;  /* 0x000000162308723e */ /* 0x000fe400000010ff */
[----:B------:R-:W0:Y:S01]  /*1540*/  MUFU.RCP R34, R11 ;  /* 0x0000000b00227308 */ /* 0x000e220000001000 */
[----:B--2---:R-:W-:-:S07]  /*1550*/  FMUL.FTZ R9, R33, R28 ;  /* 0x0000001c21097220 */ /* 0x004fce0000410000 */
[----:B------:R-:W2:Y:S01]  /*1560*/  MUFU.RCP R40, R40 ;  /* 0x0000002800287308 */ /* 0x000ea20000001000 */
[----:B-1----:R-:W-:-:S07]  /*1570*/  FMUL.FTZ R31, R31, R32 ;  /* 0x000000201f1f7220 */ /* 0x002fce0000410000 */
[----:B------:R-:W1:Y:S01]  /*1580*/  MUFU.RCP R3, R3 ;  /* 0x0000000300037308 */ /* 0x000e620000001000 */
[----:B0-----:R-:W-:-:S05]  /*1590*/  FMUL.FTZ R34, R15, R34 ;  /* 0x000000220f227220 */ /* 0x001fca0000410000 */
[----:B------:R-:W-:Y:S01]  /*15a0*/  F2FP.BF16.F32.PACK_AB R34, R31, R34 ;  /* 0x000000221f22723e */ /* 0x000fe200000010ff */
[----:B--2---:R-:W-:-:S05]  /*15b0*/  FMUL.FTZ R40, R29, R40 ;  /* 0x000000281d287220 */ /* 0x004fca0000410000 */
[----:B------:R-:W-:Y:S02]  /*15c0*/  F2FP.BF16.F32.PACK_AB R35, R27, R40 ;  /* 0x000000281b23723e */ /* 0x000fe400000010ff */
[----:B------:R-:W-:Y:S01]  /*15d0*/  MOV R40, R25 ;  /* 0x0000001900287202 */ /* 0x000fe20000000f00 */
[----:B-1----:R-:W-:Y:S02]  /*15e0*/  FMUL.FTZ R26, R26, R3 ;  /* 0x000000031a1a7220 */ /* 0x002fe40000410000 */
[----:B------:R1:W-:Y:S03]  /*15f0*/  STG.E.64 desc[UR6][R20.64], R34 ;  /* 0x0000002214007986 */ /* 0x0003e6000c101b06 */
[----:B------:R-:W-:-:S05]  /*1600*/  F2FP.BF16.F32.PACK_AB R9, R26, R9 ;  /* 0x000000091a09723e */ /* 0x000fca00000010ff */
[----:B------:R1:W-:Y:S01]  /*1610*/  STG.E.64 desc[UR6][R20.64+0xa00], R8 ;  /* 0x000a000814007986 */ /* 0x0003e2000c101b06 */
[----:B------:R-:W-:Y:S05]  /*1620*/  @!P1 BRA `(.L_x_767) ;  /* 0xffffffec007c9947 */ /* 0x000fea000383ffff */
[----:B------:R-:W-:Y:S05]  /*1630*/  EXIT ;  /* 0x000000000000794d */ /* 0x000fea0003800000 */
.L_x_768:
        /* <DEDUP_REMOVED lines=12> */
.L_x_1676:


//--------------------- .text._ZN13group_norm_v214gn_cuda_kernelI13__nv_bfloat16Li320ELi1ELi16ELi20ELi1024ELb1ELi16ELi320ELi320ELi4ELb1ELi2ELb0ELb0ENS_16CompileConditionILi1000EEEEEvPT_PKS4_S7_S7_flPfS8_Pj --------------------------
	.section	.text._ZN13group_norm_v214gn_cuda_kernelI13__nv_bfloat16Li320ELi1ELi16ELi20ELi1024ELb1ELi16ELi320ELi320ELi4ELb1ELi2ELb0ELb0ENS_16CompileConditionILi1000EEEEEvPT_PKS4_S7_S7_flPfS8_Pj,"ax",@progbits
	.align	128
        .global         _ZN13group_norm_v214gn_cuda_kernelI13__nv_bfloat16Li320ELi1ELi16ELi20ELi1024ELb1ELi16ELi320ELi320ELi4ELb1ELi2ELb0ELb0ENS_16CompileConditionILi1000EEEEEvPT_PKS4_S7_S7_flPfS8_Pj
        .type           _ZN13group_norm_v214gn_cuda_kernelI13__nv_bfloat16Li320ELi1ELi16ELi20ELi1024ELb1ELi16ELi320ELi320ELi4ELb1ELi2ELb0ELb0ENS_16CompileConditionILi1000EEEEEvPT_PKS4_S7_S7_flPfS8_Pj,@function
        .size           _ZN13group_norm_v214gn_cuda_kernelI13__nv_bfloat16Li320ELi1ELi16ELi20ELi1024ELb1ELi16ELi320ELi320ELi4ELb1ELi2ELb0ELb0ENS_16CompileConditionILi1000EEEEEvPT_PKS4_S7_S7_flPfS8_Pj,(.L_x_1677 - _ZN13group_norm_v214gn_cuda_kernelI13__nv_bfloat16Li320ELi1ELi16ELi20ELi1024ELb1ELi16ELi320ELi320ELi4ELb1ELi2ELb0ELb0ENS_16CompileConditionILi1000EEEEEvPT_PKS4_S7_S7_flPfS8_Pj)
        .other          _ZN13group_norm_v214gn_cuda_kernelI13__nv_bfloat16Li320ELi1ELi16ELi20ELi1024ELb1ELi16ELi320ELi320ELi4ELb1ELi2ELb0ELb0ENS_16CompileConditionILi1000EEEEEvPT_PKS4_S7_S7_flPfS8_Pj,@"STO_CUDA_ENTRY STV_DEFAULT"
_ZN13group_norm_v214gn_cuda_kernelI13__nv_bfloat16Li320ELi1ELi16ELi20ELi1024ELb1ELi16ELi320ELi320ELi4ELb1ELi2ELb0ELb0ENS_16CompileConditionILi1000EEEEEvPT_PKS4_S7_S7_flPfS8_Pj:
.text._ZN13group_norm_v214gn_cuda_kernelI13__nv_bfloat16Li320ELi1ELi16ELi20ELi1024ELb1ELi16ELi320ELi320ELi4ELb1ELi2ELb0ELb0ENS_16CompileConditionILi1000EEEEEvPT_PKS4_S7_S7_flPfS8_Pj:
[----:B------:R-:W-:Y:S08]  /*0000*/  LDC R1, c[0x0][0x37c] ;  /* 0x0000df00ff017b82 */ /* 0x000ff00000000800 */
[----:B------:R-:W0:Y:S08]  /*0010*/  S2UR UR10, SR_CTAID.Y ;  /* 0x00000000000a79c3 */ /* 0x000e300000002600 */
[----:B------:R-:W0:Y:S02]  /*0020*/  LDC.64 R2, c[0x0][0x3a8] ;  /* 0x0000ea00ff027b82 */ /* 0x000e240000000a00 */
[----:B0-----:R-:W-:-:S04]  /*0030*/  ISETP.LE.U32.AND P0, PT, R2, UR10, PT ;  /* 0x0000000a02007c0c */ /* 0x001fc8000bf03070 */
[----:B------:R-:W-:-:S13]  /*0040*/  ISETP.GE.AND.EX P0, PT, RZ, R3, PT, P0 ;  /* 0x00000003ff00720c */ /* 0x000fda0003f06300 */
[----:B------:R-:W-:Y:S05]  /*0050*/  @P0 EXIT ;  /* 0x000000000000094d */ /* 0x000fea0003800000 */
[----:B------:R-:W0:Y:S01]  /*0060*/  S2R R45, SR_TID.X ;  /* 0x00000000002d7919 */ /* 0x000e220000002100 */
[----:B------:R-:W1:Y:S01]  /*0070*/  S2UR UR5, SR_CgaCtaId ;  /* 0x00000000000579c3 */ /* 0x000e620000008800 */
[----:B------:R-:W-:Y:S01]  /*0080*/  UMOV UR4, 0x400 ;  /* 0x0000040000047882 */ /* 0x000fe20000000000 */
[----:B------:R-:W2:Y:S01]  /*0090*/  LDCU.64 UR6, c[0x0][0x3c0] ;  /* 0x00007800ff0677ac */ /* 0x000ea20008000a00 */
[----:B------:R-:W3:Y:S01]  /*00a0*/  S2R R3, SR_CTAID.X ;  /* 0x0000000000037919 */ /* 0x000ee20000002500 */
[----:B------:R-:W-:Y:S01]  /*00b0*/  MOV R14, 0x7fffffc1 ;  /* 0x7fffffc1000e7802 */ /* 0x000fe20000000f00 */
[----:B------:R-:W-:Y:S01]  /*00c0*/  HFMA2 R21, -RZ, RZ, 0, 0 ;  /* 0x00000000ff157431 */ /* 0x000fe200000001ff */
[----:B------:R-:W-:Y:S02]  /*00d0*/  MOV R20, UR10 ;  /* 0x0000000a00147c02 */ /* 0x000fe40008000f00 */
[----:B------:R-:W4:Y:S01]  /*00e0*/  LDC.64 R6, c[0x0][0x3b0] ;  /* 0x0000ec00ff067b82 */ /* 0x000f220000000a00 */
[----:B------:R-:W-:-:S07]  /*00f0*/  MOV R19, RZ ;  /* 0x000000ff00137202 */ /* 0x000fce0000000f00 */
[----:B------:R-:W5:Y:S01]  /*0100*/  LDC.64 R64, c[0x0][0x390] ;  /* 0x0000e400ff407b82 */ /* 0x000f620000000a00 */
[----:B--2---:R-:W-:Y:S02]  /*0110*/  ULEA UR6, UP0, UR10, UR6, 0x2 ;  /* 0x000000060a067291 */ /* 0x004fe4000f8010ff */
[----:B-1----:R-:W-:-:S05]  /*0120*/  ULEA UR8, UR5, UR4, 0x18 ;  /* 0x0000000405087291 */ /* 0x002fca000f8ec0ff */
[----:B------:R-:W1:Y:S01]  /*0130*/  LDC.64 R28, c[0x0][0x398] ;  /* 0x0000e600ff1c7b82 */ /* 0x000e620000000a00 */
[----:B------:R-:W-:Y:S01]  /*0140*/  UIADD3 UR4, UPT, UPT, UR4, 0xc80, URZ ;  /* 0x00000c8004047890 */ /* 0x000fe2000fffe0ff */
[----:B------:R-:W-:Y:S01]  /*0150*/  MOV R26, UR6 ;  /* 0x00000006001a7c02 */ /* 0x000fe20008000f00 */
[----:B------:R-:W-:Y:S01]  /*0160*/  ULEA.HI.X UR7, UR10, UR7, URZ, 0x2, UP0 ;  /* 0x000000070a077291 */ /* 0x000fe200080f14ff */
[----:B------:R-:W-:Y:S01]  /*0170*/  MOV R5, UR8 ;  /* 0x0000000800057c02 */ /* 0x000fe20008000f00 */
[----:B------:R-:W-:Y:S01]  /*0180*/  ULEA UR4, UR5, UR4, 0x18 ;  /* 0x0000000405047291 */ /* 0x000fe2000f8ec0ff */
[C---:B0-----:R-:W-:Y:S02]  /*0190*/  LOP3.LUT R0, R45.reuse, 0xffff, RZ, 0xc0, !PT ;  /* 0x0000ffff2d007812 */ /* 0x041fe400078ec0ff */
[----:B------:R-:W0:Y:S01]  /*01a0*/  LDC R22, c[0x0][0x374] ;  /* 0x0000dd00ff167b82 */ /* 0x000e220000000800 */
[----:B------:R-:W-:Y:S01]  /*01b0*/  SHF.R.U32.HI R2, RZ, 0x2, R45 ;  /* 0x00000002ff027819 */ /* 0x000fe2000001162d */
[----:B------:R-:W2:Y:S01]  /*01c0*/  LDCU.64 UR8, c[0x0][0x358] ;  /* 0x00006b00ff0877ac */ /* 0x000ea20008000a00 */
[----:B------:R-:W-:Y:S01]  /*01d0*/  SHF.L.U32 R44, R45, 0x3, RZ ;  /* 0x000000032d2c7819 */ /* 0x000fe200000006ff */
[----:B------:R-:W-:Y:S01]  /*01e0*/  IMAD R0, R0, 0xcccd, RZ ;  /* 0x0000cccd00007824 */ /* 0x000fe200078e02ff */
[----:B----4-:R-:W-:Y:S01]  /*01f0*/  ISETP.EQ.U32.AND P1, PT, R6, RZ, PT ;  /* 0x000000ff0600720c */ /* 0x010fe20003f22070 */
[----:B------:R-:W-:Y:S01]  /*0200*/  IMAD R25, R2, 0xc8, R5 ;  /* 0x000000c802197824 */ /* 0x000fe200078e0205 */
[----:B---3--:R-:W-:-:S02]  /*0210*/  SHF.L.U32 R2, R3, 0x4, RZ ;  /* 0x0000000403027819 */ /* 0x008fc400000006ff */
[----:B------:R-:W-:Y:S02]  /*0220*/  SHF.R.U32.HI R23, RZ, 0x16, R0 ;  /* 0x00000016ff177819 */ /* 0x000fe40000011600 */
[----:B------:R-:W-:Y:S02]  /*0230*/  LOP3.LUT R2, R2, 0x3f0, RZ, 0xc0, !PT ;  /* 0x000003f002027812 */ /* 0x000fe400078ec0ff */
[C---:B------:R-:W-:Y:S02]  /*0240*/  PRMT R0, R23.reuse, 0x9910, RZ ;  /* 0x0000991017007816 */ /* 0x040fe400000000ff */
[----:B------:R-:W-:Y:S02]  /*0250*/  IADD3 R24, PT, PT, R23, R2, RZ ;  /* 0x0000000217187210 */ /* 0x000fe40007ffe0ff */
[----:B------:R-:W-:Y:S01]  /*0260*/  LOP3.LUT R4, R44, 0x18, RZ, 0xc0, !PT ;  /* 0x000000182c047812 */ /* 0x000fe200078ec0ff */
[----:B------:R-:W-:Y:S01]  /*0270*/  IMAD R0, R0, 0x50, RZ ;  /* 0x0000005000007824 */ /* 0x000fe200078e02ff */
[----:B------:R-:W-:-:S02]  /*0280*/  LOP3.LUT P0, RZ, R3, 0x3f, RZ, 0xc0, !PT ;  /* 0x0000003f03ff7812 */ /* 0x000fc4000780c0ff */
[----:B------:R-:W-:Y:S02]  /*0290*/  IADD3 R25, PT, PT, R25, R4, RZ ;  /* 0x0000000419197210 */ /* 0x000fe40007ffe0ff */
[----:B------:R-:W-:Y:S02]  /*02a0*/  IADD3 R0, PT, PT, RZ, -R0, RZ ;  /* 0x80000000ff007210 */ /* 0x000fe40007ffe0ff */
[----:B------:R-:W-:Y:S02]  /*02b0*/  ISETP.EQ.OR.EX P0, PT, R7, RZ, P0, P1 ;  /* 0x000000ff0700720c */ /* 0x000fe40000702710 */
[----:B------:R-:W-:Y:S02]  /*02c0*/  PRMT R0, R0, 0x7710, RZ ;  /* 0x0000771000007816 */ /* 0x000fe400000000ff */
[----:B------:R-:W-:Y:S02]  /*02d0*/  ISETP.NE.AND P1, PT, R3, RZ, PT ;  /* 0x000000ff0300720c */ /* 0x000fe40003f25270 */
[----:B------:R-:W-:-:S02]  /*02e0*/  IADD3 R0, PT, PT, R0, R45, RZ ;  /* 0x0000002d00007210 */ /* 0x000fc40007ffe0ff */
[----:B------:R-:W-:Y:S02]  /*02f0*/  SHF.L.U32 R12, R45, 0x2, RZ ;  /* 0x000000022d0c7819 */ /* 0x000fe400000006ff */
[C---:B------:R-:W-:Y:S02]  /*0300*/  PRMT R2, R0.reuse, 0x9910, RZ ;  /* 0x0000991000027816 */ /* 0x040fe400000000ff */
[----:B------:R-:W-:Y:S02]  /*0310*/  LOP3.LUT R8, R0, 0xffff, RZ, 0xc0, !PT ;  /* 0x0000ffff00087812 */ /* 0x000fe400078ec0ff */
[----:B------:R-:W-:Y:S01]  /*0320*/  SHF.L.U32 R0, R3, 0x1, RZ ;  /* 0x0000000103007819 */ /* 0x000fe200000006ff */
[----:B------:R-:W-:Y:S01]  /*0330*/  IMAD R2, R2, 0x67, RZ ;  /* 0x0000006702027824 */ /* 0x000fe200078e02ff */
[----:B------:R-:W-:Y:S01]  /*0340*/  LOP3.LUT R18, R45, 0xf, RZ, 0xc0, !PT ;  /* 0x0000000f2d127812 */ /* 0x000fe200078ec0ff */
[----:B------:R-:W-:Y:S01]  /*0350*/  IMAD R4, R8, 0x28, R5 ;  /* 0x0000002808047824 */ /* 0x000fe200078e0205 */
[----:B------:R-:W-:-:S02]  /*0360*/  LOP3.LUT R0, R0, 0x7e, RZ, 0xc0, !PT ;  /* 0x0000007e00007812 */ /* 0x000fc400078ec0ff */
[----:B------:R-:W-:Y:S02]  /*0370*/  LOP3.LUT R2, R2, 0xffff, RZ, 0xc0, !PT ;  /* 0x0000ffff02027812 */ /* 0x000fe400078ec0ff */
[----:B------:R-:W-:Y:S02]  /*0380*/  LEA R10, R45, R0, 0x5 ;  /* 0x000000002d0a7211 */ /* 0x000fe400078e28ff */
[----:B------:R-:W-:Y:S02]  /*0390*/  SHF.R.U32.HI R0, RZ, 0x9, R2 ;  /* 0x00000009ff007819 */ /* 0x000fe40000011602 */
[----:B------:R-:W-:Y:S02]  /*03a0*/  SHF.L.U32 R8, R8, 0x2, RZ ;  /* 0x0000000208087819 */ /* 0x000fe400000006ff */
[----:B------:R-:W-:Y:S02]  /*03b0*/  LOP3.LUT R0, R0, 0xffff, RZ, 0xc0, !PT ;  /* 0x0000ffff00007812 */ /* 0x000fe400078ec0ff */
[----:B------:R-:W-:Y:S01]  /*03c0*/  LEA R23, R23, R4, 0x3 ;  /* 0x0000000417177211 */ /* 0x000fe200078e18ff */
[----:B-----5:R-:W-:Y:S01]  /*03d0*/  IMAD.WIDE.U32 R64, R8, 0x2, R64 ;  /* 0x0000000208407825 */ /* 0x020fe200078e0040 */
[----:B------:R-:W-:-:S02]  /*03e0*/  SHF.L.U32 R16, R45, 0x1, RZ ;  /* 0x000000012d107819 */ /* 0x000fc400000006ff */
[----:B------:R-:W-:Y:S01]  /*03f0*/  SEL R14, R14, 0x1, !P1 ;  /* 0x000000010e0e7807 */ /* 0x000fe20004800000 */
[----:B-1----:R-:W-:Y:S01]  /*0400*/  IMAD.WIDE.U32 R28, R8, 0x2, R28 ;  /* 0x00000002081c7825 */ /* 0x002fe200078e001c */
[----:B------:R-:W-:Y:S02]  /*0410*/  LOP3.LUT R12, R12, 0x3c0, RZ, 0xc0, !PT ;  /* 0x000003c00c0c7812 */ /* 0x000fe400078ec0ff */
[C---:B------:R-:W-:Y:S02]  /*0420*/  ISETP.GT.U32.OR P0, PT, R45.reuse, 0xf, P0 ;  /* 0x0000000f2d00780c */ /* 0x040fe40000704470 */
[----:B------:R-:W-:Y:S02]  /*0430*/  MOV R27, UR7 ;  /* 0x00000007001b7c02 */ /* 0x000fe40008000f00 */
[----:B------:R-:W-:Y:S02]  /*0440*/  LEA.HI R6, R45, UR4, RZ, 0x1f ;  /* 0x000000042d067c11 */ /* 0x000fe4000f8ff8ff */
[----:B0-2---:R-:W-:-:S07]  /*0450*/  LEA R4, R0, UR4, 0x3 ;  /* 0x0000000400047c11 */ /* 0x005fce000f8e18ff */
.L_x_773:
[----:B0-----:R-:W0:Y:S01]  /*0460*/  LDCU.64 UR6, c[0x0][0x388] ;  /* 0x00007100ff0677ac */ /* 0x001e220008000a00 */
[----:B------:R-:W-:Y:S01]  /*0470*/  MOV R9, RZ ;  /* 0x000000ff00097202 */ /* 0x000fe20000000f00 */
[----:B------:R-:W-:Y:S01]  /*0480*/  IMAD R7, R24, 0x140, RZ ;  /* 0x0000014018077824 */ /* 0x000fe200078e02ff */
[----:B------:R1:W5:Y:S01]  /*0490*/  LDG.E.64.CONSTANT R30, desc[UR8][R64.64] ;  /* 0x00000008401e7981 */ /* 0x000362000c1e9b00 */
[----:B------:R-:W-:Y:S02]  /*04a0*/  IMAD R5, R19, 0x50000, RZ ;  /* 0x0005000013057824 */ /* 0x000fe400078e02ff */
[----:B------:R-:W-:Y:S01]  /*04b0*/  IMAD.WIDE.U32 R2, R20, 0x50000, R8 ;  /* 0x0005000014027825 */ /* 0x000fe200078e0008 */
[----:B------:R1:W5:Y:S02]  /*04c0*/  LDG.E.64.CONSTANT R32, desc[UR8][R28.64] ;  /* 0x000000081c207981 */ /* 0x000364000c1e9b00 */
[----:B------:R-:W-:-:S04]  /*04d0*/  IADD3 R0, P1, PT, R7, R2, RZ ;  /* 0x0000000207007210 */ /* 0x000fc80007f3e0ff */
[----:B------:R-:W-:Y:S02]  /*04e0*/  IADD3.X R3, PT, PT, R3, R5, RZ, P1, !PT ;  /* 0x0000000503037210 */ /* 0x000fe40000ffe4ff */
[C---:B------:R-:W-:Y:S02]  /*04f0*/  SHF.L.U32 R2, R0.reuse, 0x1, RZ ;  /* 0x0000000100027819 */ /* 0x040fe400000006ff */
[----:B------:R-:W-:Y:S02]  /*0500*/  SHF.L.U64.HI R0, R0, 0x1, R3 ;  /* 0x0000000100007819 */ /* 0x000fe40000010203 */
[----:B0-----:R-:W-:-:S04]  /*0510*/  IADD3 R42, P1, PT, R2, UR6, RZ ;  /* 0x00000006022a7c10 */ /* 0x001fc8000ff3e0ff */
[----:B------:R-:W-:-:S05]  /*0520*/  IADD3.X R43, PT, PT, R0, UR7, RZ, P1, !PT ;  /* 0x00000007002b7c10 */ /* 0x000fca0008ffe4ff */
[----:B------:R-:W2:Y:S04]  /*0530*/  LDG.E.64.CONSTANT R40, desc[UR8][R42.64] ;  /* 0x000000082a287981 */ /* 0x000ea8000c1e9b00 */
[----:B------:R-:W3:Y:S04]  /*0540*/  LDG.E.64.CONSTANT R38, desc[UR8][R42.64+0xa00] ;  /* 0x000a00082a267981 */ /* 0x000ee8000c1e9b00 */
[----:B------:R-:W4:Y:S04]  /*0550*/  LDG.E.64.CONSTANT R34, desc[UR8][R42.64+0x1400] ;  /* 0x001400082a227981 */ /* 0x000f28000c1e9b00 */
[----:B------:R-:W4:Y:S01]  /*0560*/  LDG.E.64.CONSTANT R36, desc[UR8][R42.64+0x1e00] ;  /* 0x001e00082a247981 */ /* 0x000f22000c1e9b00 */
[----:B------:R-:W-:-:S02]  /*0570*/  ISETP.GT.U32.AND P1, PT, R45, 0x3f, PT ;  /* 0x0000003f2d00780c */ /* 0x000fc40003f24070 */
[----:B------:R-:W-:Y:S02]  /*0580*/  ISETP.NE.AND P2, PT, R45, RZ, PT ;  /* 0x000000ff2d00720c */ /* 0x000fe40003f45270 */
[C---:B--2---:R-:W-:Y:S02]  /*0590*/  PRMT R17, R40.reuse, 0x7632, R17 ;  /* 0x0000763228117816 */ /* 0x044fe40000000011 */
[----:B------:R-:W-:Y:S02]  /*05a0*/  SHF.L.U32 R3, R40, 0x10, RZ ;  /* 0x0000001028037819 */ /* 0x000fe400000006ff */
[----:B------:R-:W-:-:S03]  /*05b0*/  SHF.L.U32 R17, R17, 0x10, RZ ;  /* 0x0000001011117819 */ /* 0x000fc600000006ff */
[----:B------:R-:W-:Y:S01]  /*05c0*/  FADD.FTZ R40, RZ, R3 ;  /* 0x00000003ff287221 */ /* 0x000fe20000010000 */
[----:B------:R-:W-:Y:S01]  /*05d0*/  FFMA.FTZ R46, R3, R3, RZ ;  /* 0x00000003032e7223 */ /* 0x000fe200000100ff */
[C---:B------:R-:W-:Y:S02]  /*05e0*/  PRMT R13, R41.reuse, 0x7632, R13 ;  /* 0x00007632290d7816 */ /* 0x040fe4000000000d */
[----:B------:R-:W-:Y:S01]  /*05f0*/  SHF.L.U32 R15, R41, 0x10, RZ ;  /* 0x00000010290f7819 */ /* 0x000fe200000006ff */
        /* <DEDUP_REMOVED lines=46> */
[----:B------:R-:W-:-:S03]  /*08e0*/  FFMA.FTZ R46, R61, R61, R46 ;  /* 0x0000003d3d2e7223 */ /* 0x000fc6000001002e */
[----:B------:R-:W-:Y:S01]  /*08f0*/  FADD.FTZ R50, R40, R63 ;  /* 0x0000003f28327221 */ /* 0x000fe20000010000 */
[----:B------:R-:W-:-:S05]  /*0900*/  FFMA.FTZ R51, R63, R63, R46 ;  /* 0x0000003f3f337223 */ /* 0x000fca000001002e */
[----:B------:R-:W-:Y:S01]  /*0910*/  STS.64 [R23], R50 ;  /* 0x0000003217007388 */ /* 0x000fe20000000a00 */
[----:B------:R-:W-:Y:S06]  /*0920*/  BAR.SYNC.DEFER_BLOCKING 0x0 ;  /* 0x0000000000007b1d */ /* 0x000fec0000010000 */
[----:B------:R-:W0:Y:S04]  /*0930*/  @!P1 LDS.64 R34, [R25] ;  /* 0x0000000019229984 */ /* 0x000e280000000a00 */
[----:B------:R-:W2:Y:S04]  /*0940*/  @!P1 LDS.64 R36, [R25+0x28] ;  /* 0x0000280019249984 */ /* 0x000ea80000000a00 */
[----:B------:R-:W3:Y:S04]  /*0950*/  @!P1 LDS.64 R38, [R25+0x50] ;  /* 0x0000500019269984 */ /* 0x000ee80000000a00 */
[----:B------:R-:W4:Y:S04]  /*0960*/  @!P1 LDS.64 R40, [R25+0x78] ;  /* 0x0000780019289984 */ /* 0x000f280000000a00 */
[----:B------:R-:W1:Y:S01]  /*0970*/  @!P1 LDS.64 R42, [R25+0xa0] ;  /* 0x0000a000192a9984 */ /* 0x000e620000000a00 */
[----:B0-----:R-:W-:Y:S01]  /*0980*/  @!P1 FADD.FTZ R67, RZ, R34 ;  /* 0x00000022ff439221 */ /* 0x001fe20000010000 */
[----:B------:R-:W-:-:S03]  /*0990*/  @!P1 FADD.FTZ R34, RZ, R35 ;  /* 0x00000023ff229221 */ /* 0x000fc60000010000 */
[----:B--2---:R-:W-:Y:S01]  /*09a0*/  @!P1 FADD.FTZ R67, R67, R36 ;  /* 0x0000002443439221 */ /* 0x004fe20000010000 */
[----:B------:R-:W-:-:S03]  /*09b0*/  @!P1 FADD.FTZ R34, R34, R37 ;  /* 0x0000002522229221 */ /* 0x000fc60000010000 */
[----:B---3--:R-:W-:Y:S01]  /*09c0*/  @!P1 FADD.FTZ R67, R67, R38 ;  /* 0x0000002643439221 */ /* 0x008fe20000010000 */
[----:B------:R-:W-:Y:S01]  /*09d0*/  @!P1 FADD.FTZ R36, R34, R39 ;  /* 0x0000002722249221 */ /* 0x000fe20000010000 */
[----:B------:R-:W-:Y:S02]  /*09e0*/  CS2R R34, SRZ ;  /* 0x0000000000227805 */ /* 0x000fe4000001ff00 */
[----:B----4-:R-:W-:Y:S01]  /*09f0*/  @!P1 FADD.FTZ R67, R67, R40 ;  /* 0x0000002843439221 */ /* 0x010fe20000010000 */
[----:B------:R-:W-:-:S03]  /*0a00*/  @!P1 FADD.FTZ R36, R36, R41 ;  /* 0x0000002924249221 */ /* 0x000fc60000010000 */
[----:B-1----:R-:W-:Y:S01]  /*0a10*/  @!P1 FADD.FTZ R35, R67, R42 ;  /* 0x0000002a43239221 */ /* 0x002fe20000010000 */
[----:B------:R-:W-:-:S04]  /*0a20*/  @!P1 FADD.FTZ R34, R36, R43 ;  /* 0x0000002b24229221 */ /* 0x000fc80000010000 */
[----:B------:R-:W0:Y:S04]  /*0a30*/  SHFL.BFLY PT, R36, R35, 0x2, 0x1f ;  /* 0x0c401f0023247f89 */ /* 0x000e2800000e0000 */
[----:B------:R-:W1:Y:S01]  /*0a40*/  SHFL.BFLY PT, R37, R34, 0x2, 0x1f ;  /* 0x0c401f0022257f89 */ /* 0x000e6200000e0000 */
[----:B------:R-:W-:Y:S01]  /*0a50*/  LOP3.LUT P1, RZ, R45, 0x3c3, RZ, 0xc0, !PT ;  /* 0x000003c32dff7812 */ /* 0x000fe2000782c0ff */
[----:B0-----:R-:W-:Y:S01]  /*0a60*/  FADD.FTZ R38, R36, R35 ;  /* 0x0000002324267221 */ /* 0x001fe20000010000 */
[----:B-1----:R-:W-:-:S04]  /*0a70*/  FADD.FTZ R39, R37, R34 ;  /* 0x0000002225277221 */ /* 0x002fc80000010000 */
[----:B------:R-:W0:Y:S07]  /*0a80*/  SHFL.BFLY PT, R41, R38, 0x1, 0x1f ;  /* 0x0c201f0026297f89 */ /* 0x000e2e00000e0000 */
[----:B------:R-:W1:Y:S01]  /*0a90*/  @!P1 LDC.64 R36, c[0x0][0x3b8] ;  /* 0x0000ee00ff249b82 */ /* 0x000e620000000a00 */
[----:B------:R-:W2:Y:S01]  /*0aa0*/  SHFL.BFLY PT, R40, R39, 0x1, 0x1f ;  /* 0x0c201f0027287f89 */ /* 0x000ea200000e0000 */
[----:B------:R-:W-:-:S05]  /*0ab0*/  @!P1 IMAD R43, R22, R21, UR10 ;  /* 0x0000000a162b9e24 */ /* 0x000fca000f8e0215 */
[----:B------:R-:W-:Y:S01]  /*0ac0*/  @!P1 LEA R43, R43, R10, 0xb ;  /* 0x0000000a2b2b9211 */ /* 0x000fe200078e58ff */
[----:B0-----:R-:W-:-:S04]  /*0ad0*/  FADD.FTZ R34, R38, R41 ;  /* 0x0000002926227221 */ /* 0x001fc80000010000 */
[----:B-1----:R-:W-:-:S04]  /*0ae0*/  @!P1 IMAD.WIDE.U32 R36, R43, 0x4, R36 ;  /* 0x000000042b249825 */ /* 0x002fc800078e0024 */
[----:B--2---:R-:W-:-:S05]  /*0af0*/  FADD.FTZ R35, R39, R40 ;  /* 0x0000002827237221 */ /* 0x004fca0000010000 */
[----:B------:R0:W-:Y:S01]  /*0b00*/  @!P1 STG.E.64 desc[UR8][R36.64], R34 ;  /* 0x0000002224009986 */ /* 0x0001e2000c101b08 */
[----:B------:R-:W-:Y:S06]  /*0b10*/  BAR.SYNC.DEFER_BLOCKING 0x0 ;  /* 0x0000000000007b1d */ /* 0x000fec0000010000 */
[----:B------:R-:W-:Y:S05]  /*0b20*/  @P2 BRA `(.L_x_769) ;  /* 0x0000000000282947 */ /* 0x000fea0003800000 */
[----:B------:R-:W-:Y:S06]  /*0b30*/  MEMBAR.ALL.GPU ;  /* 0x0000000000007992 */ /* 0x000fec000000a000 */
[----:B------:R-:W-:-:S00]  /*0b40*/  ERRBAR ;  /* 0x00000000000079ab */ /* 0x000fc00000000000 */
[----:B------:R-:W-:Y:S06]  /*0b50*/  CGAERRBAR ;  /* 0x00000000000075ab */ /* 0x000fec0000000000 */
[----:B0-----:R0:W5:Y:S02]  /*0b60*/  ATOM.E.ADD.STRONG.GPU PT, R34, desc[UR8][R26.64], R14 ;  /* 0x8000000e1a22798a */ /* 0x00116400081ef108 */
.L_x_770:
[----:B------:R-:W2:Y:S04]  /*0b70*/  LD.E.STRONG.GPU R35, desc[UR8][R26.64] ;  /* 0x000000081a237980 */ /* 0x000ea8000c10f900 */
[----:B--2---:R-:W-:Y:S01]  /*0b80*/  CCTL.IVALL ;  /* 0x00000000ff00798f */ /* 0x004fe20002000000 */
[----:B------:R-:W-:Y:S05]  /*0b90*/  YIELD ;  /* 0x0000000000007946 */ /* 0x000fea0003800000 */
[----:B-----5:R-:W-:-:S04]  /*0ba0*/  LOP3.LUT R35, R35, R34, RZ, 0x3c, !PT ;  /* 0x0000002223237212 */ /* 0x020fc800078e3cff */
[----:B------:R-:W-:-:S13]  /*0bb0*/  ISETP.GT.AND P1, PT, R35, -0x1, PT ;  /* 0xffffffff2300780c */ /* 0x000fda0003f24270 */
[----:B------:R-:W-:Y:S05]  /*0bc0*/  @P1 BRA `(.L_x_770) ;  /* 0xfffffffc00e81947 */ /* 0x000fea000383ffff */
.L_x_769:
[----:B------:R-:W-:Y:S01]  /*0bd0*/  ISETP.GT.U32.AND P1, PT, R45, 0xff, PT ;  /* 0x000000ff2d00780c */ /* 0x000fe20003f24070 */
[----:B------:R-:W-:Y:S05]  /*0be0*/  WARPSYNC.ALL ;  /* 0x0000000000007948 */ /* 0x000fea0003800000 */
[----:B------:R-:W-:Y:S01]  /*0bf0*/  BAR.SYNC.DEFER_BLOCKING 0x0 ;  /* 0x0000000000007b1d */ /* 0x000fe20000010000 */
[----:B------:R-:W-:Y:S02]  /*0c00*/  IADD3 R42, P2, PT, R20, 0x2, RZ ;  /* 0x00000002142a7810 */ /* 0x000fe40007f5e0ff */
[----:B0-----:R-:W-:Y:S02]  /*0c10*/  CS2R R34, SRZ ;  /* 0x0000000000227805 */ /* 0x001fe4000001ff00 */
[----:B-----5:R-:W-:-:S02]  /*0c20*/  PRMT R48, R30, 0x7632, R48 ;  /* 0x000076321e307816 */ /* 0x020fc40000000030 */
[----:B------:R-:W-:Y:S01]  /*0c30*/  IADD3.X R46, PT, PT, RZ, R19, RZ, P2, !PT ;  /* 0x00000013ff2e7210 */ /* 0x000fe200017fe4ff */
[----:B------:R-:W-:Y:S01]  /*0c40*/  BSSY.RECONVERGENT B0, `(.L_x_771) ;  /* 0x000001d000007945 */ /* 0x000fe20003800200 */
[----:B------:R-:W-:Y:S02]  /*0c50*/  PRMT R50, R31, 0x7632, R50 ;  /* 0x000076321f327816 */ /* 0x000fe40000000032 */
[----:B------:R-:W-:Y:S02]  /*0c60*/  PRMT R51, R32, 0x7632, R51 ;  /* 0x0000763220337816 */ /* 0x000fe40000000033 */
[----:B------:R-:W-:Y:S01]  /*0c70*/  PRMT R43, R33, 0x7632, R43 ;  /* 0x00007632212b7816 */ /* 0x000fe2000000002b */
[----:B------:R-:W-:Y:S06]  /*0c80*/  @P1 BRA `(.L_x_772) ;  /* 0x0000000000601947 */ /* 0x000fec0003800000 */
[----:B------:R-:W0:Y:S01]  /*0c90*/  LDC.64 R40, c[0x0][0x3b8] ;  /* 0x0000ee00ff287b82 */ /* 0x000e220000000a00 */
[----:B------:R-:W-:-:S05]  /*0ca0*/  IMAD R35, R22, R21, UR10 ;  /* 0x0000000a16237e24 */ /* 0x000fca000f8e0215 */
        /* <DEDUP_REMOVED lines=22> */
.L_x_772:
[----:B------:R-:W-:Y:S05]  /*0e10*/  BSYNC.RECONVERGENT B0 ;  /* 0x0000000000007941 */ /* 0x000fea0003800200 */
.L_x_771:
[----:B------:R-:W0:Y:S01]  /*0e20*/  SHFL.BFLY PT, R36, R35, 0x8, 0x1f ;  /* 0x0d001f0023247f89 */ /* 0x000e2200000e0000 */
[----:B------:R-:W-:Y:S01]  /*0e30*/  LOP3.LUT P1, RZ, R45, 0x30f, RZ, 0xc0, !PT ;  /* 0x0000030f2dff7812 */ /* 0x000fe2000782c0ff */
[----:B------:R-:W1:Y:S01]  /*0e40*/  LDCU UR5, c[0x0][0x3a0] ;  /* 0x00007400ff0577ac */ /* 0x000e620008000800 */
[----:B------:R-:W-:Y:S01]  /*0e50*/  SHF.L.U32 R50, R50, 0x10, RZ ;  /* 0x0000001032327819 */ /* 0x000fe200000006ff */
[----:B------:R-:W2:Y:S01]  /*0e60*/  SHFL.BFLY PT, R37, R34, 0x8, 0x1f ;  /* 0x0d001f0022257f89 */ /* 0x000ea200000e0000 */
[----:B------:R-:W-:Y:S01]  /*0e70*/  SHF.L.U32 R43, R43, 0x10, RZ ;  /* 0x000000102b2b7819 */ /* 0x000fe200000006ff */
[----:B------:R-:W3:Y:S01]  /*0e80*/  LDCU.64 UR6, c[0x0][0x380] ;  /* 0x00007000ff0677ac */ /* 0x000ee20008000a00 */
[----:B------:R-:W-:Y:S02]  /*0e90*/  SHF.L.U32 R30, R30, 0x10, RZ ;  /* 0x000000101e1e7819 */ /* 0x000fe400000006ff */
[----:B------:R-:W-:Y:S02]  /*0ea0*/  SHF.L.U32 R48, R48, 0x10, RZ ;  /* 0x0000001030307819 */ /* 0x000fe400000006ff */
[----:B------:R-:W-:-:S02]  /*0eb0*/  SHF.L.U32 R51, R51, 0x10, RZ ;  /* 0x0000001033337819 */ /* 0x000fc400000006ff */
[----:B------:R-:W-:Y:S02]  /*0ec0*/  SHF.L.U32 R31, R31, 0x10, RZ ;  /* 0x000000101f1f7819 */ /* 0x000fe400000006ff */
        /* <DEDUP_REMOVED lines=10> */
[----:B------:R-:W-:Y:S01]  /*0f70*/  SHF.L.U32 R39, R32, 0x10, RZ ;  /* 0x0000001020277819 */ /* 0x000fe200000006ff */
[----:B--2---:R-:W-:-:S03]  /*0f80*/  FADD.FTZ R41, R38, R41 ;  /* 0x0000002926297221 */ /* 0x004fc60000010000 */
[----:B------:R-:W0:Y:S04]  /*0f90*/  SHFL.BFLY PT, R35, R40, 0x1, 0x1f ;  /* 0x0c201f0028237f89 */ /* 0x000e2800000e0000 */
[----:B------:R-:W2:Y:S01]  /*0fa0*/  SHFL.BFLY PT, R52, R41, 0x1, 0x1f ;  /* 0x0c201f0029347f89 */ /* 0x000ea200000e0000 */
[----:B0-----:R-:W-:-:S04]  /*0fb0*/  FADD.FTZ R34, R40, R35 ;  /* 0x0000002328227221 */ /* 0x001fc80000010000 */
[----:B------:R-:W-:Y:S01]  /*0fc0*/  @!P1 FMUL.FTZ R34, R34, 4.8828125727595761418e-05 ;  /* 0x384ccccd22229820 */ /* 0x000fe20000410000 */
[----:B--2---:R-:W-:-:S03]  /*0fd0*/  FADD.FTZ R52, R41, R52 ;  /* 0x0000003429347221 */ /* 0x004fc60000010000 */
        /* <DEDUP_REMOVED lines=12> */
[----:B------:R-:W0:Y:S01]  /*10a0*/  MUFU.RSQ R37, R37 ;  /* 0x0000002500257308 */ /* 0x000e220000001400 */
[--C-:B------:R-:W-:Y:S01]  /*10b0*/  FADD.FTZ R66, R57, -R36.reuse ;  /* 0x8000002439427221 */ /* 0x100fe20000010000 */
[--C-:B------:R-:W-:Y:S01]  /*10c0*/  FADD.FTZ R68, R61, -R36.reuse ;  /* 0x800000243d447221 */ /* 0x100fe20000010000 */
[----:B0-----:R-:W-:Y:S01]  /*10d0*/  FMUL.FTZ R35, R37, R34 ;  /* 0x0000002225237220 */ /* 0x001fe20000410000 */
[--C-:B------:R-:W-:Y:S01]  /*10e0*/  FADD.FTZ R34, R13, -R36.reuse ;  /* 0x800000240d227221 */ /* 0x100fe20000010000 */
[C---:B------:R-:W-:Y:S01]  /*10f0*/  FMUL.FTZ R40, R37.reuse, R40 ;  /* 0x0000002825287220 */ /* 0x040fe20000410000 */
[C---:B------:R-:W-:Y:S01]  /*1100*/  FMUL.FTZ R32, R37.reuse, R32 ;  /* 0x0000002025207220 */ /* 0x040fe20000410000 */
[C---:B------:R-:W-:Y:S01]  /*1110*/  FMUL.FTZ R38, R37.reuse, R38 ;  /* 0x0000002625267220 */ /* 0x040fe20000410000 */
[C---:B------:R-:W-:Y:S01]  /*1120*/  FMUL.FTZ R34, R37.reuse, R34 ;  /* 0x0000002225227220 */ /* 0x040fe20000410000 */
[----:B------:R-:W-:Y:S01]  /*1130*/  FMUL.FTZ R66, R37, R66 ;  /* 0x0000004225427220 */ /* 0x000fe20000410000 */
[----:B------:R-:W-:Y:S01]  /*1140*/  FFMA.FTZ R15, R32, R48, R51 ;  /* 0x00000030200f7223 */ /* 0x000fe20000010033 */
[----:B------:R-:W-:Y:S01]  /*1150*/  SHF.L.U32 R32, R33, 0x10, RZ ;  /* 0x0000001021207819 */ /* 0x000fe200000006ff */
[----:B------:R-:W-:Y:S01]  /*1160*/  FFMA.FTZ R11, R34, R50, R43 ;  /* 0x00000032220b7223 */ /* 0x000fe2000001002b */
[--C-:B------:R-:W-:Y:S01]  /*1170*/  FADD.FTZ R34, R9, -R36.reuse ;  /* 0x8000002409227221 */ /* 0x100fe20000010000 */
[----:B------:R-:W-:Y:S01]  /*1180*/  FFMA.FTZ R9, R30, R40, R39 ;  /* 0x000000281e097223 */ /* 0x000fe20000010027 */
[----:B------:R-:W-:Y:S01]  /*1190*/  FADD.FTZ R40, R7, -R36 ;  /* 0x8000002407287221 */ /* 0x000fe20000010000 */
[----:B------:R-:W-:Y:S01]  /*11a0*/  FMUL.FTZ R33, R15, -1.4426950216293334961 ;  /* 0xbfb8aa3b0f217820 */ /* 0x000fe20000410000 */
[----:B------:R-:W-:Y:S01]  /*11b0*/  FMUL.FTZ R34, R37, R34 ;  /* 0x0000002225227220 */ /* 0x000fe20000410000 */
[----:B------:R-:W-:Y:S01]  /*11c0*/  FFMA.FTZ R13, R35, R31, R32 ;  /* 0x0000001f230d7223 */ /* 0x000fe20000010020 */
[----:B------:R-:W-:Y:S01]  /*11d0*/  FMUL.FTZ R40, R37, R40 ;  /* 0x0000002825287220 */ /* 0x000fe20000410000 */
[----:B------:R-:W-:Y:S01]  /*11e0*/  FMUL.FTZ R41, R11, -1.4426950216293334961 ;  /* 0xbfb8aa3b0b297820 */ /* 0x000fe20000410000 */
[----:B------:R-:W-:Y:S01]  /*11f0*/  FFMA.FTZ R7, R48, R34, R51 ;  /* 0x0000002230077223 */ /* 0x000fe20000010033 */
[----:B------:R-:W-:Y:S01]  /*1200*/  FADD.FTZ R34, R5, -R36 ;  /* 0x8000002405227221 */ /* 0x000fe20000010000 */
[----:B------:R-:W-:Y:S01]  /*1210*/  FFMA.FTZ R5, R31, R40, R32 ;  /* 0x000000281f057223 */ /* 0x000fe20000010020 */
[--C-:B------:R-:W-:Y:S01]  /*1220*/  FADD.FTZ R40, R49, -R36.reuse ;  /* 0x8000002431287221 */ /* 0x100fe20000010000 */
[----:B------:R-:W0:Y:S01]  /*1230*/  MUFU.EX2 R33, R33 ;  /* 0x0000002100217308 */ /* 0x000e220000000800 */
[----:B------:R-:W-:Y:S01]  /*1240*/  FFMA.FTZ R3, R38, R30, R39 ;  /* 0x0000001e26037223 */ /* 0x000fe20000010027 */
[C---:B------:R-:W-:Y:S01]  /*1250*/  FMUL.FTZ R34, R37.reuse, R34 ;  /* 0x0000002225227220 */ /* 0x040fe20000410000 */
[----:B------:R-:W-:Y:S01]  /*1260*/  FMUL.FTZ R35, R37, R40 ;  /* 0x0000002825237220 */ /* 0x000fe20000410000 */
[--C-:B------:R-:W-:Y:S01]  /*1270*/  FADD.FTZ R40, R47, -R36.reuse ;  /* 0x800000242f287221 */ /* 0x100fe20000010000 */
[----:B------:R-:W-:Y:S01]  /*1280*/  FMUL.FTZ R47, R37, R62 ;  /* 0x0000003e252f7220 */ /* 0x000fe20000410000 */
[--C-:B------:R-:W-:Y:S01]  /*1290*/  FADD.FTZ R62, R53, -R36.reuse ;  /* 0x80000024353e7221 */ /* 0x100fe20000010000 */
[C---:B------:R-:W-:Y:S01]  /*12a0*/  FMUL.FTZ R68, R37.reuse, R68 ;  /* 0x0000004425447220 */ /* 0x040fe20000410000 */
[C---:B------:R-:W-:Y:S01]  /*12b0*/  FMUL.FTZ R40, R37.reuse, R40 ;  /* 0x0000002825287220 */ /* 0x040fe20000410000 */
[----:B------:R-:W1:Y:S01]  /*12c0*/  MUFU.EX2 R41, R41 ;  /* 0x0000002900297308 */ /* 0x000e620000000800 */
[----:B------:R-:W-:Y:S01]  /*12d0*/  FMUL.FTZ R49, R37, R62 ;  /* 0x0000003e25317220 */ /* 0x000fe20000410000 */
[--C-:B------:R-:W-:Y:S01]  /*12e0*/  FADD.FTZ R62, R59, -R36.reuse ;  /* 0x800000243b3e7221 */ /* 0x100fe20000010000 */
[C-C-:B------:R-:W-:Y:S01]  /*12f0*/  FFMA.FTZ R40, R48.reuse, R40, R51.reuse ;  /* 0x0000002830287223 */ /* 0x140fe20000010033 */
[----:B------:R-:W-:Y:S01]  /*1300*/  FFMA.FTZ R48, R48, R66, R51 ;  /* 0x0000004230307223 */ /* 0x000fe20000010033 */
[--C-:B------:R-:W-:Y:S01]  /*1310*/  FFMA.FTZ R49, R50, R49, R43.reuse ;  /* 0x0000003132317223 */ /* 0x100fe2000001002b */
[----:B------:R-:W-:Y:S01]  /*1320*/  FMUL.FTZ R59, R37, R62 ;  /* 0x0000003e253b7220 */ /* 0x000fe20000410000 */
[----:B------:R-:W-:Y:S01]  /*1330*/  FADD.FTZ R66, R63, -R36 ;  /* 0x800000243f427221 */ /* 0x000fe20000010000 */
[----:B0-----:R-:W-:Y:S01]  /*1340*/  FADD.FTZ R33, R33, 1 ;  /* 0x3f80000021217421 */ /* 0x001fe20000010000 */
[----:B------:R-:W-:Y:S01]  /*1350*/  FMUL.FTZ R62, R49, -1.4426950216293334961 ;  /* 0xbfb8aa3b313e7820 */ /* 0x000fe20000410000 */
[----:B------:R-:W-:Y:S01]  /*1360*/  FMUL.FTZ R55, R40, -1.4426950216293334961 ;  /* 0xbfb8aa3b28377820 */ /* 0x000fe20000410000 */
[----:B------:R-:W-:Y:S01]  /*1370*/  FMUL.FTZ R17, R3, -1.4426950216293334961 ;  /* 0xbfb8aa3b03117820 */ /* 0x000fe20000410000 */
[----:B------:R-:W-:Y:S01]  /*1380*/  FFMA.FTZ R34, R50, R34, R43 ;  /* 0x0000002232227223 */ /* 0x000fe2000001002b */
[----:B------:R-:W0:Y:S01]  /*1390*/  MUFU.EX2 R57, R62 ;  /* 0x0000003e00397308 */ /* 0x000e220000000800 */
[----:B------:R-:W-:Y:S01]  /*13a0*/  FMUL.FTZ R66, R37, R66 ;  /* 0x0000004225427220 */ /* 0x000fe20000410000 */
[----:B------:R-:W-:Y:S01]  /*13b0*/  FFMA.FTZ R35, R30, R35, R39 ;  /* 0x000000231e237223 */ /* 0x000fe20000010027 */
[C-C-:B------:R-:W-:Y:S01]  /*13c0*/  FFMA.FTZ R47, R31.reuse, R47, R32.reuse ;  /* 0x0000002f1f2f7223 */ /* 0x140fe20000010020 */
[----:B------:R-:W-:Y:S01]  /*13d0*/  FFMA.FTZ R36, R31, R68, R32 ;  /* 0x000000441f247223 */ /* 0x000fe20000010020 */
[----:B------:R-:W-:Y:S01]  /*13e0*/  FMUL.FTZ R58, R34, -1.4426950216293334961 ;  /* 0xbfb8aa3b223a7820 */ /* 0x000fe20000410000 */
[----:B------:R-:W-:Y:S01]  /*13f0*/  FFMA.FTZ R43, R50, R66, R43 ;  /* 0x00000042322b7223 */ /* 0x000fe2000001002b */
[----:B------:R-:W-:Y:S01]  /*1400*/  FMUL.FTZ R60, R35, -1.4426950216293334961 ;  /* 0xbfb8aa3b233c7820 */ /* 0x000fe20000410000 */
[----:B------:R2:W4:Y:S01]  /*1410*/  MUFU.RCP R62, R33 ;  /* 0x00000021003e7308 */ /* 0x0005220000001000 */
[----:B------:R-:W-:Y:S01]  /*1420*/  FFMA.FTZ R39, R30, R59, R39 ;  /* 0x0000003b1e277223 */ /* 0x000fe20000010027 */
[----:B------:R-:W-:Y:S01]  /*1430*/  FMUL.FTZ R53, R47, -1.4426950216293334961 ;  /* 0xbfb8aa3b2f357820 */ /* 0x000fe20000410000 */
[----:B------:R-:W-:Y:S01]  /*1440*/  FMUL.FTZ R38, R13, -1.4426950216293334961 ;  /* 0xbfb8aa3b0d267820 */ /* 0x000fe20000410000 */
[----:B------:R-:W-:Y:S01]  /*1450*/  FMUL.FTZ R52, R9, -1.4426950216293334961 ;  /* 0xbfb8aa3b09347820 */ /* 0x000fe20000410000 */
[----:B------:R-:W-:Y:S01]  /*1460*/  FMUL.FTZ R54, R7, -1.4426950216293334961 ;  /* 0xbfb8aa3b07367820 */ /* 0x000fe20000410000 */
[----:B------:R-:W-:Y:S01]  /*1470*/  FMUL.FTZ R56, R5, -1.4426950216293334961 ;  /* 0xbfb8aa3b05387820 */ /* 0x000fe20000410000 */
[----:B------:R-:W-:Y:S01]  /*1480*/  FMUL.FTZ R59, R48, -1.4426950216293334961 ;  /* 0xbfb8aa3b303b7820 */ /* 0x000fe20000410000 */
[----:B------:R-:W-:Y:S01]  /*1490*/  MUFU.EX2 R55, R55 ;  /* 0x0000003700377308 */ /* 0x000fe20000000800 */
[----:B--2---:R-:W2:Y:S01]  /*14a0*/  @!P0 LDC.64 R32, c[0x0][0x3b0] ;  /* 0x0000ec00ff208b82 */ /* 0x004ea20000000a00 */
[----:B------:R-:W-:Y:S01]  /*14b0*/  FMUL.FTZ R61, R36, -1.4426950216293334961 ;  /* 0xbfb8aa3b243d7820 */ /* 0x000fe20000410000 */
[----:B------:R-:W-:Y:S01]  /*14c0*/  FMUL.FTZ R37, R43, -1.4426950216293334961 ;  /* 0xbfb8aa3b2b257820 */ /* 0x000fe20000410000 */
[----:B------:R-:W-:Y:S01]  /*14d0*/  FMUL.FTZ R30, R39, -1.4426950216293334961 ;  /* 0xbfb8aa3b271e7820 */ /* 0x000fe20000410000 */
[----:B-1----:R-:W-:Y:S01]  /*14e0*/  FADD.FTZ R41, R41, 1 ;  /* 0x3f80000029297421 */ /* 0x002fe20000010000 */
[----:B0-----:R-:W-:-:S02]  /*14f0*/  FADD.FTZ R57, R57, 1 ;  /* 0x3f80000039397421 */ /* 0x001fc40000010000 */
[----:B------:R-:W0:Y:S01]  /*1500*/  MUFU.EX2 R17, R17 ;  /* 0x0000001100117308 */ /* 0x000e220000000800 */
[----:B----4-:R-:W-:-:S07]  /*1510*/  FMUL.FTZ R15, R15, R62 ;  /* 0x0000003e0f0f7220 */ /* 0x010fce0000410000 */
[----:B------:R-:W-:Y:S08]  /*1520*/  MUFU.EX2 R58, R58 ;  /* 0x0000003a003a7308 */ /* 0x000ff00000000800 */
[----:B------:R-:W-:Y:S01]  /*1530*/  MUFU.EX2 R60, R60 ;  /* 0x0000003c003c7308 */ /* 0x000fe20000000800 */
[----:B0-----:R-:W-:-:S07]  /*1540*/  FADD.FTZ R17, R17, 1 ;  /* 0x3f80000011117421 */ /* 0x001fce0000010000 */
[----:B------:R-:W-:Y:S08]  /*1550*/  MUFU.EX2 R53, R53 ;  /* 0x0000003500357308 */ /* 0x000ff00000000800 */
[----:B------:R0:W-:Y:S08]  /*1560*/  MUFU.EX2 R51, R30 ;  /* 0x0000001e00337308 */ /* 0x0001f00000000800 */
[----:B------:R-:W1:Y:S01]  /*1570*/  MUFU.EX2 R38, R38 ;  /* 0x0000002600267308 */ /* 0x000e620000000800 */
[----:B0-----:R-:W0:Y:S07]  /*1580*/  @!P0 LDS.64 R30, [R44+UR4] ;  /* 0x000000042c1e8984 */ /* 0x001e2e0008000a00 */
[----:B------:R-:W4:Y:S08]  /*1590*/  MUFU.EX2 R52, R52 ;  /* 0x0000003400347308 */ /* 0x000f300000000800 */
[----:B------:R-:W5:Y:S01]  /*15a0*/  MUFU.EX2 R54, R54 ;  /* 0x0000003600367308 */ /* 0x000f620000000800 */
[----:B-1----:R-:W-:-:S07]  /*15b0*/  FADD.FTZ R38, R38, 1 ;  /* 0x3f80000026267421 */ /* 0x002fce0000010000 */
[----:B------:R-:W1:Y:S01]  /*15c0*/  MUFU.EX2 R56, R56 ;  /* 0x0000003800387308 */ /* 0x000e620000000800 */
[----:B----4-:R-:W-:-:S07]  /*15d0*/  FADD.FTZ R52, R52, 1 ;  /* 0x3f80000034347421 */ /* 0x010fce0000010000 */
[----:B------:R-:W-:Y:S01]  /*15e0*/  MUFU.EX2 R59, R59 ;  /* 0x0000003b003b7308 */ /* 0x000fe20000000800 */
[----:B-----5:R-:W-:-:S07]  /*15f0*/  FADD.FTZ R54, R54, 1 ;  /* 0x3f80000036367421 */ /* 0x020fce0000010000 */
[----:B------:R-:W4:Y:S01]  /*1600*/  MUFU.EX2 R61, R61 ;  /* 0x0000003d003d7308 */ /* 0x000f220000000800 */
[----:B-1----:R-:W-:-:S07]  /*1610*/  FADD.FTZ R56, R56, 1 ;  /* 0x3f80000038387421 */ /* 0x002fce0000010000 */
[----:B------:R-:W1:Y:S08]  /*1620*/  MUFU.EX2 R37, R37 ;  /* 0x0000002500257308 */ /* 0x000e700000000800 */
[----:B------:R5:W-:Y:S08]  /*1630*/  MUFU.RCP R66, R41 ;  /* 0x0000002900427308 */ /* 0x000bf00000001000 */
[----:B------:R3:W0:Y:S01]  /*1640*/  MUFU.RCP R50, R17 ;  /* 0x0000001100327308 */ /* 0x0006220000001000 */
[----:B-----5:R-:W-:Y:S01]  /*1650*/  FADD.FTZ R41, R55, 1 ;  /* 0x3f80000037297421 */ /* 0x020fe20000010000 */
[----:B------:R-:W-:-:S04]  /*1660*/  @!P0 LEA R55, P1, R20, R16, 0x5 ;  /* 0x0000001014378211 */ /* 0x000fc800078228ff */
[----:B------:R-:W-:Y:S01]  /*1670*/  @!P0 LEA.HI.X R20, R20, RZ, R19, 0x5, P1 ;  /* 0x000000ff14148211 */ /* 0x000fe200008f2c13 */
[----:B----4-:R-:W-:Y:S01]  /*1680*/  FADD.FTZ R19, R61, 1 ;  /* 0x3f8000003d137421 */ /* 0x010fe20000010000 */
[----:B--2---:R-:W-:Y:S01]  /*1690*/  @!P0 LEA R32, P1, R55, R32, 0x2 ;  /* 0x0000002037208211 */ /* 0x004fe200078210ff */
[----:B---3--:R-:W-:Y:S01]  /*16a0*/  FADD.FTZ R17, R58, 1 ;  /* 0x3f8000003a117421 */ /* 0x008fe20000010000 */
[----:B------:R-:W-:Y:S01]  /*16b0*/  FADD.FTZ R58, R60, 1 ;  /* 0x3f8000003c3a7421 */ /* 0x000fe20000010000 */
[----:B------:R-:W-:Y:S01]  /*16c0*/  FADD.FTZ R60, R53, 1 ;  /* 0x3f800000353c7421 */ /* 0x000fe20000010000 */
[----:B------:R-:W-:Y:S01]  /*16d0*/  FADD.FTZ R53, R51, 1 ;  /* 0x3f80000033357421 */ /* 0x000fe20000010000 */
[----:B------:R-:W-:Y:S01]  /*16e0*/  @!P0 LEA.HI.X R33, R55, R33, R20, 0x2, P1 ;  /* 0x0000002137218211 */ /* 0x000fe200008f1414 */
[----:B------:R-:W-:Y:S01]  /*16f0*/  FADD.FTZ R51, R59, 1 ;  /* 0x3f8000003b337421 */ /* 0x000fe20000010000 */
[----:B-1----:R-:W-:Y:S01]  /*1700*/  FADD.FTZ R20, R37, 1 ;  /* 0x3f80000025147421 */ /* 0x002fe20000010000 */
[----:B------:R-:W1:Y:S01]  /*1710*/  MUFU.RCP R68, R57 ;  /* 0x0000003900447308 */ /* 0x000e620000001000 */
[----:B------:R-:W-:Y:S01]  /*1720*/  IADD3 R2, P1, PT, R2, UR6, RZ ;  /* 0x0000000602027c10 */ /* 0x000fe2000ff3e0ff */
[----:B0-----:R-:W-:Y:S01]  /*1730*/  FMUL.FTZ R50, R3, R50 ;  /* 0x0000003203327220 */ /* 0x001fe20000410000 */
[----:B------:R-:W-:Y:S01]  /*1740*/  FMUL.FTZ R11, R11, R66 ;  /* 0x000000420b0b7220 */ /* 0x000fe20000410000 */
[----:B------:R0:W-:Y:S01]  /*1750*/  @!P0 STG.E.64 desc[UR8][R32.64], R30 ;  /* 0x0000001e20008986 */ /* 0x0001e2000c101b08 */
[----:B------:R-:W-:Y:S01]  /*1760*/  IADD3.X R3, PT, PT, R0, UR7, RZ, P1, !PT ;  /* 0x0000000700037c10 */ /* 0x000fe20008ffe4ff */
[----:B------:R-:W2:Y:S01]  /*1770*/  LDCU.64 UR6, c[0x0][0x3a8] ;  /* 0x00007500ff0677ac */ /* 0x000ea20008000a00 */
[----:B------:R-:W-:Y:S01]  /*1780*/  F2FP.BF16.F32.PACK_AB R50, R15, R50 ;  /* 0x000000320f32723e */ /* 0x000fe200000010ff */
[----:B------:R-:W3:Y:S08]  /*1790*/  MUFU.RCP R60, R60 ;  /* 0x0000003c003c7308 */ /* 0x000ef00000001000 */
[----:B------:R-:W4:Y:S01]  /*17a0*/  MUFU.RCP R38, R38 ;  /* 0x0000002600267308 */ /* 0x000f220000001000 */
[----:B-1----:R-:W-:-:S07]  /*17b0*/  FMUL.FTZ R49, R49, R68 ;  /* 0x0000004431317220 */ /* 0x002fce0000410000 */
[----:B------:R-:W1:Y:S01]  /*17c0*/  MUFU.RCP R52, R52 ;  /* 0x0000003400347308 */ /* 0x000e620000001000 */
[----:B---3--:R-:W-:Y:S01]  /*17d0*/  FMUL.FTZ R60, R47, R60 ;  /* 0x0000003c2f3c7220 */ /* 0x008fe20000410000 */
[----:B--2---:R-:W-:-:S04]  /*17e0*/  ISETP.GE.U32.AND P1, PT, R42, UR6, PT ;  /* 0x000000062a007c0c */ /* 0x004fc8000bf26070 */
[----:B------:R-:W-:Y:S02]  /*17f0*/  F2FP.BF16.F32.PACK_AB R59, R49, R60 ;  /* 0x0000003c313b723e */ /* 0x000fe400000010ff */
[----:B------:R-:W2:Y:S01]  /*1800*/  MUFU.RCP R54, R54 ;  /* 0x0000003600367308 */ /* 0x000ea20000001000 */
[----:B----4-:R-:W-:Y:S01]  /*1810*/  FMUL.FTZ R38, R13, R38 ;  /* 0x000000260d267220 */ /* 0x010fe20000410000 */
[----:B------:R-:W-:-:S06]  /*1820*/  ISETP.GE.AND.EX P1, PT, R46, UR7, PT, P1 ;  /* 0x000000072e007c0c */ /* 0x000fcc000bf26310 */
[----:B------:R-:W3:Y:S01]  /*1830*/  MUFU.RCP R56, R56 ;  /* 0x0000003800387308 */ /* 0x000ee20000001000 */
[----:B-1----:R-:W-:-:S07]  /*1840*/  FMUL.FTZ R52, R9, R52 ;  /* 0x0000003409347220 */ /* 0x002fce0000410000 */
[----:B------:R-:W1:Y:S01]  /*1850*/  MUFU.RCP R17, R17 ;  /* 0x0000001100117308 */ /* 0x000e620000001000 */
[----:B--2---:R-:W-:-:S05]  /*1860*/  FMUL.FTZ R7, R7, R54 ;  /* 0x0000003607077220 */ /* 0x004fca0000410000 */
[----:B0-----:R-:W-:Y:S02]  /*1870*/  F2FP.BF16.F32.PACK_AB R30, R7, R52 ;  /* 0x00000034071e723e */ /* 0x001fe400000010ff */
[----:B------:R-:W0:Y:S01]  /*1880*/  MUFU.RCP R58, R58 ;  /* 0x0000003a003a7308 */ /* 0x000e220000001000 */
[----:B---3--:R-:W-:-:S07]  /*1890*/  FMUL.FTZ R56, R5, R56 ;  /* 0x0000003805387220 */ /* 0x008fce0000410000 */
[----:B------:R-:W2:Y:S01]  /*18a0*/  MUFU.RCP R41, R41 ;  /* 0x0000002900297308 */ /* 0x000ea20000001000 */
[----:B-1----:R-:W-:-:S05]  /*18b0*/  FMUL.FTZ R17, R34, R17 ;  /* 0x0000001122117220 */ /* 0x002fca0000410000 */
[----:B------:R-:W-:Y:S02]  /*18c0*/  F2FP.BF16.F32.PACK_AB R31, R17, R56 ;  /* 0x00000038111f723e */ /* 0x000fe400000010ff */
[----:B------:R-:W1:Y:S01]  /*18d0*/  MUFU.RCP R53, R53 ;  /* 0x0000003500357308 */ /* 0x000e620000001000 */
[----:B0-----:R-:W-:Y:S02]  /*18e0*/  FMUL.FTZ R58, R35, R58 ;  /* 0x0000003a233a7220 */ /* 0x001fe40000410000 */
[----:B------:R0:W-:Y:S05]  /*18f0*/  STG.E.64 desc[UR8][R2.64+0xa00], R30 ;  /* 0x000a001e02007986 */ /* 0x0001ea000c101b08 */
[----:B------:R-:W3:Y:S01]  /*1900*/  MUFU.RCP R51, R51 ;  /* 0x0000003300337308 */ /* 0x000ee20000001000 */
[----:B--2---:R-:W-:-:S05]  /*1910*/  FMUL.FTZ R41, R40, R41 ;  /* 0x0000002928297220 */ /* 0x004fca0000410000 */
[----:B------:R-:W-:Y:S02]  /*1920*/  F2FP.BF16.F32.PACK_AB R58, R41, R58 ;  /* 0x0000003a293a723e */ /* 0x000fe400000010ff */
[----:B------:R-:W2:Y:S01]  /*1930*/  MUFU.RCP R19, R19 ;  /* 0x0000001300137308 */ /* 0x000ea20000001000 */
[----:B-1----:R-:W-:Y:S02]  /*1940*/  FMUL.FTZ R53, R39, R53 ;  /* 0x0000003527357220 */ /* 0x002fe40000410000 */
[----:B------:R0:W-:Y:S05]  /*1950*/  STG.E.64 desc[UR8][R2.64+0x1400], R58 ;  /* 0x0014003a02007986 */ /* 0x0001ea000c101b08 */
[----:B------:R-:W1:Y:S01]  /*1960*/  MUFU.RCP R20, R20 ;  /* 0x0000001400147308 */ /* 0x000e620000001000 */
[----:B---3--:R-:W-:Y:S01]  /*1970*/  FMUL.FTZ R48, R48, R51 ;  /* 0x0000003330307220 */ /* 0x008fe20000410000 */
[----:B------:R-:W-:-:S04]  /*1980*/  F2FP.BF16.F32.PACK_AB R51, R11, R38 ;  /* 0x000000260b33723e */ /* 0x000fc800000010ff */
[----:B------:R-:W-:Y:S01]  /*1990*/  F2FP.BF16.F32.PACK_AB R48, R48, R53 ;  /* 0x000000353030723e */ /* 0x000fe200000010ff */
[----:B------:R0:W-:Y:S01]  /*19a0*/  STG.E.64 desc[UR8][R2.64], R50 ;  /* 0x0000003202007986 */ /* 0x0001e2000c101b08 */
[----:B--2---:R-:W-:Y:S01]  /*19b0*/  FMUL.FTZ R19, R36, R19 ;  /* 0x0000001324137220 */ /* 0x004fe20000410000 */
[----:B-1----:R-:W-:-:S05]  /*19c0*/  FMUL.FTZ R20, R43, R20 ;  /* 0x000000142b147220 */ /* 0x002fca0000410000 */
[----:B------:R-:W-:Y:S02]  /*19d0*/  F2FP.BF16.F32.PACK_AB R49, R20, R19 ;  /* 0x000000131431723e */ /* 0x000fe400000010ff */
[----:B------:R-:W-:Y:S02]  /*19e0*/  MOV R20, R42 ;  /* 0x0000002a00147202 */ /* 0x000fe40000000f00 */
[----:B------:R-:W-:Y:S01]  /*19f0*/  MOV R19, R46 ;  /* 0x0000002e00137202 */ /* 0x000fe20000000f00 */
[----:B------:R0:W-:Y:S01]  /*1a00*/  STG.E.64 desc[UR8][R2.64+0x1e00], R48 ;  /* 0x001e003002007986 */ /* 0x0001e2000c101b08 */
[----:B------:R-:W-:Y:S05]  /*1a10*/  @!P1 BRA `(.L_x_773) ;  /* 0xffffffe800909947 */ /* 0x000fea000383ffff */
[----:B------:R-:W-:Y:S05]  /*1a20*/  EXIT ;  /* 0x000000000000794d */ /* 0x000fea0003800000 */
.L_x_774:
        /* <DEDUP_REMOVED lines=13> */
.L_x_1677:


//--------------------- .text._ZN13group_norm_v214gn_cuda_kernelI13__nv_bfloat16Li320ELi3ELi16ELi20ELi1024ELb1ELi16ELi320ELi320ELi4ELb1ELi5ELb0ELb0ENS_16CompileConditionILi1000EEEEEvPT_PKS4_S7_S7_flPfS8_Pj --------------------------
	.section	.text._ZN13group_norm_v214gn_cuda_kernelI13__nv_bfloat16Li320ELi3ELi16ELi20ELi1024ELb1ELi16ELi320ELi320ELi4ELb1ELi5ELb0ELb0ENS_16CompileConditionILi1000EEEEEvPT_PKS4_S7_S7_flPfS8_Pj,"ax",@progbits
	.align	128
        .global         _ZN13group_norm_v214gn_cuda_kernelI13__nv_bfloat16Li320ELi3ELi16ELi20ELi1024ELb1ELi16ELi320ELi320ELi4ELb1ELi5ELb0ELb0ENS_16CompileConditionILi1000EEEEEvPT_PKS4_S7_S7_flPfS8_Pj
        .type           _ZN13group_norm_v214gn_cuda_kernelI13__nv_bfloat16Li320ELi3ELi16ELi20ELi1024ELb1ELi16ELi320ELi320ELi4ELb1ELi5ELb0ELb0ENS_16CompileConditionILi1000EEEEEvPT_PKS4_S7_S7_flPfS8_Pj,@function
        .size           _ZN13group_norm_v214gn_cuda_kernelI13__nv_bfloat16Li320ELi3ELi16ELi20ELi1024ELb1ELi16ELi320ELi320ELi4ELb1ELi5ELb0ELb0ENS_16CompileConditionILi1000EEEEEvPT_PKS4_S7_S7_flPfS8_Pj,(.L_x_1678 - _ZN13group_norm_v214gn_cuda_kernelI13__nv_bfloat16Li320ELi3ELi16ELi20ELi1024ELb1ELi16ELi320ELi320ELi4ELb1ELi5ELb0ELb0ENS_16CompileConditionILi1000EEEEEvPT_PKS4_S7_S7_flPfS8_Pj)
        .other          _ZN13group_norm_v214gn_cuda_kernelI13__nv_bfloat16Li320ELi3ELi16ELi20ELi1024ELb1ELi16ELi320ELi320ELi4ELb1ELi5ELb0ELb0ENS_16CompileConditionILi1000EEEEEvPT_PKS4_S7_S7_flPfS8_Pj,@"STO_CUDA_ENTRY STV_DEFAULT"
_ZN13group_norm_v214gn_cuda_kernelI13__nv_bfloat16Li320ELi3ELi16ELi20ELi1024ELb1ELi16ELi320ELi320ELi4ELb1ELi5ELb0ELb0ENS_16CompileConditionILi1000EEEEEvPT_PKS4_S7_S7_flPfS8_Pj:
.text._ZN13group_norm_v214gn_cuda_kernelI13__nv_bfloat16Li320ELi3ELi16ELi20ELi1024ELb1ELi16ELi320ELi320ELi4ELb1ELi5ELb0ELb0ENS_16CompileConditionILi1000EEEEEvPT_PKS4_S7_S7_flPfS8_Pj:
        /* <DEDUP_REMOVED lines=8> */
[----:B------:R-:W2:Y:S01]  /*0080*/  LDCU.64 UR4, c[0x0][0x3c0] ;  /* 0x00007800ff0477ac */ /* 0x000ea20008000a00 */
[----:B------:R-:W-:Y:S01]  /*0090*/  HFMA2 R31, -RZ, RZ, 0, 0 ;  /* 0x00000000ff1f7431 */ /* 0x000fe200000001ff */
[----:B------:R-:W3:Y:S01]  /*00a0*/  S2R R10, SR_CgaCtaId ;  /* 0x00000000000a7919 */ /* 0x000ee20000008800 */
[----:B------:R-:W-:Y:S01]  /*00b0*/  MOV R53, UR8 ;  /* 0x0000000800357c02 */ /* 0x000fe20008000f00 */
[----:B------:R-:W4:Y:S01]  /*00c0*/  LDCU.64 UR6, c[0x0][0x358] ;  /* 0x00006b00ff0677ac */ /* 0x000f220008000a00 */
[----:B------:R-:W-:Y:S01]  /*00d0*/  MOV R22, RZ ;  /* 0x000000ff00167202 */ /* 0x000fe20000000f00 */
[----:B------:R-:W5:Y:S01]  /*00e0*/  S2R R12, SR_CTAID.X ;  /* 0x00000000000c7919 */ /* 0x000f620000002500 */
[----:B------:R-:W4:Y:S08]  /*00f0*/  LDC.64 R58, c[0x0][0x390] ;  /* 0x0000e400ff3a7b82 */ /* 0x000f300000000a00 */
[----:B------:R-:W4:Y:S01]  /*0100*/  LDC.64 R56, c[0x0][0x398] ;  /* 0x0000e600ff387b82 */ /* 0x000f220000000a00 */
[----:B--2---:R-:W-:-:S04]  /*0110*/  ULEA UR4, UP0, UR8, UR4, 0x2 ;  /* 0x0000000408047291 */ /* 0x004fc8000f8010ff */
[----:B------:R-:W-:Y:S01]  /*0120*/  ULEA.HI.X UR5, UR8, UR5, URZ, 0x2, UP0 ;  /* 0x0000000508057291 */ /* 0x000fe200080f14ff */
[----:B-1----:R-:W-:Y:S02]  /*0130*/  ISETP.EQ.U32.AND P1, PT, R14, RZ, PT ;  /* 0x000000ff0e00720c */ /* 0x002fe40003f22070 */
[----:B------:R-:W-:Y:S02]  /*0140*/  MOV R14, 0x7fffffc1 ;  /* 0x7fffffc1000e7802 */ /* 0x000fe40000000f00 */
[----:B------:R-:W-:Y:S02]  /*0150*/  MOV R54, UR4 ;  /* 0x0000000400367c02 */ /* 0x000fe40008000f00 */
[----:B------:R-:W-:Y:S02]  /*0160*/  MOV R55, UR5 ;  /* 0x0000000500377c02 */ /* 0x000fe40008000f00 */
[----:B0-----:R-:W-:Y:S02]  /*0170*/  LOP3.LUT R2, R0, 0xffff, RZ, 0xc0, !PT ;  /* 0x0000ffff00027812 */ /* 0x001fe400078ec0ff */
[----:B------:R-:W-:-:S02]  /*0180*/  SHF.R.U32.HI R5, RZ, 0x2, R0 ;  /* 0x00000002ff057819 */ /* 0x000fc40000011600 */
[----:B------:R-:W-:Y:S01]  /*0190*/  SHF.L.U32 R9, R0, 0x3, RZ ;  /* 0x0000000300097819 */ /* 0x000fe200000006ff */
[----:B------:R-:W-:Y:S01]  /*01a0*/  IMAD R2, R2, 0xcccd, RZ ;  /* 0x0000cccd02027824 */ /* 0x000fe200078e02ff */
[----:B-----5:R-:W-:Y:S02]  /*01b0*/  LOP3.LUT P0, RZ, R12, 0x3f, RZ, 0xc0, !PT ;  /* 0x0000003f0cff7812 */ /* 0x020fe4000780c0ff */
[----:B------:R-:W-:Y:S02]  /*01c0*/  LOP3.LUT R9, R9, 0x18, RZ, 0xc0, !PT ;  /* 0x0000001809097812 */ /* 0x000fe400078ec0ff */
[----:B------:R-:W-:Y:S02]  /*01d0*/  SHF.R.U32.HI R6, RZ, 0x16, R2 ;  /* 0x00000016ff067819 */ /* 0x000fe40000011602 */
[----:B------:R-:W-:Y:S02]  /*01e0*/  ISETP.EQ.OR.EX P0, PT, R15, RZ, P0, P1 ;  /* 0x000000ff0f00720c */ /* 0x000fe40000702710 */
[----:B------:R-:W-:-:S02]  /*01f0*/  PRMT R2, R6, 0x9910, RZ ;  /* 0x0000991006027816 */ /* 0x000fc400000000ff */
[----:B------:R-:W-:Y:S02]  /*0200*/  ISETP.NE.AND P1, PT, R12, RZ, PT ;  /* 0x000000ff0c00720c */ /* 0x000fe40003f25270 */
[----:B------:R-:W-:Y:S01]  /*0210*/  ISETP.GT.U32.OR P0, PT, R0, 0xf, P0 ;  /* 0x0000000f0000780c */ /* 0x000fe20000704470 */
[----:B------:R-:W-:Y:S01]  /*0220*/  IMAD R2, R2, 0x50, RZ ;  /* 0x0000005002027824 */ /* 0x000fe200078e02ff */
[----:B------:R-:W-:-:S04]  /*0230*/  SEL R14, R14, 0x1, !P1 ;  /* 0x000000010e0e7807 */ /* 0x000fc80004800000 */
[----:B------:R-:W-:-:S04]  /*0240*/  IADD3 R2, PT, PT, RZ, -R2, RZ ;  /* 0x80000002ff027210 */ /* 0x000fc80007ffe0ff */
[----:B------:R-:W-:-:S04]  /*0250*/  PRMT R3, R2, 0x7710, RZ ;  /* 0x0000771002037816 */ /* 0x000fc800000000ff */
[----:B------:R-:W-:Y:S02]  /*0260*/  IADD3 R2, PT, PT, R3, R0, RZ ;  /* 0x0000000003027210 */ /* 0x000fe40007ffe0ff */
[----:B------:R-:W-:Y:S02]  /*0270*/  MOV R3, 0x400 ;  /* 0x0000040000037802 */ /* 0x000fe40000000f00 */
[C---:B------:R-:W-:Y:S02]  /*0280*/  PRMT R8, R2.reuse, 0x9910, RZ ;  /* 0x0000991002087816 */ /* 0x040fe400000000ff */
[----:B------:R-:W-:Y:S02]  /*0290*/  LOP3.LUT R11, R2, 0xffff, RZ, 0xc0, !PT ;  /* 0x0000ffff020b7812 */ /* 0x000fe400078ec0ff */
[----:B------:R-:W-:Y:S01]  /*02a0*/  IADD3 R7, PT, PT, R3, 0xc80, RZ ;  /* 0x00000c8003077810 */ /* 0x000fe20007ffe0ff */
[----:B------:R-:W-:Y:S01]  /*02b0*/  IMAD R2, R8, 0x67, RZ ;  /* 0x0000006708027824 */ /* 0x000fe200078e02ff */
[----:B---3--:R-:W-:-:S02]  /*02c0*/  LEA R4, R10, R3, 0x18 ;  /* 0x000000030a047211 */ /* 0x008fc400078ec0ff */
[----:B------:R-:W-:Y:S02]  /*02d0*/  SHF.L.U32 R3, R12, 0x4, RZ ;  /* 0x000000040c037819 */ /* 0x000fe400000006ff */
[----:B------:R-:W-:Y:S01]  /*02e0*/  LEA R7, R10, R7, 0x18 ;  /* 0x000000070a077211 */ /* 0x000fe200078ec0ff */
[--C-:B------:R-:W-:Y:S01]  /*02f0*/  IMAD R8, R5, 0xc8, R4.reuse ;  /* 0x000000c805087824 */ /* 0x100fe200078e0204 */
[----:B------:R-:W-:Y:S01]  /*0300*/  LOP3.LUT R3, R3, 0x3f0, RZ, 0xc0, !PT ;  /* 0x000003f003037812 */ /* 0x000fe200078ec0ff */
[----:B------:R-:W-:Y:S01]  /*0310*/  IMAD R5, R11, 0x28, R4 ;  /* 0x000000280b057824 */ /* 0x000fe200078e0204 */
[----:B------:R-:W-:Y:S02]  /*0320*/  LOP3.LUT R10, R2, 0xffff, RZ, 0xc0, !PT ;  /* 0x0000ffff020a7812 */ /* 0x000fe400078ec0ff */
[----:B------:R-:W-:Y:S02]  /*0330*/  IADD3 R4, PT, PT, R6, R3, RZ ;  /* 0x0000000306047210 */ /* 0x000fe40007ffe0ff */
[----:B------:R-:W-:-:S02]  /*0340*/  SHF.R.U32.HI R3, RZ, 0x9, R10 ;  /* 0x00000009ff037819 */ /* 0x000fc4000001160a */
[----:B------:R-:W0:Y:S01]  /*0350*/  LDC R10, c[0x0][0x374] ;  /* 0x0000dd00ff0a7b82 */ /* 0x000e220000000800 */
[----:B------:R-:W-:Y:S02]  /*0360*/  IADD3 R2, PT, PT, R8, R9, RZ ;  /* 0x0000000908027210 */ /* 0x000fe40007ffe0ff */
[----:B------:R-:W-:Y:S02]  /*0370*/  LOP3.LUT R8, R3, 0xffff, RZ, 0xc0, !PT ;  /* 0x0000ffff03087812 */ /* 0x000fe400078ec0ff */
[----:B------:R-:W-:Y:S02]  /*0380*/  SHF.L.U32 R3, R12, 0x1, RZ ;  /* 0x000000010c037819 */ /* 0x000fe400000006ff */
[----:B------:R-:W-:Y:S02]  /*0390*/  SHF.L.U32 R12, R11, 0x2, RZ ;  /* 0x000000020b0c7819 */ /* 0x000fe400000006ff */
[----:B------:R-:W-:Y:S02]  /*03a0*/  LOP3.LUT R3, R3, 0x7e, RZ, 0xc0, !PT ;  /* 0x0000007e03037812 */ /* 0x000fe400078ec0ff */
[----:B------:R-:W-:Y:S01]  /*03b0*/  LEA R6, R6, R5, 0x3 ;  /* 0x0000000506067211 */ /* 0x000fe200078e18ff */
[----:B----4-:R-:W-:Y:S01]  /*03c0*/  IMAD.WIDE.U32 R58, R12, 0x2, R58 ;  /* 0x000000020c3a7825 */ /* 0x010fe200078e003a */
[----:B------:R-:W-:-:S02]  /*03d0*/  LEA R8, R8, R7, 0x3 ;  /* 0x0000000708087211 */ /* 0x000fc400078e18ff */
[----:B------:R-:W-:Y:S01]  /*03e0*/  LEA R16, R0, R3, 0x5 ;  /* 0x0000000300107211 */ /* 0x000fe200078e28ff */
[----:B------:R-:W-:-:S07]  /*03f0*/  IMAD.WIDE.U32 R56, R12, 0x2, R56 ;  /* 0x000000020c387825 */ /* 0x000fce00078e0038 */
.L_x_783:
[----:B-1----:R-:W1:Y:S01]  /*0400*/  LDCU.64 UR4, c[0x0][0x388] ;  /* 0x00007100ff0477ac */ /* 0x002e620008000a00 */
[----:B------:R-:W-:Y:S01]  /*0410*/  MOV R13, RZ ;  /* 0x000000ff000d7202 */ /* 0x000fe20000000f00 */
[----:B------:R-:W-:Y:S01]  /*0420*/  IMAD R5, R4, 0x140, RZ ;  /* 0x0000014004057824 */ /* 0x000fe200078e02ff */
[----:B------:R-:W5:Y:S01]  /*0430*/  LDG.E.64.CONSTANT R32, desc[UR6][R58.64] ;  /* 0x000000063a207981 */ /* 0x000f62000c1e9b00 */
[----:B------:R-:W-:Y:S02]  /*0440*/  IMAD R3, R22, 0x50000, RZ ;  /* 0x0005000016037824 */ /* 0x000fe400078e02ff */
[----:B--2---:R-:W-:Y:S01]  /*0450*/  IMAD.WIDE.U32 R18, R53, 0x50000, R12 ;  /* 0x0005000035127825 */ /* 0x004fe200078e000c */
[----:B------:R-:W5:Y:S02]  /*0460*/  LDG.E.64.CONSTANT R34, desc[UR6][R56.64] ;  /* 0x0000000638227981 */ /* 0x000f64000c1e9b00 */
[----:B------:R-:W-:-:S04]  /*0470*/  IADD3 R20, P1, PT, R5, R18, RZ ;  /* 0x0000001205147210 */ /* 0x000fc80007f3e0ff */
[----:B------:R-:W-:Y:S02]  /*0480*/  IADD3.X R19, PT, PT, R19, R3, RZ, P1, !PT ;  /* 0x0000000313137210 */ /* 0x000fe40000ffe4ff */
[C---:B------:R-:W-:Y:S02]  /*0490*/  SHF.L.U32 R18, R20.reuse, 0x1, RZ ;  /* 0x0000000114127819 */ /* 0x040fe400000006ff */
[----:B------:R-:W-:Y:S02]  /*04a0*/  SHF.L.U64.HI R20, R20, 0x1, R19 ;  /* 0x0000000114147819 */ /* 0x000fe40000010213 */
[----:B-1----:R-:W-:-:S04]  /*04b0*/  IADD3 R24, P1, PT, R18, UR4, RZ ;  /* 0x0000000412187c10 */ /* 0x002fc8000ff3e0ff */
[----:B------:R-:W-:-:S05]  /*04c0*/  IADD3.X R25, PT, PT, R20, UR5, RZ, P1, !PT ;  /* 0x0000000514197c10 */ /* 0x000fca0008ffe4ff */
[----:B------:R-:W2:Y:S04]  /*04d0*/  LDG.E.64.CONSTANT R26, desc[UR6][R24.64] ;  /* 0x00000006181a7981 */ /* 0x000ea8000c1e9b00 */
[----:B------:R-:W3:Y:S04]  /*04e0*/  LDG.E.64.CONSTANT R38, desc[UR6][R24.64+0xa00] ;  /* 0x000a000618267981 */ /* 0x000ee8000c1e9b00 */
[----:B------:R-:W4:Y:S04]  /*04f0*/  LDG.E.64.CONSTANT R36, desc[UR6][R24.64+0x1400] ;  /* 0x0014000618247981 */ /* 0x000f28000c1e9b00 */
[----:B------:R1:W4:Y:S01]  /*0500*/  LDG.E.64.CONSTANT R46, desc[UR6][R24.64+0x1e00] ;  /* 0x001e0006182e7981 */ /* 0x000322000c1e9b00 */
[----:B------:R-:W-:-:S02]  /*0510*/  ISETP.GT.U32.AND P1, PT, R0, 0x3f, PT ;  /* 0x0000003f0000780c */ /* 0x000fc40003f24070 */
[C---:B------:R-:W-:Y:S02]  /*0520*/  LOP3.LUT P2, RZ, R0.reuse, 0x3c3, RZ, 0xc0, !PT ;  /* 0x000003c300ff7812 */ /* 0x040fe4000784c0ff */
        /* <DEDUP_REMOVED lines=10> */
[----:B-1----:R-:W-:Y:S02]  /*05d0*/  SHF.L.U32 R25, R5, 0x10, RZ ;  /* 0x0000001005197819 */ /* 0x002fe400000006ff */
        /* <DEDUP_REMOVED lines=48> */
[----:B------:R-:W1:Y:S04]  /*08e0*/  @!P1 LDS.64 R36, [R2] ;  /* 0x0000000002249984 */ /* 0x000e680000000a00 */
[----:B------:R-:W2:Y:S04]  /*08f0*/  @!P1 LDS.64 R38, [R2+0x28] ;  /* 0x0000280002269984 */ /* 0x000ea80000000a00 */
[----:B------:R-:W3:Y:S04]  /*0900*/  @!P1 LDS.64 R40, [R2+0x50] ;  /* 0x0000500002289984 */ /* 0x000ee80000000a00 */
[----:B------:R-:W4:Y:S04]  /*0910*/  @!P1 LDS.64 R42, [R2+0x78] ;  /* 0x00007800022a9984 */ /* 0x000f280000000a00 */
[----:B------:R-:W0:Y:S01]  /*0920*/  @!P1 LDS.64 R44, [R2+0xa0] ;  /* 0x0000a000022c9984 */ /* 0x000e220000000a00 */
[----:B------:R-:W-:Y:S01]  /*0930*/  MOV R26, RZ ;  /* 0x000000ff001a7202 */ /* 0x000fe20000000f00 */
[----:B-1----:R-:W-:Y:S01]  /*0940*/  @!P1 FADD.FTZ R61, RZ, R36 ;  /* 0x00000024ff3d9221 */ /* 0x002fe20000010000 */
[----:B------:R-:W-:-:S03]  /*0950*/  @!P1 FADD.FTZ R24, RZ, R37 ;  /* 0x00000025ff189221 */ /* 0x000fc60000010000 */
[----:B--2---:R-:W-:Y:S01]  /*0960*/  @!P1 FADD.FTZ R61, R61, R38 ;  /* 0x000000263d3d9221 */ /* 0x004fe20000010000 */
[----:B------:R-:W-:-:S03]  /*0970*/  @!P1 FADD.FTZ R24, R24, R39 ;  /* 0x0000002718189221 */ /* 0x000fc60000010000 */
[----:B---3--:R-:W-:Y:S01]  /*0980*/  @!P1 FADD.FTZ R61, R61, R40 ;  /* 0x000000283d3d9221 */ /* 0x008fe20000010000 */
[----:B------:R-:W-:-:S03]  /*0990*/  @!P1 FADD.FTZ R28, R24, R41 ;  /* 0x00000029181c9221 */ /* 0x000fc60000010000 */
[----:B----4-:R-:W-:Y:S01]  /*09a0*/  @!P1 FADD.FTZ R61, R61, R42 ;  /* 0x0000002a3d3d9221 */ /* 0x010fe20000010000 */
[----:B------:R-:W-:Y:S01]  /*09b0*/  @!P1 FADD.FTZ R28, R28, R43 ;  /* 0x0000002b1c1c9221 */ /* 0x000fe20000010000 */
[----:B------:R-:W-:Y:S02]  /*09c0*/  MOV R24, RZ ;  /* 0x000000ff00187202 */ /* 0x000fe40000000f00 */
[----:B0-----:R-:W-:Y:S01]  /*09d0*/  @!P1 FADD.FTZ R26, R61, R44 ;  /* 0x0000002c3d1a9221 */ /* 0x001fe20000010000 */
[----:B------:R-:W-:-:S04]  /*09e0*/  @!P1 FADD.FTZ R24, R28, R45 ;  /* 0x0000002d1c189221 */ /* 0x000fc80000010000 */
[----:B------:R-:W0:Y:S04]  /*09f0*/  SHFL.BFLY PT, R37, R26, 0x2, 0x1f ;  /* 0x0c401f001a257f89 */ /* 0x000e2800000e0000 */
[----:B------:R-:W1:Y:S01]  /*0a00*/  SHFL.BFLY PT, R39, R24, 0x2, 0x1f ;  /* 0x0c401f0018277f89 */ /* 0x000e6200000e0000 */
[----:B0-----:R-:W-:Y:S01]  /*0a10*/  FADD.FTZ R28, R37, R26 ;  /* 0x0000001a251c7221 */ /* 0x001fe20000010000 */
[----:B-1----:R-:W-:-:S04]  /*0a20*/  FADD.FTZ R30, R39, R24 ;  /* 0x00000018271e7221 */ /* 0x002fc80000010000 */
[----:B------:R-:W0:Y:S01]  /*0a30*/  SHFL.BFLY PT, R37, R28, 0x1, 0x1f ;  /* 0x0c201f001c257f89 */ /* 0x000e2200000e0000 */
[----:B------:R-:W1:Y:S03]  /*0a40*/  @!P2 LDC.64 R38, c[0x0][0x3b8] ;  /* 0x0000ee00ff26ab82 */ /* 0x000e660000000a00 */
[----:B------:R-:W2:Y:S01]  /*0a50*/  SHFL.BFLY PT, R41, R30, 0x1, 0x1f ;  /* 0x0c201f001e297f89 */ /* 0x000ea200000e0000 */
[----:B------:R-:W-:-:S05]  /*0a60*/  @!P2 IMAD R43, R10, R31, UR8 ;  /* 0x000000080a2bae24 */ /* 0x000fca000f8e021f */
[----:B------:R-:W-:Y:S02]  /*0a70*/  @!P2 LEA R43, R43, R16, 0xb ;  /* 0x000000102b2ba211 */ /* 0x000fe400078e58ff */
[----:B------:R-:W-:Y:S02]  /*0a80*/  ISETP.GT.U32.AND P1, PT, R0, 0xff, PT ;  /* 0x000000ff0000780c */ /* 0x000fe40003f24070 */
[----:B------:R-:W-:Y:S01]  /*0a90*/  MOV R26, RZ ;  /* 0x000000ff001a7202 */ /* 0x000fe20000000f00 */
[----:B0-----:R-:W-:Y:S01]  /*0aa0*/  FADD.FTZ R36, R28, R37 ;  /* 0x000000251c247221 */ /* 0x001fe20000010000 */
[----:B-1----:R-:W-:-:S04]  /*0ab0*/  @!P2 IMAD.WIDE.U32 R38, R43, 0x4, R38 ;  /* 0x000000042b26a825 */ /* 0x002fc800078e0026 */
[----:B--2---:R-:W-:Y:S01]  /*0ac0*/  FADD.FTZ R37, R30, R41 ;  /* 0x000000291e257221 */ /* 0x004fe20000010000 */
[----:B------:R-:W-:-:S04]  /*0ad0*/  MOV R28, RZ ;  /* 0x000000ff001c7202 */ /* 0x000fc80000000f00 */
[----:B------:R0:W-:Y:S01]  /*0ae0*/  @!P2 STG.E.64 desc[UR6][R38.64], R36 ;  /* 0x000000242600a986 */ /* 0x0001e2000c101b06 */
[----:B------:R-:W-:Y:S06]  /*0af0*/  BAR.SYNC.DEFER_BLOCKING 0x0 ;  /* 0x0000000000007b1d */ /* 0x000fec0000010000 */
[----:B------:R-:W-:Y:S05]  /*0b00*/  @P3 BRA `(.L_x_775) ;  /* 0x0000000000283947 */ /* 0x000fea0003800000 */
[----:B------:R-:W-:Y:S06]  /*0b10*/  MEMBAR.ALL.GPU ;  /* 0x0000000000007992 */ /* 0x000fec000000a000 */
[----:B------:R-:W-:-:S00]  /*0b20*/  ERRBAR ;  /* 0x00000000000079ab */ /* 0x000fc00000000000 */
[----:B------:R-:W-:Y:S06]  /*0b30*/  CGAERRBAR ;  /* 0x00000000000075ab */ /* 0x000fec0000000000 */
[----:B------:R1:W5:Y:S02]  /*0b40*/  ATOM.E.ADD.STRONG.GPU PT, R24, desc[UR6][R54.64], R14 ;  /* 0x8000000e3618798a */ /* 0x00036400081ef106 */
.L_x_776:
[----:B0-----:R-:W2:Y:S04]  /*0b50*/  LD.E.STRONG.GPU R37, desc[UR6][R54.64] ;  /* 0x0000000636257980 */ /* 0x001ea8000c10f900 */
[----:B--2---:R-:W-:Y:S01]  /*0b60*/  CCTL.IVALL ;  /* 0x00000000ff00798f */ /* 0x004fe20002000000 */
[----:B------:R-:W-:Y:S05]  /*0b70*/  YIELD ;  /* 0x0000000000007946 */ /* 0x000fea0003800000 */
[----:B-----5:R-:W-:-:S04]  /*0b80*/  LOP3.LUT R37, R37, R24, RZ, 0x3c, !PT ;  /* 0x0000001825257212 */ /* 0x020fc800078e3cff */
[----:B------:R-:W-:-:S13]  /*0b90*/  ISETP.GT.AND P2, PT, R37, -0x1, PT ;  /* 0xffffffff2500780c */ /* 0x000fda0003f44270 */
[----:B------:R-:W-:Y:S05]  /*0ba0*/  @P2 BRA `(.L_x_776) ;  /* 0xfffffffc00e82947 */ /* 0x000fea000383ffff */
.L_x_775:
[----:B------:R-:W-:Y:S05]  /*0bb0*/  WARPSYNC.ALL ;  /* 0x0000000000007948 */ /* 0x000fea0003800000 */
[----:B------:R-:W-:Y:S06]  /*0bc0*/  BAR.SYNC.DEFER_BLOCKING 0x0 ;  /* 0x0000000000007b1d */ /* 0x000fec0000010000 */
[----:B------:R-:W-:Y:S04]  /*0bd0*/  BSSY.RECONVERGENT B0, `(.L_x_777) ;  /* 0x000001d000007945 */ /* 0x000fe80003800200 */
[----:B------:R-:W-:Y:S05]  /*0be0*/  @P1 BRA `(.L_x_778) ;  /* 0x00000000006c1947 */ /* 0x000fea0003800000 */
[----:B------:R-:W2:Y:S01]  /*0bf0*/  LDC.64 R42, c[0x0][0x3b8] ;  /* 0x0000ee00ff2a7b82 */ /* 0x000ea20000000a00 */
[----:B------:R-:W-:Y:S01]  /*0c00*/  SHF.L.U32 R24, R0, 0x2, RZ ;  /* 0x0000000200187819 */ /* 0x000fe200000006ff */
[----:B0-----:R-:W-:Y:S01]  /*0c10*/  IMAD R39, R10, R31, UR8 ;  /* 0x000000080a277e24 */ /* 0x001fe2000f8e021f */
[----:B------:R-:W-:Y:S02]  /*0c20*/  LOP3.LUT R37, R0, 0xf, RZ, 0xc0, !PT ;  /* 0x0000000f00257812 */ /* 0x000fe400078ec0ff */
[----:B------:R-:W-:-:S04]  /*0c30*/  LOP3.LUT R24, R24, 0x3c0, RZ, 0xc0, !PT ;  /* 0x000003c018187812 */ /* 0x000fc800078ec0ff */
[----:B------:R-:W-:-:S04]  /*0c40*/  LEA R24, R39, R24, 0xa ;  /* 0x0000001827187211 */ /* 0x000fc800078e50ff */
[----:B------:R-:W-:-:S04]  /*0c50*/  IADD3 R24, PT, PT, R24, R37, RZ ;  /* 0x0000002518187210 */ /* 0x000fc80007ffe0ff */
[----:B------:R-:W-:-:S04]  /*0c60*/  SHF.L.U32 R41, R24, 0x1, RZ ;  /* 0x0000000118297819 */ /* 0x000fc800000006ff */
[C---:B------:R-:W-:Y:S02]  /*0c70*/  IADD3 R39, PT, PT, R41.reuse, 0x20, RZ ;  /* 0x0000002029277810 */ /* 0x040fe40007ffe0ff */
[C---:B------:R-:W-:Y:S01]  /*0c80*/  IADD3 R45, PT, PT, R41.reuse, 0x40, RZ ;  /* 0x00000040292d7810 */ /* 0x040fe20007ffe0ff */
[C---:B--2---:R-:W-:Y:S01]  /*0c90*/  IMAD.WIDE.U32 R36, R41.reuse, 0x4, R42 ;  /* 0x0000000429247825 */ /* 0x044fe200078e002a */
[----:B------:R-:W-:-:S03]  /*0ca0*/  IADD3 R49, PT, PT, R41, 0x60, RZ ;  /* 0x0000006029317810 */ /* 0x000fc60007ffe0ff */
[--C-:B------:R-:W-:Y:S02]  /*0cb0*/  IMAD.WIDE.U32 R38, R39, 0x4, R42.reuse ;  /* 0x0000000427267825 */ /* 0x100fe400078e002a */
[----:B------:R-:W2:Y:S02]  /*0cc0*/  LDG.E.64 R36, desc[UR6][R36.64] ;  /* 0x0000000624247981 */ /* 0x000ea4000c1e1b00 */
[--C-:B------:R-:W-:Y:S02]  /*0cd0*/  IMAD.WIDE.U32 R40, R45, 0x4, R42.reuse ;  /* 0x000000042d287825 */ /* 0x100fe400078e002a */
[----:B------:R-:W3:Y:S02]  /*0ce0*/  LDG.E.64 R38, desc[UR6][R38.64] ;  /* 0x0000000626267981 */ /* 0x000ee4000c1e1b00 */
        /* <DEDUP_REMOVED lines=10> */
[----:B------:R-:W-:-:S07]  /*0d90*/  FADD.FTZ R26, R43, R24 ;  /* 0x000000182b1a7221 */ /* 0x000fce0000010000 */
.L_x_778:
[----:B------:R-:W-:Y:S05]  /*0da0*/  BSYNC.RECONVERGENT B0 ;  /* 0x0000000000007941 */ /* 0x000fea0003800200 */
.L_x_777:
        /* <DEDUP_REMOVED lines=29> */
.L_x_780:
[----:B------:R-:W-:Y:S05]  /*0f80*/  BSYNC.RECONVERGENT B0 ;  /* 0x0000000000007941 */ /* 0x000fea0003800200 */
.L_x_779:
[----:B------:R-:W-:Y:S01]  /*0f90*/  BAR.SYNC.DEFER_BLOCKING 0x0 ;  /* 0x0000000000007b1d */ /* 0x000fe20000010000 */
[----:B------:R-:W-:Y:S02]  /*0fa0*/  IADD3 R24, P1, PT, R53, 0x5, RZ ;  /* 0x0000000535187810 */ /* 0x000fe40007f3e0ff */
[----:B-----5:R-:W-:Y:S02]  /*0fb0*/  PRMT R41, R32, 0x7632, R41 ;  /* 0x0000763220297816 */ /* 0x020fe40000000029 */
[----:B0-----:R-:W-:Y:S01]  /*0fc0*/  IADD3.X R26, PT, PT, RZ, R22, RZ, P1, !PT ;  /* 0x00000016ff1a7210 */ /* 0x001fe20000ffe4ff */
[----:B------:R-:W-:Y:S01]  /*0fd0*/  BSSY.RECONVERGENT B0, `(.L_x_781) ;  /* 0x0000012000007945 */ /* 0x000fe20003800200 */
[----:B------:R-:W-:Y:S02]  /*0fe0*/  PRMT R40, R33, 0x7632, R40 ;  /* 0x0000763221287816 */ /* 0x000fe40000000028 */
[----:B------:R-:W-:Y:S02]  /*0ff0*/  PRMT R30, R34, 0x7632, R30 ;  /* 0x00007632221e7816 */ /* 0x000fe4000000001e */
[----:B------:R-:W-:Y:S01]  /*1000*/  PRMT R28, R35, 0x7632, R28 ;  /* 0x00007632231c7816 */ /* 0x000fe2000000001c */
[----:B------:R-:W-:Y:S06]  /*1010*/  @P0 BRA `(.L_x_782) ;  /* 0x0000000000340947 */ /* 0x000fec0003800000 */
[----:B------:R-:W0:Y:S01]  /*1020*/  S2UR UR5, SR_CgaCtaId ;  /* 0x00000000000579c3 */ /* 0x000e220000008800 */
[----:B------:R-:W-:Y:S01]  /*1030*/  UMOV UR4, 0x400 ;  /* 0x0000040000047882 */ /* 0x000fe20000000000 */
[----:B------:R-:W-:Y:S01]  /*1040*/  SHF.L.U32 R38, R0, 0x1, RZ ;  /* 0x0000000100267819 */ /* 0x000fe200000006ff */
[----:B------:R-:W-:-:S03]  /*1050*/  UIADD3 UR4, UPT, UPT, UR4, 0xc80, URZ ;  /* 0x00000c8004047890 */ /* 0x000fc6000fffe0ff */
[----:B------:R-:W-:-:S04]  /*1060*/  LEA R39, P1, R53, R38, 0x5 ;  /* 0x0000002635277211 */ /* 0x000fc800078228ff */
[----:B------:R-:W-:Y:S01]  /*1070*/  LEA.HI.X R22, R53, RZ, R22, 0x5, P1 ;  /* 0x000000ff35167211 */ /* 0x000fe200008f2c16 */
[----:B0-----:R-:W-:-:S06]  /*1080*/  ULEA UR4, UR5, UR4, 0x18 ;  /* 0x0000000405047291 */ /* 0x001fcc000f8ec0ff */
[----:B------:R-:W-:-:S05]  /*1090*/  LEA R36, R0, UR4, 0x3 ;  /* 0x0000000400247c11 */ /* 0x000fca000f8e18ff */
[----:B------:R-:W0:Y:S01]  /*10a0*/  LDCU.64 UR4, c[0x0][0x3b0] ;  /* 0x00007600ff0477ac */ /* 0x000e220008000a00 */
[----:B------:R-:W2:Y:S01]  /*10b0*/  LDS.64 R36, [R36] ;  /* 0x0000000024247984 */ /* 0x000ea20000000a00 */
[----:B0-----:R-:W-:-:S04]  /*10c0*/  LEA R38, P1, R39, UR4, 0x2 ;  /* 0x0000000427267c11 */ /* 0x001fc8000f8210ff */
[----:B------:R-:W-:-:S05]  /*10d0*/  LEA.HI.X R39, R39, UR5, R22, 0x2, P1 ;  /* 0x0000000527277c11 */ /* 0x000fca00088f1416 */
[----:B--2---:R0:W-:Y:S04]  /*10e0*/  STG.E.64 desc[UR6][R38.64], R36 ;  /* 0x0000002426007986 */ /* 0x0041e8000c101b06 */
.L_x_782:
[----:B------:R-:W-:Y:S05]  /*10f0*/  BSYNC.RECONVERGENT B0 ;  /* 0x0000000000007941 */ /* 0x000fea0003800200 */
.L_x_781:
[----:B0-----:R-:W0:Y:S01]  /*1100*/  LDS.64 R36, [R8] ;  /* 0x0000000008247984 */ /* 0x001e220000000a00 */
[----:B------:R-:W0:Y:S01]  /*1110*/  LDCU UR4, c[0x0][0x3a0] ;  /* 0x00007400ff0477ac */ /* 0x000e220008000800 */
[----:B------:R-:W-:Y:S02]  /*1120*/  SHF.L.U32 R32, R32, 0x10, RZ ;  /* 0x0000001020207819 */ /* 0x000fe400000006ff */
[----:B------:R-:W-:Y:S02]  /*1130*/  SHF.L.U32 R30, R30, 0x10, RZ ;  /* 0x000000101e1e7819 */ /* 0x000fe400000006ff */
[----:B------:R-:W-:Y:S02]  /*1140*/  SHF.L.U32 R38, R35, 0x10, RZ ;  /* 0x0000001023267819 */ /* 0x000fe400000006ff */
[----:B------:R-:W-:Y:S02]  /*1150*/  SHF.L.U32 R35, R40, 0x10, RZ ;  /* 0x0000001028237819 */ /* 0x000fe400000006ff */
[----:B------:R-:W-:-:S02]  /*1160*/  SHF.L.U32 R28, R28, 0x10, RZ ;  /* 0x000000101c1c7819 */ /* 0x000fc400000006ff */
[----:B------:R-:W-:Y:S02]  /*1170*/  SHF.L.U32 R33, R33, 0x10, RZ ;  /* 0x0000001021217819 */ /* 0x000fe400000006ff */
[----:B------:R-:W-:Y:S01]  /*1180*/  LOP3.LUT R31, R31, 0x1, RZ, 0x3c, !PT ;  /* 0x000000011f1f7812 */ /* 0x000fe200078e3cff */
[----:B0-----:R-:W-:Y:S01]  /*1190*/  FADD.FTZ R22, R37, UR4 ;  /* 0x0000000425167e21 */ /* 0x001fe20008010000 */
[--C-:B------:R-:W-:Y:S01]  /*11a0*/  FADD.FTZ R37, R3, -R36.reuse ;  /* 0x8000002403257221 */ /* 0x100fe20000010000 */
[--C-:B------:R-:W-:Y:S01]  /*11b0*/  FADD.FTZ R39, R29, -R36.reuse ;  /* 0x800000241d277221 */ /* 0x100fe20000010000 */
[----:B------:R-:W-:Y:S01]  /*11c0*/  SHF.L.U32 R3, R34, 0x10, RZ ;  /* 0x0000001022037819 */ /* 0x000fe200000006ff */
[--C-:B------:R-:W-:Y:S01]  /*11d0*/  FADD.FTZ R43, R27, -R36.reuse ;  /* 0x800000241b2b7221 */ /* 0x100fe20000010000 */
[--C-:B------:R-:W-:Y:S01]  /*11e0*/  FADD.FTZ R49, R19, -R36.reuse ;  /* 0x8000002413317221 */ /* 0x100fe20000010000 */
[----:B------:R-:W0:Y:S01]  /*11f0*/  MUFU.RSQ R22, R22 ;  /* 0x0000001600167308 */ /* 0x000e220000001400 */
[--C-:B------:R-:W-:Y:S01]  /*1200*/  FADD.FTZ R53, R13, -R36.reuse ;  /* 0x800000240d357221 */ /* 0x100fe20000010000 */
[--C-:B------:R-:W-:Y:S01]  /*1210*/  FADD.FTZ R61, R7, -R36.reuse ;  /* 0x80000024073d7221 */ /* 0x100fe20000010000 */
[----:B------:R-:W-:Y:S01]  /*1220*/  FADD.FTZ R51, R51, -R36 ;  /* 0x8000002433337221 */ /* 0x000fe20000010000 */
[----:B------:R-:W2:Y:S01]  /*1230*/  LDCU.64 UR4, c[0x0][0x380] ;  /* 0x00007000ff0477ac */ /* 0x000ea20008000a00 */
[C---:B0-----:R-:W-:Y:S01]  /*1240*/  FMUL.FTZ R34, R22.reuse, R37 ;  /* 0x0000002516227220 */ /* 0x041fe20000410000 */
[----:B------:R-:W-:Y:S01]  /*1250*/  SHF.L.U32 R37, R41, 0x10, RZ ;  /* 0x0000001029257819 */ /* 0x000fe200000006ff */
[C---:B------:R-:W-:Y:S01]  /*1260*/  FMUL.FTZ R39, R22.reuse, R39 ;  /* 0x0000002716277220 */ /* 0x040fe20000410000 */
[----:B------:R-:W-:Y:S01]  /*1270*/  FMUL.FTZ R53, R22, R53 ;  /* 0x0000003516357220 */ /* 0x000fe20000410000 */
[----:B------:R-:W-:Y:S01]  /*1280*/  FFMA.FTZ R29, R34, R32, R3 ;  /* 0x00000020221d7223 */ /* 0x000fe20000010003 */
[C---:B------:R-:W-:Y:S01]  /*1290*/  FMUL.FTZ R51, R22.reuse, R51 ;  /* 0x0000003316337220 */ /* 0x040fe20000410000 */
[----:B------:R-:W-:Y:S01]  /*12a0*/  FFMA.FTZ R34, R39, R37, R30 ;  /* 0x0000002527227223 */ /* 0x000fe2000001001e */
[----:B------:R-:W-:Y:S01]  /*12b0*/  FMUL.FTZ R39, R22, R43 ;  /* 0x0000002b16277220 */ /* 0x000fe20000410000 */
[----:B------:R-:W-:Y:S01]  /*12c0*/  FADD.FTZ R43, R25, -R36 ;  /* 0x80000024192b7221 */ /* 0x000fe20000010000 */
[----:B------:R-:W-:Y:S01]  /*12d0*/  FMUL.FTZ R41, R29, -1.4426950216293334961 ;  /* 0xbfb8aa3b1d297820 */ /* 0x000fe20000410000 */
[----:B------:R-:W-:Y:S01]  /*12e0*/  FMUL.FTZ R42, R34, -1.4426950216293334961 ;  /* 0xbfb8aa3b222a7820 */ /* 0x000fe20000410000 */
[----:B------:R-:W-:Y:S01]  /*12f0*/  FFMA.FTZ R39, R39, R33, R38 ;  /* 0x0000002127277223 */ /* 0x000fe20000010026 */
[----:B------:R-:W-:Y:S01]  /*1300*/  FMUL.FTZ R45, R22, R43 ;  /* 0x0000002b162d7220 */ /* 0x000fe20000410000 */
[----:B------:R0:W3:Y:S01]  /*1310*/  MUFU.EX2 R27, R41 ;  /* 0x00000029001b7308 */ /* 0x0000e20000000800 */
[----:B--2---:R-:W-:Y:S01]  /*1320*/  IADD3 R18, P1, PT, R18, UR4, RZ ;  /* 0x0000000412127c10 */ /* 0x004fe2000ff3e0ff */
[----:B------:R-:W-:Y:S01]  /*1330*/  FMUL.FTZ R43, R39, -1.4426950216293334961 ;  /* 0xbfb8aa3b272b7820 */ /* 0x000fe20000410000 */
[----:B------:R-:W-:Y:S01]  /*1340*/  FFMA.FTZ R40, R45, R35, R28 ;  /* 0x000000232d287223 */ /* 0x000fe2000001001c */
[----:B------:R-:W-:-:S03]  /*1350*/  FADD.FTZ R45, R21, -R36 ;  /* 0x80000024152d7221 */ /* 0x000fc60000010000 */
[----:B------:R-:W-:Y:S01]  /*1360*/  FMUL.FTZ R44, R40, -1.4426950216293334961 ;  /* 0xbfb8aa3b282c7820 */ /* 0x000fe20000410000 */
[----:B------:R2:W4:Y:S01]  /*1370*/  MUFU.EX2 R25, R42 ;  /* 0x0000002a00197308 */ /* 0x0005220000000800 */
[----:B0-----:R-:W-:-:S04]  /*1380*/  FADD.FTZ R41, R23, -R36 ;  /* 0x8000002417297221 */ /* 0x001fc80000010000 */
[----:B------:R-:W-:-:S03]  /*1390*/  FMUL.FTZ R41, R22, R41 ;  /* 0x0000002916297220 */ /* 0x000fc60000410000 */
[----:B------:R0:W5:Y:S01]  /*13a0*/  MUFU.EX2 R23, R43 ;  /* 0x0000002b00177308 */ /* 0x0001620000000800 */
[----:B--2---:R-:W-:Y:S01]  /*13b0*/  FMUL.FTZ R42, R22, R45 ;  /* 0x0000002d162a7220 */ /* 0x004fe20000410000 */
[----:B------:R-:W-:Y:S01]  /*13c0*/  FFMA.FTZ R41, R32, R41, R3 ;  /* 0x0000002920297223 */ /* 0x000fe20000010003 */
[----:B---3--:R-:W-:Y:S02]  /*13d0*/  FADD.FTZ R27, R27, 1 ;  /* 0x3f8000001b1b7421 */ /* 0x008fe40000010000 */
[----:B------:R-:W-:Y:S01]  /*13e0*/  FFMA.FTZ R42, R37, R42, R30 ;  /* 0x0000002a252a7223 */ /* 0x000fe2000001001e */
[----:B------:R-:W-:Y:S02]  /*13f0*/  FMUL.FTZ R45, R41, -1.4426950216293334961 ;  /* 0xbfb8aa3b292d7820 */ /* 0x000fe40000410000 */
[----:B------:R2:W3:Y:S01]  /*1400*/  MUFU.EX2 R21, R44 ;  /* 0x0000002c00157308 */ /* 0x0004e20000000800 */
[----:B------:R-:W-:Y:S01]  /*1410*/  FMUL.FTZ R46, R42, -1.4426950216293334961 ;  /* 0xbfb8aa3b2a2e7820 */ /* 0x000fe20000410000 */
[----:B0-----:R-:W-:Y:S01]  /*1420*/  FMUL.FTZ R43, R22, R49 ;  /* 0x00000031162b7220 */ /* 0x001fe20000410000 */
[----:B------:R-:W-:Y:S01]  /*1430*/  FADD.FTZ R49, R17, -R36 ;  /* 0x8000002411317221 */ /* 0x000fe20000010000 */
[----:B----4-:R-:W-:-:S02]  /*1440*/  FADD.FTZ R25, R25, 1 ;  /* 0x3f80000019197421 */ /* 0x010fc40000010000 */
[----:B------:R-:W-:Y:S02]  /*1450*/  FFMA.FTZ R43, R33, R43, R38 ;  /* 0x0000002b212b7223 */ /* 0x000fe40000010026 */
[----:B------:R0:W-:Y:S01]  /*1460*/  MUFU.EX2 R17, R46 ;  /* 0x0000002e00117308 */ /* 0x0001e20000000800 */
[----:B--2---:R-:W-:Y:S01]  /*1470*/  FMUL.FTZ R44, R22, R49 ;  /* 0x00000031162c7220 */ /* 0x004fe20000410000 */
[----:B------:R-:W-:Y:S01]  /*1480*/  FADD.FTZ R49, R15, -R36 ;  /* 0x800000240f317221 */ /* 0x000fe20000010000 */
[----:B------:R-:W-:Y:S01]  /*1490*/  FMUL.FTZ R48, R43, -1.4426950216293334961 ;  /* 0xbfb8aa3b2b307820 */ /* 0x000fe20000410000 */
[----:B-----5:R-:W-:Y:S01]  /*14a0*/  FADD.FTZ R23, R23, 1 ;  /* 0x3f80000017177421 */ /* 0x020fe20000010000 */
[----:B------:R-:W-:-:S03]  /*14b0*/  FFMA.FTZ R44, R35, R44, R28 ;  /* 0x0000002c232c7223 */ /* 0x000fc6000001001c */
[----:B------:R2:W4:Y:S01]  /*14c0*/  MUFU.EX2 R19, R45 ;  /* 0x0000002d00137308 */ /* 0x0005220000000800 */
[----:B0-----:R-:W-:Y:S01]  /*14d0*/  FMUL.FTZ R46, R22, R61 ;  /* 0x0000003d162e7220 */ /* 0x001fe20000410000 */
[----:B------:R-:W-:Y:S01]  /*14e0*/  FADD.FTZ R61, R11, -R36 ;  /* 0x800000240b3d7221 */ /* 0x000fe20000010000 */
[----:B------:R-:W-:Y:S01]  /*14f0*/  FFMA.FTZ R11, R37, R53, R30 ;  /* 0x00000035250b7223 */ /* 0x000fe2000001001e */
[----:B------:R-:W-:Y:S01]  /*1500*/  FADD.FTZ R53, R5, -R36 ;  /* 0x8000002405357221 */ /* 0x000fe20000010000 */
[----:B---3--:R-:W-:-:S03]  /*1510*/  FADD.FTZ R21, R21, 1 ;  /* 0x3f80000015157421 */ /* 0x008fc60000010000 */
[C---:B------:R-:W-:Y:S01]  /*1520*/  FMUL.FTZ R53, R22.reuse, R53 ;  /* 0x0000003516357220 */ /* 0x040fe20000410000 */
[----:B--2---:R-:W-:Y:S01]  /*1530*/  FMUL.FTZ R45, R22, R49 ;  /* 0x00000031162d7220 */ /* 0x004fe20000410000 */
[----:B------:R-:W-:Y:S01]  /*1540*/  FMUL.FTZ R49, R44, -1.4426950216293334961 ;  /* 0xbfb8aa3b2c317820 */ /* 0x000fe20000410000 */
[----:B------:R0:W2:Y:S01]  /*1550*/  MUFU.EX2 R15, R48 ;  /* 0x00000030000f7308 */ /* 0x0000a20000000800 */
[----:B------:R-:W-:Y:S01]  /*1560*/  FFMA.FTZ R37, R37, R53, R30 ;  /* 0x0000003525257223 */ /* 0x000fe2000001001e */
[----:B------:R-:W-:Y:S01]  /*1570*/  FADD.FTZ R53, R47, -R36 ;  /* 0x800000242f357221 */ /* 0x000fe20000010000 */
[C-C-:B------:R-:W-:Y:S01]  /*1580*/  FFMA.FTZ R45, R32.reuse, R45, R3.reuse ;  /* 0x0000002d202d7223 */ /* 0x140fe20000010003 */
[----:B------:R-:W-:Y:S01]  /*1590*/  FFMA.FTZ R3, R32, R46, R3 ;  /* 0x0000002e20037223 */ /* 0x000fe20000010003 */
[C---:B------:R-:W-:Y:S01]  /*15a0*/  FMUL.FTZ R32, R22.reuse, R61 ;  /* 0x0000003d16207220 */ /* 0x040fe20000410000 */
[----:B------:R-:W-:Y:S01]  /*15b0*/  FMUL.FTZ R53, R22, R53 ;  /* 0x0000003516357220 */ /* 0x000fe20000410000 */
[----:B------:R-:W-:Y:S01]  /*15c0*/  FMUL.FTZ R7, R45, -1.4426950216293334961 ;  /* 0xbfb8aa3b2d077820 */ /* 0x000fe20000410000 */
[----:B------:R3:W5:Y:S01]  /*15d0*/  MUFU.EX2 R13, R49 ;  /* 0x00000031000d7308 */ /* 0x0007620000000800 */
[C-C-:B------:R-:W-:Y:S01]  /*15e0*/  FFMA.FTZ R32, R33.reuse, R32, R38.reuse ;  /* 0x0000002021207223 */ /* 0x140fe20000010026 */
[----:B------:R-:W-:Y:S01]  /*15f0*/  FFMA.FTZ R38, R33, R53, R38 ;  /* 0x0000003521267223 */ /* 0x000fe20000010026 */
[----:B0-----:R-:W-:Y:S01]  /*1600*/  FMUL.FTZ R48, R11, -1.4426950216293334961 ;  /* 0xbfb8aa3b0b307820 */ /* 0x001fe20000410000 */
[----:B----4-:R-:W-:Y:S01]  /*1610*/  FADD.FTZ R19, R19, 1 ;  /* 0x3f80000013137421 */ /* 0x010fe20000010000 */
[----:B------:R-:W-:Y:S01]  /*1620*/  FMUL.FTZ R5, R32, -1.4426950216293334961 ;  /* 0xbfb8aa3b20057820 */ /* 0x000fe20000410000 */
[----:B------:R-:W-:Y:S01]  /*1630*/  FADD.FTZ R17, R17, 1 ;  /* 0x3f80000011117421 */ /* 0x000fe20000010000 */
[----:B------:R-:W-:Y:S01]  /*1640*/  MOV R53, R24 ;  /* 0x0000001800357202 */ /* 0x000fe20000000f00 */
[----:B------:R-:W0:Y:S01]  /*1650*/  MUFU.EX2 R7, R7 ;  /* 0x0000000700077308 */ /* 0x000e220000000800 */
[----:B---3--:R-:W-:Y:S01]  /*1660*/  FADD.FTZ R49, R9, -R36 ;  /* 0x8000002409317221 */ /* 0x008fe20000010000 */
[----:B--2---:R-:W-:-:S03]  /*1670*/  FADD.FTZ R15, R15, 1 ;  /* 0x3f8000000f0f7421 */ /* 0x004fc60000010000 */
[----:B------:R-:W-:Y:S01]  /*1680*/  FMUL.FTZ R46, R22, R49 ;  /* 0x00000031162e7220 */ /* 0x000fe20000410000 */
[----:B------:R-:W-:Y:S01]  /*1690*/  FMUL.FTZ R22, R38, -1.4426950216293334961 ;  /* 0xbfb8aa3b26167820 */ /* 0x000fe20000410000 */
[----:B------:R-:W-:Y:S01]  /*16a0*/  FMUL.FTZ R49, R3, -1.4426950216293334961 ;  /* 0xbfb8aa3b03317820 */ /* 0x000fe20000410000 */
[----:B------:R2:W3:Y:S01]  /*16b0*/  MUFU.EX2 R9, R48 ;  /* 0x0000003000097308 */ /* 0x0004e20000000800 */
[C-C-:B------:R-:W-:Y:S01]  /*16c0*/  FFMA.FTZ R46, R35.reuse, R46, R28.reuse ;  /* 0x0000002e232e7223 */ /* 0x140fe2000001001c */
[----:B------:R-:W-:Y:S01]  /*16d0*/  FFMA.FTZ R35, R35, R51, R28 ;  /* 0x0000003323237223 */ /* 0x000fe2000001001c */
[----:B-----5:R-:W-:Y:S02]  /*16e0*/  FADD.FTZ R13, R13, 1 ;  /* 0x3f8000000d0d7421 */ /* 0x020fe40000010000 */
[----:B------:R-:W-:Y:S01]  /*16f0*/  FMUL.FTZ R30, R46, -1.4426950216293334961 ;  /* 0xbfb8aa3b2e1e7820 */ /* 0x000fe20000410000 */
[----:B------:R-:W-:Y:S02]  /*1700*/  FMUL.FTZ R28, R35, -1.4426950216293334961 ;  /* 0xbfb8aa3b231c7820 */ /* 0x000fe40000410000 */
[----:B------:R-:W-:Y:S01]  /*1710*/  MUFU.EX2 R22, R22 ;  /* 0x0000001600167308 */ /* 0x000fe20000000800 */
[----:B--2---:R-:W-:Y:S01]  /*1720*/  FMUL.FTZ R48, R37, -1.4426950216293334961 ;  /* 0xbfb8aa3b25307820 */ /* 0x004fe20000410000 */
[----:B0-----:R-:W-:-:S06]  /*1730*/  FADD.FTZ R60, R7, 1 ;  /* 0x3f800000073c7421 */ /* 0x001fcc0000010000 */
[----:B------:R-:W0:Y:S01]  /*1740*/  MUFU.EX2 R30, R30 ;  /* 0x0000001e001e7308 */ /* 0x000e220000000800 */
[----:B---3--:R-:W-:-:S07]  /*1750*/  FADD.FTZ R7, R9, 1 ;  /* 0x3f80000009077421 */ /* 0x008fce0000010000 */
[----:B------:R-:W2:Y:S08]  /*1760*/  MUFU.EX2 R5, R5 ;  /* 0x0000000500057308 */ /* 0x000eb00000000800 */
[----:B------:R-:W-:Y:S01]  /*1770*/  MUFU.EX2 R47, R49 ;  /* 0x00000031002f7308 */ /* 0x000fe20000000800 */
[----:B0-----:R-:W-:-:S07]  /*1780*/  FADD.FTZ R9, R30, 1 ;  /* 0x3f8000001e097421 */ /* 0x001fce0000010000 */
[----:B------:R-:W0:Y:S01]  /*1790*/  MUFU.EX2 R33, R48 ;  /* 0x0000003000217308 */ /* 0x000e220000000800 */
[----:B--2---:R-:W-:-:S07]  /*17a0*/  FADD.FTZ R5, R5, 1 ;  /* 0x3f80000005057421 */ /* 0x004fce0000010000 */
[----:B------:R-:W2:Y:S08]  /*17b0*/  MUFU.EX2 R28, R28 ;  /* 0x0000001c001c7308 */ /* 0x000eb00000000800 */
[----:B------:R3:W4:Y:S01]  /*17c0*/  MUFU.RCP R50, R19 ;  /* 0x0000001300327308 */ /* 0x0007220000001000 */
[----:B0-----:R-:W-:-:S07]  /*17d0*/  FADD.FTZ R30, R33, 1 ;  /* 0x3f800000211e7421 */ /* 0x001fce0000010000 */
[----:B------:R0:W5:Y:S01]  /*17e0*/  MUFU.RCP R52, R15 ;  /* 0x0000000f00347308 */ /* 0x0001620000001000 */
[----:B---3--:R-:W-:Y:S01]  /*17f0*/  FADD.FTZ R19, R22, 1 ;  /* 0x3f80000016137421 */ /* 0x008fe20000010000 */
[----:B--2---:R-:W-:-:S06]  /*1800*/  FADD.FTZ R22, R28, 1 ;  /* 0x3f8000001c167421 */ /* 0x004fcc0000010000 */
[----:B------:R-:W2:Y:S01]  /*1810*/  MUFU.RCP R19, R19 ;  /* 0x0000001300137308 */ /* 0x000ea20000001000 */
[----:B0-----:R-:W-:Y:S01]  /*1820*/  FADD.FTZ R15, R47, 1 ;  /* 0x3f8000002f0f7421 */ /* 0x001fe20000010000 */
[----:B----4-:R-:W-:-:S06]  /*1830*/  FMUL.FTZ R50, R41, R50 ;  /* 0x0000003229327220 */ /* 0x010fcc0000410000 */
[----:B------:R-:W0:Y:S01]  /*1840*/  MUFU.RCP R36, R27 ;  /* 0x0000001b00247308 */ /* 0x000e220000001000 */
[----:B-----5:R-:W-:-:S07]  /*1850*/  FMUL.FTZ R52, R43, R52 ;  /* 0x000000342b347220 */ /* 0x020fce0000410000 */
[----:B------:R-:W3:Y:S01]  /*1860*/  MUFU.RCP R25, R25 ;  /* 0x0000001900197308 */ /* 0x000ee20000001000 */
[----:B--2---:R-:W-:Y:S01]  /*1870*/  FMUL.FTZ R38, R38, R19 ;  /* 0x0000001326267220 */ /* 0x004fe20000410000 */
[----:B------:R-:W-:Y:S01]  /*1880*/  IADD3.X R19, PT, PT, R20, UR5, RZ, P1, !PT ;  /* 0x0000000514137c10 */ /* 0x000fe20008ffe4ff */
[----:B------:R-:W2:Y:S05]  /*1890*/  LDCU.64 UR4, c[0x0][0x3a8] ;  /* 0x00007500ff0477ac */ /* 0x000eaa0008000a00 */
[----:B------:R-:W4:Y:S01]  /*18a0*/  MUFU.RCP R48, R23 ;  /* 0x0000001700307308 */ /* 0x000f220000001000 */
[----:B0-----:R-:W-:-:S07]  /*18b0*/  FMUL.FTZ R36, R29, R36 ;  /* 0x000000241d247220 */ /* 0x001fce0000410000 */
[----:B------:R-:W0:Y:S01]  /*18c0*/  MUFU.RCP R21, R21 ;  /* 0x0000001500157308 */ /* 0x000e220000001000 */
[----:B---3--:R-:W-:Y:S01]  /*18d0*/  FMUL.FTZ R25, R34, R25 ;  /* 0x0000001922197220 */ /* 0x008fe20000410000 */
[----:B--2---:R-:W-:-:S04]  /*18e0*/  ISETP.GE.U32.AND P1, PT, R24, UR4, PT ;  /* 0x0000000418007c0c */ /* 0x004fc8000bf26070 */
[----:B------:R-:W-:Y:S02]  /*18f0*/  F2FP.BF16.F32.PACK_AB R20, R25, R36 ;  /* 0x000000241914723e */ /* 0x000fe400000010ff */
[----:B------:R-:W2:Y:S01]  /*1900*/  MUFU.RCP R17, R17 ;  /* 0x0000001100117308 */ /* 0x000ea20000001000 */
[----:B----4-:R-:W-:Y:S01]  /*1910*/  FMUL.FTZ R48, R39, R48 ;  /* 0x0000003027307220 */ /* 0x010fe20000410000 */
[----:B------:R-:W-:-:S06]  /*1920*/  ISETP.GE.AND.EX P1, PT, R26, UR5, PT, P1 ;  /* 0x000000051a007c0c */ /* 0x000fcc000bf26310 */
[----:B------:R-:W3:Y:S01]  /*1930*/  MUFU.RCP R13, R13 ;  /* 0x0000000d000d7308 */ /* 0x000ee20000001000 */
[----:B0-----:R-:W-:-:S05]  /*1940*/  FMUL.FTZ R21, R40, R21 ;  /* 0x0000001528157220 */ /* 0x001fca0000410000 */
[----:B------:R-:W-:Y:S02]  /*1950*/  F2FP.BF16.F32.PACK_AB R21, R21, R48 ;  /* 0x000000301515723e */ /* 0x000fe400000010ff */
[----:B------:R-:W0:Y:S01]  /*1960*/  MUFU.RCP R60, R60 ;  /* 0x0000003c003c7308 */ /* 0x000e220000001000 */
[----:B--2---:R-:W-:Y:S02]  /*1970*/  FMUL.FTZ R17, R42, R17 ;  /* 0x000000112a117220 */ /* 0x004fe40000410000 */
[----:B------:R2:W-:Y:S03]  /*1980*/  STG.E.64 desc[UR6][R18.64], R20 ;  /* 0x0000001412007986 */ /* 0x0005e6000c101b06 */
[----:B------:R-:W-:Y:S02]  /*1990*/  F2FP.BF16.F32.PACK_AB R50, R17, R50 ;  /* 0x000000321132723e */ /* 0x000fe400000010ff */
[----:B------:R-:W4:Y:S01]  /*19a0*/  MUFU.RCP R7, R7 ;  /* 0x0000000700077308 */ /* 0x000f220000001000 */
[----:B---3--:R-:W-:-:S05]  /*19b0*/  FMUL.FTZ R13, R44, R13 ;  /* 0x0000000d2c0d7220 */ /* 0x008fca0000410000 */
[----:B------:R-:W-:Y:S02]  /*19c0*/  F2FP.BF16.F32.PACK_AB R51, R13, R52 ;  /* 0x000000340d33723e */ /* 0x000fe400000010ff */
[----:B------:R-:W3:Y:S01]  /*19d0*/  MUFU.RCP R5, R5 ;  /* 0x0000000500057308 */ /* 0x000ee20000001000 */
[----:B0-----:R-:W-:Y:S02]  /*19e0*/  FMUL.FTZ R60, R45, R60 ;  /* 0x0000003c2d3c7220 */ /* 0x001fe40000410000 */
[----:B------:R2:W-:Y:S05]  /*19f0*/  STG.E.64 desc[UR6][R18.64+0xa00], R50 ;  /* 0x000a003212007986 */ /* 0x0005ea000c101b06 */
[----:B------:R-:W0:Y:S01]  /*1a00*/  MUFU.RCP R9, R9 ;  /* 0x0000000900097308 */ /* 0x000e220000001000 */
[----:B----4-:R-:W-:-:S05]  /*1a10*/  FMUL.FTZ R7, R11, R7 ;  /* 0x000000070b077220 */ /* 0x010fca0000410000 */
[----:B------:R-:W-:Y:S02]  /*1a20*/  F2FP.BF16.F32.PACK_AB R60, R7, R60 ;  /* 0x0000003c073c723e */ /* 0x000fe400000010ff */
[----:B------:R-:W4:Y:S01]  /*1a30*/  MUFU.RCP R15, R15 ;  /* 0x0000000f000f7308 */ /* 0x000f220000001000 */
[----:B---3--:R-:W-:-:S07]  /*1a40*/  FMUL.FTZ R5, R32, R5 ;  /* 0x0000000520057220 */ /* 0x008fce0000410000 */
[----:B------:R-:W3:Y:S01]  /*1a50*/  MUFU.RCP R30, R30 ;  /* 0x0000001e001e7308 */ /* 0x000ee20000001000 */
[----:B0-----:R-:W-:-:S05]  /*1a60*/  FMUL.FTZ R46, R46, R9 ;  /* 0x000000092e2e7220 */ /* 0x001fca0000410000 */
[----:B------:R-:W-:Y:S02]  /*1a70*/  F2FP.BF16.F32.PACK_AB R61, R46, R5 ;  /* 0x000000052e3d723e */ /* 0x000fe400000010ff */
[----:B------:R-:W0:Y:S01]  /*1a80*/  MUFU.RCP R22, R22 ;  /* 0x0000001600167308 */ /* 0x000e220000001000 */
[----:B----4-:R-:W-:Y:S02]  /*1a90*/  FMUL.FTZ R15, R3, R15 ;  /* 0x0000000f030f7220 */ /* 0x010fe40000410000 */
[----:B------:R2:W-:Y:S01]  /*1aa0*/  STG.E.64 desc[UR6][R18.64+0x1400], R60 ;  /* 0x0014003c12007986 */ /* 0x0005e2000c101b06 */
[----:B---3--:R-:W-:-:S05]  /*1ab0*/  FMUL.FTZ R30, R37, R30 ;  /* 0x0000001e251e7220 */ /* 0x008fca0000410000 */
[----:B------:R-:W-:Y:S01]  /*1ac0*/  F2FP.BF16.F32.PACK_AB R34, R30, R15 ;  /* 0x0000000f1e22723e */ /* 0x000fe200000010ff */
[----:B0-----:R-:W-:Y:S01]  /*1ad0*/  FMUL.FTZ R35, R35, R22 ;  /* 0x0000001623237220 */ /* 0x001fe20000410000 */
[----:B------:R-:W-:-:S04]  /*1ae0*/  MOV R22, R26 ;  /* 0x0000001a00167202 */ /* 0x000fc80000000f00 */
[----:B------:R-:W-:-:S05]  /*1af0*/  F2FP.BF16.F32.PACK_AB R35, R35, R38 ;  /* 0x000000262323723e */ /* 0x000fca00000010ff */
[----:B------:R2:W-:Y:S01]  /*1b00*/  STG.E.64 desc[UR6][R18.64+0x1e00], R34 ;  /* 0x001e002212007986 */ /* 0x0005e2000c101b06 */
[----:B------:R-:W-:Y:S05]  /*1b10*/  @!P1 BRA `(.L_x_783) ;  /* 0xffffffe800389947 */ /* 0x000fea000383ffff */
[----:B------:R-:W-:Y:S05]  /*1b20*/  EXIT ;  /* 0x000000000000794d */ /* 0x000fea0003800000 */
.L_x_784:
        /* <DEDUP_REMOVED lines=13> */
.L_x_1678:


//--------------------- .text._ZN13group_norm_v214gn_cuda_kernelI13__nv_bfloat16Li320ELi1ELi16ELi20ELi1024ELb1ELi32ELi320ELi320ELi4ELb1ELi4ELb0ELb0ENS_16CompileConditionILi1000EEEEEvPT_PKS4_S7_S7_flPfS8_Pj --------------------------
	.section	.text._ZN13group_norm_v214gn_cuda_kernelI13__nv_bfloat16Li320ELi1ELi16ELi20ELi1024ELb1ELi32ELi320ELi320ELi4ELb1ELi4ELb0ELb0ENS_16CompileConditionILi1000EEEEEvPT_PKS4_S7_S7_flPfS8_Pj,"ax",@progbits
	.align	128
        .global         _ZN13group_norm_v214gn_cuda_kernelI13__nv_bfloat16Li320ELi1ELi16ELi20ELi1024ELb1ELi32ELi320ELi320ELi4ELb1ELi4ELb0ELb0ENS_16CompileConditionILi1000EEEEEvPT_PKS4_S7_S7_flPfS8_Pj
        .type           _ZN13group_norm_v214gn_cuda_kernelI13__nv_bfloat16Li320ELi1ELi16ELi20ELi1024ELb1ELi32ELi320ELi320ELi4ELb1ELi4ELb0ELb0ENS_16CompileConditionILi1000EEEEEvPT_PKS4_S7_S7_flPfS8_Pj,@function
        .size           _ZN13group_norm_v214gn_cuda_kernelI13__nv_bfloat16Li320ELi1ELi16ELi20ELi1024ELb1ELi32ELi320ELi320ELi4ELb1ELi4ELb0ELb0ENS_16CompileConditionILi1000EEEEEvPT_PKS4_S7_S7_flPfS8_Pj,(.L_x_1679 - _ZN13group_norm_v214gn_cuda_kernelI13__nv_bfloat16Li320ELi1ELi16ELi20ELi1024ELb1ELi32ELi320ELi320ELi4ELb1ELi4ELb0ELb0ENS_16CompileConditionILi1000EEEEEvPT_PKS4_S7_S7_flPfS8_Pj)
        .other          _ZN13group_norm_v214gn_cuda_kernelI13__nv_bfloat16Li320ELi1ELi16ELi20ELi1024ELb1ELi32ELi320ELi320ELi4ELb1ELi4ELb0ELb0ENS_16CompileConditionILi1000EEEEEvPT_PKS4_S7_S7_flPfS8_Pj,@"STO_CUDA_ENTRY STV_DEFAULT"
_ZN13group_norm_v214gn_cuda_kernelI13__nv_bfloat16Li320ELi1ELi16ELi20ELi1024ELb1ELi32ELi320ELi320ELi4ELb1ELi4ELb0ELb0ENS_16CompileConditionILi1000EEEEEvPT_PKS4_S7_S7_flPfS8_Pj:
.text._ZN13group_norm_v214gn_cuda_kernelI13__nv_bfloat16Li320ELi1ELi16ELi20ELi1024ELb1ELi32ELi320ELi320ELi4ELb1ELi4ELb0ELb0ENS_16CompileConditionILi1000EEEEEvPT_PKS4_S7_S7_flPfS8_Pj:
        /* <DEDUP_REMOVED lines=11> */
[----:B------:R-:W-:Y:S01]  /*00b0*/  HFMA2 R21, -RZ, RZ, 0, 5.9604644775390625e-08 ;  /* 0x00000001ff157431 */ /* 0x000fe200000001ff */
[----:B------:R-:W-:Y:S01]  /*00c0*/  MOV R26, RZ ;  /* 0x000000ff001a7202 */ /* 0x000fe20000000f00 */
[----:B------:R-:W-:Y:S01]  /*00d0*/  HFMA2 R29, -RZ, RZ, 0, 0 ;  /* 0x00000000ff1d7431 */ /* 0x000fe200000001ff */
[----:B------:R-:W-:Y:S01]  /*00e0*/  MOV R30, UR10 ;  /* 0x0000000a001e7c02 */ /* 0x000fe20008000f00 */
[----:B------:R-:W4:Y:S08]  /*00f0*/  LDC.64 R8, c[0x0][0x3b0] ;  /* 0x0000ec00ff087b82 */ /* 0x000f300000000a00 */
[----:B------:R-:W3:Y:S01]  /*0100*/  LDC R15, c[0x0][0x374] ;  /* 0x0000dd00ff0f7b82 */ /* 0x000ee20000000800 */
[----:B--2---:R-:W-:-:S02]  /*0110*/  ULEA UR6, UP0, UR10, UR6, 0x2 ;  /* 0x000000060a067291 */ /* 0x004fc4000f8010ff */
[----:B-1----:R-:W-:Y:S02]  /*0120*/  ULEA UR8, UR5, UR4, 0x18 ;  /* 0x0000000405087291 */ /* 0x002fe4000f8ec0ff */
[----:B------:R-:W-:Y:S02]  /*0130*/  UIADD3 UR4, UPT, UPT, UR4, 0xc80, URZ ;  /* 0x00000c8004047890 */ /* 0x000fe4000fffe0ff */
[----:B------:R-:W-:Y:S02]  /*0140*/  ULEA.HI.X UR7, UR10, UR7, URZ, 0x2, UP0 ;  /* 0x000000070a077291 */ /* 0x000fe400080f14ff */
[----:B------:R-:W-:Y:S01]  /*0150*/  MOV R7, UR8 ;  /* 0x0000000800077c02 */ /* 0x000fe20008000f00 */
[----:B------:R-:W-:Y:S01]  /*0160*/  ULEA UR4, UR5, UR4, 0x18 ;  /* 0x0000000405047291 */ /* 0x000fe2000f8ec0ff */
[----:B0-----:R-:W-:Y:S02]  /*0170*/  LOP3.LUT R2, R0, 0xffff, RZ, 0xc0, !PT ;  /* 0x0000ffff00027812 */ /* 0x001fe400078ec0ff */
[----:B------:R-:W-:Y:S01]  /*0180*/  SHF.R.U32.HI R4, RZ, 0x2, R0 ;  /* 0x00000002ff047819 */ /* 0x000fe20000011600 */
[----:B------:R-:W0:Y:S01]  /*0190*/  LDCU.64 UR8, c[0x0][0x358] ;  /* 0x00006b00ff0877ac */ /* 0x000e220008000a00 */
[----:B----4-:R-:W-:Y:S01]  /*01a0*/  ISETP.EQ.U32.AND P1, PT, R8, RZ, PT ;  /* 0x000000ff0800720c */ /* 0x010fe20003f22070 */
[----:B------:R-:W-:Y:S01]  /*01b0*/  IMAD R2, R2, 0xcccd, RZ ;  /* 0x0000cccd02027824 */ /* 0x000fe200078e02ff */
[----:B---3--:R-:W-:Y:S01]  /*01c0*/  LOP3.LUT P0, RZ, R10, 0x1f, RZ, 0xc0, !PT ;  /* 0x0000001f0aff7812 */ /* 0x008fe2000780c0ff */
[----:B------:R-:W-:Y:S01]  /*01d0*/  IMAD R12, R4, 0xc8, R7 ;  /* 0x000000c8040c7824 */ /* 0x000fe200078e0207 */
[----:B------:R-:W-:-:S02]  /*01e0*/  SHF.L.U32 R4, R10, 0x5, RZ ;  /* 0x000000050a047819 */ /* 0x000fc400000006ff */
[----:B------:R-:W-:Y:S02]  /*01f0*/  SHF.R.U32.HI R14, RZ, 0x16, R2 ;  /* 0x00000016ff0e7819 */ /* 0x000fe40000011602 */
[----:B------:R-:W-:Y:S02]  /*0200*/  ISETP.EQ.OR.EX P0, PT, R9, RZ, P0, P1 ;  /* 0x000000ff0900720c */ /* 0x000fe40000702710 */
[----:B------:R-:W-:Y:S01]  /*0210*/  PRMT R2, R14, 0x9910, RZ ;  /* 0x000099100e027816 */ /* 0x000fe200000000ff */
[----:B------:R-:W1:Y:S01]  /*0220*/  LDC.64 R8, c[0x0][0x398] ;  /* 0x0000e600ff087b82 */ /* 0x000e620000000a00 */
[----:B------:R-:W-:Y:S02]  /*0230*/  LOP3.LUT R13, R4, 0x3e0, RZ, 0xc0, !PT ;  /* 0x000003e0040d7812 */ /* 0x000fe400078ec0ff */
[----:B------:R-:W-:Y:S01]  /*0240*/  ISETP.NE.AND P1, PT, R10, RZ, PT ;  /* 0x000000ff0a00720c */ /* 0x000fe20003f25270 */
[----:B------:R-:W-:Y:S01]  /*0250*/  IMAD R2, R2, 0x50, RZ ;  /* 0x0000005002027824 */ /* 0x000fe200078e02ff */
[----:B------:R-:W-:-:S02]  /*0260*/  IADD3 R13, PT, PT, R14, R13, RZ ;  /* 0x0000000d0e0d7210 */ /* 0x000fc40007ffe0ff */
[C---:B------:R-:W-:Y:S02]  /*0270*/  SHF.L.U32 R20, R0.reuse, 0x1, RZ ;  /* 0x0000000100147819 */ /* 0x040fe400000006ff */
[----:B------:R-:W-:Y:S02]  /*0280*/  IADD3 R2, PT, PT, RZ, -R2, RZ ;  /* 0x80000002ff027210 */ /* 0x000fe40007ffe0ff */
[----:B------:R-:W-:Y:S02]  /*0290*/  LOP3.LUT R19, R0, 0xf, RZ, 0xc0, !PT ;  /* 0x0000000f00137812 */ /* 0x000fe400078ec0ff */
[----:B------:R-:W-:Y:S02]  /*02a0*/  PRMT R3, R2, 0x7710, RZ ;  /* 0x0000771002037816 */ /* 0x000fe400000000ff */
[----:B------:R-:W-:Y:S02]  /*02b0*/  SHF.L.U32 R2, R0, 0x3, RZ ;  /* 0x0000000300027819 */ /* 0x000fe400000006ff */
[----:B------:R-:W-:-:S02]  /*02c0*/  IADD3 R3, PT, PT, R3, R0, RZ ;  /* 0x0000000003037210 */ /* 0x000fc40007ffe0ff */
[----:B------:R-:W-:Y:S02]  /*02d0*/  LOP3.LUT R5, R2, 0x18, RZ, 0xc0, !PT ;  /* 0x0000001802057812 */ /* 0x000fe400078ec0ff */
[C---:B------:R-:W-:Y:S02]  /*02e0*/  LOP3.LUT R24, R3.reuse, 0xffff, RZ, 0xc0, !PT ;  /* 0x0000ffff03187812 */ /* 0x040fe400078ec0ff */
[----:B------:R-:W-:Y:S02]  /*02f0*/  IADD3 R12, PT, PT, R12, R5, RZ ;  /* 0x000000050c0c7210 */ /* 0x000fe40007ffe0ff */
[----:B------:R-:W-:Y:S01]  /*0300*/  PRMT R4, R3, 0x9910, RZ ;  /* 0x0000991003047816 */ /* 0x000fe200000000ff */
[----:B------:R-:W-:Y:S01]  /*0310*/  IMAD R5, R24, 0x28, R7 ;  /* 0x0000002818057824 */ /* 0x000fe200078e0207 */
[----:B------:R-:W-:Y:S01]  /*0320*/  SHF.L.U32 R3, R10, 0x1, RZ ;  /* 0x000000010a037819 */ /* 0x000fe200000006ff */
[----:B------:R-:W2:Y:S01]  /*0330*/  LDC.64 R6, c[0x0][0x390] ;  /* 0x0000e400ff067b82 */ /* 0x000ea20000000a00 */
[----:B------:R-:W-:Y:S01]  /*0340*/  SHF.L.U32 R24, R24, 0x2, RZ ;  /* 0x0000000218187819 */ /* 0x000fe200000006ff */
[----:B------:R-:W-:Y:S01]  /*0350*/  IMAD R4, R4, 0x67, RZ ;  /* 0x0000006704047824 */ /* 0x000fe200078e02ff */
[----:B------:R-:W-:-:S02]  /*0360*/  LEA R14, R14, R5, 0x3 ;  /* 0x000000050e0e7211 */ /* 0x000fc400078e18ff */
[----:B------:R-:W-:Y:S01]  /*0370*/  LOP3.LUT R3, R3, 0x3e, RZ, 0xc0, !PT ;  /* 0x0000003e03037812 */ /* 0x000fe200078ec0ff */
[----:B-1----:R-:W-:Y:S01]  /*0380*/  IMAD.WIDE.U32 R8, R24, 0x2, R8 ;  /* 0x0000000218087825 */ /* 0x002fe200078e0008 */
[----:B------:R-:W-:Y:S02]  /*0390*/  LOP3.LUT R5, R4, 0xffff, RZ, 0xc0, !PT ;  /* 0x0000ffff04057812 */ /* 0x000fe400078ec0ff */
[----:B------:R-:W-:Y:S02]  /*03a0*/  LEA R23, R0, R3, 0x4 ;  /* 0x0000000300177211 */ /* 0x000fe400078e20ff */
[----:B------:R-:W-:Y:S02]  /*03b0*/  SHF.R.U32.HI R3, RZ, 0x9, R5 ;  /* 0x00000009ff037819 */ /* 0x000fe40000011605 */
[----:B------:R-:W-:Y:S02]  /*03c0*/  SEL R21, R21, 0x7fffffe1, P1 ;  /* 0x7fffffe115157807 */ /* 0x000fe40000800000 */
[----:B------:R-:W-:-:S02]  /*03d0*/  LOP3.LUT R3, R3, 0xffff, RZ, 0xc0, !PT ;  /* 0x0000ffff03037812 */ /* 0x000fc400078ec0ff */
[----:B------:R-:W-:Y:S02]  /*03e0*/  MOV R4, UR6 ;  /* 0x0000000600047c02 */ /* 0x000fe40008000f00 */
[----:B------:R-:W-:Y:S02]  /*03f0*/  LOP3.LUT R22, R20, 0x1e0, RZ, 0xc0, !PT ;  /* 0x000001e014167812 */ /* 0x000fe400078ec0ff */
[----:B------:R-:W-:Y:S02]  /*0400*/  ISETP.GT.U32.OR P0, PT, R0, 0xf, P0 ;  /* 0x0000000f0000780c */ /* 0x000fe40000704470 */
[----:B------:R-:W-:Y:S01]  /*0410*/  MOV R5, UR7 ;  /* 0x0000000700057c02 */ /* 0x000fe20008000f00 */
[----:B--2---:R-:W-:Y:S01]  /*0420*/  IMAD.WIDE.U32 R6, R24, 0x2, R6 ;  /* 0x0000000218067825 */ /* 0x004fe200078e0006 */
[----:B------:R-:W-:Y:S02]  /*0430*/  LEA.HI R25, R0, UR4, RZ, 0x1f ;  /* 0x0000000400197c11 */ /* 0x000fe4000f8ff8ff */
[----:B0-----:R-:W-:-:S07]  /*0440*/  LEA R18, R3, UR4, 0x3 ;  /* 0x0000000403127c11 */ /* 0x001fce000f8e18ff */
.L_x_789:
[----:B0-----:R-:W0:Y:S01]  /*0450*/  LDCU.64 UR6, c[0x0][0x388] ;  /* 0x00007100ff0677ac */ /* 0x001e220008000a00 */
[----:B------:R-:W-:Y:S01]  /*0460*/  MOV R10, R24 ;  /* 0x00000018000a7202 */ /* 0x000fe20000000f00 */
[----:B------:R-:W-:Y:S01]  /*0470*/  IMAD R17, R13, 0x140, RZ ;  /* 0x000001400d117824 */ /* 0x000fe200078e02ff */
[----:B------:R-:W-:Y:S01]  /*0480*/  MOV R11, RZ ;  /* 0x000000ff000b7202 */ /* 0x000fe20000000f00 */
[----:B------:R-:W-:Y:S01]  /*0490*/  IMAD R3, R29, 0x50000, RZ ;  /* 0x000500001d037824 */ /* 0x000fe200078e02ff */
[----:B------:R1:W5:Y:S01]  /*04a0*/  LDG.E.64.CONSTANT R36, desc[UR8][R6.64] ;  /* 0x0000000806247981 */ /* 0x000362000c1e9b00 */
[----:B------:R-:W-:-:S03]  /*04b0*/  IMAD.WIDE.U32 R10, R30, 0x50000, R10 ;  /* 0x000500001e0a7825 */ /* 0x000fc600078e000a */
[----:B------:R1:W5:Y:S01]  /*04c0*/  LDG.E.64.CONSTANT R34, desc[UR8][R8.64] ;  /* 0x0000000808227981 */ /* 0x000362000c1e9b00 */
        /* <DEDUP_REMOVED lines=9> */
[----:B------:R-:W4:Y:S04]  /*0560*/  LDG.E.64.CONSTANT R80, desc[UR8][R10.64+0x1e00] ;  /* 0x001e00080a507981 */ /* 0x000f28000c1e9b00 */
[----:B------:R-:W4:Y:S04]  /*0570*/  LDG.E.64.CONSTANT R72, desc[UR8][R10.64+0x2800] ;  /* 0x002800080a487981 */ /* 0x000f28000c1e9b00 */
[----:B------:R-:W4:Y:S04]  /*0580*/  LDG.E.64.CONSTANT R66, desc[UR8][R10.64+0x3200] ;  /* 0x003200080a427981 */ /* 0x000f28000c1e9b00 */
        /* <DEDUP_REMOVED lines=132> */
[----:B------:R-:W-:Y:S01]  /*0dd0*/  MOV R32, RZ ;  /* 0x000000ff00207202 */ /* 0x000fe20000000f00 */
[----:B-1----:R-:W-:Y:S01]  /*0de0*/  @!P1 FADD.FTZ R38, R105, R16 ;  /* 0x0000001069269221 */ /* 0x002fe20000010000 */
[----:B------:R-:W-:-:S04]  /*0df0*/  @!P1 FADD.FTZ R32, R40, R17 ;  /* 0x0000001128209221 */ /* 0x000fc80000010000 */
[----:B------:R-:W0:Y:S04]  /*0e00*/  SHFL.BFLY PT, R11, R38, 0x2, 0x1f ;  /* 0x0c401f00260b7f89 */ /* 0x000e2800000e0000 */
[----:B------:R-:W1:Y:S01]  /*0e10*/  SHFL.BFLY PT, R17, R32, 0x2, 0x1f ;  /* 0x0c401f0020117f89 */ /* 0x000e6200000e0000 */
[----:B------:R-:W-:Y:S01]  /*0e20*/  LOP3.LUT P1, RZ, R0, 0x3c3, RZ, 0xc0, !PT ;  /* 0x000003c300ff7812 */ /* 0x000fe2000782c0ff */
[----:B0-----:R-:W-:-:S12]  /*0e30*/  FADD.FTZ R16, R11, R38 ;  /* 0x000000260b107221 */ /* 0x001fd80000010000 */
[----:B------:R-:W0:Y:S01]  /*0e40*/  @!P1 LDC.64 R10, c[0x0][0x3b8] ;  /* 0x0000ee00ff0a9b82 */ /* 0x000e220000000a00 */
[----:B-1----:R-:W-:Y:S01]  /*0e50*/  FADD.FTZ R17, R17, R32 ;  /* 0x0000002011117221 */ /* 0x002fe20000010000 */
[----:B------:R-:W1:Y:S04]  /*0e60*/  SHFL.BFLY PT, R39, R16, 0x1, 0x1f ;  /* 0x0c201f0010277f89 */ /* 0x000e6800000e0000 */
[----:B------:R-:W2:Y:S01]  /*0e70*/  SHFL.BFLY PT, R40, R17, 0x1, 0x1f ;  /* 0x0c201f0011287f89 */ /* 0x000ea200000e0000 */
[----:B------:R-:W-:-:S05]  /*0e80*/  @!P1 IMAD R42, R15, R26, UR10 ;  /* 0x0000000a0f2a9e24 */ /* 0x000fca000f8e021a */
[----:B------:R-:W-:-:S05]  /*0e90*/  @!P1 LEA R63, R42, R23, 0xa ;  /* 0x000000172a3f9211 */ /* 0x000fca00078e50ff */
[----:B0-----:R-:W-:-:S04]  /*0ea0*/  @!P1 IMAD.WIDE.U32 R10, R63, 0x4, R10 ;  /* 0x000000043f0a9825 */ /* 0x001fc800078e000a */
[----:B-1----:R-:W-:Y:S01]  /*0eb0*/  FADD.FTZ R38, R16, R39 ;  /* 0x0000002710267221 */ /* 0x002fe20000010000 */
        /* <DEDUP_REMOVED lines=8> */
.L_x_786:
[----:B------:R-:W2:Y:S04]  /*0f40*/  LD.E.STRONG.GPU R11, desc[UR8][R4.64] ;  /* 0x00000008040b7980 */ /* 0x000ea8000c10f900 */
[----:B--2---:R-:W-:Y:S01]  /*0f50*/  CCTL.IVALL ;  /* 0x00000000ff00798f */ /* 0x004fe20002000000 */
[----:B------:R-:W-:Y:S05]  /*0f60*/  YIELD ;  /* 0x0000000000007946 */ /* 0x000fea0003800000 */
[----:B-----5:R-:W-:-:S04]  /*0f70*/  LOP3.LUT R11, R11, R10, RZ, 0x3c, !PT ;  /* 0x0000000a0b0b7212 */ /* 0x020fc800078e3cff */
[----:B------:R-:W-:-:S13]  /*0f80*/  ISETP.GT.AND P1, PT, R11, -0x1, PT ;  /* 0xffffffff0b00780c */ /* 0x000fda0003f24270 */
[----:B------:R-:W-:Y:S05]  /*0f90*/  @P1 BRA `(.L_x_786) ;  /* 0xfffffffc00e81947 */ /* 0x000fea000383ffff */
.L_x_785:
[----:B------:R-:W-:Y:S01]  /*0fa0*/  ISETP.GT.U32.AND P1, PT, R0, 0xff, PT ;  /* 0x000000ff0000780c */ /* 0x000fe20003f24070 */
[----:B------:R-:W-:Y:S05]  /*0fb0*/  WARPSYNC.ALL ;  /* 0x0000000000007948 */ /* 0x000fea0003800000 */
[----:B------:R-:W-:Y:S01]  /*0fc0*/  IADD3 R16, P2, PT, R30, 0x4, RZ ;  /* 0x000000041e107810 */ /* 0x000fe20007f5e0ff */
[----:B------:R-:W-:Y:S01]  /*0fd0*/  BAR.SYNC.DEFER_BLOCKING 0x0 ;  /* 0x0000000000007b1d */ /* 0x000fe20000010000 */
[----:B------:R-:W-:Y:S01]  /*0fe0*/  HFMA2 R42, -RZ, RZ, 0, 0 ;  /* 0x00000000ff2a7431 */ /* 0x000fe200000001ff */
[----:B------:R-:W-:Y:S02]  /*0ff0*/  MOV R32, RZ ;  /* 0x000000ff00207202 */ /* 0x000fe40000000f00 */
[----:B------:R-:W-:-:S02]  /*1000*/  IADD3.X R17, PT, PT, RZ, R29, RZ, P2, !PT ;  /* 0x0000001dff117210 */ /* 0x000fc400017fe4ff */
[----:B------:R-:W-:Y:S01]  /*1010*/  BSSY.RECONVERGENT B0, `(.L_x_787) ;  /* 0x0000014000007945 */ /* 0x000fe20003800200 */
[----:B-----5:R-:W-:Y:S02]  /*1020*/  PRMT R56, R36, 0x7632, R56 ;  /* 0x0000763224387816 */ /* 0x020fe40000000038 */
[----:B------:R-:W-:Y:S02]  /*1030*/  PRMT R52, R37, 0x7632, R52 ;  /* 0x0000763225347816 */ /* 0x000fe40000000034 */
[----:B------:R-:W-:Y:S02]  /*1040*/  PRMT R63, R34, 0x7632, R63 ;  /* 0x00007632223f7816 */ /* 0x000fe4000000003f */
[----:B------:R-:W-:Y:S01]  /*1050*/  PRMT R40, R35, 0x7632, R40 ;  /* 0x0000763223287816 */ /* 0x000fe20000000028 */
[----:B------:R-:W-:Y:S06]  /*1060*/  @P1 BRA `(.L_x_788) ;  /* 0x0000000000381947 */ /* 0x000fec0003800000 */
[----:B0-----:R-:W0:Y:S01]  /*1070*/  LDC.64 R38, c[0x0][0x3b8] ;  /* 0x0000ee00ff267b82 */ /* 0x001e220000000a00 */
[----:B------:R-:W-:-:S05]  /*1080*/  IMAD R11, R15, R26, UR10 ;  /* 0x0000000a0f0b7e24 */ /* 0x000fca000f8e021a */
        /* <DEDUP_REMOVED lines=12> */
.L_x_788:
[----:B------:R-:W-:Y:S05]  /*1150*/  BSYNC.RECONVERGENT B0 ;  /* 0x0000000000007941 */ /* 0x000fea0003800200 */
.L_x_787:
        /* <DEDUP_REMOVED lines=24> */
[----:B------:R-:W-:-:S03]  /*12e0*/  SHF.L.U32 R87, R34, 0x10, RZ ;  /* 0x0000001022577819 */ /* 0x000fc600000006ff */
        /* <DEDUP_REMOVED lines=14> */
[----:B------:R-:W-:Y:S01]  /*13d0*/  SHF.L.U32 R57, R40, 0x10, RZ ;  /* 0x0000001028397819 */ /* 0x000fe200000006ff */
[----:B------:R-:W0:Y:S01]  /*13e0*/  MUFU.RSQ R11, R11 ;  /* 0x0000000b000b7308 */ /* 0x000e220000001400 */
        /* <DEDUP_REMOVED lines=11> */
[C---:B0-----:R-:W-:Y:S01]  /*14a0*/  FMUL.FTZ R34, R11.reuse, R34 ;  /* 0x000000220b227220 */ /* 0x041fe20000410000 */
[C---:B------:R-:W-:Y:S01]  /*14b0*/  FMUL.FTZ R86, R11.reuse, R86 ;  /* 0x000000560b567220 */ /* 0x040fe20000410000 */
[C---:B------:R-:W-:Y:S01]  /*14c0*/  FMUL.FTZ R36, R11.reuse, R36 ;  /* 0x000000240b247220 */ /* 0x040fe20000410000 */
[----:B------:R-:W-:Y:S01]  /*14d0*/  FMUL.FTZ R32, R11, R32 ;  /* 0x000000200b207220 */ /* 0x000fe20000410000 */
[----:B------:R-:W-:Y:S01]  /*14e0*/  FFMA.FTZ R3, R34, R56, R63 ;  /* 0x0000003822037223 */ /* 0x000fe2000001003f */
[--C-:B------:R-:W-:Y:S01]  /*14f0*/  FADD.FTZ R34, R41, -R10.reuse ;  /* 0x8000000a29227221 */ /* 0x100fe20000010000 */
[----:B------:R-:W-:Y:S01]  /*1500*/  FFMA.FTZ R75, R58, R86, R87 ;  /* 0x000000563a4b7223 */ /* 0x000fe20000010057 */
[----:B------:R-:W-:Y:S01]  /*1510*/  FFMA.FTZ R41, R36, R54, R89 ;  /* 0x0000003624297223 */ /* 0x000fe20000010059 */
[--C-:B------:R-:W-:Y:S01]  /*1520*/  FADD.FTZ R86, R73, -R10.reuse ;  /* 0x8000000a49567221 */ /* 0x100fe20000010000 */
[----:B------:R-:W-:Y:S01]  /*1530*/  FMUL.FTZ R34, R11, R34 ;  /* 0x000000220b227220 */ /* 0x000fe20000410000 */
[--C-:B------:R-:W-:Y:S01]  /*1540*/  FADD.FTZ R36, R103, -R10.reuse ;  /* 0x8000000a67247221 */ /* 0x100fe20000010000 */
[C---:B------:R-:W-:Y:S01]  /*1550*/  FMUL.FTZ R88, R11.reuse, R88 ;  /* 0x000000580b587220 */ /* 0x040fe20000410000 */
[----:B------:R-:W-:Y:S01]  /*1560*/  FMUL.FTZ R86, R11, R86 ;  /* 0x000000560b567220 */ /* 0x000fe20000410000 */
[----:B------:R-:W-:Y:S01]  /*1570*/  FFMA.FTZ R40, R34, R52, R57 ;  /* 0x0000003422287223 */ /* 0x000fe20000010039 */
[--C-:B------:R-:W-:Y:S01]  /*1580*/  FADD.FTZ R34, R101, -R10.reuse ;  /* 0x8000000a65227221 */ /* 0x100fe20000010000 */
[----:B------:R-:W-:Y:S01]  /*1590*/  FFMA.FTZ R31, R32, R58, R87 ;  /* 0x0000003a201f7223 */ /* 0x000fe20000010057 */
[C---:B------:R-:W-:Y:S01]  /*15a0*/  FMUL.FTZ R36, R11.reuse, R36 ;  /* 0x000000240b247220 */ /* 0x040fe20000410000 */
[----:B------:R-:W-:Y:S01]  /*15b0*/  FFMA.FTZ R73, R56, R88, R63 ;  /* 0x0000005838497223 */ /* 0x000fe2000001003f */
[----:B------:R-:W-:Y:S01]  /*15c0*/  FMUL.FTZ R34, R11, R34 ;  /* 0x000000220b227220 */ /* 0x000fe20000410000 */
[--C-:B------:R-:W-:Y:S01]  /*15d0*/  FADD.FTZ R88, R71, -R10.reuse ;  /* 0x8000000a47587221 */ /* 0x100fe20000010000 */
[----:B------:R-:W-:Y:S01]  /*15e0*/  FFMA.FTZ R71, R54, R86, R89 ;  /* 0x0000005636477223 */ /* 0x000fe20000010059 */
[----:B------:R-:W-:Y:S01]  /*15f0*/  FMUL.FTZ R32, R31, -1.4426950216293334961 ;  /* 0xbfb8aa3b1f207820 */ /* 0x000fe20000410000 */
[----:B------:R-:W-:Y:S01]  /*1600*/  FFMA.FTZ R39, R58, R36, R87 ;  /* 0x000000243a277223 */ /* 0x000fe20000010057 */
[----:B------:R-:W-:Y:S01]  /*1610*/  FMUL.FTZ R62, R11, R62 ;  /* 0x0000003e0b3e7220 */ /* 0x000fe20000410000 */
[--C-:B------:R-:W-:Y:S01]  /*1620*/  FADD.FTZ R86, R69, -R10.reuse ;  /* 0x8000000a45567221 */ /* 0x100fe20000010000 */
[--C-:B------:R-:W-:Y:S01]  /*1630*/  FADD.FTZ R36, R99, -R10.reuse ;  /* 0x8000000a63247221 */ /* 0x100fe20000010000 */
[----:B------:R-:W-:Y:S01]  /*1640*/  FFMA.FTZ R38, R56, R34, R63 ;  /* 0x0000002238267223 */ /* 0x000fe2000001003f */
[--C-:B------:R-:W-:Y:S01]  /*1650*/  FADD.FTZ R34, R97, -R10.reuse ;  /* 0x8000000a61227221 */ /* 0x100fe20000010000 */
[C---:B------:R-:W-:Y:S01]  /*1660*/  FMUL.FTZ R94, R11.reuse, R94 ;  /* 0x0000005e0b5e7220 */ /* 0x040fe20000410000 */
[----:B------:R-:W-:Y:S01]  /*1670*/  FFMA.FTZ R43, R52, R62, R57 ;  /* 0x0000003e342b7223 */ /* 0x000fe20000010039 */
[C---:B------:R-:W-:Y:S01]  /*1680*/  FMUL.FTZ R86, R11.reuse, R86 ;  /* 0x000000560b567220 */ /* 0x040fe20000410000 */
[C---:B------:R-:W-:Y:S01]  /*1690*/  FMUL.FTZ R36, R11.reuse, R36 ;  /* 0x000000240b247220 */ /* 0x040fe20000410000 */
[C---:B------:R-:W-:Y:S01]  /*16a0*/  FMUL.FTZ R35, R11.reuse, R42 ;  /* 0x0000002a0b237220 */ /* 0x040fe20000410000 */
[C---:B------:R-:W-:Y:S01]  /*16b0*/  FMUL.FTZ R62, R11.reuse, R66 ;  /* 0x000000420b3e7220 */ /* 0x040fe20000410000 */
[C---:B------:R-:W-:Y:S01]  /*16c0*/  FMUL.FTZ R96, R11.reuse, R96 ;  /* 0x000000600b607220 */ /* 0x040fe20000410000 */
[----:B------:R-:W0:Y:S01]  /*16d0*/  MUFU.EX2 R32, R32 ;  /* 0x0000002000207308 */ /* 0x000e220000000800 */
[C---:B------:R-:W-:Y:S01]  /*16e0*/  FMUL.FTZ R34, R11.reuse, R34 ;  /* 0x000000220b227220 */ /* 0x040fe20000410000 */
[C---:B------:R-:W-:Y:S01]  /*16f0*/  FMUL.FTZ R90, R11.reuse, R90 ;  /* 0x0000005a0b5a7220 */ /* 0x040fe20000410000 */
[----:B------:R-:W-:Y:S01]  /*1700*/  FMUL.FTZ R98, R11, R98 ;  /* 0x000000620b627220 */ /* 0x000fe20000410000 */
[--C-:B------:R-:W-:Y:S01]  /*1710*/  FADD.FTZ R66, R83, -R10.reuse ;  /* 0x8000000a53427221 */ /* 0x100fe20000010000 */
[C-C-:B------:R-:W-:Y:S01]  /*1720*/  FFMA.FTZ R55, R58.reuse, R94, R87.reuse ;  /* 0x0000005e3a377223 */ /* 0x140fe20000010057 */
[----:B------:R-:W-:Y:S01]  /*1730*/  FFMA.FTZ R65, R58, R86, R87 ;  /* 0x000000563a417223 */ /* 0x000fe20000010057 */
[--C-:B------:R-:W-:Y:S01]  /*1740*/  FADD.FTZ R94, R53, -R10.reuse ;  /* 0x8000000a355e7221 */ /* 0x100fe20000010000 */
[----:B------:R-:W-:Y:S01]  /*1750*/  FFMA.FTZ R37, R54, R36, R89 ;  /* 0x0000002436257223 */ /* 0x000fe20000010059 */
[C-C-:B------:R-:W-:Y:S01]  /*1760*/  FFMA.FTZ R35, R58.reuse, R35, R87.reuse ;  /* 0x000000233a237223 */ /* 0x140fe20000010057 */
[----:B------:R-:W-:Y:S01]  /*1770*/  FFMA.FTZ R62, R58, R62, R87 ;  /* 0x0000003e3a3e7223 */ /* 0x000fe20000010057 */
[--C-:B------:R-:W-:Y:S01]  /*1780*/  FADD.FTZ R86, R67, -R10.reuse ;  /* 0x8000000a43567221 */ /* 0x100fe20000010000 */
[----:B------:R-:W-:Y:S01]  /*1790*/  FFMA.FTZ R53, R56, R96, R63 ;  /* 0x0000006038357223 */ /* 0x000fe2000001003f */
[----:B------:R-:W-:Y:S01]  /*17a0*/  FFMA.FTZ R36, R52, R34, R57 ;  /* 0x0000002234247223 */ /* 0x000fe20000010039 */
[----:B------:R-:W-:Y:S01]  /*17b0*/  FFMA.FTZ R67, R56, R90, R63 ;  /* 0x0000005a38437223 */ /* 0x000fe2000001003f */
[--C-:B------:R-:W-:Y:S01]  /*17c0*/  FADD.FTZ R96, R51, -R10.reuse ;  /* 0x8000000a33607221 */ /* 0x100fe20000010000 */
[----:B------:R-:W-:Y:S01]  /*17d0*/  FFMA.FTZ R58, R58, R98, R87 ;  /* 0x000000623a3a7223 */ /* 0x000fe20000010057 */
[--C-:B------:R-:W-:Y:S01]  /*17e0*/  FADD.FTZ R34, R91, -R10.reuse ;  /* 0x8000000a5b227221 */ /* 0x100fe20000010000 */
[--C-:B------:R-:W-:Y:S01]  /*17f0*/  FADD.FTZ R42, R93, -R10.reuse ;  /* 0x8000000a5d2a7221 */ /* 0x100fe20000010000 */
[----:B------:R-:W-:Y:S01]  /*1800*/  FMUL.FTZ R66, R11, R66 ;  /* 0x000000420b427220 */ /* 0x000fe20000410000 */
[--C-:B------:R-:W-:Y:S01]  /*1810*/  FADD.FTZ R90, R61, -R10.reuse ;  /* 0x8000000a3d5a7221 */ /* 0x100fe20000010000 */
[--C-:B------:R-:W-:Y:S01]  /*1820*/  FADD.FTZ R98, R45, -R10.reuse ;  /* 0x8000000a2d627221 */ /* 0x100fe20000010000 */
[----:B------:R-:W-:Y:S01]  /*1830*/  FADD.FTZ R10, R33, -R10 ;  /* 0x8000000a210a7221 */ /* 0x000fe20000010000 */
[C---:B------:R-:W-:Y:S01]  /*1840*/  FMUL.FTZ R96, R11.reuse, R96 ;  /* 0x000000600b607220 */ /* 0x040fe20000410000 */
[----:B------:R-:W-:Y:S01]  /*1850*/  FFMA.FTZ R66, R56, R66, R63 ;  /* 0x0000004238427223 */ /* 0x000fe2000001003f */
[C---:B------:R-:W-:Y:S01]  /*1860*/  FMUL.FTZ R74, R11.reuse, R74 ;  /* 0x0000004a0b4a7220 */ /* 0x040fe20000410000 */
[C---:B------:R-:W-:Y:S01]  /*1870*/  FMUL.FTZ R88, R11.reuse, R88 ;  /* 0x000000580b587220 */ /* 0x040fe20000410000 */
[C---:B------:R-:W-:Y:S01]  /*1880*/  FMUL.FTZ R90, R11.reuse, R90 ;  /* 0x0000005a0b5a7220 */ /* 0x040fe20000410000 */
[C---:B------:R-:W-:Y:S01]  /*1890*/  FMUL.FTZ R10, R11.reuse, R10 ;  /* 0x0000000a0b0a7220 */ /* 0x040fe20000410000 */
[--C-:B------:R-:W-:Y:S01]  /*18a0*/  FFMA.FTZ R49, R52, R96, R57.reuse ;  /* 0x0000006034317223 */ /* 0x100fe20000010039 */
[----:B------:R-:W-:Y:S01]  /*18b0*/  FMUL.FTZ R68, R36, -1.4426950216293334961 ;  /* 0xbfb8aa3b24447820 */ /* 0x000fe20000410000 */
[----:B------:R-:W-:Y:S01]  /*18c0*/  FMUL.FTZ R83, R66, -1.4426950216293334961 ;  /* 0xbfb8aa3b42537820 */ /* 0x000fe20000410000 */
[C-C-:B------:R-:W-:Y:S01]  /*18d0*/  FFMA.FTZ R74, R52.reuse, R74, R57.reuse ;  /* 0x0000004a344a7223 */ /* 0x140fe20000010039 */
[C-C-:B------:R-:W-:Y:S01]  /*18e0*/  FFMA.FTZ R69, R52.reuse, R88, R57.reuse ;  /* 0x0000005834457223 */ /* 0x140fe20000010039 */
[C-C-:B------:R-:W-:Y:S01]  /*18f0*/  FFMA.FTZ R59, R52.reuse, R90, R57.reuse ;  /* 0x0000005a343b7223 */ /* 0x140fe20000010039 */
[C---:B------:R-:W-:Y:S01]  /*1900*/  FMUL.FTZ R34, R11.reuse, R34 ;  /* 0x000000220b227220 */ /* 0x040fe20000410000 */
[C---:B------:R-:W-:Y:S01]  /*1910*/  FMUL.FTZ R42, R11.reuse, R42 ;  /* 0x0000002a0b2a7220 */ /* 0x040fe20000410000 */
[C---:B------:R-:W-:Y:S01]  /*1920*/  FMUL.FTZ R70, R11.reuse, R70 ;  /* 0x000000460b467220 */ /* 0x040fe20000410000 */
[C---:B------:R-:W-:Y:S01]  /*1930*/  FMUL.FTZ R86, R11.reuse, R86 ;  /* 0x000000560b567220 */ /* 0x040fe20000410000 */
[C---:B------:R-:W-:Y:S01]  /*1940*/  FMUL.FTZ R95, R11.reuse, R94 ;  /* 0x0000005e0b5f7220 */ /* 0x040fe20000410000 */
[C---:B------:R-:W-:Y:S01]  /*1950*/  FMUL.FTZ R100, R11.reuse, R100 ;  /* 0x000000640b647220 */ /* 0x040fe20000410000 */
[----:B------:R-:W-:Y:S01]  /*1960*/  FMUL.FTZ R98, R11, R98 ;  /* 0x000000620b627220 */ /* 0x000fe20000410000 */
[----:B------:R-:W-:Y:S01]  /*1970*/  FFMA.FTZ R52, R52, R10, R57 ;  /* 0x0000000a34347223 */ /* 0x000fe20000010039 */
[----:B------:R-:W-:Y:S01]  /*1980*/  FMUL.FTZ R96, R49, -1.4426950216293334961 ;  /* 0xbfb8aa3b31607820 */ /* 0x000fe20000410000 */
[----:B------:R-:W1:Y:S01]  /*1990*/  @!P0 LDS.64 R10, [R2+UR4] ;  /* 0x00000004020a8984 */ /* 0x000e620008000a00 */
[----:B------:R2:W-:Y:S01]  /*19a0*/  MUFU.EX2 R79, R83 ;  /* 0x00000053004f7308 */ /* 0x0005e20000000800 */
[----:B0-----:R-:W-:Y:S01]  /*19b0*/  FADD.FTZ R32, R32, 1 ;  /* 0x3f80000020207421 */ /* 0x001fe20000010000 */
[----:B------:R-:W-:Y:S01]  /*19c0*/  FMUL.FTZ R48, R40, -1.4426950216293334961 ;  /* 0xbfb8aa3b28307820 */ /* 0x000fe20000410000 */
[----:B------:R-:W-:Y:S01]  /*19d0*/  FMUL.FTZ R50, R39, -1.4426950216293334961 ;  /* 0xbfb8aa3b27327820 */ /* 0x000fe20000410000 */
[----:B------:R-:W-:Y:S01]  /*19e0*/  FMUL.FTZ R64, R37, -1.4426950216293334961 ;  /* 0xbfb8aa3b25407820 */ /* 0x000fe20000410000 */
[----:B------:R-:W-:Y:S01]  /*19f0*/  FMUL.FTZ R80, R43, -1.4426950216293334961 ;  /* 0xbfb8aa3b2b507820 */ /* 0x000fe20000410000 */
[----:B------:R-:W-:Y:S01]  /*1a00*/  FMUL.FTZ R92, R65, -1.4426950216293334961 ;  /* 0xbfb8aa3b415c7820 */ /* 0x000fe20000410000 */
[----:B------:R-:W-:Y:S01]  /*1a10*/  FFMA.FTZ R70, R54, R70, R89 ;  /* 0x0000004636467223 */ /* 0x000fe20000010059 */
[----:B------:R-:W0:Y:S01]  /*1a20*/  MUFU.EX2 R68, R68 ;  /* 0x0000004400447308 */ /* 0x000e220000000800 */
[----:B--2---:R-:W-:Y:S01]  /*1a30*/  FMUL.FTZ R83, R75, -1.4426950216293334961 ;  /* 0xbfb8aa3b4b537820 */ /* 0x004fe20000410000 */
[----:B------:R-:W-:Y:S01]  /*1a40*/  FFMA.FTZ R34, R56, R34, R63 ;  /* 0x0000002238227223 */ /* 0x000fe2000001003f */
[----:B------:R-:W-:Y:S01]  /*1a50*/  FFMA.FTZ R42, R54, R42, R89 ;  /* 0x0000002a362a7223 */ /* 0x000fe20000010059 */
[----:B------:R-:W-:Y:S01]  /*1a60*/  FMUL.FTZ R82, R62, -1.4426950216293334961 ;  /* 0xbfb8aa3b3e527820 */ /* 0x000fe20000410000 */
[----:B------:R-:W-:Y:S01]  /*1a70*/  FFMA.FTZ R56, R56, R100, R63 ;  /* 0x0000006438387223 */ /* 0x000fe2000001003f */
[----:B------:R-:W-:Y:S01]  /*1a80*/  FMUL.FTZ R84, R70, -1.4426950216293334961 ;  /* 0xbfb8aa3b46547820 */ /* 0x000fe20000410000 */
[----:B------:R-:W-:Y:S01]  /*1a90*/  FMUL.FTZ R78, R42, -1.4426950216293334961 ;  /* 0xbfb8aa3b2a4e7820 */ /* 0x000fe20000410000 */
[----:B------:R-:W2:Y:S01]  /*1aa0*/  MUFU.EX2 R47, R96 ;  /* 0x00000060002f7308 */ /* 0x000ea20000000800 */
[--C-:B------:R-:W-:Y:S01]  /*1ab0*/  FFMA.FTZ R61, R54, R86, R89.reuse ;  /* 0x00000056363d7223 */ /* 0x100fe20000010059 */
[----:B------:R-:W-:Y:S01]  /*1ac0*/  FMUL.FTZ R60, R38, -1.4426950216293334961 ;  /* 0xbfb8aa3b263c7820 */ /* 0x000fe20000410000 */
[----:B------:R-:W-:Y:S01]  /*1ad0*/  FMUL.FTZ R76, R34, -1.4426950216293334961 ;  /* 0xbfb8aa3b224c7820 */ /* 0x000fe20000410000 */
[----:B------:R-:W-:Y:S01]  /*1ae0*/  FMUL.FTZ R97, R56, -1.4426950216293334961 ;  /* 0xbfb8aa3b38617820 */ /* 0x000fe20000410000 */
[----:B------:R-:W-:Y:S01]  /*1af0*/  FMUL.FTZ R72, R35, -1.4426950216293334961 ;  /* 0xbfb8aa3b23487820 */ /* 0x000fe20000410000 */
[C-C-:B------:R-:W-:Y:S01]  /*1b00*/  FFMA.FTZ R51, R54.reuse, R95, R89.reuse ;  /* 0x0000005f36337223 */ /* 0x140fe20000010059 */
[----:B------:R-:W-:Y:S01]  /*1b10*/  FMUL.FTZ R86, R61, -1.4426950216293334961 ;  /* 0xbfb8aa3b3d567820 */ /* 0x000fe20000410000 */
[----:B------:R4:W5:Y:S01]  /*1b20*/  MUFU.RCP R96, R32 ;  /* 0x0000002000607308 */ /* 0x0009620000001000 */
[----:B------:R-:W-:Y:S01]  /*1b30*/  FFMA.FTZ R89, R54, R98, R89 ;  /* 0x0000006236597223 */ /* 0x000fe20000010059 */
[----:B------:R-:W-:Y:S01]  /*1b40*/  FMUL.FTZ R88, R69, -1.4426950216293334961 ;  /* 0xbfb8aa3b45587820 */ /* 0x000fe20000410000 */
[----:B------:R-:W-:Y:S01]  /*1b50*/  FMUL.FTZ R90, R59, -1.4426950216293334961 ;  /* 0xbfb8aa3b3b5a7820 */ /* 0x000fe20000410000 */
[----:B------:R-:W-:Y:S01]  /*1b60*/  FMUL.FTZ R87, R58, -1.4426950216293334961 ;  /* 0xbfb8aa3b3a577820 */ /* 0x000fe20000410000 */
[----:B0-----:R-:W-:Y:S01]  /*1b70*/  FADD.FTZ R68, R68, 1 ;  /* 0x3f80000044447421 */ /* 0x001fe20000010000 */
[----:B------:R-:W-:Y:S01]  /*1b80*/  FMUL.FTZ R44, R3, -1.4426950216293334961 ;  /* 0xbfb8aa3b032c7820 */ /* 0x000fe20000410000 */
[----:B------:R-:W-:Y:S01]  /*1b90*/  FMUL.FTZ R46, R41, -1.4426950216293334961 ;  /* 0xbfb8aa3b292e7820 */ /* 0x000fe20000410000 */
[----:B------:R-:W-:Y:S01]  /*1ba0*/  MUFU.EX2 R48, R48 ;  /* 0x0000003000307308 */ /* 0x000fe20000000800 */
[----:B----4-:R-:W0:Y:S01]  /*1bb0*/  @!P0 LDC.64 R32, c[0x0][0x3b0] ;  /* 0x0000ec00ff208b82 */ /* 0x010e220000000a00 */
[----:B------:R-:W-:Y:S01]  /*1bc0*/  FMUL.FTZ R85, R71, -1.4426950216293334961 ;  /* 0xbfb8aa3b47557820 */ /* 0x000fe20000410000 */
[----:B------:R-:W-:Y:S01]  /*1bd0*/  FMUL.FTZ R91, R67, -1.4426950216293334961 ;  /* 0xbfb8aa3b435b7820 */ /* 0x000fe20000410000 */
[----:B------:R-:W-:Y:S01]  /*1be0*/  FMUL.FTZ R93, R55, -1.4426950216293334961 ;  /* 0xbfb8aa3b375d7820 */ /* 0x000fe20000410000 */
[----:B------:R-:W-:Y:S01]  /*1bf0*/  FMUL.FTZ R94, R53, -1.4426950216293334961 ;  /* 0xbfb8aa3b355e7820 */ /* 0x000fe20000410000 */
[----:B------:R-:W-:Y:S01]  /*1c00*/  FMUL.FTZ R95, R51, -1.4426950216293334961 ;  /* 0xbfb8aa3b335f7820 */ /* 0x000fe20000410000 */
[----:B------:R-:W-:Y:S01]  /*1c10*/  FMUL.FTZ R57, R52, -1.4426950216293334961 ;  /* 0xbfb8aa3b34397820 */ /* 0x000fe20000410000 */
[----:B------:R-:W-:Y:S01]  /*1c20*/  MUFU.EX2 R83, R83 ;  /* 0x0000005300537308 */ /* 0x000fe20000000800 */
[----:B------:R-:W-:Y:S01]  /*1c30*/  FMUL.FTZ R63, R89, -1.4426950216293334961 ;  /* 0xbfb8aa3b593f7820 */ /* 0x000fe20000410000 */
[----:B------:R-:W-:Y:S01]  /*1c40*/  FADD.FTZ R79, R79, 1 ;  /* 0x3f8000004f4f7421 */ /* 0x000fe20000010000 */
[----:B--2---:R-:W-:Y:S01]  /*1c50*/  FADD.FTZ R47, R47, 1 ;  /* 0x3f8000002f2f7421 */ /* 0x004fe20000010000 */
[----:B-----5:R-:W-:-:S04]  /*1c60*/  FMUL.FTZ R96, R31, R96 ;  /* 0x000000601f607220 */ /* 0x020fc80000410000 */
[----:B------:R-:W-:Y:S08]  /*1c70*/  MUFU.EX2 R50, R50 ;  /* 0x0000003200327308 */ /* 0x000ff00000000800 */
[----:B------:R-:W-:Y:S08]  /*1c80*/  MUFU.EX2 R64, R64 ;  /* 0x0000004000407308 */ /* 0x000ff00000000800 */
[----:B------:R-:W-:Y:S08]  /*1c90*/  MUFU.EX2 R80, R80 ;  /* 0x0000005000507308 */ /* 0x000ff00000000800 */
[----:B------:R-:W-:Y:S08]  /*1ca0*/  MUFU.EX2 R92, R92 ;  /* 0x0000005c005c7308 */ /* 0x000ff00000000800 */
[----:B------:R2:W4:Y:S08]  /*1cb0*/  MUFU.EX2 R81, R82 ;  /* 0x0000005200517308 */ /* 0x0005300000000800 */
[----:B------:R5:W3:Y:S01]  /*1cc0*/  MUFU.EX2 R77, R84 ;  /* 0x00000054004d7308 */ /* 0x000ae20000000800 */
[----:B--2---:R-:W-:-:S07]  /*1cd0*/  FMUL.FTZ R82, R74, -1.4426950216293334961 ;  /* 0xbfb8aa3b4a527820 */ /* 0x004fce0000410000 */
[----:B------:R-:W2:Y:S01]  /*1ce0*/  MUFU.EX2 R54, R97 ;  /* 0x0000006100367308 */ /* 0x000ea20000000800 */
[----:B-----5:R-:W-:Y:S01]  /*1cf0*/  FMUL.FTZ R84, R73, -1.4426950216293334961 ;  /* 0xbfb8aa3b49547820 */ /* 0x020fe20000410000 */
[----:B----4-:R-:W-:-:S06]  /*1d00*/  FADD.FTZ R81, R81, 1 ;  /* 0x3f80000051517421 */ /* 0x010fcc0000010000 */
[----:B------:R-:W4:Y:S01]  /*1d10*/  MUFU.EX2 R78, R78 ;  /* 0x0000004e004e7308 */ /* 0x000f220000000800 */
[----:B---3--:R-:W-:-:S07]  /*1d20*/  FADD.FTZ R77, R77, 1 ;  /* 0x3f8000004d4d7421 */ /* 0x008fce0000010000 */
[----:B------:R-:W3:Y:S01]  /*1d30*/  MUFU.EX2 R60, R60 ;  /* 0x0000003c003c7308 */ /* 0x000ee20000000800 */
[----:B--2---:R-:W-:-:S07]  /*1d40*/  FADD.FTZ R54, R54, 1 ;  /* 0x3f80000036367421 */ /* 0x004fce0000010000 */
[----:B------:R-:W2:Y:S01]  /*1d50*/  MUFU.EX2 R76, R76 ;  /* 0x0000004c004c7308 */ /* 0x000ea20000000800 */
[----:B----4-:R-:W-:-:S07]  /*1d60*/  FADD.FTZ R78, R78, 1 ;  /* 0x3f8000004e4e7421 */ /* 0x010fce0000010000 */
[----:B------:R-:W4:Y:S01]  /*1d70*/  MUFU.EX2 R82, R82 ;  /* 0x0000005200527308 */ /* 0x000f220000000800 */
[----:B---3--:R-:W-:-:S07]  /*1d80*/  FADD.FTZ R97, R60, 1 ;  /* 0x3f8000003c617421 */ /* 0x008fce0000010000 */
[----:B------:R-:W3:Y:S01]  /*1d90*/  MUFU.EX2 R72, R72 ;  /* 0x0000004800487308 */ /* 0x000ee20000000800 */
[----:B--2---:R-:W-:-:S07]  /*1da0*/  FADD.FTZ R76, R76, 1 ;  /* 0x3f8000004c4c7421 */ /* 0x004fce0000010000 */
[----:B------:R-:W2:Y:S01]  /*1db0*/  MUFU.EX2 R84, R84 ;  /* 0x0000005400547308 */ /* 0x000ea20000000800 */
[----:B----4-:R-:W-:-:S07]  /*1dc0*/  FADD.FTZ R82, R82, 1 ;  /* 0x3f80000052527421 */ /* 0x010fce0000010000 */
[----:B------:R4:W5:Y:S01]  /*1dd0*/  MUFU.EX2 R45, R87 ;  /* 0x00000057002d7308 */ /* 0x0009620000000800 */
[----:B---3--:R-:W-:-:S07]  /*1de0*/  FADD.FTZ R60, R72, 1 ;  /* 0x3f800000483c7421 */ /* 0x008fce0000010000 */
[----:B------:R3:W1:Y:S01]  /*1df0*/  MUFU.RCP R99, R68 ;  /* 0x0000004400637308 */ /* 0x0006620000001000 */
[----:B----4-:R-:W-:Y:S01]  /*1e00*/  FADD.FTZ R87, R48, 1 ;  /* 0x3f80000030577421 */ /* 0x010fe20000010000 */
[----:B------:R-:W-:Y:S01]  /*1e10*/  FADD.FTZ R48, R50, 1 ;  /* 0x3f80000032307421 */ /* 0x000fe20000010000 */
[----:B------:R-:W-:Y:S01]  /*1e20*/  FADD.FTZ R50, R64, 1 ;  /* 0x3f80000040327421 */ /* 0x000fe20000010000 */
[----:B------:R-:W-:Y:S01]  /*1e30*/  FADD.FTZ R64, R80, 1 ;  /* 0x3f80000050407421 */ /* 0x000fe20000010000 */
[----:B------:R-:W-:Y:S01]  /*1e40*/  FADD.FTZ R80, R92, 1 ;  /* 0x3f8000005c507421 */ /* 0x000fe20000010000 */
[----:B--2---:R-:W-:Y:S02]  /*1e50*/  FADD.FTZ R72, R84, 1 ;  /* 0x3f80000054487421 */ /* 0x004fe40000010000 */
[----:B------:R-:W2:Y:S01]  /*1e60*/  MUFU.EX2 R86, R86 ;  /* 0x0000005600567308 */ /* 0x000ea20000000800 */
[----:B---3--:R-:W-:Y:S01]  /*1e70*/  FADD.FTZ R68, R83, 1 ;  /* 0x3f80000053447421 */ /* 0x008fe20000010000 */
[----:B------:R-:W-:Y:S01]  /*1e80*/  @!P0 LEA R83, P1, R30, R20, 0x5 ;  /* 0x000000141e538211 */ /* 0x000fe200078228ff */
[----:B-----5:R-:W-:-:S03]  /*1e90*/  FADD.FTZ R45, R45, 1 ;  /* 0x3f8000002d2d7421 */ /* 0x020fc60000010000 */
[----:B------:R-:W-:Y:S02]  /*1ea0*/  @!P0 LEA.HI.X R92, R30, RZ, R29, 0x5, P1 ;  /* 0x000000ff1e5c8211 */ /* 0x000fe400008f2c1d */
[----:B------:R-:W-:Y:S01]  /*1eb0*/  MUFU.EX2 R88, R88 ;  /* 0x0000005800587308 */ /* 0x000fe20000000800 */
[C---:B0-----:R-:W-:Y:S01]  /*1ec0*/  @!P0 LEA R32, P1, R83.reuse, R32, 0x2 ;  /* 0x0000002053208211 */ /* 0x041fe200078210ff */
[----:B-1----:R-:W-:Y:S01]  /*1ed0*/  FMUL.FTZ R99, R36, R99 ;  /* 0x0000006324637220 */ /* 0x002fe20000410000 */
[----:B------:R-:W-:Y:S02]  /*1ee0*/  MOV R29, R17 ;  /* 0x00000011001d7202 */ /* 0x000fe40000000f00 */
[----:B------:R-:W-:-:S03]  /*1ef0*/  @!P0 LEA.HI.X R33, R83, R33, R92, 0x2, P1 ;  /* 0x0000002153218211 */ /* 0x000fc600008f145c */
[----:B------:R-:W0:Y:S01]  /*1f00*/  MUFU.EX2 R90, R90 ;  /* 0x0000005a005a7308 */ /* 0x000e220000000800 */
[----:B--2---:R-:W-:Y:S01]  /*1f10*/  FADD.FTZ R84, R86, 1 ;  /* 0x3f80000056547421 */ /* 0x004fe20000010000 */
[----:B------:R1:W-:Y:S06]  /*1f20*/  @!P0 STG.E.64 desc[UR8][R32.64], R10 ;  /* 0x0000000a20008986 */ /* 0x0003ec000c101b08 */
[----:B------:R-:W2:Y:S08]  /*1f30*/  MUFU.EX2 R44, R44 ;  /* 0x0000002c002c7308 */ /* 0x000eb00000000800 */
[----:B------:R-:W3:Y:S01]  /*1f40*/  MUFU.EX2 R46, R46 ;  /* 0x0000002e002e7308 */ /* 0x000ee20000000800 */
[----:B0-----:R-:W-:Y:S01]  /*1f50*/  FADD.FTZ R86, R90, 1 ;  /* 0x3f8000005a567421 */ /* 0x001fe20000010000 */
[----:B-1----:R-:W-:-:S06]  /*1f60*/  IADD3 R10, P1, PT, R27, UR6, RZ ;  /* 0x000000061b0a7c10 */ /* 0x002fcc000ff3e0ff */
[----:B------:R-:W-:Y:S01]  /*1f70*/  MUFU.EX2 R85, R85 ;  /* 0x0000005500557308 */ /* 0x000fe20000000800 */
[----:B--2---:R-:W-:-:S07]  /*1f80*/  FADD.FTZ R44, R44, 1 ;  /* 0x3f8000002c2c7421 */ /* 0x004fce0000010000 */
[----:B------:R-:W-:Y:S01]  /*1f90*/  MUFU.EX2 R91, R91 ;  /* 0x0000005b005b7308 */ /* 0x000fe20000000800 */
[----:B---3--:R-:W-:-:S07]  /*1fa0*/  FADD.FTZ R46, R46, 1 ;  /* 0x3f8000002e2e7421 */ /* 0x008fce0000010000 */
[----:B------:R-:W-:Y:S08]  /*1fb0*/  MUFU.EX2 R93, R93 ;  /* 0x0000005d005d7308 */ /* 0x000ff00000000800 */
[----:B------:R-:W0:Y:S08]  /*1fc0*/  MUFU.EX2 R94, R94 ;  /* 0x0000005e005e7308 */ /* 0x000e300000000800 */
[----:B------:R-:W1:Y:S08]  /*1fd0*/  MUFU.EX2 R95, R95 ;  /* 0x0000005f005f7308 */ /* 0x000e700000000800 */
[----:B------:R-:W2:Y:S01]  /*1fe0*/  MUFU.EX2 R57, R57 ;  /* 0x0000003900397308 */ /* 0x000ea20000000800 */
[----:B0-----:R-:W-:-:S07]  /*1ff0*/  FADD.FTZ R90, R94, 1 ;  /* 0x3f8000005e5a7421 */ /* 0x001fce0000010000 */
[----:B------:R-:W0:Y:S01]  /*2000*/  MUFU.EX2 R63, R63 ;  /* 0x0000003f003f7308 */ /* 0x000e220000000800 */
[----:B-1----:R-:W-:-:S07]  /*2010*/  FADD.FTZ R30, R95, 1 ;  /* 0x3f8000005f1e7421 */ /* 0x002fce0000010000 */
[----:B------:R-:W1:Y:S01]  /*2020*/  MUFU.RCP R11, R54 ;  /* 0x00000036000b7308 */ /* 0x000e620000001000 */
[----:B--2---:R-:W-:-:S07]  /*2030*/  FADD.FTZ R57, R57, 1 ;  /* 0x3f80000039397421 */ /* 0x004fce0000010000 */
[----:B------:R2:W3:Y:S01]  /*2040*/  MUFU.RCP R103, R78 ;  /* 0x0000004e00677308 */ /* 0x0004e20000001000 */
[----:B0-----:R-:W-:-:S07]  /*2050*/  FADD.FTZ R63, R63, 1 ;  /* 0x3f8000003f3f7421 */ /* 0x001fce0000010000 */
[----:B------:R0:W4:Y:S01]  /*2060*/  MUFU.RCP R101, R76 ;  /* 0x0000004c00657308 */ /* 0x0001220000001000 */
[----:B--2---:R-:W-:Y:S01]  /*2070*/  FADD.FTZ R78, R88, 1 ;  /* 0x3f800000584e7421 */ /* 0x004fe20000010000 */
[----:B------:R-:W-:Y:S01]  /*2080*/  FADD.FTZ R88, R93, 1 ;  /* 0x3f8000005d587421 */ /* 0x000fe20000010000 */
[----:B-1----:R-:W-:Y:S01]  /*2090*/  FMUL.FTZ R27, R56, R11 ;  /* 0x0000000b381b7220 */ /* 0x002fe20000410000 */
[----:B------:R-:W-:Y:S01]  /*20a0*/  IADD3.X R11, PT, PT, R28, UR7, RZ, P1, !PT ;  /* 0x000000071c0b7c10 */ /* 0x000fe20008ffe4ff */
[----:B------:R-:W1:Y:S03]  /*20b0*/  LDCU.64 UR6, c[0x0][0x3a8] ;  /* 0x00007500ff0677ac */ /* 0x000e660008000a00 */
[----:B------:R2:W5:Y:S01]  /*20c0*/  MUFU.RCP R105, R82 ;  /* 0x0000005200697308 */ /* 0x0005620000001000 */
[----:B0-----:R-:W-:Y:S01]  /*20d0*/  FADD.FTZ R76, R85, 1 ;  /* 0x3f800000554c7421 */ /* 0x001fe20000010000 */
[----:B---3--:R-:W-:-:S06]  /*20e0*/  FMUL.FTZ R103, R42, R103 ;  /* 0x000000672a677220 */ /* 0x008fcc0000410000 */
[----:B------:R-:W0:Y:S01]  /*20f0*/  MUFU.RCP R81, R81 ;  /* 0x0000005100517308 */ /* 0x000e220000001000 */
[----:B--2---:R-:W-:Y:S01]  /*2100*/  FADD.FTZ R82, R91, 1 ;  /* 0x3f8000005b527421 */ /* 0x004fe20000010000 */
[----:B----4-:R-:W-:Y:S01]  /*2110*/  FMUL.FTZ R101, R34, R101 ;  /* 0x0000006522657220 */ /* 0x010fe20000410000 */
[----:B-1----:R-:W-:-:S05]  /*2120*/  ISETP.GE.U32.AND P1, PT, R16, UR6, PT ;  /* 0x0000000610007c0c */ /* 0x002fca000bf26070 */
[----:B------:R-:W1:Y:S01]  /*2130*/  MUFU.RCP R79, R79 ;  /* 0x0000004f004f7308 */ /* 0x000e620000001000 */
[----:B-----5:R-:W-:Y:S01]  /*2140*/  FMUL.FTZ R74, R74, R105 ;  /* 0x000000694a4a7220 */ /* 0x020fe20000410000 */
[----:B------:R-:W-:-:S06]  /*2150*/  ISETP.GE.AND.EX P1, PT, R17, UR7, PT, P1 ;  /* 0x0000000711007c0c */ /* 0x000fcc000bf26310 */
[----:B------:R-:W2:Y:S01]  /*2160*/  MUFU.RCP R48, R48 ;  /* 0x0000003000307308 */ /* 0x000ea20000001000 */
[----:B0-----:R-:W-:-:S07]  /*2170*/  FMUL.FTZ R81, R62, R81 ;  /* 0x000000513e517220 */ /* 0x001fce0000410000 */
[----:B------:R-:W0:Y:S01]  /*2180*/  MUFU.RCP R97, R97 ;  /* 0x0000006100617308 */ /* 0x000e220000001000 */
[----:B-1----:R-:W-:-:S07]  /*2190*/  FMUL.FTZ R66, R66, R79 ;  /* 0x0000004f42427220 */ /* 0x002fce0000410000 */
[----:B------:R-:W1:Y:S01]  /*21a0*/  MUFU.RCP R84, R84 ;  /* 0x0000005400547308 */ /* 0x000e620000001000 */
[----:B--2---:R-:W-:-:S07]  /*21b0*/  FMUL.FTZ R48, R39, R48 ;  /* 0x0000003027307220 */ /* 0x004fce0000410000 */
[----:B------:R-:W2:Y:S01]  /*21c0*/  MUFU.RCP R86, R86 ;  /* 0x0000005600567308 */ /* 0x000ea20000001000 */
[----:B0-----:R-:W-:-:S05]  /*21d0*/  FMUL.FTZ R97, R38, R97 ;  /* 0x0000006126617220 */ /* 0x001fca0000410000 */
[----:B------:R-:W-:Y:S02]  /*21e0*/  F2FP.BF16.F32.PACK_AB R98, R97, R48 ;  /* 0x000000306162723e */ /* 0x000fe400000010ff */
        /* <DEDUP_REMOVED lines=10> */
[----:B--2---:R-:W-:-:S05]  /*2290*/  FMUL.FTZ R87, R40, R87 ;  /* 0x0000005728577220 */ /* 0x004fca0000410000 */
[----:B------:R-:W-:Y:S02]  /*22a0*/  F2FP.BF16.F32.PACK_AB R87, R87, R46 ;  /* 0x0000002e5757723e */ /* 0x000fe400000010ff */
[----:B------:R-:W2:Y:S01]  /*22b0*/  MUFU.RCP R64, R64 ;  /* 0x0000004000407308 */ /* 0x000ea20000001000 */
[----:B0-----:R-:W-:Y:S02]  /*22c0*/  FMUL.FTZ R50, R37, R50 ;  /* 0x0000003225327220 */ /* 0x001fe40000410000 */
[----:B------:R0:W-:Y:S03]  /*22d0*/  STG.E.64 desc[UR8][R10.64], R86 ;  /* 0x000000560a007986 */ /* 0x0001e6000c101b08 */
[----:B------:R-:W-:Y:S02]  /*22e0*/  F2FP.BF16.F32.PACK_AB R99, R99, R50 ;  /* 0x000000326363723e */ /* 0x000fe400000010ff */
[----:B------:R-:W3:Y:S01]  /*22f0*/  MUFU.RCP R77, R77 ;  /* 0x0000004d004d7308 */ /* 0x000ee20000001000 */
[----:B-1----:R-:W-:-:S02]  /*2300*/  FMUL.FTZ R60, R35, R60 ;  /* 0x0000003c233c7220 */ /* 0x002fc40000410000 */
[----:B------:R0:W-:Y:S03]  /*2310*/  STG.E.64 desc[UR8][R10.64+0xa00], R98 ;  /* 0x000a00620a007986 */ /* 0x0001e6000c101b08 */
[----:B------:R-:W-:Y:S02]  /*2320*/  F2FP.BF16.F32.PACK_AB R60, R101, R60 ;  /* 0x0000003c653c723e */ /* 0x000fe400000010ff */
[----:B------:R-:W1:Y:S01]  /*2330*/  MUFU.RCP R68, R68 ;  /* 0x0000004400447308 */ /* 0x000e620000001000 */
[----:B--2---:R-:W-:-:S05]  /*2340*/  FMUL.FTZ R64, R43, R64 ;  /* 0x000000402b407220 */ /* 0x004fca0000410000 */
[----:B------:R-:W-:Y:S02]  /*2350*/  F2FP.BF16.F32.PACK_AB R61, R64, R103 ;  /* 0x00000067403d723e */ /* 0x000fe400000010ff */
[----:B------:R-:W2:Y:S01]  /*2360*/  MUFU.RCP R72, R72 ;  /* 0x0000004800487308 */ /* 0x000ea20000001000 */
[----:B---3--:R-:W-:Y:S02]  /*2370*/  FMUL.FTZ R77, R70, R77 ;  /* 0x0000004d464d7220 */ /* 0x008fe40000410000 */
[----:B------:R0:W-:Y:S03]  /*2380*/  STG.E.64 desc[UR8][R10.64+0x1400], R60 ;  /* 0x0014003c0a007986 */ /* 0x0001e6000c101b08 */
[----:B------:R-:W-:Y:S02]  /*2390*/  F2FP.BF16.F32.PACK_AB R33, R74, R77 ;  /* 0x0000004d4a21723e */ /* 0x000fe400000010ff */
[----:B------:R-:W3:Y:S01]  /*23a0*/  MUFU.RCP R76, R76 ;  /* 0x0000004c004c7308 */ /* 0x000ee20000001000 */
[----:B-1----:R-:W-:-:S07]  /*23b0*/  FMUL.FTZ R68, R75, R68 ;  /* 0x000000444b447220 */ /* 0x002fce0000410000 */
[----:B------:R-:W1:Y:S01]  /*23c0*/  MUFU.RCP R78, R78 ;  /* 0x0000004e004e7308 */ /* 0x000e620000001000 */
[----:B--2---:R-:W-:-:S05]  /*23d0*/  FMUL.FTZ R73, R73, R72 ;  /* 0x0000004849497220 */ /* 0x004fca0000410000 */
[----:B------:R-:W-:Y:S02]  /*23e0*/  F2FP.BF16.F32.PACK_AB R68, R73, R68 ;  /* 0x000000444944723e */ /* 0x000fe400000010ff */
[----:B------:R-:W2:Y:S01]  /*23f0*/  MUFU.RCP R80, R80 ;  /* 0x0000005000507308 */ /* 0x000ea20000001000 */
[----:B---3--:R-:W-:-:S07]  /*2400*/  FMUL.FTZ R76, R71, R76 ;  /* 0x0000004c474c7220 */ /* 0x008fce0000410000 */
[----:B------:R-:W3:Y:S01]  /*2410*/  MUFU.RCP R82, R82 ;  /* 0x0000005200527308 */ /* 0x000ee20000001000 */
[----:B-1----:R-:W-:-:S05]  /*2420*/  FMUL.FTZ R69, R69, R78 ;  /* 0x0000004e45457220 */ /* 0x002fca0000410000 */
[----:B------:R-:W-:Y:S02]  /*2430*/  F2FP.BF16.F32.PACK_AB R69, R69, R76 ;  /* 0x0000004c4545723e */ /* 0x000fe400000010ff */
[----:B------:R-:W1:Y:S01]  /*2440*/  MUFU.RCP R88, R88 ;  /* 0x0000005800587308 */ /* 0x000e620000001000 */
[----:B--2---:R-:W-:Y:S02]  /*2450*/  FMUL.FTZ R80, R65, R80 ;  /* 0x0000005041507220 */ /* 0x004fe40000410000 */
[----:B------:R0:W-:Y:S05]  /*2460*/  STG.E.64 desc[UR8][R10.64+0x2800], R68 ;  /* 0x002800440a007986 */ /* 0x0001ea000c101b08 */
[----:B------:R-:W2:Y:S01]  /*2470*/  MUFU.RCP R90, R90 ;  /* 0x0000005a005a7308 */ /* 0x000ea20000001000 */
[----:B---3--:R-:W-:-:S05]  /*2480*/  FMUL.FTZ R67, R67, R82 ;  /* 0x0000005243437220 */ /* 0x008fca0000410000 */
        /* <DEDUP_REMOVED lines=12> */
[----:B--2---:R-:W-:Y:S01]  /*2550*/  FMUL.FTZ R58, R58, R45 ;  /* 0x0000002d3a3a7220 */ /* 0x004fe20000410000 */
[----:B------:R-:W-:Y:S01]  /*2560*/  MOV R30, R16 ;  /* 0x00000010001e7202 */ /* 0x000fe20000000f00 */
[----:B------:R0:W-:Y:S03]  /*2570*/  STG.E.64 desc[UR8][R10.64+0x3c00], R48 ;  /* 0x003c00300a007986 */ /* 0x0001e6000c101b08 */
[----:B------:R-:W-:Y:S01]  /*2580*/  F2FP.BF16.F32.PACK_AB R58, R27, R58 ;  /* 0x0000003a1b3a723e */ /* 0x000fe200000010ff */
[----:B---3--:R-:W-:Y:S01]  /*2590*/  FMUL.FTZ R89, R89, R32 ;  /* 0x0000002059597220 */ /* 0x008fe20000410000 */
[----:B------:R-:W-:-:S02]  /*25a0*/  F2FP.BF16.F32.PACK_AB R32, R66, R81 ;  /* 0x000000514220723e */ /* 0x000fc400000010ff */
[----:B------:R-:W-:-:S03]  /*25b0*/  F2FP.BF16.F32.PACK_AB R81, R59, R84 ;  /* 0x000000543b51723e */ /* 0x000fc600000010ff */
[----:B------:R0:W-:Y:S01]  /*25c0*/  STG.E.64 desc[UR8][R10.64+0x1e00], R32 ;  /* 0x001e00200a007986 */ /* 0x0001e2000c101b08 */
[----:B-1----:R-:W-:-:S03]  /*25d0*/  FMUL.FTZ R52, R52, R57 ;  /* 0x0000003934347220 */ /* 0x002fc60000410000 */
[----:B------:R0:W-:Y:S02]  /*25e0*/  STG.E.64 desc[UR8][R10.64+0x3200], R80 ;  /* 0x003200500a007986 */ /* 0x0001e4000c101b08 */
[----:B------:R-:W-:-:S05]  /*25f0*/  F2FP.BF16.F32.PACK_AB R59, R52, R89 ;  /* 0x00000059343b723e */ /* 0x000fca00000010ff */
[----:B------:R0:W-:Y:S01]  /*2600*/  STG.E.64 desc[UR8][R10.64+0x4600], R58 ;  /* 0x0046003a0a007986 */ /* 0x0001e2000c101b08 */
[----:B------:R-:W-:Y:S05]  /*2610*/  @!P1 BRA `(.L_x_789) ;  /* 0xffffffdc008c9947 */ /* 0x000fea000383ffff */
[----:B------:R-:W-:Y:S05]  /*2620*/  EXIT ;  /* 0x000000000000794d */ /* 0x000fea0003800000 */
.L_x_790:
        /* <DEDUP_REMOVED lines=13> */
.L_x_1679:


//--------------------- .text._ZN13group_norm_v214gn_cuda_kernelI13__nv_bfloat16Li320ELi3ELi16ELi20ELi1024ELb1ELi32ELi320ELi320ELi4ELb1ELi10ELb0ELb0ENS_16CompileConditionILi1000EEEEEvPT_PKS4_S7_S7_flPfS8_Pj --------------------------
	.section	.text._ZN13group_norm_v214gn_cuda_kernelI13__nv_bfloat16Li320ELi3ELi16ELi20ELi1024ELb1ELi32ELi320ELi320ELi4ELb1ELi10ELb0ELb0ENS_16CompileConditionILi1000EEEEEvPT_PKS4_S7_S7_flPfS8_Pj,"ax",@progbits
	.align	128
        .global         _ZN13group_norm_v214gn_cuda_kernelI13__nv_bfloat16Li320ELi3ELi16ELi20ELi1024ELb1ELi32ELi320ELi320ELi4ELb1ELi10ELb0ELb0ENS_16CompileConditionILi1000EEEEEvPT_PKS4_S7_S7_flPfS8_Pj
        .type           _ZN13group_norm_v214gn_cuda_kernelI13__nv_bfloat16Li320ELi3ELi16ELi20ELi1024ELb1ELi32ELi320ELi320ELi4ELb1ELi10ELb0ELb0ENS_16CompileConditionILi1000EEEEEvPT_PKS4_S7_S7_flPfS8_Pj,@function
        .size           _ZN13group_norm_v214gn_cuda_kernelI13__nv_bfloat16Li320ELi3ELi16ELi20ELi1024ELb1ELi32ELi320ELi320ELi4ELb1ELi10ELb0ELb0ENS_16CompileConditionILi1000EEEEEvPT_PKS4_S7_S7_flPfS8_Pj,(.L_x_1680 - _ZN13group_norm_v214gn_cuda_kernelI13__nv_bfloat16Li320ELi3ELi16ELi20ELi1024ELb1ELi32ELi320ELi320ELi4ELb1ELi10ELb0ELb0ENS_16CompileConditionILi1000EEEEEvPT_PKS4_S7_S7_flPfS8_Pj)
        .other          _ZN13group_norm_v214gn_cuda_kernelI13__nv_bfloat16Li320ELi3ELi16ELi20ELi1024ELb1ELi32ELi320ELi320ELi4ELb1ELi10ELb0ELb0ENS_16CompileConditionILi1000EEEEEvPT_PKS4_S7_S7_flPfS8_Pj,@"STO_CUDA_ENTRY STV_DEFAULT"
_ZN13group_norm_v214gn_cuda_kernelI13__nv_bfloat16Li320ELi3ELi16ELi20ELi1024ELb1ELi32ELi320ELi320ELi4ELb1ELi10ELb0ELb0ENS_16CompileConditionILi1000EEEEEvPT_PKS4_S7_S7_flPfS8_Pj:
.text._ZN13group_norm_v214gn_cuda_kernelI13__nv_bfloat16Li320ELi3ELi16ELi20ELi1024ELb1ELi32ELi320ELi320ELi4ELb1ELi10ELb0ELb0ENS_16CompileConditionILi1000EEEEEvPT_PKS4_S7_S7_flPfS8_Pj:
        /* <DEDUP_REMOVED lines=9> */
[----:B------:R-:W3:Y:S01]  /*0090*/  S2R R5, SR_CgaCtaId ;  /* 0x0000000000057919 */ /* 0x000ee20000008800 */
[----:B------:R-:W-:Y:S01]  /*00a0*/  UMOV UR4, URZ ;  /* 0x000000ff00047c82 */ /* 0x000fe20008000000 */
[----:B------:R-:W-:Y:S01]  /*00b0*/  UMOV UR9, UR8 ;  /* 0x0000000800097c82 */ /* 0x000fe20008000000 */
[----:B------:R-:W4:Y:S01]  /*00c0*/  S2R R9, SR_CTAID.X ;  /* 0x0000000000097919 */ /* 0x000f220000002500 */
[----:B------:R-:W-:Y:S01]  /*00d0*/  UMOV UR5, URZ ;  /* 0x000000ff00057c82 */ /* 0x000fe20008000000 */
[----:B-1----:R-:W-:Y:S02]  /*00e0*/  ISETP.EQ.U32.AND P1, PT, R10, RZ, PT ;  /* 0x000000ff0a00720c */ /* 0x002fe40003f22070 */
[----:B0-----:R-:W-:-:S02]  /*00f0*/  LOP3.LUT R0, R2, 0xffff, RZ, 0xc0, !PT ;  /* 0x0000ffff02007812 */ /* 0x001fc400078ec0ff */
[----:B------:R-:W-:-:S03]  /*0100*/  SHF.L.U32 R10, R2, 0x3, RZ ;  /* 0x00000003020a7819 */ /* 0x000fc600000006ff */
[----:B------:R-:W-:Y:S01]  /*0110*/  IMAD R0, R0, 0xcccd, RZ ;  /* 0x0000cccd00007824 */ /* 0x000fe200078e02ff */
[----:B------:R-:W-:Y:S02]  /*0120*/  LOP3.LUT R10, R10, 0x18, RZ, 0xc0, !PT ;  /* 0x000000180a0a7812 */ /* 0x000fe400078ec0ff */
[----:B----4-:R-:W-:Y:S02]  /*0130*/  LOP3.LUT P0, RZ, R9, 0x1f, RZ, 0xc0, !PT ;  /* 0x0000001f09ff7812 */ /* 0x010fe4000780c0ff */
[----:B------:R-:W-:Y:S02]  /*0140*/  SHF.R.U32.HI R6, RZ, 0x16, R0 ;  /* 0x00000016ff067819 */ /* 0x000fe40000011600 */
[----:B------:R-:W-:Y:S02]  /*0150*/  ISETP.EQ.OR.EX P0, PT, R11, RZ, P0, P1 ;  /* 0x000000ff0b00720c */ /* 0x000fe40000702710 */
[----:B------:R-:W-:Y:S02]  /*0160*/  PRMT R0, R6, 0x9910, RZ ;  /* 0x0000991006007816 */ /* 0x000fe400000000ff */
[----:B------:R-:W-:-:S03]  /*0170*/  ISETP.GT.U32.OR P0, PT, R2, 0xf, P0 ;  /* 0x0000000f0200780c */ /* 0x000fc60000704470 */
[----:B------:R-:W-:-:S05]  /*0180*/  IMAD R0, R0, 0x50, RZ ;  /* 0x0000005000007824 */ /* 0x000fca00078e02ff */
[----:B------:R-:W-:-:S04]  /*0190*/  IADD3 R0, PT, PT, RZ, -R0, RZ ;  /* 0x80000000ff007210 */ /* 0x000fc80007ffe0ff */
[----:B------:R-:W-:Y:S02]  /*01a0*/  PRMT R3, R0, 0x7710, RZ ;  /* 0x0000771000037816 */ /* 0x000fe400000000ff */
[----:B------:R-:W-:Y:S02]  /*01b0*/  MOV R0, 0x400 ;  /* 0x0000040000007802 */ /* 0x000fe40000000f00 */
[----:B------:R-:W-:Y:S02]  /*01c0*/  IADD3 R3, PT, PT, R3, R2, RZ ;  /* 0x0000000203037210 */ /* 0x000fe40007ffe0ff */
[----:B------:R-:W-:Y:S02]  /*01d0*/  IADD3 R4, PT, PT, R0, 0xc80, RZ ;  /* 0x00000c8000047810 */ /* 0x000fe40007ffe0ff */
[----:B------:R-:W-:Y:S02]  /*01e0*/  PRMT R7, R3, 0x9910, RZ ;  /* 0x0000991003077816 */ /* 0x000fe400000000ff */
[----:B---3--:R-:W-:-:S02]  /*01f0*/  LEA R8, R5, R4, 0x18 ;  /* 0x0000000405087211 */ /* 0x008fc400078ec0ff */
[----:B------:R-:W-:Y:S01]  /*0200*/  LEA R0, R5, R0, 0x18 ;  /* 0x0000000005007211 */ /* 0x000fe200078ec0ff */
[----:B------:R-:W-:Y:S01]  /*0210*/  IMAD R4, R7, 0x67, RZ ;  /* 0x0000006707047824 */ /* 0x000fe200078e02ff */
[----:B------:R-:W-:Y:S02]  /*0220*/  SHF.R.U32.HI R7, RZ, 0x2, R2 ;  /* 0x00000002ff077819 */ /* 0x000fe40000011602 */
[----:B------:R-:W-:Y:S02]  /*0230*/  LOP3.LUT R3, R3, 0xffff, RZ, 0xc0, !PT ;  /* 0x0000ffff03037812 */ /* 0x000fe400078ec0ff */
[----:B------:R-:W-:Y:S02]  /*0240*/  LOP3.LUT R4, R4, 0xffff, RZ, 0xc0, !PT ;  /* 0x0000ffff04047812 */ /* 0x000fe400078ec0ff */
[----:B------:R-:W-:Y:S01]  /*0250*/  SHF.L.U32 R5, R9, 0x5, RZ ;  /* 0x0000000509057819 */ /* 0x000fe200000006ff */
[----:B------:R-:W-:Y:S01]  /*0260*/  IMAD R9, R7, 0xc8, R0 ;  /* 0x000000c807097824 */ /* 0x000fe200078e0200 */
[----:B------:R-:W-:Y:S01]  /*0270*/  SHF.R.U32.HI R4, RZ, 0x9, R4 ;  /* 0x00000009ff047819 */ /* 0x000fe20000011604 */
[----:B------:R-:W-:Y:S01]  /*0280*/  IMAD R7, R3, 0x28, R0 ;  /* 0x0000002803077824 */ /* 0x000fe200078e0200 */
[----:B------:R-:W-:Y:S01]  /*0290*/  LOP3.LUT R5, R5, 0x3e0, RZ, 0xc0, !PT ;  /* 0x000003e005057812 */ /* 0x000fe200078ec0ff */
[----:B------:R-:W-:Y:S01]  /*02a0*/  IMAD.WIDE.U32 R52, R3, 0x4, RZ ;  /* 0x0000000403347825 */ /* 0x000fe200078e00ff */
[----:B------:R-:W-:-:S02]  /*02b0*/  LOP3.LUT R11, R4, 0xffff, RZ, 0xc0, !PT ;  /* 0x0000ffff040b7812 */ /* 0x000fc400078ec0ff */
[C---:B------:R-:W-:Y:S02]  /*02c0*/  IADD3 R5, PT, PT, R6.reuse, R5, RZ ;  /* 0x0000000506057210 */ /* 0x040fe40007ffe0ff */
[----:B------:R-:W-:Y:S02]  /*02d0*/  LEA R6, R6, R7, 0x3 ;  /* 0x0000000706067211 */ /* 0x000fe400078e18ff */
[----:B------:R-:W-:Y:S02]  /*02e0*/  IADD3 R4, PT, PT, R9, R10, RZ ;  /* 0x0000000a09047210 */ /* 0x000fe40007ffe0ff */
[----:B--2---:R-:W-:-:S07]  /*02f0*/  LEA R7, R11, R8, 0x3 ;  /* 0x000000080b077211 */ /* 0x004fce00078e18ff */
.L_x_797:
[----:B0-----:R-:W-:Y:S01]  /*0300*/  MOV R9, UR9 ;  /* 0x0000000900097c02 */ /* 0x001fe20008000f00 */
[----:B------:R-:W0:Y:S01]  /*0310*/  LDCU.64 UR10, c[0x0][0x388] ;  /* 0x00007100ff0a77ac */ /* 0x000e220008000a00 */
[----:B------:R-:W-:-:S03]  /*0320*/  IMAD R11, R5, 0x140, RZ ;  /* 0x00000140050b7824 */ /* 0x000fc600078e02ff */
[----:B------:R-:W-:Y:S01]  /*0330*/  IMAD.WIDE.U32 R8, R9, 0x50000, R52 ;  /* 0x0005000009087825 */ /* 0x000fe200078e0034 */
[----:B------:R-:W-:Y:S02]  /*0340*/  UIMAD UR6, UR5, 0x50000, URZ ;  /* 0x00050000050678a4 */ /* 0x000fe4000f8e02ff */
[----:B------:R-:W-:-:S04]  /*0350*/  IADD3 R0, P1, PT, R11, R8, RZ ;  /* 0x000000080b007210 */ /* 0x000fc80007f3e0ff */
[----:B------:R-:W-:Y:S02]  /*0360*/  IADD3.X R9, PT, PT, R9, UR6, RZ, P1, !PT ;  /* 0x0000000609097c10 */ /* 0x000fe40008ffe4ff */
[C---:B------:R-:W-:Y:S02]  /*0370*/  SHF.L.U32 R8, R0.reuse, 0x1, RZ ;  /* 0x0000000100087819 */ /* 0x040fe400000006ff */
[----:B------:R-:W-:Y:S02]  /*0380*/  SHF.L.U64.HI R9, R0, 0x1, R9 ;  /* 0x0000000100097819 */ /* 0x000fe40000010209 */
[----:B0-----:R-:W-:-:S04]  /*0390*/  IADD3 R16, P1, PT, R8, UR10, RZ ;  /* 0x0000000a08107c10 */ /* 0x001fc8000ff3e0ff */
[----:B------:R-:W-:-:S05]  /*03a0*/  IADD3.X R17, PT, PT, R9, UR11, RZ, P1, !PT ;  /* 0x0000000b09117c10 */ /* 0x000fca0008ffe4ff */
[----:B------:R-:W2:Y:S04]  /*03b0*/  LDG.E.64.CONSTANT R24, desc[UR12][R16.64] ;  /* 0x0000000c10187981 */ /* 0x000ea8000c1e9b00 */
[----:B------:R-:W3:Y:S04]  /*03c0*/  LDG.E.64.CONSTANT R14, desc[UR12][R16.64+0xa00] ;  /* 0x000a000c100e7981 */ /* 0x000ee8000c1e9b00 */
[----:B------:R-:W4:Y:S04]  /*03d0*/  LDG.E.64.CONSTANT R18, desc[UR12][R16.64+0x1400] ;  /* 0x0014000c10127981 */ /* 0x000f28000c1e9b00 */
[----:B------:R-:W5:Y:S04]  /*03e0*/  LDG.E.64.CONSTANT R22, desc[UR12][R16.64+0x1e00] ;  /* 0x001e000c10167981 */ /* 0x000f68000c1e9b00 */
[----:B------:R-:W5:Y:S04]  /*03f0*/  LDG.E.64.CONSTANT R36, desc[UR12][R16.64+0x2800] ;  /* 0x0028000c10247981 */ /* 0x000f68000c1e9b00 */
[----:B------:R-:W5:Y:S04]  /*0400*/  LDG.E.64.CONSTANT R26, desc[UR12][R16.64+0x3200] ;  /* 0x0032000c101a7981 */ /* 0x000f68000c1e9b00 */
[----:B------:R-:W5:Y:S04]  /*0410*/  LDG.E.64.CONSTANT R28, desc[UR12][R16.64+0x3c00] ;  /* 0x003c000c101c7981 */ /* 0x000f68000c1e9b00 */
[----:B------:R0:W5:Y:S01]  /*0420*/  LDG.E.64.CONSTANT R30, desc[UR12][R16.64+0x4600] ;  /* 0x0046000c101e7981 */ /* 0x000162000c1e9b00 */
[C---:B------:R-:W-:Y:S01]  /*0430*/  ISETP.GT.U32.AND P1, PT, R2.reuse, 0x3f, PT ;  /* 0x0000003f0200780c */ /* 0x040fe20003f24070 */
[----:B------:R-:W-:Y:S01]  /*0440*/  UIADD3 URZ, UP0, UPT, UR9, 0xa, URZ ;  /* 0x0000000a09ff7890 */ /* 0x000fe2000ff1e0ff */
[----:B------:R-:W-:Y:S01]  /*0450*/  LOP3.LUT P2, RZ, R2, 0x3c3, RZ, 0xc0, !PT ;  /* 0x000003c302ff7812 */ /* 0x000fe2000784c0ff */
[----:B------:R-:W-:Y:S02]  /*0460*/  BSSY.RECONVERGENT B0, `(.L_x_791) ;  /* 0x000009b000007945 */ /* 0x000fe40003800200 */
[----:B------:R-:W-:Y:S01]  /*0470*/  UIADD3.X UR10, UPT, UPT, URZ, UR5, URZ, UP0, !UPT ;  /* 0x00000005ff0a7290 */ /* 0x000fe200087fe4ff */
[----:B--2---:R-:W-:-:S02]  /*0480*/  PRMT R10, R24, 0x7632, R10 ;  /* 0x00007632180a7816 */ /* 0x004fc4000000000a */
[----:B------:R-:W-:Y:S02]  /*0490*/  SHF.L.U32 R0, R24, 0x10, RZ ;  /* 0x0000001018007819 */ /* 0x000fe400000006ff */
[----:B------:R-:W-:Y:S02]  /*04a0*/  SHF.L.U32 R10, R10, 0x10, RZ ;  /* 0x000000100a0a7819 */ /* 0x000fe400000006ff */
[C---:B------:R-:W-:Y:S01]  /*04b0*/  PRMT R12, R25.reuse, 0x7632, R12 ;  /* 0x00007632190c7816 */ /* 0x040fe2000000000c */
[----:B------:R-:W-:Y:S01]  /*04c0*/  FADD.FTZ R13, RZ, R0 ;  /* 0x00000000ff0d7221 */ /* 0x000fe20000010000 */
[----:B------:R-:W-:Y:S01]  /*04d0*/  FFMA.FTZ R21, R0, R0, RZ ;  /* 0x0000000000157223 */ /* 0x000fe200000100ff */
[----:B------:R-:W-:Y:S02]  /*04e0*/  SHF.L.U32 R11, R25, 0x10, RZ ;  /* 0x00000010190b7819 */ /* 0x000fe400000006ff */
[----:B------:R-:W-:Y:S01]  /*04f0*/  FADD.FTZ R20, R13, R10 ;  /* 0x0000000a0d147221 */ /* 0x000fe20000010000 */
[----:B------:R-:W-:Y:S01]  /*0500*/  FFMA.FTZ R24, R10, R10, R21 ;  /* 0x0000000a0a187223 */ /* 0x000fe20000010015 */
[----:B------:R-:W-:-:S02]  /*0510*/  SHF.L.U32 R12, R12, 0x10, RZ ;  /* 0x000000100c0c7819 */ /* 0x000fc400000006ff */
[----:B0-----:R-:W-:Y:S01]  /*0520*/  FADD.FTZ R17, R20, R11 ;  /* 0x0000000b14117221 */ /* 0x001fe20000010000 */
[----:B------:R-:W-:Y:S01]  /*0530*/  FFMA.FTZ R21, R11, R11, R24 ;  /* 0x0000000b0b157223 */ /* 0x000fe20000010018 */
        /* <DEDUP_REMOVED lines=14> */
[C---:B----4-:R-:W-:Y:S02]  /*0620*/  PRMT R20, R18.reuse, 0x7632, R20 ;  /* 0x0000763212147816 */ /* 0x050fe40000000014 */
        /* <DEDUP_REMOVED lines=13> */
[----:B-----5:R-:W-:-:S02]  /*0700*/  PRMT R24, R22, 0x7632, R24 ;  /* 0x0000763216187816 */ /* 0x020fc40000000018 */
        /* <DEDUP_REMOVED lines=19> */
[--C-:B------:R-:W-:Y:S01]  /*0840*/  FFMA.FTZ R35, R25, R25, R38.reuse ;  /* 0x0000001919237223 */ /* 0x100fe20000010026 */
        /* <DEDUP_REMOVED lines=54> */
[----:B------:R-:W1:Y:S04]  /*0bb0*/  @!P1 LDS.64 R28, [R4+0x28] ;  /* 0x00002800041c9984 */ /* 0x000e680000000a00 */
[----:B------:R-:W2:Y:S04]  /*0bc0*/  @!P1 LDS.64 R30, [R4+0x50] ;  /* 0x00005000041e9984 */ /* 0x000ea80000000a00 */
[----:B------:R-:W3:Y:S04]  /*0bd0*/  @!P1 LDS.64 R32, [R4+0x78] ;  /* 0x0000780004209984 */ /* 0x000ee80000000a00 */
[----:B------:R-:W4:Y:S01]  /*0be0*/  @!P1 LDS.64 R34, [R4+0xa0] ;  /* 0x0000a00004229984 */ /* 0x000f220000000a00 */
[----:B0-----:R-:W-:Y:S01]  /*0bf0*/  @!P1 FADD.FTZ R51, RZ, R26 ;  /* 0x0000001aff339221 */ /* 0x001fe20000010000 */
[----:B------:R-:W-:Y:S01]  /*0c00*/  @!P1 FADD.FTZ R54, RZ, R27 ;  /* 0x0000001bff369221 */ /* 0x000fe20000010000 */
[----:B------:R-:W-:-:S02]  /*0c10*/  HFMA2 R27, -RZ, RZ, 0, 0 ;  /* 0x00000000ff1b7431 */ /* 0x000fc400000001ff */
[----:B-1----:R-:W-:Y:S01]  /*0c20*/  @!P1 FADD.FTZ R51, R51, R28 ;  /* 0x0000001c33339221 */ /* 0x002fe20000010000 */
[----:B------:R-:W-:Y:S01]  /*0c30*/  @!P1 FADD.FTZ R54, R54, R29 ;  /* 0x0000001d36369221 */ /* 0x000fe20000010000 */
[----:B------:R-:W-:Y:S02]  /*0c40*/  MOV R28, RZ ;  /* 0x000000ff001c7202 */ /* 0x000fe40000000f00 */
[----:B--2---:R-:W-:Y:S01]  /*0c50*/  @!P1 FADD.FTZ R51, R51, R30 ;  /* 0x0000001e33339221 */ /* 0x004fe20000010000 */
[----:B------:R-:W-:-:S03]  /*0c60*/  @!P1 FADD.FTZ R54, R54, R31 ;  /* 0x0000001f36369221 */ /* 0x000fc60000010000 */
[----:B---3--:R-:W-:Y:S01]  /*0c70*/  @!P1 FADD.FTZ R51, R51, R32 ;  /* 0x0000002033339221 */ /* 0x008fe20000010000 */
[----:B------:R-:W-:-:S03]  /*0c80*/  @!P1 FADD.FTZ R54, R54, R33 ;  /* 0x0000002136369221 */ /* 0x000fc60000010000 */
[----:B----4-:R-:W-:Y:S01]  /*0c90*/  @!P1 FADD.FTZ R27, R51, R34 ;  /* 0x00000022331b9221 */ /* 0x010fe20000010000 */
[----:B------:R-:W-:Y:S01]  /*0ca0*/  @!P1 FADD.FTZ R28, R54, R35 ;  /* 0x00000023361c9221 */ /* 0x000fe20000010000 */
[----:B------:R-:W-:Y:S01]  /*0cb0*/  ISETP.GT.U32.AND P1, PT, R2, 0xff, PT ;  /* 0x000000ff0200780c */ /* 0x000fe20003f24070 */
[----:B------:R-:W0:Y:S02]  /*0cc0*/  S2R R35, SR_CTAID.Y ;  /* 0x0000000000237919 */ /* 0x000e240000002600 */
[----:B------:R-:W1:Y:S04]  /*0cd0*/  SHFL.BFLY PT, R26, R27, 0x2, 0x1f ;  /* 0x0c401f001b1a7f89 */ /* 0x000e6800000e0000 */
[----:B------:R-:W2:Y:S01]  /*0ce0*/  SHFL.BFLY PT, R31, R28, 0x2, 0x1f ;  /* 0x0c401f001c1f7f89 */ /* 0x000ea200000e0000 */
[----:B-1----:R-:W-:Y:S01]  /*0cf0*/  FADD.FTZ R29, R26, R27 ;  /* 0x0000001b1a1d7221 */ /* 0x002fe20000010000 */
[----:B--2---:R-:W-:-:S04]  /*0d00*/  FADD.FTZ R31, R31, R28 ;  /* 0x0000001c1f1f7221 */ /* 0x004fc80000010000 */
[----:B------:R-:W1:Y:S04]  /*0d10*/  SHFL.BFLY PT, R26, R29, 0x1, 0x1f ;  /* 0x0c201f001d1a7f89 */ /* 0x000e6800000e0000 */
[----:B------:R-:W2:Y:S01]  /*0d20*/  SHFL.BFLY PT, R30, R31, 0x1, 0x1f ;  /* 0x0c201f001f1e7f89 */ /* 0x000ea200000e0000 */
[----:B-1----:R-:W-:Y:S01]  /*0d30*/  FADD.FTZ R26, R29, R26 ;  /* 0x0000001a1d1a7221 */ /* 0x002fe20000010000 */
[----:B--2---:R-:W-:Y:S01]  /*0d40*/  FADD.FTZ R27, R31, R30 ;  /* 0x0000001e1f1b7221 */ /* 0x004fe20000010000 */
[----:B0-----:R-:W-:Y:S06]  /*0d50*/  @P2 BRA `(.L_x_792) ;  /* 0x00000000002c2947 */ /* 0x001fec0003800000 */
        /* <DEDUP_REMOVED lines=11> */
.L_x_792:
[----:B------:R-:W-:Y:S05]  /*0e10*/  BSYNC.RECONVERGENT B0 ;  /* 0x0000000000007941 */ /* 0x000fea0003800200 */
.L_x_791:
[----:B0-----:R-:W0:Y:S01]  /*0e20*/  @!P1 LDC R26, c[0x0][0x374] ;  /* 0x0000dd00ff1a9b82 */ /* 0x001e220000000800 */
[----:B------:R-:W-:-:S07]  /*0e30*/  @!P1 SHF.L.U32 R27, R2, 0x1, RZ ;  /* 0x00000001021b9819 */ /* 0x000fce00000006ff */
[----:B------:R-:W-:Y:S01]  /*0e40*/  BAR.SYNC.DEFER_BLOCKING 0x0 ;  /* 0x0000000000007b1d */ /* 0x000fe20000010000 */
[C---:B------:R-:W-:Y:S02]  /*0e50*/  ISETP.NE.AND P2, PT, R2.reuse, RZ, PT ;  /* 0x000000ff0200720c */ /* 0x040fe40003f45270 */
[----:B------:R-:W-:Y:S02]  /*0e60*/  @!P1 LOP3.LUT R27, R27, 0x1e0, RZ, 0xc0, !PT ;  /* 0x000001e01b1b9812 */ /* 0x000fe400078ec0ff */
[----:B------:R-:W-:-:S03]  /*0e70*/  @!P1 LOP3.LUT R29, R2, 0xf, RZ, 0xc0, !PT ;  /* 0x0000000f021d9812 */ /* 0x000fc600078ec0ff */
[----:B------:R-:W1:Y:S01]  /*0e80*/  @!P1 LDC.64 R32, c[0x0][0x3b8] ;  /* 0x0000ee00ff209b82 */ /* 0x000e620000000a00 */
[----:B0-----:R-:W-:-:S05]  /*0e90*/  @!P1 IMAD R26, R26, UR4, R35 ;  /* 0x000000041a1a9c24 */ /* 0x001fca000f8e0223 */
[----:B------:R-:W-:-:S04]  /*0ea0*/  @!P1 LEA R26, R26, R27, 0x9 ;  /* 0x0000001b1a1a9211 */ /* 0x000fc800078e48ff */
[----:B------:R-:W-:-:S04]  /*0eb0*/  @!P1 IADD3 R26, PT, PT, R26, R29, RZ ;  /* 0x0000001d1a1a9210 */ /* 0x000fc80007ffe0ff */
[----:B------:R-:W-:Y:S01]  /*0ec0*/  @!P1 SHF.L.U32 R31, R26, 0x1, RZ ;  /* 0x000000011a1f9819 */ /* 0x000fe200000006ff */
[----:B------:R-:W-:Y:S06]  /*0ed0*/  @P2 BRA `(.L_x_793) ;  /* 0x00000000004c2947 */ /* 0x000fec0003800000 */
[----:B------:R-:W0:Y:S01]  /*0ee0*/  S2UR UR11, SR_CTAID.X ;  /* 0x00000000000b79c3 */ /* 0x000e220000002500 */
[----:B------:R-:W2:Y:S01]  /*0ef0*/  LDCU.64 UR6, c[0x0][0x3c0] ;  /* 0x00007800ff0677ac */ /* 0x000ea20008000a00 */
[----:B------:R-:W-:Y:S01]  /*0f00*/  MOV R29, 0x7fffffe1 ;  /* 0x7fffffe1001d7802 */ /* 0x000fe20000000f00 */
[----:B--2---:R-:W-:-:S04]  /*0f10*/  ULEA UR6, UP0, UR8, UR6, 0x2 ;  /* 0x0000000608067291 */ /* 0x004fc8000f8010ff */
[----:B------:R-:W-:Y:S01]  /*0f20*/  ULEA.HI.X UR7, UR8, UR7, URZ, 0x2, UP0 ;  /* 0x0000000708077291 */ /* 0x000fe200080f14ff */
[----:B0-----:R-:W-:Y:S02]  /*0f30*/  ISETP.NE.AND P2, PT, RZ, UR11, PT ;  /* 0x0000000bff007c0c */ /* 0x001fe4000bf45270 */
[----:B------:R-:W-:Y:S02]  /*0f40*/  MOV R26, UR6 ;  /* 0x00000006001a7c02 */ /* 0x000fe40008000f00 */
[----:B------:R-:W-:Y:S02]  /*0f50*/  SEL R29, R29, 0x1, !P2 ;  /* 0x000000011d1d7807 */ /* 0x000fe40005000000 */
[----:B------:R-:W-:Y:S01]  /*0f60*/  MOV R27, UR7 ;  /* 0x00000007001b7c02 */ /* 0x000fe20008000f00 */
[----:B------:R-:W-:Y:S06]  /*0f70*/  MEMBAR.ALL.GPU ;  /* 0x0000000000007992 */ /* 0x000fec000000a000 */
[----:B------:R-:W-:-:S00]  /*0f80*/  ERRBAR ;  /* 0x00000000000079ab */ /* 0x000fc00000000000 */
[----:B------:R-:W-:Y:S06]  /*0f90*/  CGAERRBAR ;  /* 0x00000000000075ab */ /* 0x000fec0000000000 */
[----:B------:R0:W5:Y:S02]  /*0fa0*/  ATOM.E.ADD.STRONG.GPU PT, R29, desc[UR12][R26.64], R29 ;  /* 0x8000001d1a1d798a */ /* 0x00016400081ef10c */
.L_x_794:
[----:B------:R-:W2:Y:S04]  /*0fb0*/  LD.E.STRONG.GPU R28, desc[UR12][R26.64] ;  /* 0x0000000c1a1c7980 */ /* 0x000ea8000c10f900 */
[----:B--2---:R-:W-:Y:S01]  /*0fc0*/  CCTL.IVALL ;  /* 0x00000000ff00798f */ /* 0x004fe20002000000 */
[----:B------:R-:W-:Y:S05]  /*0fd0*/  YIELD ;  /* 0x0000000000007946 */ /* 0x000fea0003800000 */
[----:B-----5:R-:W-:-:S04]  /*0fe0*/  LOP3.LUT R28, R28, R29, RZ, 0x3c, !PT ;  /* 0x0000001d1c1c7212 */ /* 0x020fc800078e3cff */
[----:B------:R-:W-:-:S13]  /*0ff0*/  ISETP.GT.AND P2, PT, R28, -0x1, PT ;  /* 0xffffffff1c00780c */ /* 0x000fda0003f44270 */
[----:B------:R-:W-:Y:S05]  /*1000*/  @P2 BRA `(.L_x_794) ;  /* 0xfffffffc00e82947 */ /* 0x000fea000383ffff */
.L_x_793:
[----:B------:R-:W-:Y:S05]  /*1010*/  WARPSYNC.ALL ;  /* 0x0000000000007948 */ /* 0x000fea0003800000 */
[----:B------:R-:W-:Y:S01]  /*1020*/  BAR.SYNC.DEFER_BLOCKING 0x0 ;  /* 0x0000000000007b1d */ /* 0x000fe20000010000 */
[C---:B0-----:R-:W-:Y:S01]  /*1030*/  @!P1 IADD3 R27, PT, PT, R31.reuse, 0x20, RZ ;  /* 0x000000201f1b9810 */ /* 0x041fe20007ffe0ff */
[----:B-1----:R-:W-:-:S04]  /*1040*/  @!P1 IMAD.WIDE.U32 R30, R31, 0x4, R32 ;  /* 0x000000041f1e9825 */ /* 0x002fc800078e0020 */
[----:B------:R-:W-:Y:S02]  /*1050*/  @!P1 IMAD.WIDE.U32 R32, R27, 0x4, R32 ;  /* 0x000000041b209825 */ /* 0x000fe400078e0020 */
[----:B------:R-:W0:Y:S08]  /*1060*/  LDC.64 R28, c[0x0][0x398] ;  /* 0x0000e600ff1c7b82 */ /* 0x000e300000000a00 */
[----:B------:R-:W1:Y:S01]  /*1070*/  LDC.64 R26, c[0x0][0x390] ;  /* 0x0000e400ff1a7b82 */ /* 0x000e620000000a00 */
[----:B------:R-:W2:Y:S04]  /*1080*/  @!P1 LDG.E.64 R30, desc[UR12][R30.64] ;  /* 0x0000000c1e1e9981 */ /* 0x000ea8000c1e1b00 */
[----:B------:R-:W3:Y:S01]  /*1090*/  @!P1 LDG.E.64 R32, desc[UR12][R32.64] ;  /* 0x0000000c20209981 */ /* 0x000ee2000c1e1b00 */
[----:B0-----:R-:W-:-:S06]  /*10a0*/  IMAD.WIDE.U32 R28, R3, 0x8, R28 ;  /* 0x00000008031c7825 */ /* 0x001fcc00078e001c */
[----:B------:R-:W4:Y:S01]  /*10b0*/  LDG.E.64.CONSTANT R28, desc[UR12][R28.64] ;  /* 0x0000000c1c1c7981 */ /* 0x000f22000c1e9b00 */
[----:B-1----:R-:W-:-:S06]  /*10c0*/  IMAD.WIDE.U32 R26, R3, 0x8, R26 ;  /* 0x00000008031a7825 */ /* 0x002fcc00078e001a */
[----:B------:R-:W5:Y:S01]  /*10d0*/  LDG.E.64.CONSTANT R26, desc[UR12][R26.64] ;  /* 0x0000000c1a1a7981 */ /* 0x000f62000c1e9b00 */
[----:B------:R-:W-:Y:S01]  /*10e0*/  HFMA2 R34, -RZ, RZ, 0, 0 ;  /* 0x00000000ff227431 */ /* 0x000fe200000001ff */
[----:B------:R-:W-:Y:S01]  /*10f0*/  BSSY.RECONVERGENT B0, `(.L_x_795) ;  /* 0x0000037000007945 */ /* 0x000fe20003800200 */
[----:B--2---:R-:W-:-:S04]  /*1100*/  @!P1 FADD.FTZ R35, RZ, R30 ;  /* 0x0000001eff239221 */ /* 0x004fc80000010000 */
[----:B---3--:R-:W-:Y:S01]  /*1110*/  @!P1 FADD.FTZ R34, R32, R35 ;  /* 0x0000002320229221 */ /* 0x008fe20000010000 */
[----:B------:R-:W-:Y:S01]  /*1120*/  @!P1 FADD.FTZ R32, RZ, R31 ;  /* 0x0000001fff209221 */ /* 0x000fe20000010000 */
[----:B------:R-:W-:-:S03]  /*1130*/  MOV R30, RZ ;  /* 0x000000ff001e7202 */ /* 0x000fc60000000f00 */
[----:B------:R-:W0:Y:S01]  /*1140*/  SHFL.BFLY PT, R31, R34, 0x8, 0x1f ;  /* 0x0d001f00221f7f89 */ /* 0x000e2200000e0000 */
[----:B------:R-:W-:-:S05]  /*1150*/  @!P1 FADD.FTZ R30, R33, R32 ;  /* 0x00000020211e9221 */ /* 0x000fca0000010000 */
[----:B------:R-:W1:Y:S01]  /*1160*/  SHFL.BFLY PT, R33, R30, 0x8, 0x1f ;  /* 0x0d001f001e217f89 */ /* 0x000e6200000e0000 */
[----:B0-----:R-:W-:-:S05]  /*1170*/  FADD.FTZ R31, R31, R34 ;  /* 0x000000221f1f7221 */ /* 0x001fca0000010000 */
[----:B------:R-:W0:Y:S01]  /*1180*/  SHFL.BFLY PT, R32, R31, 0x4, 0x1f ;  /* 0x0c801f001f207f89 */ /* 0x000e2200000e0000 */
[----:B-1----:R-:W-:-:S05]  /*1190*/  FADD.FTZ R33, R33, R30 ;  /* 0x0000001e21217221 */ /* 0x002fca0000010000 */
[----:B------:R-:W1:Y:S01]  /*11a0*/  SHFL.BFLY PT, R54, R33, 0x4, 0x1f ;  /* 0x0c801f0021367f89 */ /* 0x000e6200000e0000 */
[----:B0-----:R-:W-:-:S05]  /*11b0*/  FADD.FTZ R32, R31, R32 ;  /* 0x000000201f207221 */ /* 0x001fca0000010000 */
[----:B------:R-:W0:Y:S01]  /*11c0*/  SHFL.BFLY PT, R35, R32, 0x2, 0x1f ;  /* 0x0c401f0020237f89 */ /* 0x000e2200000e0000 */
[----:B-1----:R-:W-:-:S05]  /*11d0*/  FADD.FTZ R54, R33, R54 ;  /* 0x0000003621367221 */ /* 0x002fca0000010000 */
[----:B------:R-:W1:Y:S01]  /*11e0*/  SHFL.BFLY PT, R51, R54, 0x2, 0x1f ;  /* 0x0c401f0036337f89 */ /* 0x000e6200000e0000 */
[----:B------:R-:W-:Y:S01]  /*11f0*/  LOP3.LUT P1, RZ, R2, 0x30f, RZ, 0xc0, !PT ;  /* 0x0000030f02ff7812 */ /* 0x000fe2000782c0ff */
[----:B0-----:R-:W-:-:S05]  /*1200*/  FADD.FTZ R35, R32, R35 ;  /* 0x0000002320237221 */ /* 0x001fca0000010000 */
[----:B------:R-:W0:Y:S01]  /*1210*/  SHFL.BFLY PT, R30, R35, 0x1, 0x1f ;  /* 0x0c201f00231e7f89 */ /* 0x000e2200000e0000 */
[----:B-1----:R-:W-:-:S06]  /*1220*/  FADD.FTZ R51, R54, R51 ;  /* 0x0000003336337221 */ /* 0x002fcc0000010000 */
[----:B------:R-:W1:Y:S01]  /*1230*/  @!P1 S2R R55, SR_CgaCtaId ;  /* 0x0000000000379919 */ /* 0x000e620000008800 */
[----:B------:R-:W2:Y:S01]  /*1240*/  SHFL.BFLY PT, R34, R51, 0x1, 0x1f ;  /* 0x0c201f0033227f89 */ /* 0x000ea200000e0000 */
[----:B------:R-:W-:-:S04]  /*1250*/  @!P1 MOV R31, 0x400 ;  /* 0x00000400001f9802 */ /* 0x000fc80000000f00 */
[----:B------:R-:W-:Y:S01]  /*1260*/  @!P1 IADD3 R32, PT, PT, R31, 0xc80, RZ ;  /* 0x00000c801f209810 */ /* 0x000fe20007ffe0ff */
[----:B0-----:R-:W-:-:S04]  /*1270*/  FADD.FTZ R30, R35, R30 ;  /* 0x0000001e231e7221 */ /* 0x001fc80000010000 */
[----:B------:R-:W-:Y:S01]  /*1280*/  @!P1 FMUL.FTZ R30, R30, 4.8828125727595761418e-05 ;  /* 0x384ccccd1e1e9820 */ /* 0x000fe20000410000 */
[----:B--2---:R-:W-:-:S03]  /*1290*/  FADD.FTZ R34, R51, R34 ;  /* 0x0000002233227221 */ /* 0x004fc60000010000 */
[----:B------:R-:W-:Y:S01]  /*12a0*/  @!P1 FMUL.FTZ R31, R30, R30 ;  /* 0x0000001e1e1f9220 */ /* 0x000fe20000410000 */
[----:B-1----:R-:W-:-:S03]  /*12b0*/  @!P1 LEA R55, R55, R32, 0x18 ;  /* 0x0000002037379211 */ /* 0x002fc600078ec0ff */
[----:B------:R-:W-:Y:S01]  /*12c0*/  @!P1 FFMA.FTZ R31, R34, 4.8828125727595761418e-05, -R31 ;  /* 0x384ccccd221f9823 */ /* 0x000fe2000001081f */
[----:B------:R-:W-:-:S04]  /*12d0*/  @!P1 LEA.HI R32, R2, R55, RZ, 0x1f ;  /* 0x0000003702209211 */ /* 0x000fc800078ff8ff */
[----:B------:R-:W-:-:S05]  /*12e0*/  @!P1 FMNMX.FTZ R31, RZ, R31, !PT ;  /* 0x0000001fff1f9209 */ /* 0x000fca0007810000 */
[----:B------:R0:W-:Y:S01]  /*12f0*/  @!P1 STS.64 [R32], R30 ;  /* 0x0000001e20009388 */ /* 0x0001e20000000a00 */
[----:B-----5:R-:W-:Y:S02]  /*1300*/  PRMT R51, R26, 0x7632, R51 ;  /* 0x000076321a337816 */ /* 0x020fe40000000033 */
[----:B------:R-:W-:Y:S02]  /*1310*/  PRMT R54, R27, 0x7632, R54 ;  /* 0x000076321b367816 */ /* 0x000fe40000000036 */
[----:B----4-:R-:W-:Y:S02]  /*1320*/  PRMT R34, R28, 0x7632, R34 ;  /* 0x000076321c227816 */ /* 0x010fe40000000022 */
[----:B------:R-:W-:Y:S01]  /*1330*/  PRMT R35, R29, 0x7632, R35 ;  /* 0x000076321d237816 */ /* 0x000fe20000000023 */
[----:B------:R-:W-:Y:S06]  /*1340*/  BAR.SYNC.DEFER_BLOCKING 0x0 ;  /* 0x0000000000007b1d */ /* 0x000fec0000010000 */
[----:B------:R-:W-:Y:S05]  /*1350*/  @P0 BRA `(.L_x_796) ;  /* 0x0000000000400947 */ /* 0x000fea0003800000 */
[----:B------:R-:W1:Y:S01]  /*1360*/  S2UR UR7, SR_CgaCtaId ;  /* 0x00000000000779c3 */ /* 0x000e620000008800 */
[----:B------:R-:W-:Y:S01]  /*1370*/  UMOV UR6, 0x400 ;  /* 0x0000040000067882 */ /* 0x000fe20000000000 */
[----:B------:R-:W-:Y:S01]  /*1380*/  SHF.L.U32 R33, R2, 0x1, RZ ;  /* 0x0000000102217819 */ /* 0x000fe200000006ff */
[----:B------:R-:W-:Y:S01]  /*1390*/  UIADD3 UR6, UPT, UPT, UR6, 0xc80, URZ ;  /* 0x00000c8006067890 */ /* 0x000fe2000fffe0ff */
[----:B0-----:R-:W-:Y:S02]  /*13a0*/  MOV R32, UR9 ;  /* 0x0000000900207c02 */ /* 0x001fe40008000f00 */
[----:B------:R-:W-:Y:S02]  /*13b0*/  MOV R56, UR9 ;  /* 0x0000000900387c02 */ /* 0x000fe40008000f00 */
[----:B------:R-:W-:Y:S02]  /*13c0*/  LEA R33, P1, R32, R33, 0x5 ;  /* 0x0000002120217211 */ /* 0x000fe400078228ff */
[----:B------:R-:W-:-:S04]  /*13d0*/  MOV R55, UR5 ;  /* 0x0000000500377c02 */ /* 0x000fc80008000f00 */
        /* <DEDUP_REMOVED lines=8> */
.L_x_796:
[----:B------:R-:W-:Y:S05]  /*1460*/  BSYNC.RECONVERGENT B0 ;  /* 0x0000000000007941 */ /* 0x000fea0003800200 */
.L_x_795:
[----:B01----:R-:W0:Y:S01]  /*1470*/  LDS.64 R30, [R7] ;  /* 0x00000000071e7984 */ /* 0x003e220000000a00 */
[----:B------:R-:W0:Y:S01]  /*1480*/  LDCU UR5, c[0x0][0x3a0] ;  /* 0x00007400ff0577ac */ /* 0x000e220008000800 */
[----:B------:R-:W-:Y:S02]  /*1490*/  SHF.L.U32 R33, R26, 0x10, RZ ;  /* 0x000000101a217819 */ /* 0x000fe400000006ff */
[----:B------:R-:W-:Y:S01]  /*14a0*/  SHF.L.U32 R28, R28, 0x10, RZ ;  /* 0x000000101c1c7819 */ /* 0x000fe200000006ff */
[----:B------:R-:W1:Y:S01]  /*14b0*/  LDCU.64 UR6, c[0x0][0x380] ;  /* 0x00007000ff0677ac */ /* 0x000e620008000a00 */
[----:B------:R-:W-:Y:S02]  /*14c0*/  SHF.L.U32 R51, R51, 0x10, RZ ;  /* 0x0000001033337819 */ /* 0x000fe400000006ff */
[----:B------:R-:W-:Y:S01]  /*14d0*/  SHF.L.U32 R34, R34, 0x10, RZ ;  /* 0x0000001022227819 */ /* 0x000fe200000006ff */
[----:B------:R-:W-:Y:S01]  /*14e0*/  UIADD3 UR9, UPT, UPT, UR9, 0xa, URZ ;  /* 0x0000000a09097890 */ /* 0x000fe2000fffe0ff */
[----:B------:R-:W-:Y:S01]  /*14f0*/  SHF.L.U32 R54, R54, 0x10, RZ ;  /* 0x0000001036367819 */ /* 0x000fe200000006ff */
[----:B------:R-:W-:Y:S01]  /*1500*/  ULOP3.LUT UR4, UR4, 0x1, URZ, 0x3c, !UPT ;  /* 0x0000000104047892 */ /* 0x000fe2000f8e3cff */
[----:B------:R-:W-:-:S02]  /*1510*/  SHF.L.U32 R35, R35, 0x10, RZ ;  /* 0x0000001023237819 */ /* 0x000fc400000006ff */
[----:B------:R-:W-:Y:S02]  /*1520*/  SHF.L.U32 R27, R27, 0x10, RZ ;  /* 0x000000101b1b7819 */ /* 0x000fe400000006ff */
[----:B-1----:R-:W-:-:S04]  /*1530*/  IADD3 R8, P1, PT, R8, UR6, RZ ;  /* 0x0000000608087c10 */ /* 0x002fc8000ff3e0ff */
[----:B------:R-:W-:Y:S01]  /*1540*/  IADD3.X R9, PT, PT, R9, UR7, RZ, P1, !PT ;  /* 0x0000000709097c10 */ /* 0x000fe20008ffe4ff */
[----:B------:R-:W1:Y:S01]  /*1550*/  LDCU.64 UR6, c[0x0][0x3a8] ;  /* 0x00007500ff0677ac */ /* 0x000e620008000a00 */
[----:B0-----:R-:W-:Y:S01]  /*1560*/  FADD.FTZ R31, R31, UR5 ;  /* 0x000000051f1f7e21 */ /* 0x001fe20008010000 */
        /* <DEDUP_REMOVED lines=16> */
[----:B-1----:R-:W-:Y:S01]  /*1670*/  UISETP.GE.U32.AND UP0, UPT, UR9, UR6, UPT ;  /* 0x000000060900728c */ /* 0x002fe2000bf06070 */
[----:B------:R-:W-:-:S03]  /*1680*/  UMOV UR5, UR10 ;  /* 0x0000000a00057c82 */ /* 0x000fc60008000000 */
[----:B------:R-:W-:Y:S01]  /*1690*/  UISETP.GE.AND.EX UP0, UPT, UR10, UR7, UPT, UP0 ;  /* 0x000000070a00728c */ /* 0x000fe2000bf06300 */
[C---:B0-----:R-:W-:Y:S01]  /*16a0*/  FMUL.FTZ R17, R31.reuse, R0 ;  /* 0x000000001f117220 */ /* 0x041fe20000410000 */
[C---:B------:R-:W-:Y:S01]  /*16b0*/  FMUL.FTZ R21, R31.reuse, R56 ;  /* 0x000000381f157220 */ /* 0x040fe20000410000 */
[----:B------:R-:W-:Y:S01]  /*16c0*/  FADD.FTZ R56, R36, -R30 ;  /* 0x8000001e24387221 */ /* 0x000fe20000010000 */
[----:B------:R-:W-:Y:S01]  /*16d0*/  FMUL.FTZ R13, R31, R58 ;  /* 0x0000003a1f0d7220 */ /* 0x000fe20000410000 */
[----:B------:R-:W-:Y:S01]  /*16e0*/  FFMA.FTZ R17, R17, R33, R28 ;  /* 0x0000002111117223 */ /* 0x000fe2000001001c */
[----:B------:R-:W-:Y:S01]  /*16f0*/  FMUL.FTZ R55, R31, R40 ;  /* 0x000000281f377220 */ /* 0x000fe20000410000 */
[----:B------:R-:W-:Y:S01]  /*1700*/  SHF.L.U32 R40, R29, 0x10, RZ ;  /* 0x000000101d287819 */ /* 0x000fe200000006ff */
[--C-:B------:R-:W-:Y:S01]  /*1710*/  FADD.FTZ R58, R10, -R30.reuse ;  /* 0x8000001e0a3a7221 */ /* 0x100fe20000010000 */
[----:B------:R-:W-:Y:S01]  /*1720*/  FMUL.FTZ R36, R17, -1.4426950216293334961 ;  /* 0xbfb8aa3b11247820 */ /* 0x000fe20000410000 */
[--C-:B------:R-:W-:Y:S01]  /*1730*/  FADD.FTZ R29, R12, -R30.reuse ;  /* 0x8000001e0c1d7221 */ /* 0x100fe20000010000 */
[C---:B------:R-:W-:Y:S01]  /*1740*/  FMUL.FTZ R57, R31.reuse, R44 ;  /* 0x0000002c1f397220 */ /* 0x040fe20000410000 */
[C---:B------:R-:W-:Y:S01]  /*1750*/  FMUL.FTZ R0, R31.reuse, R26 ;  /* 0x0000001a1f007220 */ /* 0x040fe20000410000 */
[----:B------:R-:W-:Y:S01]  /*1760*/  FMUL.FTZ R25, R31, R32 ;  /* 0x000000201f197220 */ /* 0x000fe20000410000 */
[--C-:B------:R-:W-:Y:S01]  /*1770*/  FADD.FTZ R44, R18, -R30.reuse ;  /* 0x8000001e122c7221 */ /* 0x100fe20000010000 */
[----:B------:R-:W-:Y:S01]  /*1780*/  FADD.FTZ R12, R39, -R30 ;  /* 0x8000001e270c7221 */ /* 0x000fe20000010000 */
[----:B------:R-:W0:Y:S01]  /*1790*/  MUFU.EX2 R36, R36 ;  /* 0x0000002400247308 */ /* 0x000e220000000800 */
[----:B------:R-:W-:Y:S01]  /*17a0*/  FMUL.FTZ R59, R31, R48 ;  /* 0x000000301f3b7220 */ /* 0x000fe20000410000 */
[----:B------:R-:W-:Y:S01]  /*17b0*/  FFMA.FTZ R26, R33, R55, R28 ;  /* 0x00000037211a7223 */ /* 0x000fe2000001001c */
[--C-:B------:R-:W-:Y:S01]  /*17c0*/  FADD.FTZ R18, R43, -R30.reuse ;  /* 0x8000001e2b127221 */ /* 0x100fe20000010000 */
[--C-:B------:R-:W-:Y:S01]  /*17d0*/  FADD.FTZ R10, R47, -R30.reuse ;  /* 0x8000001e2f0a7221 */ /* 0x100fe20000010000 */
[C---:B------:R-:W-:Y:S01]  /*17e0*/  FMUL.FTZ R11, R31.reuse, R58 ;  /* 0x0000003a1f0b7220 */ /* 0x040fe20000410000 */
[--C-:B------:R-:W-:Y:S01]  /*17f0*/  FADD.FTZ R48, R22, -R30.reuse ;  /* 0x8000001e16307221 */ /* 0x100fe20000010000 */
[C---:B------:R-:W-:Y:S01]  /*1800*/  FMUL.FTZ R55, R31.reuse, R60 ;  /* 0x0000003c1f377220 */ /* 0x040fe20000410000 */
[----:B------:R-:W-:Y:S01]  /*1810*/  FMUL.FTZ R58, R31, R29 ;  /* 0x0000001d1f3a7220 */ /* 0x000fe20000410000 */
[----:B------:R-:W-:Y:S01]  /*1820*/  FADD.FTZ R60, R15, -R30 ;  /* 0x8000001e0f3c7221 */ /* 0x000fe20000010000 */
[C-C-:B------:R-:W-:Y:S01]  /*1830*/  FFMA.FTZ R0, R33.reuse, R0, R28.reuse ;  /* 0x0000000021007223 */ /* 0x140fe2000001001c */
[C-C-:B------:R-:W-:Y:S01]  /*1840*/  FFMA.FTZ R25, R33.reuse, R25, R28.reuse ;  /* 0x0000001921197223 */ /* 0x140fe2000001001c */
[C-C-:B------:R-:W-:Y:S01]  /*1850*/  FFMA.FTZ R21, R33.reuse, R21, R28.reuse ;  /* 0x0000001521157223 */ /* 0x140fe2000001001c */
[C-C-:B------:R-:W-:Y:S01]  /*1860*/  FFMA.FTZ R13, R33.reuse, R13, R28.reuse ;  /* 0x0000000d210d7223 */ /* 0x140fe2000001001c */
[--C-:B------:R-:W-:Y:S01]  /*1870*/  FFMA.FTZ R32, R33, R57, R28.reuse ;  /* 0x0000003921207223 */ /* 0x100fe2000001001c */
[----:B------:R-:W-:Y:S01]  /*1880*/  FMUL.FTZ R43, R31, R12 ;  /* 0x0000000c1f2b7220 */ /* 0x000fe20000410000 */
[----:B------:R-:W-:Y:S01]  /*1890*/  FFMA.FTZ R28, R33, R59, R28 ;  /* 0x0000003b211c7223 */ /* 0x000fe2000001001c */
[----:B------:R-:W-:Y:S01]  /*18a0*/  FFMA.FTZ R22, R11, R51, R34 ;  /* 0x000000330b167223 */ /* 0x000fe20000010022 */
[C---:B------:R-:W-:Y:S01]  /*18b0*/  FMUL.FTZ R47, R31.reuse, R18 ;  /* 0x000000121f2f7220 */ /* 0x040fe20000410000 */
[C---:B------:R-:W-:Y:S01]  /*18c0*/  FMUL.FTZ R57, R31.reuse, R10 ;  /* 0x0000000a1f397220 */ /* 0x040fe20000410000 */
[C---:B------:R-:W-:Y:S01]  /*18d0*/  FMUL.FTZ R14, R31.reuse, R14 ;  /* 0x0000000e1f0e7220 */ /* 0x040fe20000410000 */
[C---:B------:R-:W-:Y:S01]  /*18e0*/  FMUL.FTZ R29, R31.reuse, R44 ;  /* 0x0000002c1f1d7220 */ /* 0x040fe20000410000 */
[C---:B------:R-:W-:Y:S01]  /*18f0*/  FMUL.FTZ R11, R31.reuse, R48 ;  /* 0x000000301f0b7220 */ /* 0x040fe20000410000 */
[----:B------:R-:W-:Y:S01]  /*1900*/  FMUL.FTZ R33, R31, R56 ;  /* 0x000000381f217220 */ /* 0x000fe20000410000 */
[--C-:B------:R-:W-:Y:S01]  /*1910*/  FFMA.FTZ R10, R58, R54, R35.reuse ;  /* 0x000000363a0a7223 */ /* 0x100fe20000010023 */
[----:B------:R-:W-:Y:S01]  /*1920*/  FFMA.FTZ R12, R55, R27, R40 ;  /* 0x0000001b370c7223 */ /* 0x000fe20000010028 */
[----:B------:R-:W-:Y:S01]  /*1930*/  FMUL.FTZ R60, R31, R60 ;  /* 0x0000003c1f3c7220 */ /* 0x000fe20000410000 */
[----:B------:R-:W-:Y:S01]  /*1940*/  FFMA.FTZ R44, R51, R43, R34 ;  /* 0x0000002b332c7223 */ /* 0x000fe20000010022 */
[----:B------:R-:W-:Y:S01]  /*1950*/  FADD.FTZ R48, R19, -R30 ;  /* 0x8000001e13307221 */ /* 0x000fe20000010000 */
[----:B------:R-:W-:Y:S01]  /*1960*/  FFMA.FTZ R43, R51, R47, R34 ;  /* 0x0000002f332b7223 */ /* 0x000fe20000010022 */
[----:B------:R-:W-:Y:S01]  /*1970*/  FADD.FTZ R19, R23, -R30 ;  /* 0x8000001e17137221 */ /* 0x000fe20000010000 */
[C-C-:B------:R-:W-:Y:S01]  /*1980*/  FFMA.FTZ R14, R51.reuse, R14, R34.reuse ;  /* 0x0000000e330e7223 */ /* 0x140fe20000010022 */
[C-C-:B------:R-:W-:Y:S01]  /*1990*/  FFMA.FTZ R29, R51.reuse, R29, R34.reuse ;  /* 0x0000001d331d7223 */ /* 0x140fe20000010022 */
[C-C-:B------:R-:W-:Y:S01]  /*19a0*/  FFMA.FTZ R18, R51.reuse, R11, R34.reuse ;  /* 0x0000000b33127223 */ /* 0x140fe20000010022 */
[----:B------:R-:W-:Y:S01]  /*19b0*/  FFMA.FTZ R33, R51, R33, R34 ;  /* 0x0000002133217223 */ /* 0x000fe20000010022 */
[----:B------:R-:W-:Y:S01]  /*19c0*/  FMUL.FTZ R47, R10, -1.4426950216293334961 ;  /* 0xbfb8aa3b0a2f7820 */ /* 0x000fe20000410000 */
[----:B------:R-:W-:Y:S01]  /*19d0*/  FADD.FTZ R58, R42, -R30 ;  /* 0x8000001e2a3a7221 */ /* 0x000fe20000010000 */
[----:B------:R-:W-:Y:S01]  /*19e0*/  FMUL.FTZ R59, R31, R16 ;  /* 0x000000101f3b7220 */ /* 0x000fe20000410000 */
[----:B------:R-:W-:Y:S01]  /*19f0*/  FMUL.FTZ R55, R12, -1.4426950216293334961 ;  /* 0xbfb8aa3b0c377820 */ /* 0x000fe20000410000 */
[----:B------:R-:W-:Y:S01]  /*1a00*/  FFMA.FTZ R34, R51, R57, R34 ;  /* 0x0000003933227223 */ /* 0x000fe20000010022 */
[----:B------:R-:W-:Y:S01]  /*1a10*/  FADD.FTZ R56, R37, -R30 ;  /* 0x8000001e25387221 */ /* 0x000fe20000010000 */
[----:B------:R-:W-:Y:S01]  /*1a20*/  FFMA.FTZ R16, R27, R60, R40 ;  /* 0x0000003c1b107223 */ /* 0x000fe20000010028 */
[C---:B------:R-:W-:Y:S01]  /*1a30*/  FMUL.FTZ R57, R31.reuse, R50 ;  /* 0x000000321f397220 */ /* 0x040fe20000410000 */
[C---:B------:R-:W-:Y:S01]  /*1a40*/  FMUL.FTZ R42, R31.reuse, R48 ;  /* 0x000000301f2a7220 */ /* 0x040fe20000410000 */
[C---:B------:R-:W-:Y:S01]  /*1a50*/  FMUL.FTZ R19, R31.reuse, R19 ;  /* 0x000000131f137220 */ /* 0x040fe20000410000 */
[----:B------:R1:W-:Y:S01]  /*1a60*/  MUFU.EX2 R15, R47 ;  /* 0x0000002f000f7308 */ /* 0x0003e20000000800 */
[----:B------:R-:W-:Y:S01]  /*1a70*/  FMUL.FTZ R51, R31, R58 ;  /* 0x0000003a1f337220 */ /* 0x000fe20000410000 */
[----:B------:R-:W-:Y:S01]  /*1a80*/  FMUL.FTZ R58, R16, -1.4426950216293334961 ;  /* 0xbfb8aa3b103a7820 */ /* 0x000fe20000410000 */
[--C-:B------:R-:W-:Y:S01]  /*1a90*/  FADD.FTZ R60, R38, -R30.reuse ;  /* 0x8000001e263c7221 */ /* 0x100fe20000010000 */
[----:B------:R-:W-:Y:S01]  /*1aa0*/  FADD.FTZ R38, R41, -R30 ;  /* 0x8000001e29267221 */ /* 0x000fe20000010000 */
[----:B------:R-:W-:Y:S01]  /*1ab0*/  FMUL.FTZ R39, R22, -1.4426950216293334961 ;  /* 0xbfb8aa3b16277820 */ /* 0x000fe20000410000 */
[----:B------:R-:W-:Y:S01]  /*1ac0*/  FMUL.FTZ R37, R0, -1.4426950216293334961 ;  /* 0xbfb8aa3b00257820 */ /* 0x000fe20000410000 */
[C---:B------:R-:W-:Y:S01]  /*1ad0*/  FMUL.FTZ R41, R31.reuse, R20 ;  /* 0x000000141f297220 */ /* 0x040fe20000410000 */
[----:B------:R2:W-:Y:S01]  /*1ae0*/  MUFU.EX2 R11, R55 ;  /* 0x00000037000b7308 */ /* 0x0005e20000000800 */
[----:B-1----:R-:W-:Y:S01]  /*1af0*/  FMUL.FTZ R47, R31, R56 ;  /* 0x000000381f2f7220 */ /* 0x002fe20000410000 */
[----:B------:R-:W-:Y:S01]  /*1b00*/  FFMA.FTZ R56, R27, R57, R40 ;  /* 0x000000391b387223 */ /* 0x000fe20000010028 */
[----:B0-----:R-:W-:Y:S01]  /*1b10*/  FADD.FTZ R57, R36, 1 ;  /* 0x3f80000024397421 */ /* 0x001fe20000010000 */
[----:B------:R-:W-:Y:S01]  /*1b20*/  FADD.FTZ R36, R45, -R30 ;  /* 0x8000001e2d247221 */ /* 0x000fe20000010000 */
[C---:B------:R-:W-:Y:S01]  /*1b30*/  FMUL.FTZ R45, R31.reuse, R24 ;  /* 0x000000181f2d7220 */ /* 0x040fe20000410000 */
[C---:B------:R-:W-:Y:S01]  /*1b40*/  FMUL.FTZ R60, R31.reuse, R60 ;  /* 0x0000003c1f3c7220 */ /* 0x040fe20000410000 */
[C---:B------:R-:W-:Y:S01]  /*1b50*/  FMUL.FTZ R38, R31.reuse, R38 ;  /* 0x000000261f267220 */ /* 0x040fe20000410000 */
[----:B------:R-:W0:Y:S01]  /*1b60*/  MUFU.EX2 R39, R39 ;  /* 0x0000002700277308 */ /* 0x000e220000000800 */
[----:B--2---:R-:W-:Y:S01]  /*1b70*/  FMUL.FTZ R55, R31, R46 ;  /* 0x0000002e1f377220 */ /* 0x004fe20000410000 */
[C-C-:B------:R-:W-:Y:S01]  /*1b80*/  FFMA.FTZ R46, R27.reuse, R42, R40.reuse ;  /* 0x0000002a1b2e7223 */ /* 0x140fe20000010028 */
[--C-:B------:R-:W-:Y:S01]  /*1b90*/  FFMA.FTZ R42, R27, R19, R40.reuse ;  /* 0x000000131b2a7223 */ /* 0x100fe20000010028 */
[----:B------:R-:W-:Y:S01]  /*1ba0*/  FMUL.FTZ R36, R31, R36 ;  /* 0x000000241f247220 */ /* 0x000fe20000410000 */
[--C-:B------:R-:W-:Y:S01]  /*1bb0*/  FFMA.FTZ R48, R54, R59, R35.reuse ;  /* 0x0000003b36307223 */ /* 0x100fe20000010023 */
[----:B------:R-:W-:Y:S01]  /*1bc0*/  FMUL.FTZ R23, R14, -1.4426950216293334961 ;  /* 0xbfb8aa3b0e177820 */ /* 0x000fe20000410000 */
[C-C-:B------:R-:W-:Y:S01]  /*1bd0*/  FFMA.FTZ R50, R27.reuse, R55, R40.reuse ;  /* 0x000000371b327223 */ /* 0x140fe20000010028 */
[----:B------:R1:W2:Y:S01]  /*1be0*/  MUFU.EX2 R19, R58 ;  /* 0x0000003a00137308 */ /* 0x0002a20000000800 */
[----:B------:R-:W-:Y:S01]  /*1bf0*/  FMUL.FTZ R55, R48, -1.4426950216293334961 ;  /* 0xbfb8aa3b30377820 */ /* 0x000fe20000410000 */
[--C-:B------:R-:W-:Y:S01]  /*1c00*/  FFMA.FTZ R24, R54, R41, R35.reuse ;  /* 0x0000002936187223 */ /* 0x100fe20000010023 */
[C-C-:B------:R-:W-:Y:S01]  /*1c10*/  FFMA.FTZ R47, R27.reuse, R47, R40.reuse ;  /* 0x0000002f1b2f7223 */ /* 0x140fe20000010028 */
[----:B------:R-:W-:Y:S01]  /*1c20*/  FFMA.FTZ R51, R27, R51, R40 ;  /* 0x000000331b337223 */ /* 0x000fe20000010028 */
[----:B------:R-:W-:Y:S01]  /*1c30*/  FMUL.FTZ R40, R29, -1.4426950216293334961 ;  /* 0xbfb8aa3b1d287820 */ /* 0x000fe20000410000 */
[----:B------:R-:W-:Y:S01]  /*1c40*/  FMUL.FTZ R27, R25, -1.4426950216293334961 ;  /* 0xbfb8aa3b191b7820 */ /* 0x000fe20000410000 */
[----:B------:R-:W-:Y:S01]  /*1c50*/  FMUL.FTZ R20, R46, -1.4426950216293334961 ;  /* 0xbfb8aa3b2e147820 */ /* 0x000fe20000410000 */
[----:B------:R-:W3:Y:S01]  /*1c60*/  MUFU.EX2 R37, R37 ;  /* 0x0000002500257308 */ /* 0x000ee20000000800 */
[----:B-1----:R-:W-:Y:S01]  /*1c70*/  FADD.FTZ R58, R49, -R30 ;  /* 0x8000001e313a7221 */ /* 0x002fe20000010000 */
[----:B0-----:R-:W-:Y:S01]  /*1c80*/  FADD.FTZ R49, R39, 1 ;  /* 0x3f80000027317421 */ /* 0x001fe20000010000 */
[C-C-:B------:R-:W-:Y:S01]  /*1c90*/  FFMA.FTZ R39, R54.reuse, R60, R35.reuse ;  /* 0x0000003c36277223 */ /* 0x140fe20000010023 */
[C-C-:B------:R-:W-:Y:S01]  /*1ca0*/  FFMA.FTZ R38, R54.reuse, R38, R35.reuse ;  /* 0x0000002636267223 */ /* 0x140fe20000010023 */
[----:B------:R-:W-:Y:S01]  /*1cb0*/  FMUL.FTZ R58, R31, R58 ;  /* 0x0000003a1f3a7220 */ /* 0x000fe20000410000 */
[----:B------:R-:W-:-:S02]  /*1cc0*/  FFMA.FTZ R36, R54, R36, R35 ;  /* 0x0000002436247223 */ /* 0x000fc40000010023 */
[----:B------:R3:W0:Y:S01]  /*1cd0*/  MUFU.RCP R30, R57 ;  /* 0x00000039001e7308 */ /* 0x0006220000001000 */
[----:B--2---:R-:W-:Y:S01]  /*1ce0*/  FADD.FTZ R59, R19, 1 ;  /* 0x3f800000133b7421 */ /* 0x004fe20000010000 */
[----:B------:R-:W-:-:S06]  /*1cf0*/  FMUL.FTZ R19, R26, -1.4426950216293334961 ;  /* 0xbfb8aa3b1a137820 */ /* 0x000fcc0000410000 */
[----:B------:R-:W-:Y:S01]  /*1d00*/  MUFU.EX2 R23, R23 ;  /* 0x0000001700177308 */ /* 0x000fe20000000800 */
[----:B---3--:R-:W-:Y:S01]  /*1d10*/  FADD.FTZ R57, R37, 1 ;  /* 0x3f80000025397421 */ /* 0x008fe20000010000 */
[----:B------:R-:W-:-:S06]  /*1d20*/  FMUL.FTZ R37, R13, -1.4426950216293334961 ;  /* 0xbfb8aa3b0d257820 */ /* 0x000fcc0000410000 */
[----:B------:R-:W1:Y:S01]  /*1d30*/  MUFU.EX2 R55, R55 ;  /* 0x0000003700377308 */ /* 0x000e620000000800 */
[----:B0-----:R-:W-:Y:S01]  /*1d40*/  FMUL.FTZ R31, R17, R30 ;  /* 0x0000001e111f7220 */ /* 0x001fe20000410000 */
[--C-:B------:R-:W-:Y:S01]  /*1d50*/  FFMA.FTZ R30, R54, R45, R35.reuse ;  /* 0x0000002d361e7223 */ /* 0x100fe20000010023 */
[----:B------:R-:W-:Y:S01]  /*1d60*/  FADD.FTZ R45, R11, 1 ;  /* 0x3f8000000b2d7421 */ /* 0x000fe20000010000 */
[----:B------:R-:W-:Y:S01]  /*1d70*/  FMUL.FTZ R17, R24, -1.4426950216293334961 ;  /* 0xbfb8aa3b18117820 */ /* 0x000fe20000410000 */
[----:B------:R-:W-:Y:S01]  /*1d80*/  FFMA.FTZ R54, R54, R58, R35 ;  /* 0x0000003a36367223 */ /* 0x000fe20000010023 */
[----:B------:R-:W-:Y:S01]  /*1d90*/  FMUL.FTZ R35, R21, -1.4426950216293334961 ;  /* 0xbfb8aa3b15237820 */ /* 0x000fe20000410000 */
[----:B------:R-:W-:Y:S01]  /*1da0*/  FMUL.FTZ R11, R18, -1.4426950216293334961 ;  /* 0xbfb8aa3b120b7820 */ /* 0x000fe20000410000 */
[----:B------:R0:W2:Y:S08]  /*1db0*/  MUFU.RCP R41, R49 ;  /* 0x0000003100297308 */ /* 0x0000b00000001000 */
[----:B------:R-:W3:Y:S01]  /*1dc0*/  MUFU.RCP R45, R45 ;  /* 0x0000002d002d7308 */ /* 0x000ee20000001000 */
[----:B0-----:R-:W-:Y:S01]  /*1dd0*/  FADD.FTZ R49, R15, 1 ;  /* 0x3f8000000f317421 */ /* 0x001fe20000010000 */
[----:B-1----:R-:W-:-:S06]  /*1de0*/  FADD.FTZ R61, R55, 1 ;  /* 0x3f800000373d7421 */ /* 0x002fcc0000010000 */
[----:B------:R-:W-:Y:S01]  /*1df0*/  MUFU.EX2 R17, R17 ;  /* 0x0000001100117308 */ /* 0x000fe20000000800 */
[----:B--2---:R-:W-:Y:S01]  /*1e00*/  FMUL.FTZ R58, R22, R41 ;  /* 0x00000029163a7220 */ /* 0x004fe20000410000 */
[----:B------:R-:W-:-:S04]  /*1e10*/  FMUL.FTZ R22, R42, -1.4426950216293334961 ;  /* 0xbfb8aa3b2a167820 */ /* 0x000fc80000410000 */
[----:B------:R-:W-:Y:S02]  /*1e20*/  F2FP.BF16.F32.PACK_AB R58, R58, R31 ;  /* 0x0000001f3a3a723e */ /* 0x000fe400000010ff */
[----:B------:R-:W-:Y:S01]  /*1e30*/  MUFU.EX2 R40, R40 ;  /* 0x0000002800287308 */ /* 0x000fe20000000800 */
[----:B---3--:R-:W-:Y:S01]  /*1e40*/  FMUL.FTZ R15, R12, R45 ;  /* 0x0000002d0c0f7220 */ /* 0x008fe20000410000 */
[----:B------:R-:W-:-:S06]  /*1e50*/  FMUL.FTZ R12, R30, -1.4426950216293334961 ;  /* 0xbfb8aa3b1e0c7820 */ /* 0x000fcc0000410000 */
[----:B------:R0:W1:Y:S08]  /*1e60*/  MUFU.RCP R45, R57 ;  /* 0x00000039002d7308 */ /* 0x0000700000001000 */
[----:B------:R-:W-:Y:S01]  /*1e70*/  MUFU.EX2 R27, R27 ;  /* 0x0000001b001b7308 */ /* 0x000fe20000000800 */
[----:B0-----:R-:W-:-:S07]  /*1e80*/  FADD.FTZ R57, R23, 1 ;  /* 0x3f80000017397421 */ /* 0x001fce0000010000 */
[----:B------:R-:W-:Y:S01]  /*1e90*/  MUFU.EX2 R20, R20 ;  /* 0x0000001400147308 */ /* 0x000fe20000000800 */
[----:B-1----:R-:W-:Y:S01]  /*1ea0*/  FMUL.FTZ R45, R0, R45 ;  /* 0x0000002d002d7220 */ /* 0x002fe20000410000 */
[----:B------:R-:W-:-:S06]  /*1eb0*/  FMUL.FTZ R0, R39, -1.4426950216293334961 ;  /* 0xbfb8aa3b27007820 */ /* 0x000fcc0000410000 */
[----:B------:R-:W-:Y:S08]  /*1ec0*/  MUFU.EX2 R35, R35 ;  /* 0x0000002300237308 */ /* 0x000ff00000000800 */
[----:B------:R0:W1:Y:S08]  /*1ed0*/  MUFU.RCP R23, R57 ;  /* 0x0000003900177308 */ /* 0x0000700000001000 */
[----:B------:R2:W3:Y:S01]  /*1ee0*/  MUFU.RCP R55, R61 ;  /* 0x0000003d00377308 */ /* 0x0004e20000001000 */
[----:B0-----:R-:W-:Y:S01]  /*1ef0*/  FADD.FTZ R57, R17, 1 ;  /* 0x3f80000011397421 */ /* 0x001fe20000010000 */
[----:B------:R-:W-:-:S06]  /*1f00*/  FMUL.FTZ R17, R32, -1.4426950216293334961 ;  /* 0xbfb8aa3b20117820 */ /* 0x000fcc0000410000 */
[----:B------:R-:W0:Y:S01]  /*1f10*/  MUFU.EX2 R12, R12 ;  /* 0x0000000c000c7308 */ /* 0x000e220000000800 */
[----:B--2---:R-:W-:Y:S01]  /*1f20*/  FADD.FTZ R61, R40, 1 ;  /* 0x3f800000283d7421 */ /* 0x004fe20000010000 */
[----:B-1----:R-:W-:Y:S01]  /*1f30*/  FMUL.FTZ R14, R14, R23 ;  /* 0x000000170e0e7220 */ /* 0x002fe20000410000 */
[----:B------:R-:W-:-:S04]  /*1f40*/  FMUL.FTZ R23, R44, -1.4426950216293334961 ;  /* 0xbfb8aa3b2c177820 */ /* 0x000fc80000410000 */
[----:B------:R-:W-:Y:S01]  /*1f50*/  F2FP.BF16.F32.PACK_AB R14, R14, R45 ;  /* 0x0000002d0e0e723e */ /* 0x000fe200000010ff */
[----:B------:R-:W1:Y:S01]  /*1f60*/  MUFU.RCP R41, R49 ;  /* 0x0000003100297308 */ /* 0x000e620000001000 */
[----:B---3--:R-:W-:Y:S01]  /*1f70*/  FMUL.FTZ R55, R48, R55 ;  /* 0x0000003730377220 */ /* 0x008fe20000410000 */
[----:B------:R-:W-:-:S06]  /*1f80*/  FMUL.FTZ R48, R38, -1.4426950216293334961 ;  /* 0xbfb8aa3b26307820 */ /* 0x000fcc0000410000 */
[----:B------:R-:W2:Y:S01]  /*1f90*/  MUFU.EX2 R22, R22 ;  /* 0x0000001600167308 */ /* 0x000ea20000000800 */
[----:B0-----:R-:W-:-:S07]  /*1fa0*/  FADD.FTZ R12, R12, 1 ;  /* 0x3f8000000c0c7421 */ /* 0x001fce0000010000 */
[----:B------:R0:W3:Y:S01]  /*1fb0*/  MUFU.RCP R40, R61 ;  /* 0x0000003d00287308 */ /* 0x0000e20000001000 */
[----:B-1----:R-:W-:Y:S01]  /*1fc0*/  FMUL.FTZ R60, R10, R41 ;  /* 0x000000290a3c7220 */ /* 0x002fe20000410000 */
[----:B------:R-:W-:Y:S01]  /*1fd0*/  FMUL.FTZ R41, R33, -1.4426950216293334961 ;  /* 0xbfb8aa3b21297820 */ /* 0x000fe20000410000 */
[----:B------:R-:W-:-:S05]  /*1fe0*/  FMUL.FTZ R10, R47, -1.4426950216293334961 ;  /* 0xbfb8aa3b2f0a7820 */ /* 0x000fca0000410000 */
[----:B------:R-:W1:Y:S01]  /*1ff0*/  MUFU.RCP R57, R57 ;  /* 0x0000003900397308 */ /* 0x000e620000001000 */
[----:B0-----:R-:W-:Y:S01]  /*2000*/  FADD.FTZ R61, R35, 1 ;  /* 0x3f800000233d7421 */ /* 0x001fe20000010000 */
[----:B--2---:R-:W-:-:S06]  /*2010*/  FADD.FTZ R22, R22, 1 ;  /* 0x3f80000016167421 */ /* 0x004fcc0000010000 */
[----:B------:R0:W2:Y:S01]  /*2020*/  MUFU.RCP R49, R59 ;  /* 0x0000003b00317308 */ /* 0x0000a20000001000 */
[----:B---3--:R-:W-:-:S07]  /*2030*/  FMUL.FTZ R40, R29, R40 ;  /* 0x000000281d287220 */ /* 0x008fce0000410000 */
[----:B------:R-:W-:Y:S01]  /*2040*/  MUFU.EX2 R11, R11 ;  /* 0x0000000b000b7308 */ /* 0x000fe20000000800 */
[----:B0-----:R-:W-:Y:S01]  /*2050*/  FADD.FTZ R59, R27, 1 ;  /* 0x3f8000001b3b7421 */ /* 0x001fe20000010000 */
[----:B------:R-:W-:Y:S01]  /*2060*/  FADD.FTZ R27, R20, 1 ;  /* 0x3f800000141b7421 */ /* 0x000fe20000010000 */
[----:B-1----:R-:W-:Y:S01]  /*2070*/  FMUL.FTZ R29, R24, R57 ;  /* 0x00000039181d7220 */ /* 0x002fe20000410000 */
[----:B------:R-:W-:Y:S01]  /*2080*/  FMUL.FTZ R20, R43, -1.4426950216293334961 ;  /* 0xbfb8aa3b2b147820 */ /* 0x000fe20000410000 */
[----:B------:R-:W-:-:S03]  /*2090*/  FMUL.FTZ R24, R36, -1.4426950216293334961 ;  /* 0xbfb8aa3b24187820 */ /* 0x000fc60000410000 */
[----:B------:R-:W0:Y:S01]  /*20a0*/  MUFU.RCP R59, R59 ;  /* 0x0000003b003b7308 */ /* 0x000e220000001000 */
[----:B--2---:R-:W-:Y:S01]  /*20b0*/  FMUL.FTZ R49, R16, R49 ;  /* 0x0000003110317220 */ /* 0x004fe20000410000 */
[----:B------:R-:W-:-:S06]  /*20c0*/  FMUL.FTZ R16, R51, -1.4426950216293334961 ;  /* 0xbfb8aa3b33107820 */ /* 0x000fcc0000410000 */
[----:B------:R-:W1:Y:S08]  /*20d0*/  MUFU.EX2 R37, R37 ;  /* 0x0000002500257308 */ /* 0x000e700000000800 */
[----:B------:R-:W2:Y:S01]  /*20e0*/  MUFU.RCP R27, R27 ;  /* 0x0000001b001b7308 */ /* 0x000ea20000001000 */
[----:B0-----:R-:W-:Y:S01]  /*20f0*/  FMUL.FTZ R25, R25, R59 ;  /* 0x0000003b19197220 */ /* 0x001fe20000410000 */
[----:B------:R-:W-:Y:S01]  /*2100*/  FADD.FTZ R59, R11, 1 ;  /* 0x3f8000000b3b7421 */ /* 0x000fe20000010000 */
[----:B------:R-:W-:-:S05]  /*2110*/  FMUL.FTZ R11, R28, -1.4426950216293334961 ;  /* 0xbfb8aa3b1c0b7820 */ /* 0x000fca0000410000 */
[----:B------:R-:W0:Y:S01]  /*2120*/  MUFU.RCP R61, R61 ;  /* 0x0000003d003d7308 */ /* 0x000e220000001000 */
[----:B-1----:R-:W-:-:S07]  /*2130*/  FADD.FTZ R37, R37, 1 ;  /* 0x3f80000025257421 */ /* 0x002fce0000010000 */
[----:B------:R-:W1:Y:S01]  /*2140*/  MUFU.RCP R35, R12 ;  /* 0x0000000c00237308 */ /* 0x000e620000001000 */
[----:B--2---:R-:W-:Y:S01]  /*2150*/  FMUL.FTZ R46, R46, R27 ;  /* 0x0000001b2e2e7220 */ /* 0x004fe20000410000 */
[----:B------:R-:W-:-:S04]  /*2160*/  FMUL.FTZ R27, R50, -1.4426950216293334961 ;  /* 0xbfb8aa3b321b7820 */ /* 0x000fc80000410000 */
[----:B------:R-:W-:Y:S02]  /*2170*/  F2FP.BF16.F32.PACK_AB R29, R29, R46 ;  /* 0x0000002e1d1d723e */ /* 0x000fe400000010ff */
[----:B------:R-:W2:Y:S01]  /*2180*/  MUFU.RCP R57, R22 ;  /* 0x0000001600397308 */ /* 0x000ea20000001000 */
[----:B0-----:R-:W-:Y:S01]  /*2190*/  FMUL.FTZ R21, R21, R61 ;  /* 0x0000003d15157220 */ /* 0x001fe20000410000 */
[----:B------:R-:W-:-:S06]  /*21a0*/  FMUL.FTZ R61, R34, -1.4426950216293334961 ;  /* 0xbfb8aa3b223d7820 */ /* 0x000fcc0000410000 */
[----:B------:R-:W0:Y:S01]  /*21b0*/  MUFU.EX2 R41, R41 ;  /* 0x0000002900297308 */ /* 0x000e220000000800 */
[----:B-1----:R-:W-:Y:S01]  /*21c0*/  FMUL.FTZ R35, R30, R35 ;  /* 0x000000231e237220 */ /* 0x002fe20000410000 */
[----:B------:R-:W-:-:S06]  /*21d0*/  FMUL.FTZ R30, R54, -1.4426950216293334961 ;  /* 0xbfb8aa3b361e7820 */ /* 0x000fcc0000410000 */
[----:B------:R-:W1:Y:S01]  /*21e0*/  MUFU.EX2 R23, R23 ;  /* 0x0000001700177308 */ /* 0x000e620000000800 */
[----:B--2---:R-:W-:Y:S01]  /*21f0*/  FMUL.FTZ R42, R42, R57 ;  /* 0x000000392a2a7220 */ /* 0x004fe20000410000 */
[----:B------:R-:W-:-:S04]  /*2200*/  FMUL.FTZ R57, R56, -1.4426950216293334961 ;  /* 0xbfb8aa3b38397820 */ /* 0x000fc80000410000 */
[----:B------:R-:W-:Y:S02]  /*2210*/  F2FP.BF16.F32.PACK_AB R35, R35, R42 ;  /* 0x0000002a2323723e */ /* 0x000fe400000010ff */
[----:B------:R-:W2:Y:S01]  /*2220*/  MUFU.EX2 R0, R0 ;  /* 0x0000000000007308 */ /* 0x000ea20000000800 */
[----:B0-----:R-:W-:-:S07]  /*2230*/  FADD.FTZ R41, R41, 1 ;  /* 0x3f80000029297421 */ /* 0x001fce0000010000 */
[----:B------:R-:W0:Y:S01]  /*2240*/  MUFU.RCP R37, R37 ;  /* 0x0000002500257308 */ /* 0x000e220000001000 */
[----:B-1----:R-:W-:-:S07]  /*2250*/  FADD.FTZ R23, R23, 1 ;  /* 0x3f80000017177421 */ /* 0x002fce0000010000 */
[----:B------:R-:W1:Y:S01]  /*2260*/  MUFU.EX2 R10, R10 ;  /* 0x0000000a000a7308 */ /* 0x000e620000000800 */
[----:B--2---:R-:W-:-:S07]  /*2270*/  FADD.FTZ R0, R0, 1 ;  /* 0x3f80000000007421 */ /* 0x004fce0000010000 */
[----:B------:R-:W2:Y:S01]  /*2280*/  MUFU.EX2 R19, R19 ;  /* 0x0000001300137308 */ /* 0x000ea20000000800 */
[----:B0-----:R-:W-:-:S07]  /*2290*/  FMUL.FTZ R37, R13, R37 ;  /* 0x000000250d257220 */ /* 0x001fce0000410000 */
[----:B------:R-:W0:Y:S01]  /*22a0*/  MUFU.EX2 R16, R16 ;  /* 0x0000001000107308 */ /* 0x000e220000000800 */
[----:B-1----:R-:W-:-:S07]  /*22b0*/  FADD.FTZ R10, R10, 1 ;  /* 0x3f8000000a0a7421 */ /* 0x002fce0000010000 */
[----:B------:R-:W1:Y:S01]  /*22c0*/  MUFU.EX2 R17, R17 ;  /* 0x0000001100117308 */ /* 0x000e620000000800 */
[----:B--2---:R-:W-:-:S07]  /*22d0*/  FADD.FTZ R19, R19, 1 ;  /* 0x3f80000013137421 */ /* 0x004fce0000010000 */
[----:B------:R-:W2:Y:S01]  /*22e0*/  MUFU.EX2 R20, R20 ;  /* 0x0000001400147308 */ /* 0x000ea20000000800 */
[----:B0-----:R-:W-:-:S07]  /*22f0*/  FADD.FTZ R16, R16, 1 ;  /* 0x3f80000010107421 */ /* 0x001fce0000010000 */
        /* <DEDUP_REMOVED lines=19> */
[----:B-1----:R-:W-:-:S07]  /*2430*/  FMUL.FTZ R18, R18, R59 ;  /* 0x0000003b12127220 */ /* 0x002fce0000410000 */
[----:B------:R-:W1:Y:S01]  /*2440*/  MUFU.RCP R0, R0 ;  /* 0x0000000000007308 */ /* 0x000e620000001000 */
[----:B--2---:R-:W-:-:S05]  /*2450*/  FMUL.FTZ R12, R33, R41 ;  /* 0x00000029210c7220 */ /* 0x004fca0000410000 */
[----:B------:R-:W-:Y:S02]  /*2460*/  F2FP.BF16.F32.PACK_AB R12, R12, R37 ;  /* 0x000000250c0c723e */ /* 0x000fe400000010ff */
        /* <DEDUP_REMOVED lines=16> */
[----:B------:R0:W-:Y:S05]  /*2570*/  STG.E.64 desc[UR12][R8.64+0x3200], R44 ;  /* 0x0032002c08007986 */ /* 0x0001ea000c101b0c */
[----:B------:R-:W3:Y:S01]  /*2580*/  MUFU.RCP R59, R24 ;  /* 0x00000018003b7308 */ /* 0x000ee20000001000 */
[----:B-1----:R-:W-:-:S05]  /*2590*/  FMUL.FTZ R20, R43, R20 ;  /* 0x000000142b147220 */ /* 0x002fca0000410000 */
[----:B------:R-:W-:Y:S02]  /*25a0*/  F2FP.BF16.F32.PACK_AB R20, R20, R17 ;  /* 0x000000111414723e */ /* 0x000fe400000010ff */
[----:B------:R-:W1:Y:S01]  /*25b0*/  MUFU.RCP R11, R11 ;  /* 0x0000000b000b7308 */ /* 0x000e620000001000 */
[----:B--2---:R-:W-:-:S07]  /*25c0*/  FMUL.FTZ R27, R50, R27 ;  /* 0x0000001b321b7220 */ /* 0x004fce0000410000 */
[----:B------:R-:W2:Y:S01]  /*25d0*/  MUFU.RCP R13, R13 ;  /* 0x0000000d000d7308 */ /* 0x000ea20000001000 */
[----:B---3--:R-:W-:Y:S01]  /*25e0*/  FMUL.FTZ R36, R36, R59 ;  /* 0x0000003b24247220 */ /* 0x008fe20000410000 */
[----:B------:R-:W-:Y:S02]  /*25f0*/  F2FP.BF16.F32.PACK_AB R59, R60, R15 ;  /* 0x0000000f3c3b723e */ /* 0x000fe400000010ff */
[----:B------:R-:W-:-:S03]  /*2600*/  F2FP.BF16.F32.PACK_AB R15, R55, R49 ;  /* 0x00000031370f723e */ /* 0x000fc600000010ff */
[----:B------:R0:W-:Y:S01]  /*2610*/  STG.E.64 desc[UR12][R8.64], R58 ;  /* 0x0000003a08007986 */ /* 0x0001e2000c101b0c */
[----:B------:R-:W3:Y:S01]  /*2620*/  MUFU.RCP R33, R22 ;  /* 0x0000001600217308 */ /* 0x000ee20000001000 */
[----:B-1----:R-:W-:Y:S01]  /*2630*/  FMUL.FTZ R11, R28, R11 ;  /* 0x0000000b1c0b7220 */ /* 0x002fe20000410000 */
[----:B------:R-:W-:Y:S01]  /*2640*/  F2FP.BF16.F32.PACK_AB R28, R40, R25 ;  /* 0x00000019281c723e */ /* 0x000fe200000010ff */
[----:B------:R0:W-:Y:S04]  /*2650*/  STG.E.64 desc[UR12][R8.64+0xa00], R14 ;  /* 0x000a000e08007986 */ /* 0x0001e8000c101b0c */
[----:B------:R0:W-:Y:S01]  /*2660*/  STG.E.64 desc[UR12][R8.64+0x1400], R28 ;  /* 0x0014001c08007986 */ /* 0x0001e2000c101b0c */
[----:B------:R-:W1:Y:S01]  /*2670*/  MUFU.RCP R23, R30 ;  /* 0x0000001e00177308 */ /* 0x000e620000001000 */
[----:B--2---:R-:W-:Y:S01]  /*2680*/  FMUL.FTZ R0, R34, R13 ;  /* 0x0000000d22007220 */ /* 0x004fe20000410000 */
[----:B------:R-:W-:-:S02]  /*2690*/  F2FP.BF16.F32.PACK_AB R34, R18, R21 ;  /* 0x000000151222723e */ /* 0x000fc400000010ff */
[----:B------:R-:W-:Y:S02]  /*26a0*/  F2FP.BF16.F32.PACK_AB R13, R39, R10 ;  /* 0x0000000a270d723e */ /* 0x000fe400000010ff */
[----:B------:R-:W-:Y:S01]  /*26b0*/  F2FP.BF16.F32.PACK_AB R21, R36, R27 ;  /* 0x0000001b2415723e */ /* 0x000fe200000010ff */
[----:B------:R0:W-:Y:S01]  /*26c0*/  STG.E.64 desc[UR12][R8.64+0x1e00], R34 ;  /* 0x001e002208007986 */ /* 0x0001e2000c101b0c */
[----:B------:R-:W-:Y:S01]  /*26d0*/  F2FP.BF16.F32.PACK_AB R32, R0, R11 ;  /* 0x0000000b0020723e */ /* 0x000fe200000010ff */
[----:B---3--:R-:W-:Y:S02]  /*26e0*/  FMUL.FTZ R33, R56, R33 ;  /* 0x0000002138217220 */ /* 0x008fe40000410000 */
[----:B------:R0:W-:Y:S04]  /*26f0*/  STG.E.64 desc[UR12][R8.64+0x2800], R12 ;  /* 0x0028000c08007986 */ /* 0x0001e8000c101b0c */
[----:B------:R0:W-:Y:S01]  /*2700*/  STG.E.64 desc[UR12][R8.64+0x3c00], R20 ;  /* 0x003c001408007986 */ /* 0x0001e2000c101b0c */
[----:B-1----:R-:W-:-:S05]  /*2710*/  FMUL.FTZ R54, R54, R23 ;  /* 0x0000001736367220 */ /* 0x002fca0000410000 */
[----:B------:R-:W-:-:S05]  /*2720*/  F2FP.BF16.F32.PACK_AB R33, R54, R33 ;  /* 0x000000213621723e */ /* 0x000fca00000010ff */
[----:B------:R0:W-:Y:S01]  /*2730*/  STG.E.64 desc[UR12][R8.64+0x4600], R32 ;  /* 0x0046002008007986 */ /* 0x0001e2000c101b0c */
[----:B------:R-:W-:Y:S05]  /*2740*/  BRA.U !UP0, `(.L_x_797) ;  /* 0xffffffd908ec7547 */ /* 0x000fea000b83ffff */
[----:B------:R-:W-:Y:S05]  /*2750*/  EXIT ;  /* 0x000000000000794d */ /* 0x000fea0003800000 */
.L_x_798:
        /* <DEDUP_REMOVED lines=10> */
.L_x_1680:


//--------------------- .text._ZN13group_norm_v214gn_cuda_kernelI13__nv_bfloat16Li320ELi1ELi16ELi20ELi1024ELb1ELi64ELi320ELi320ELi4ELb1ELi9ELb0ELb0ENS_16CompileConditionILi1000EEEEEvPT_PKS4_S7_S7_flPfS8_Pj --------------------------
	.section	.text._ZN13group_norm_v214gn_cuda_kernelI13__nv_bfloat16Li320ELi1ELi16ELi20ELi1024ELb1ELi64ELi320ELi320ELi4ELb1ELi9ELb0ELb0ENS_16CompileConditionILi1000EEEEEvPT_PKS4_S7_S7_flPfS8_Pj,"ax",@progbits
	.align	128
        .global         _ZN13group_norm_v214gn_cuda_kernelI13__nv_bfloat16Li320ELi1ELi16ELi20ELi1024ELb1ELi64ELi320ELi320ELi4ELb1ELi9ELb0ELb0ENS_16CompileConditionILi1000EEEEEvPT_PKS4_S7_S7_flPfS8_Pj
        .type           _ZN13group_norm_v214gn_cuda_kernelI13__nv_bfloat16Li320ELi1ELi16ELi20ELi1024ELb1ELi64ELi320ELi320ELi4ELb1ELi9ELb0ELb0ENS_16CompileConditionILi1000EEEEEvPT_PKS4_S7_S7_flPfS8_Pj,@function
        .size           _ZN13group_norm_v214gn_cuda_kernelI13__nv_bfloat16Li320ELi1ELi16ELi20ELi1024ELb1ELi64ELi320ELi320ELi4ELb1ELi9ELb0ELb0ENS_16CompileConditionILi1000EEEEEvPT_PKS4_S7_S7_flPfS8_Pj,(.L_x_1681 - _ZN13group_norm_v214gn_cuda_kernelI13__nv_bfloat16Li320ELi1ELi16ELi20ELi1024ELb1ELi64ELi320ELi320ELi4ELb1ELi9ELb0ELb0ENS_16CompileConditionILi1000EEEEEvPT_PKS4_S7_S7_flPfS8_Pj)
        .other          _ZN13group_norm_v214gn_cuda_kernelI13__nv_bfloat16Li320ELi1ELi16ELi20ELi1024ELb1ELi64ELi320ELi320ELi4ELb1ELi9ELb0ELb0ENS_16CompileConditionILi1000EEEEEvPT_PKS4_S7_S7_flPfS8_Pj,@"STO_CUDA_ENTRY STV_DEFAULT"
_ZN13group_norm_v214gn_cuda_kernelI13__nv_bfloat16Li320ELi1ELi16ELi20ELi1024ELb1ELi64ELi320ELi320ELi4ELb1ELi9ELb0ELb0ENS_16CompileConditionILi1000EEEEEvPT_PKS4_S7_S7_flPfS8_Pj:
.text._ZN13group_norm_v214gn_cuda_kernelI13__nv_bfloat16Li320ELi1ELi16ELi20ELi1024ELb1ELi64ELi320ELi320ELi4ELb1ELi9ELb0ELb0ENS_16CompileConditionILi1000EEEEEvPT_PKS4_S7_S7_flPfS8_Pj:
        /* <DEDUP_REMOVED lines=16> */
[----:B------:R-:W3:Y:S01]  /*0100*/  LDC R18, c[0x0][0x374] ;  /* 0x0000dd00ff127b82 */ /* 0x000ee20000000800 */
[----:B--2---:R-:W-:Y:S02]  /*0110*/  ULEA UR6, UP0, UR10, UR6, 0x2 ;  /* 0x000000060a067291 */ /* 0x004fe4000f8010ff */
[----:B-1----:R-:W-:Y:S02]  /*0120*/  ULEA UR8, UR5, UR4, 0x18 ;  /* 0x0000000405087291 */ /* 0x002fe4000f8ec0ff */
[----:B------:R-:W-:Y:S02]  /*0130*/  UIADD3 UR4, UPT, UPT, UR4, 0xc80, URZ ;  /* 0x00000c8004047890 */ /* 0x000fe4000fffe0ff */
[----:B------:R-:W-:Y:S02]  /*0140*/  ULEA.HI.X UR7, UR10, UR7, URZ, 0x2, UP0 ;  /* 0x000000070a077291 */ /* 0x000fe400080f14ff */
[----:B------:R-:W-:Y:S01]  /*0150*/  MOV R6, UR8 ;  /* 0x0000000800067c02 */ /* 0x000fe20008000f00 */
[----:B------:R-:W-:Y:S01]  /*0160*/  ULEA UR4, UR5, UR4, 0x18 ;  /* 0x0000000405047291 */ /* 0x000fe2000f8ec0ff */
[----:B0-----:R-:W-:-:S02]  /*0170*/  LOP3.LUT R2, R0, 0xffff, RZ, 0xc0, !PT ;  /* 0x0000ffff00027812 */ /* 0x001fc400078ec0ff */
[----:B------:R-:W-:Y:S01]  /*0180*/  SHF.R.U32.HI R3, RZ, 0x2, R0 ;  /* 0x00000002ff037819 */ /* 0x000fe20000011600 */
[----:B------:R-:W0:Y:S01]  /*0190*/  LDCU.64 UR8, c[0x0][0x358] ;  /* 0x00006b00ff0877ac */ /* 0x000e220008000a00 */
[----:B------:R-:W-:Y:S01]  /*01a0*/  SHF.L.U32 R14, R0, 0x3, RZ ;  /* 0x00000003000e7819 */ /* 0x000fe200000006ff */
[----:B------:R-:W-:Y:S01]  /*01b0*/  IMAD R2, R2, 0xcccd, RZ ;  /* 0x0000cccd02027824 */ /* 0x000fe200078e02ff */
[----:B----4-:R-:W-:Y:S01]  /*01c0*/  ISETP.EQ.U32.AND P1, PT, R8, RZ, PT ;  /* 0x000000ff0800720c */ /* 0x010fe20003f22070 */
[----:B------:R-:W-:Y:S01]  /*01d0*/  IMAD R15, R3, 0xc8, R6 ;  /* 0x000000c8030f7824 */ /* 0x000fe200078e0206 */
[----:B------:R-:W-:Y:S02]  /*01e0*/  LOP3.LUT R4, R14, 0x18, RZ, 0xc0, !PT ;  /* 0x000000180e047812 */ /* 0x000fe400078ec0ff */
[----:B------:R-:W-:Y:S02]  /*01f0*/  SHF.R.U32.HI R17, RZ, 0x16, R2 ;  /* 0x00000016ff117819 */ /* 0x000fe40000011602 */
[----:B---3--:R-:W-:-:S02]  /*0200*/  LOP3.LUT P0, RZ, R10, 0xf, RZ, 0xc0, !PT ;  /* 0x0000000f0aff7812 */ /* 0x008fc4000780c0ff */
[----:B------:R-:W-:Y:S02]  /*0210*/  PRMT R2, R17, 0x9910, RZ ;  /* 0x0000991011027816 */ /* 0x000fe400000000ff */
[----:B------:R-:W-:Y:S02]  /*0220*/  SHF.L.U32 R3, R10, 0x6, RZ ;  /* 0x000000060a037819 */ /* 0x000fe400000006ff */
[----:B------:R-:W-:Y:S01]  /*0230*/  IADD3 R15, PT, PT, R15, R4, RZ ;  /* 0x000000040f0f7210 */ /* 0x000fe20007ffe0ff */
[----:B------:R-:W-:Y:S01]  /*0240*/  IMAD R2, R2, 0x50, RZ ;  /* 0x0000005002027824 */ /* 0x000fe200078e02ff */
[----:B------:R-:W-:Y:S02]  /*0250*/  ISETP.EQ.OR.EX P0, PT, R9, RZ, P0, P1 ;  /* 0x000000ff0900720c */ /* 0x000fe40000702710 */
[----:B------:R-:W1:Y:S01]  /*0260*/  LDC.64 R8, c[0x0][0x398] ;  /* 0x0000e600ff087b82 */ /* 0x000e620000000a00 */
[----:B------:R-:W-:Y:S02]  /*0270*/  LOP3.LUT R16, R3, 0x3c0, RZ, 0xc0, !PT ;  /* 0x000003c003107812 */ /* 0x000fe400078ec0ff */
[----:B------:R-:W-:-:S02]  /*0280*/  IADD3 R2, PT, PT, RZ, -R2, RZ ;  /* 0x80000002ff027210 */ /* 0x000fc40007ffe0ff */
[----:B------:R-:W-:Y:S02]  /*0290*/  ISETP.NE.AND P1, PT, R10, RZ, PT ;  /* 0x000000ff0a00720c */ /* 0x000fe40003f25270 */
[----:B------:R-:W-:Y:S02]  /*02a0*/  PRMT R5, R2, 0x7710, RZ ;  /* 0x0000771002057816 */ /* 0x000fe400000000ff */
[----:B------:R-:W-:Y:S02]  /*02b0*/  SHF.L.U32 R22, R0, 0x1, RZ ;  /* 0x0000000100167819 */ /* 0x000fe400000006ff */
[----:B------:R-:W-:Y:S02]  /*02c0*/  IADD3 R2, PT, PT, R5, R0, RZ ;  /* 0x0000000005027210 */ /* 0x000fe40007ffe0ff */
[----:B------:R-:W-:Y:S02]  /*02d0*/  IADD3 R16, PT, PT, R17, R16, RZ ;  /* 0x0000001011107210 */ /* 0x000fe40007ffe0ff */
[----:B------:R-:W-:-:S02]  /*02e0*/  LOP3.LUT R26, R2, 0xffff, RZ, 0xc0, !PT ;  /* 0x0000ffff021a7812 */ /* 0x000fc400078ec0ff */
[----:B------:R-:W-:Y:S02]  /*02f0*/  PRMT R3, R2, 0x9910, RZ ;  /* 0x0000991002037816 */ /* 0x000fe400000000ff */
[----:B------:R-:W-:Y:S01]  /*0300*/  SHF.L.U32 R2, R10, 0x1, RZ ;  /* 0x000000010a027819 */ /* 0x000fe200000006ff */
[C---:B------:R-:W-:Y:S01]  /*0310*/  IMAD R4, R26.reuse, 0x28, R6 ;  /* 0x000000281a047824 */ /* 0x040fe200078e0206 */
[----:B------:R-:W-:Y:S01]  /*0320*/  SHF.L.U32 R26, R26, 0x2, RZ ;  /* 0x000000021a1a7819 */ /* 0x000fe200000006ff */
[----:B------:R-:W2:Y:S01]  /*0330*/  LDC.64 R6, c[0x0][0x390] ;  /* 0x0000e400ff067b82 */ /* 0x000ea20000000a00 */
[----:B------:R-:W-:Y:S01]  /*0340*/  IMAD R3, R3, 0x67, RZ ;  /* 0x0000006703037824 */ /* 0x000fe200078e02ff */
[----:B------:R-:W-:Y:S02]  /*0350*/  LOP3.LUT R25, R2, 0x1e, RZ, 0xc0, !PT ;  /* 0x0000001e02197812 */ /* 0x000fe400078ec0ff */
[----:B------:R-:W-:Y:S01]  /*0360*/  LEA R17, R17, R4, 0x3 ;  /* 0x0000000411117211 */ /* 0x000fe200078e18ff */
[----:B-1----:R-:W-:Y:S01]  /*0370*/  IMAD.WIDE.U32 R8, R26, 0x2, R8 ;  /* 0x000000021a087825 */ /* 0x002fe200078e0008 */
[----:B------:R-:W-:-:S02]  /*0380*/  LOP3.LUT R2, R3, 0xffff, RZ, 0xc0, !PT ;  /* 0x0000ffff03027812 */ /* 0x000fc400078ec0ff */
[----:B------:R-:W-:Y:S02]  /*0390*/  SEL R23, R23, 0x1, !P1 ;  /* 0x0000000117177807 */ /* 0x000fe40004800000 */
[----:B------:R-:W-:Y:S02]  /*03a0*/  SHF.R.U32.HI R2, RZ, 0x9, R2 ;  /* 0x00000009ff027819 */ /* 0x000fe40000011602 */
[----:B------:R-:W-:Y:S02]  /*03b0*/  MOV R4, UR6 ;  /* 0x0000000600047c02 */ /* 0x000fe40008000f00 */
[----:B------:R-:W-:Y:S02]  /*03c0*/  LOP3.LUT R2, R2, 0xffff, RZ, 0xc0, !PT ;  /* 0x0000ffff02027812 */ /* 0x000fe400078ec0ff */
[----:B------:R-:W-:Y:S02]  /*03d0*/  LOP3.LUT R24, R22, 0x1fe, RZ, 0xc0, !PT ;  /* 0x000001fe16187812 */ /* 0x000fe400078ec0ff */
[----:B------:R-:W-:-:S02]  /*03e0*/  IADD3 R25, PT, PT, R14, R25, RZ ;  /* 0x000000190e197210 */ /* 0x000fc40007ffe0ff */
[C---:B------:R-:W-:Y:S02]  /*03f0*/  ISETP.GT.U32.OR P0, PT, R0.reuse, 0xf, P0 ;  /* 0x0000000f0000780c */ /* 0x040fe40000704470 */
[----:B------:R-:W-:Y:S02]  /*0400*/  MOV R5, UR7 ;  /* 0x0000000700057c02 */ /* 0x000fe40008000f00 */
[----:B------:R-:W-:Y:S01]  /*0410*/  LEA.HI R27, R0, UR4, RZ, 0x1f ;  /* 0x00000004001b7c11 */ /* 0x000fe2000f8ff8ff */
[----:B--2---:R-:W-:Y:S01]  /*0420*/  IMAD.WIDE.U32 R6, R26, 0x2, R6 ;  /* 0x000000021a067825 */ /* 0x004fe200078e0006 */
[----:B0-----:R-:W-:-:S07]  /*0430*/  LEA R21, R2, UR4, 0x3 ;  /* 0x0000000402157c11 */ /* 0x001fce000f8e18ff */
.L_x_803:
[----:B------:R-:W0:Y:S01]  /*0440*/  LDCU.64 UR6, c[0x0][0x388] ;  /* 0x00007100ff0677ac */ /* 0x000e220008000a00 */
[----:B---3--:R-:W-:Y:S01]  /*0450*/  MOV R2, R26 ;  /* 0x0000001a00027202 */ /* 0x008fe20000000f00 */
[----:B------:R-:W-:Y:S01]  /*0460*/  IMAD R13, R16, 0x140, RZ ;  /* 0x00000140100d7824 */ /* 0x000fe200078e02ff */
[----:B------:R-:W-:Y:S01]  /*0470*/  MOV R3, RZ ;  /* 0x000000ff00037202 */ /* 0x000fe20000000f00 */
[----:B------:R-:W-:Y:S01]  /*0480*/  IMAD R11, R126, 0x50000, RZ ;  /* 0x000500007e0b7824 */ /* 0x000fe200078e02ff */
[----:B------:R-:W5:Y:S01]  /*0490*/  LDG.E.64.CONSTANT R146, desc[UR8][R8.64] ;  /* 0x0000000808927981 */ /* 0x000f62000c1e9b00 */
[----:B------:R-:W-:-:S03]  /*04a0*/  IMAD.WIDE.U32 R2, R165, 0x50000, R2 ;  /* 0x00050000a5027825 */ /* 0x000fc600078e0002 */
        /* <DEDUP_REMOVED lines=21> */
[----:B------:R0:W4:Y:S01]  /*0600*/  LDG.E.64.CONSTANT R144, desc[UR8][R10.64+0x9600] ;  /* 0x009600080a907981 */ /* 0x000122000c1e9b00 */
[----:B--2---:R-:W-:-:S02]  /*0610*/  PRMT R155, R32, 0x7632, R155 ;  /* 0x00007632209b7816 */ /* 0x004fc4000000009b */
[----:B------:R-:W-:Y:S02]  /*0620*/  SHF.L.U32 R3, R32, 0x10, RZ ;  /* 0x0000001020037819 */ /* 0x000fe400000006ff */
[----:B------:R-:W-:Y:S02]  /*0630*/  SHF.L.U32 R155, R155, 0x10, RZ ;  /* 0x000000109b9b7819 */ /* 0x000fe400000006ff */
[----:B------:R-:W-:Y:S01]  /*0640*/  PRMT R125, R33, 0x7632, R125 ;  /* 0x00007632217d7816 */ /* 0x000fe2000000007d */
[----:B------:R-:W-:Y:S01]  /*0650*/  FADD.FTZ R2, RZ, R3 ;  /* 0x00000003ff027221 */ /* 0x000fe20000010000 */
[----:B------:R-:W-:Y:S01]  /*0660*/  FFMA.FTZ R20, R3, R3, RZ ;  /* 0x0000000303147223 */ /* 0x000fe200000100ff */
[----:B------:R-:W-:Y:S02]  /*0670*/  SHF.L.U32 R127, R33, 0x10, RZ ;  /* 0x00000010217f7819 */ /* 0x000fe400000006ff */
[----:B------:R-:W-:Y:S01]  /*0680*/  FADD.FTZ R2, R2, R155 ;  /* 0x0000009b02027221 */ /* 0x000fe20000010000 */
[----:B------:R-:W-:Y:S01]  /*0690*/  FFMA.FTZ R20, R155, R155, R20 ;  /* 0x0000009b9b147223 */ /* 0x000fe20000010014 */
[----:B------:R-:W-:Y:S01]  /*06a0*/  SHF.L.U32 R125, R125, 0x10, RZ ;  /* 0x000000107d7d7819 */ /* 0x000fe200000006ff */
[----:B------:R1:W5:Y:S01]  /*06b0*/  LDG.E.64.CONSTANT R32, desc[UR8][R6.64] ;  /* 0x0000000806207981 */ /* 0x000362000c1e9b00 */
        /* <DEDUP_REMOVED lines=25> */
[----:B0-----:R-:W-:Y:S01]  /*0850*/  FADD.FTZ R11, R2, R119 ;  /* 0x00000077020b7221 */ /* 0x001fe20000010000 */
        /* <DEDUP_REMOVED lines=189> */
[----:B------:R-:W-:Y:S01]  /*1430*/  BAR.SYNC.DEFER_BLOCKING 0x0 ;  /* 0x0000000000007b1d */ /* 0x000fe20000010000 */
[----:B------:R-:W-:-:S13]  /*1440*/  ISETP.GT.U32.AND P1, PT, R0, 0x3f, PT ;  /* 0x0000003f0000780c */ /* 0x000fda0003f24070 */
[----:B------:R-:W0:Y:S04]  /*1450*/  @!P1 LDS.64 R10, [R15] ;  /* 0x000000000f0a9984 */ /* 0x000e280000000a00 */
[----:B------:R-:W2:Y:S04]  /*1460*/  @!P1 LDS.64 R34, [R15+0x28] ;  /* 0x000028000f229984 */ /* 0x000ea80000000a00 */
[----:B------:R-:W3:Y:S04]  /*1470*/  @!P1 LDS.64 R36, [R15+0x50] ;  /* 0x000050000f249984 */ /* 0x000ee80000000a00 */
[----:B------:R-:W4:Y:S04]  /*1480*/  @!P1 LDS.64 R38, [R15+0x78] ;  /* 0x000078000f269984 */ /* 0x000f280000000a00 */
[----:B------:R-:W1:Y:S01]  /*1490*/  @!P1 LDS.64 R50, [R15+0xa0] ;  /* 0x0000a0000f329984 */ /* 0x000e620000000a00 */
[----:B------:R-:W-:Y:S01]  /*14a0*/  MOV R20, RZ ;  /* 0x000000ff00147202 */ /* 0x000fe20000000f00 */
        /* <DEDUP_REMOVED lines=19> */
[----:B------:R-:W-:Y:S01]  /*15e0*/  @!P1 IMAD R34, R18, R29, UR10 ;  /* 0x0000000a12229e24 */ /* 0x000fe2000f8e021d */
[----:B------:R-:W-:-:S04]  /*15f0*/  ISETP.NE.AND P2, PT, R0, RZ, PT ;  /* 0x000000ff0000720c */ /* 0x000fc80003f45270 */
        /* <DEDUP_REMOVED lines=11> */
.L_x_800:
[----:B------:R-:W2:Y:S04]  /*16b0*/  LD.E.STRONG.GPU R11, desc[UR8][R4.64] ;  /* 0x00000008040b7980 */ /* 0x000ea8000c10f900 */
[----:B--2---:R-:W-:Y:S01]  /*16c0*/  CCTL.IVALL ;  /* 0x00000000ff00798f */ /* 0x004fe20002000000 */
[----:B------:R-:W-:Y:S05]  /*16d0*/  YIELD ;  /* 0x0000000000007946 */ /* 0x000fea0003800000 */
[----:B-----5:R-:W-:-:S04]  /*16e0*/  LOP3.LUT R11, R11, R10, RZ, 0x3c, !PT ;  /* 0x0000000a0b0b7212 */ /* 0x020fc800078e3cff */
[----:B------:R-:W-:-:S13]  /*16f0*/  ISETP.GT.AND P1, PT, R11, -0x1, PT ;  /* 0xffffffff0b00780c */ /* 0x000fda0003f24270 */
[----:B------:R-:W-:Y:S05]  /*1700*/  @P1 BRA `(.L_x_800) ;  /* 0xfffffffc00e81947 */ /* 0x000fea000383ffff */
.L_x_799:
        /* <DEDUP_REMOVED lines=14> */
[----:B------:R-:W-:-:S05]  /*17f0*/  LEA R35, R35, R24, 0x9 ;  /* 0x0000001823237211 */ /* 0x000fca00078e48ff */
[----:B0-----:R-:W-:-:S06]  /*1800*/  IMAD.WIDE.U32 R10, R35, 0x4, R10 ;  /* 0x00000004230a7825 */ /* 0x001fcc00078e000a */
[----:B------:R-:W2:Y:S02]  /*1810*/  LDG.E.64 R10, desc[UR8][R10.64] ;  /* 0x000000080a0a7981 */ /* 0x000ea4000c1e1b00 */
[----:B--2---:R-:W-:Y:S01]  /*1820*/  FADD.FTZ R35, RZ, R10 ;  /* 0x0000000aff237221 */ /* 0x004fe20000010000 */
[----:B------:R-:W-:-:S07]  /*1830*/  FADD.FTZ R34, RZ, R11 ;  /* 0x0000000bff227221 */ /* 0x000fce0000010000 */
.L_x_802:
[----:B------:R-:W-:Y:S05]  /*1840*/  BSYNC.RECONVERGENT B0 ;  /* 0x0000000000007941 */ /* 0x000fea0003800200 */
.L_x_801:
        /* <DEDUP_REMOVED lines=31> */
[----:B------:R-:W-:Y:S01]  /*1a40*/  BAR.SYNC.DEFER_BLOCKING 0x0 ;  /* 0x0000000000007b1d */ /* 0x000fe20000010000 */
[----:B------:R-:W-:-:S04]  /*1a50*/  @!P0 LEA R134, P1, R165, R22, 0x5 ;  /* 0x00000016a5868211 */ /* 0x000fc800078228ff */
[----:B------:R-:W-:Y:S02]  /*1a60*/  @!P0 LEA.HI.X R136, R165, RZ, R126, 0x5, P1 ;  /* 0x000000ffa5888211 */ /* 0x000fe400008f2c7e */
[----:B------:R-:W-:Y:S01]  /*1a70*/  MOV R165, R19 ;  /* 0x0000001300a57202 */ /* 0x000fe20000000f00 */
[----:B------:R-:W1:Y:S02]  /*1a80*/  LDS.64 R10, [R21] ;  /* 0x00000000150a7984 */ /* 0x000e640000000a00 */
[----:B-1----:R-:W-:Y:S01]  /*1a90*/  FADD.FTZ R11, R11, UR5 ;  /* 0x000000050b0b7e21 */ /* 0x002fe20008010000 */
[--C-:B------:R-:W-:Y:S01]  /*1aa0*/  FADD.FTZ R32, R155, -R10.reuse ;  /* 0x8000000a9b207221 */ /* 0x100fe20000010000 */
[----:B------:R-:W-:Y:S01]  /*1ab0*/  SHF.L.U32 R155, R37, 0x10, RZ ;  /* 0x00000010259b7819 */ /* 0x000fe200000006ff */
[--C-:B------:R-:W-:Y:S01]  /*1ac0*/  FADD.FTZ R34, R127, -R10.reuse ;  /* 0x8000000a7f227221 */ /* 0x100fe20000010000 */
[----:B------:R-:W-:Y:S01]  /*1ad0*/  SHF.L.U32 R127, R38, 0x10, RZ ;  /* 0x00000010267f7819 */ /* 0x000fe200000006ff */
        /* <DEDUP_REMOVED lines=22> */
[--C-:B------:R-:W-:Y:S01]  /*1c40*/  FADD.FTZ R34, R123, -R10.reuse ;  /* 0x8000000a7b227221 */ /* 0x100fe20000010000 */
[C---:B------:R-:W-:Y:S01]  /*1c50*/  FMUL.FTZ R38, R11.reuse, R38 ;  /* 0x000000260b267220 */ /* 0x040fe20000410000 */
[----:B------:R-:W-:Y:S01]  /*1c60*/  FMUL.FTZ R33, R11, R32 ;  /* 0x000000200b217220 */ /* 0x000fe20000410000 */
[--C-:B------:R-:W-:Y:S01]  /*1c70*/  FADD.FTZ R32, R77, -R10.reuse ;  /* 0x8000000a4d207221 */ /* 0x100fe20000010000 */
[----:B------:R-:W-:Y:S01]  /*1c80*/  FMUL.FTZ R34, R11, R34 ;  /* 0x000000220b227220 */ /* 0x000fe20000410000 */
[----:B------:R-:W-:Y:S01]  /*1c90*/  FMUL.FTZ R3, R125, -1.4426950216293334961 ;  /* 0xbfb8aa3b7d037820 */ /* 0x000fe20000410000 */
[C---:B------:R-:W-:Y:S01]  /*1ca0*/  FMUL.FTZ R42, R11.reuse, R42 ;  /* 0x0000002a0b2a7220 */ /* 0x040fe20000410000 */
[----:B------:R-:W-:Y:S01]  /*1cb0*/  FMUL.FTZ R32, R11, R32 ;  /* 0x000000200b207220 */ /* 0x000fe20000410000 */
[----:B------:R-:W-:Y:S01]  /*1cc0*/  FFMA.FTZ R122, R146, R34, R155 ;  /* 0x00000022927a7223 */ /* 0x000fe2000001009b */
[--C-:B------:R-:W-:Y:S01]  /*1cd0*/  FADD.FTZ R34, R121, -R10.reuse ;  /* 0x8000000a79227221 */ /* 0x100fe20000010000 */
[----:B------:R-:W-:Y:S01]  /*1ce0*/  FFMA.FTZ R121, R144, R38, R147 ;  /* 0x0000002690797223 */ /* 0x000fe20000010093 */
[--C-:B------:R-:W-:Y:S01]  /*1cf0*/  FFMA.FTZ R123, R138, R32, R157.reuse ;  /* 0x000000208a7b7223 */ /* 0x100fe2000001009d */
[----:B------:R0:W-:Y:S01]  /*1d00*/  MUFU.EX2 R77, R3 ;  /* 0x00000003004d7308 */ /* 0x0001e20000000800 */
[----:B------:R-:W-:Y:S01]  /*1d10*/  FMUL.FTZ R34, R11, R34 ;  /* 0x000000220b227220 */ /* 0x000fe20000410000 */
[----:B------:R-:W-:Y:S01]  /*1d20*/  FADD.FTZ R38, R75, -R10 ;  /* 0x8000000a4b267221 */ /* 0x000fe20000010000 */
[----:B------:R-:W-:Y:S01]  /*1d30*/  FMUL.FTZ R32, R123, -1.4426950216293334961 ;  /* 0xbfb8aa3b7b207820 */ /* 0x000fe20000410000 */
[----:B------:R-:W-:Y:S01]  /*1d40*/  FMUL.FTZ R132, R11, R132 ;  /* 0x000000840b847220 */ /* 0x000fe20000410000 */
[----:B------:R-:W-:Y:S01]  /*1d50*/  FFMA.FTZ R120, R127, R34, R54 ;  /* 0x000000227f787223 */ /* 0x000fe20000010036 */
[----:B------:R-:W-:Y:S01]  /*1d60*/  FADD.FTZ R34, R63, -R10 ;  /* 0x8000000a3f227221 */ /* 0x000fe20000010000 */
[----:B------:R-:W-:Y:S01]  /*1d70*/  FMUL.FTZ R40, R11, R40 ;  /* 0x000000280b287220 */ /* 0x000fe20000410000 */
[----:B------:R1:W-:Y:S01]  /*1d80*/  MUFU.EX2 R79, R32 ;  /* 0x00000020004f7308 */ /* 0x0003e20000000800 */
[----:B0-----:R-:W-:Y:S01]  /*1d90*/  FMUL.FTZ R3, R121, -1.4426950216293334961 ;  /* 0xbfb8aa3b79037820 */ /* 0x001fe20000410000 */
[----:B------:R-:W-:Y:S01]  /*1da0*/  FMUL.FTZ R152, R11, R152 ;  /* 0x000000980b987220 */ /* 0x000fe20000410000 */
[--C-:B------:R-:W-:Y:S01]  /*1db0*/  FFMA.FTZ R51, R40, R138, R157.reuse ;  /* 0x0000008a28337223 */ /* 0x100fe2000001009d */
[----:B------:R-:W-:Y:S01]  /*1dc0*/  FFMA.FTZ R124, R33, R127, R54 ;  /* 0x0000007f217c7223 */ /* 0x000fe20000010036 */
[----:B------:R-:W-:Y:S01]  /*1dd0*/  FMUL.FTZ R38, R11, R38 ;  /* 0x000000260b267220 */ /* 0x000fe20000410000 */
[----:B------:R-:W-:Y:S01]  /*1de0*/  FMUL.FTZ R36, R78, -1.4426950216293334961 ;  /* 0xbfb8aa3b4e247820 */ /* 0x000fe20000410000 */
[----:B------:R-:W-:Y:S01]  /*1df0*/  FMUL.FTZ R37, R51, -1.4426950216293334961 ;  /* 0xbfb8aa3b33257820 */ /* 0x000fe20000410000 */
[----:B------:R0:W-:Y:S01]  /*1e00*/  MUFU.EX2 R75, R3 ;  /* 0x00000003004b7308 */ /* 0x0001e20000000800 */
[--C-:B-1----:R-:W-:Y:S01]  /*1e10*/  FADD.FTZ R32, R119, -R10.reuse ;  /* 0x8000000a77207221 */ /* 0x102fe20000010000 */
[----:B------:R-:W-:Y:S01]  /*1e20*/  FMUL.FTZ R80, R124, -1.4426950216293334961 ;  /* 0xbfb8aa3b7c507820 */ /* 0x000fe20000410000 */
[C---:B------:R-:W-:Y:S01]  /*1e30*/  FMUL.FTZ R130, R11.reuse, R130 ;  /* 0x000000820b827220 */ /* 0x040fe20000410000 */
[----:B------:R-:W-:Y:S01]  /*1e40*/  FFMA.FTZ R119, R138, R38, R157 ;  /* 0x000000268a777223 */ /* 0x000fe2000001009d */
[C---:B------:R-:W-:Y:S01]  /*1e50*/  FMUL.FTZ R32, R11.reuse, R32 ;  /* 0x000000200b207220 */ /* 0x040fe20000410000 */
[C---:B------:R-:W-:Y:S01]  /*1e60*/  FMUL.FTZ R34, R11.reuse, R34 ;  /* 0x000000220b227220 */ /* 0x040fe20000410000 */
[----:B------:R-:W-:Y:S01]  /*1e70*/  FMUL.FTZ R145, R11, R154 ;  /* 0x0000009a0b917220 */ /* 0x000fe20000410000 */
[----:B------:R-:W-:Y:S01]  /*1e80*/  FMUL.FTZ R40, R122, -1.4426950216293334961 ;  /* 0xbfb8aa3b7a287820 */ /* 0x000fe20000410000 */
[----:B------:R-:W-:Y:S01]  /*1e90*/  FFMA.FTZ R118, R146, R32, R155 ;  /* 0x0000002092767223 */ /* 0x000fe2000001009b */
[--C-:B------:R-:W-:Y:S01]  /*1ea0*/  FADD.FTZ R32, R117, -R10.reuse ;  /* 0x8000000a75207221 */ /* 0x100fe20000010000 */
[----:B------:R-:W-:Y:S01]  /*1eb0*/  FFMA.FTZ R117, R144, R42, R147 ;  /* 0x0000002a90757223 */ /* 0x000fe20000010093 */
[--C-:B------:R-:W-:Y:S01]  /*1ec0*/  FADD.FTZ R42, R83, -R10.reuse ;  /* 0x8000000a532a7221 */ /* 0x100fe20000010000 */
[--C-:B------:R-:W-:Y:S01]  /*1ed0*/  FADD.FTZ R154, R143, -R10.reuse ;  /* 0x8000000a8f9a7221 */ /* 0x100fe20000010000 */
[C---:B------:R-:W-:Y:S01]  /*1ee0*/  FMUL.FTZ R32, R11.reuse, R32 ;  /* 0x000000200b207220 */ /* 0x040fe20000410000 */
[----:B------:R-:W-:Y:S01]  /*1ef0*/  MUFU.EX2 R37, R37 ;  /* 0x0000002500257308 */ /* 0x000fe20000000800 */
[----:B------:R-:W-:Y:S01]  /*1f00*/  FMUL.FTZ R42, R11, R42 ;  /* 0x0000002a0b2a7220 */ /* 0x000fe20000410000 */
[----:B------:R-:W-:Y:S01]  /*1f10*/  FADD.FTZ R38, R105, -R10 ;  /* 0x8000000a69267221 */ /* 0x000fe20000010000 */
[----:B------:R-:W-:Y:S01]  /*1f20*/  FFMA.FTZ R116, R127, R32, R54 ;  /* 0x000000207f747223 */ /* 0x000fe20000010036 */
[--C-:B------:R-:W-:Y:S01]  /*1f30*/  FADD.FTZ R32, R115, -R10.reuse ;  /* 0x8000000a73207221 */ /* 0x100fe20000010000 */
[----:B------:R-:W-:Y:S01]  /*1f40*/  FFMA.FTZ R115, R138, R12, R157 ;  /* 0x0000000c8a737223 */ /* 0x000fe2000001009d */
[----:B------:R-:W-:Y:S01]  /*1f50*/  FADD.FTZ R12, R73, -R10 ;  /* 0x8000000a490c7221 */ /* 0x000fe20000010000 */
[----:B------:R-:W-:Y:S01]  /*1f60*/  FFMA.FTZ R84, R127, R42, R54 ;  /* 0x0000002a7f547223 */ /* 0x000fe20000010036 */
[----:B------:R-:W-:Y:S01]  /*1f70*/  FMUL.FTZ R32, R11, R32 ;  /* 0x000000200b207220 */ /* 0x000fe20000410000 */
[----:B0-----:R-:W-:Y:S01]  /*1f80*/  FMUL.FTZ R3, R115, -1.4426950216293334961 ;  /* 0xbfb8aa3b73037820 */ /* 0x001fe20000410000 */
[----:B------:R-:W-:Y:S01]  /*1f90*/  FMUL.FTZ R12, R11, R12 ;  /* 0x0000000c0b0c7220 */ /* 0x000fe20000410000 */
[--C-:B------:R-:W-:Y:S01]  /*1fa0*/  FADD.FTZ R42, R13, -R10.reuse ;  /* 0x8000000a0d2a7221 */ /* 0x100fe20000010000 */
[----:B------:R-:W-:Y:S01]  /*1fb0*/  FFMA.FTZ R114, R146, R32, R155 ;  /* 0x0000002092727223 */ /* 0x000fe2000001009b */
[--C-:B------:R-:W-:Y:S01]  /*1fc0*/  FADD.FTZ R32, R113, -R10.reuse ;  /* 0x8000000a71207221 */ /* 0x100fe20000010000 */
[----:B------:R-:W-:Y:S01]  /*1fd0*/  FFMA.FTZ R113, R144, R12, R147 ;  /* 0x0000000c90717223 */ /* 0x000fe20000010093 */
[----:B------:R-:W-:Y:S01]  /*1fe0*/  FADD.FTZ R12, R111, -R10 ;  /* 0x8000000a6f0c7221 */ /* 0x000fe20000010000 */
[----:B------:R0:W-:Y:S01]  /*1ff0*/  MUFU.EX2 R73, R3 ;  /* 0x0000000300497308 */ /* 0x0001e20000000800 */
        /* <DEDUP_REMOVED lines=8> */
[----:B0-----:R-:W-:Y:S01]  /*2080*/  FMUL.FTZ R3, R112, -1.4426950216293334961 ;  /* 0xbfb8aa3b70037820 */ /* 0x001fe20000410000 */
[C---:B------:R-:W-:Y:S01]  /*2090*/  FMUL.FTZ R32, R11.reuse, R32 ;  /* 0x000000200b207220 */ /* 0x040fe20000410000 */
[C-C-:B------:R-:W-:Y:S01]  /*20a0*/  FFMA.FTZ R82, R146.reuse, R42, R155.reuse ;  /* 0x0000002a92527223 */ /* 0x140fe2000001009b */
[----:B------:R-:W-:Y:S01]  /*20b0*/  FMUL.FTZ R12, R11, R12 ;  /* 0x0000000c0b0c7220 */ /* 0x000fe20000410000 */
[----:B------:R0:W-:Y:S01]  /*20c0*/  MUFU.EX2 R67, R3 ;  /* 0x0000000300437308 */ /* 0x0001e20000000800 */
[----:B------:R-:W-:Y:S01]  /*20d0*/  FFMA.FTZ R110, R146, R32, R155 ;  /* 0x00000020926e7223 */ /* 0x000fe2000001009b */
[--C-:B------:R-:W-:Y:S01]  /*20e0*/  FADD.FTZ R32, R107, -R10.reuse ;  /* 0x8000000a6b207221 */ /* 0x100fe20000010000 */
[C-C-:B------:R-:W-:Y:S01]  /*20f0*/  FFMA.FTZ R109, R144.reuse, R12, R147.reuse ;  /* 0x0000000c906d7223 */ /* 0x140fe20000010093 */
[----:B------:R-:W-:Y:S01]  /*2100*/  FADD.FTZ R12, R71, -R10 ;  /* 0x8000000a470c7221 */ /* 0x000fe20000010000 */
[----:B------:R-:W-:Y:S01]  /*2110*/  FFMA.FTZ R81, R144, R130, R147 ;  /* 0x0000008290517223 */ /* 0x000fe20000010093 */
[----:B------:R-:W-:Y:S01]  /*2120*/  FMUL.FTZ R32, R11, R32 ;  /* 0x000000200b207220 */ /* 0x000fe20000410000 */
[----:B------:R-:W-:Y:S01]  /*2130*/  FMUL.FTZ R61, R119, -1.4426950216293334961 ;  /* 0xbfb8aa3b773d7820 */ /* 0x000fe20000410000 */
[----:B------:R-:W-:Y:S01]  /*2140*/  FMUL.FTZ R107, R11, R12 ;  /* 0x0000000c0b6b7220 */ /* 0x000fe20000410000 */
[----:B0-----:R-:W-:Y:S01]  /*2150*/  FMUL.FTZ R3, R109, -1.4426950216293334961 ;  /* 0xbfb8aa3b6d037820 */ /* 0x001fe20000410000 */
[----:B------:R-:W-:Y:S01]  /*2160*/  FFMA.FTZ R108, R127, R32, R54 ;  /* 0x000000207f6c7223 */ /* 0x000fe20000010036 */
[--C-:B------:R-:W-:Y:S01]  /*2170*/  FADD.FTZ R32, R65, -R10.reuse ;  /* 0x8000000a41207221 */ /* 0x100fe20000010000 */
[----:B------:R-:W-:Y:S01]  /*2180*/  FFMA.FTZ R107, R138, R107, R157 ;  /* 0x0000006b8a6b7223 */ /* 0x000fe2000001009d */
[----:B------:R-:W0:Y:S01]  /*2190*/  MUFU.EX2 R71, R3 ;  /* 0x0000000300477308 */ /* 0x000e220000000800 */
[----:B------:R-:W-:Y:S01]  /*21a0*/  FMUL.FTZ R12, R108, -1.4426950216293334961 ;  /* 0xbfb8aa3b6c0c7820 */ /* 0x000fe20000410000 */
[----:B------:R-:W-:Y:S01]  /*21b0*/  FMUL.FTZ R106, R11, R32 ;  /* 0x000000200b6a7220 */ /* 0x000fe20000410000 */
[----:B------:R-:W-:Y:S01]  /*21c0*/  FMUL.FTZ R32, R107, -1.4426950216293334961 ;  /* 0xbfb8aa3b6b207820 */ /* 0x000fe20000410000 */
[----:B------:R-:W-:Y:S01]  /*21d0*/  FFMA.FTZ R105, R144, R34, R147 ;  /* 0x0000002290697223 */ /* 0x000fe20000010093 */
[--C-:B------:R-:W-:Y:S01]  /*21e0*/  FADD.FTZ R130, R163, -R10.reuse ;  /* 0x8000000aa3827221 */ /* 0x100fe20000010000 */
[----:B------:R-:W-:Y:S01]  /*21f0*/  FFMA.FTZ R106, R146, R106, R155 ;  /* 0x0000006a926a7223 */ /* 0x000fe2000001009b */
[----:B------:R-:W-:Y:S01]  /*2200*/  FMUL.FTZ R68, R118, -1.4426950216293334961 ;  /* 0xbfb8aa3b76447820 */ /* 0x000fe20000410000 */
[----:B------:R1:W-:Y:S01]  /*2210*/  MUFU.EX2 R65, R12 ;  /* 0x0000000c00417308 */ /* 0x0003e20000000800 */
[----:B------:R-:W-:Y:S01]  /*2220*/  FMUL.FTZ R154, R11, R154 ;  /* 0x0000009a0b9a7220 */ /* 0x000fe20000410000 */
[----:B------:R-:W-:Y:S01]  /*2230*/  FMUL.FTZ R74, R117, -1.4426950216293334961 ;  /* 0xbfb8aa3b754a7820 */ /* 0x000fe20000410000 */
[----:B------:R-:W-:Y:S01]  /*2240*/  FMUL.FTZ R38, R11, R38 ;  /* 0x000000260b267220 */ /* 0x000fe20000410000 */
[----:B------:R-:W-:Y:S01]  /*2250*/  FMUL.FTZ R62, R106, -1.4426950216293334961 ;  /* 0xbfb8aa3b6a3e7820 */ /* 0x000fe20000410000 */
[----:B------:R-:W-:Y:S01]  /*2260*/  FMUL.FTZ R66, R114, -1.4426950216293334961 ;  /* 0xbfb8aa3b72427820 */ /* 0x000fe20000410000 */
[----:B------:R-:W-:Y:S01]  /*2270*/  FMUL.FTZ R70, R105, -1.4426950216293334961 ;  /* 0xbfb8aa3b69467820 */ /* 0x000fe20000410000 */
[----:B------:R-:W-:Y:S01]  /*2280*/  FMUL.FTZ R130, R11, R130 ;  /* 0x000000820b827220 */ /* 0x000fe20000410000 */
[----:B------:R2:W-:Y:S01]  /*2290*/  MUFU.EX2 R63, R32 ;  /* 0x00000020003f7308 */ /* 0x0005e20000000800 */
[----:B-1----:R-:W-:Y:S01]  /*22a0*/  FADD.FTZ R12, R103, -R10 ;  /* 0x8000000a670c7221 */ /* 0x002fe20000010000 */
[----:B------:R-:W-:Y:S01]  /*22b0*/  FFMA.FTZ R103, R138, R2, R157 ;  /* 0x000000028a677223 */ /* 0x000fe2000001009d */
[----:B------:R-:W-:Y:S01]  /*22c0*/  FMUL.FTZ R141, R11, R148 ;  /* 0x000000940b8d7220 */ /* 0x000fe20000410000 */
[----:B------:R-:W-:Y:S01]  /*22d0*/  FMUL.FTZ R72, R111, -1.4426950216293334961 ;  /* 0xbfb8aa3b6f487820 */ /* 0x000fe20000410000 */
[----:B------:R-:W-:Y:S01]  /*22e0*/  FMUL.FTZ R12, R11, R12 ;  /* 0x0000000c0b0c7220 */ /* 0x000fe20000410000 */
[----:B------:R-:W-:Y:S01]  /*22f0*/  FMUL.FTZ R2, R103, -1.4426950216293334961 ;  /* 0xbfb8aa3b67027820 */ /* 0x000fe20000410000 */
[----:B------:R-:W-:Y:S01]  /*2300*/  FFMA.FTZ R104, R127, R38, R54 ;  /* 0x000000267f687223 */ /* 0x000fe20000010036 */
[----:B------:R-:W-:Y:S01]  /*2310*/  MUFU.EX2 R36, R36 ;  /* 0x0000002400247308 */ /* 0x000fe20000000800 */
[--C-:B--2---:R-:W-:Y:S01]  /*2320*/  FADD.FTZ R32, R69, -R10.reuse ;  /* 0x8000000a45207221 */ /* 0x104fe20000010000 */
[----:B------:R-:W-:Y:S01]  /*2330*/  FFMA.FTZ R102, R146, R12, R155 ;  /* 0x0000000c92667223 */ /* 0x000fe2000001009b */
[--C-:B------:R-:W-:Y:S01]  /*2340*/  FADD.FTZ R12, R101, -R10.reuse ;  /* 0x8000000a650c7221 */ /* 0x100fe20000010000 */
[----:B------:R-:W-:Y:S01]  /*2350*/  FFMA.FTZ R141, R138, R141, R157 ;  /* 0x0000008d8a8d7223 */ /* 0x000fe2000001009d */
[C---:B------:R-:W-:Y:S01]  /*2360*/  FMUL.FTZ R32, R11.reuse, R32 ;  /* 0x000000200b207220 */ /* 0x040fe20000410000 */
[----:B------:R-:W-:Y:S01]  /*2370*/  FMUL.FTZ R60, R102, -1.4426950216293334961 ;  /* 0xbfb8aa3b663c7820 */ /* 0x000fe20000410000 */
[----:B------:R-:W-:Y:S01]  /*2380*/  FMUL.FTZ R12, R11, R12 ;  /* 0x0000000c0b0c7220 */ /* 0x000fe20000410000 */
[----:B------:R1:W-:Y:S01]  /*2390*/  MUFU.EX2 R69, R2 ;  /* 0x0000000200457308 */ /* 0x0003e20000000800 */
[----:B------:R-:W-:Y:S01]  /*23a0*/  FFMA.FTZ R101, R144, R32, R147 ;  /* 0x0000002090657223 */ /* 0x000fe20000010093 */
[----:B------:R-:W-:Y:S01]  /*23b0*/  FADD.FTZ R32, R99, -R10 ;  /* 0x8000000a63207221 */ /* 0x000fe20000010000 */
[----:B------:R-:W-:Y:S01]  /*23c0*/  FFMA.FTZ R100, R127, R12, R54 ;  /* 0x0000000c7f647223 */ /* 0x000fe20000010036 */
[--C-:B------:R-:W-:Y:S01]  /*23d0*/  FADD.FTZ R12, R59, -R10.reuse ;  /* 0x8000000a3b0c7221 */ /* 0x100fe20000010000 */
[C---:B------:R-:W-:Y:S01]  /*23e0*/  FMUL.FTZ R142, R11.reuse, R142 ;  /* 0x0000008e0b8e7220 */ /* 0x040fe20000410000 */
[----:B------:R-:W-:Y:S01]  /*23f0*/  FMUL.FTZ R32, R11, R32 ;  /* 0x000000200b207220 */ /* 0x000fe20000410000 */
[----:B------:R-:W-:Y:S01]  /*2400*/  FMUL.FTZ R64, R113, -1.4426950216293334961 ;  /* 0xbfb8aa3b71407820 */ /* 0x000fe20000410000 */
[----:B------:R-:W-:Y:S01]  /*2410*/  FMUL.FTZ R12, R11, R12 ;  /* 0x0000000c0b0c7220 */ /* 0x000fe20000410000 */
[----:B-1----:R-:W-:Y:S01]  /*2420*/  FMUL.FTZ R2, R100, -1.4426950216293334961 ;  /* 0xbfb8aa3b64027820 */ /* 0x002fe20000410000 */
[----:B------:R-:W-:Y:S01]  /*2430*/  FFMA.FTZ R99, R138, R32, R157 ;  /* 0x000000208a637223 */ /* 0x000fe2000001009d */
[--C-:B------:R-:W-:Y:S01]  /*2440*/  FADD.FTZ R32, R97, -R10.reuse ;  /* 0x8000000a61207221 */ /* 0x100fe20000010000 */
[----:B------:R-:W-:Y:S01]  /*2450*/  FFMA.FTZ R98, R146, R12, R155 ;  /* 0x0000000c92627223 */ /* 0x000fe2000001009b */
[----:B------:R-:W-:Y:S01]  /*2460*/  FADD.FTZ R12, R95, -R10 ;  /* 0x8000000a5f0c7221 */ /* 0x000fe20000010000 */
[----:B------:R1:W-:Y:S01]  /*2470*/  MUFU.EX2 R59, R2 ;  /* 0x00000002003b7308 */ /* 0x0003e20000000800 */
[C---:B------:R-:W-:Y:S01]  /*2480*/  FMUL.FTZ R32, R11.reuse, R32 ;  /* 0x000000200b207220 */ /* 0x040fe20000410000 */
[----:B------:R-:W-:Y:S01]  /*2490*/  FMUL.FTZ R38, R98, -1.4426950216293334961 ;  /* 0xbfb8aa3b62267820 */ /* 0x000fe20000410000 */
[----:B------:R-:W-:Y:S01]  /*24a0*/  FMUL.FTZ R12, R11, R12 ;  /* 0x0000000c0b0c7220 */ /* 0x000fe20000410000 */
[----:B------:R-:W-:Y:S01]  /*24b0*/  FFMA.FTZ R142, R127, R142, R54 ;  /* 0x0000008e7f8e7223 */ /* 0x000fe20000010036 */
[----:B------:R-:W-:Y:S01]  /*24c0*/  FFMA.FTZ R97, R144, R32, R147 ;  /* 0x0000002090617223 */ /* 0x000fe20000010093 */
[----:B------:R-:W-:Y:S01]  /*24d0*/  FADD.FTZ R32, R57, -R10 ;  /* 0x8000000a39207221 */ /* 0x000fe20000010000 */
[----:B------:R-:W-:Y:S01]  /*24e0*/  FFMA.FTZ R96, R127, R12, R54 ;  /* 0x0000000c7f607223 */ /* 0x000fe20000010036 */
[--C-:B------:R-:W-:Y:S01]  /*24f0*/  FADD.FTZ R12, R43, -R10.reuse ;  /* 0x8000000a2b0c7221 */ /* 0x100fe20000010000 */
[----:B-1----:R-:W-:Y:S01]  /*2500*/  FMUL.FTZ R2, R97, -1.4426950216293334961 ;  /* 0xbfb8aa3b61027820 */ /* 0x002fe20000410000 */
[C---:B------:R-:W-:Y:S01]  /*2510*/  FMUL.FTZ R32, R11.reuse, R32 ;  /* 0x000000200b207220 */ /* 0x040fe20000410000 */
[----:B------:R-:W-:Y:S01]  /*2520*/  FMUL.FTZ R3, R96, -1.4426950216293334961 ;  /* 0xbfb8aa3b60037820 */ /* 0x000fe20000410000 */
[----:B------:R-:W-:Y:S01]  /*2530*/  FMUL.FTZ R94, R11, R12 ;  /* 0x0000000c0b5e7220 */ /* 0x000fe20000410000 */
[----:B------:R1:W-:Y:S01]  /*2540*/  MUFU.EX2 R57, R2 ;  /* 0x0000000200397308 */ /* 0x0003e20000000800 */
[----:B------:R-:W-:Y:S01]  /*2550*/  FFMA.FTZ R95, R138, R32, R157 ;  /* 0x000000208a5f7223 */ /* 0x000fe2000001009d */
[--C-:B------:R-:W-:Y:S01]  /*2560*/  FADD.FTZ R32, R49, -R10.reuse ;  /* 0x8000000a31207221 */ /* 0x100fe20000010000 */
[----:B------:R-:W-:Y:S01]  /*2570*/  FFMA.FTZ R94, R146, R94, R155 ;  /* 0x0000005e925e7223 */ /* 0x000fe2000001009b */
[----:B------:R-:W-:Y:S01]  /*2580*/  FMUL.FTZ R50, R101, -1.4426950216293334961 ;  /* 0xbfb8aa3b65327820 */ /* 0x000fe20000410000 */
[----:B------:R-:W-:Y:S01]  /*2590*/  FMUL.FTZ R12, R95, -1.4426950216293334961 ;  /* 0xbfb8aa3b5f0c7820 */ /* 0x000fe20000410000 */
[----:B------:R-:W-:Y:S01]  /*25a0*/  FMUL.FTZ R32, R11, R32 ;  /* 0x000000200b207220 */ /* 0x000fe20000410000 */
[----:B------:R-:W-:Y:S01]  /*25b0*/  FMUL.FTZ R48, R94, -1.4426950216293334961 ;  /* 0xbfb8aa3b5e307820 */ /* 0x000fe20000410000 */
[----:B------:R-:W-:Y:S01]  /*25c0*/  MUFU.EX2 R43, R3 ;  /* 0x00000003002b7308 */ /* 0x000fe20000000800 */
[--C-:B-1----:R-:W-:Y:S01]  /*25d0*/  FADD.FTZ R2, R93, -R10.reuse ;  /* 0x8000000a5d027221 */ /* 0x102fe20000010000 */
[----:B------:R-:W-:Y:S01]  /*25e0*/  FFMA.FTZ R93, R144, R32, R147 ;  /* 0x00000020905d7223 */ /* 0x000fe20000010093 */
[----:B------:R-:W-:Y:S01]  /*25f0*/  FADD.FTZ R32, R91, -R10 ;  /* 0x8000000a5b207221 */ /* 0x000fe20000010000 */
[----:B------:R-:W-:Y:S01]  /*2600*/  FMUL.FTZ R42, R82, -1.4426950216293334961 ;  /* 0xbfb8aa3b522a7820 */ /* 0x000fe20000410000 */
[----:B------:R-:W-:Y:S01]  /*2610*/  FMUL.FTZ R2, R11, R2 ;  /* 0x000000020b027220 */ /* 0x000fe20000410000 */
[----:B------:R-:W-:Y:S01]  /*2620*/  FMUL.FTZ R126, R81, -1.4426950216293334961 ;  /* 0xbfb8aa3b517e7820 */ /* 0x000fe20000410000 */
[----:B------:R-:W-:Y:S01]  /*2630*/  FMUL.FTZ R32, R11, R32 ;  /* 0x000000200b207220 */ /* 0x000fe20000410000 */
[----:B------:R1:W-:Y:S01]  /*2640*/  MUFU.EX2 R49, R12 ;  /* 0x0000000c00317308 */ /* 0x0003e20000000800 */
[----:B------:R-:W-:Y:S01]  /*2650*/  FFMA.FTZ R92, R127, R2, R54 ;  /* 0x000000027f5c7223 */ /* 0x000fe20000010036 */
[--C-:B------:R-:W-:Y:S01]  /*2660*/  FADD.FTZ R2, R89, -R10.reuse ;  /* 0x8000000a59027221 */ /* 0x100fe20000010000 */
[----:B------:R-:W-:Y:S01]  /*2670*/  FFMA.FTZ R91, R138, R32, R157 ;  /* 0x000000208a5b7223 */ /* 0x000fe2000001009d */
[--C-:B------:R-:W-:Y:S01]  /*2680*/  FADD.FTZ R32, R87, -R10.reuse ;  /* 0x8000000a57207221 */ /* 0x100fe20000010000 */
[----:B------:R-:W-:Y:S01]  /*2690*/  FMUL.FTZ R34, R92, -1.4426950216293334961 ;  /* 0xbfb8aa3b5c227820 */ /* 0x000fe20000410000 */
[----:B------:R-:W-:Y:S01]  /*26a0*/  FMUL.FTZ R90, R11, R2 ;  /* 0x000000020b5a7220 */ /* 0x000fe20000410000 */
[----:B------:R-:W-:Y:S01]  /*26b0*/  FMUL.FTZ R2, R91, -1.4426950216293334961 ;  /* 0xbfb8aa3b5b027820 */ /* 0x000fe20000410000 */
[----:B------:R-:W-:Y:S01]  /*26c0*/  FMUL.FTZ R32, R11, R32 ;  /* 0x000000200b207220 */ /* 0x000fe20000410000 */
[----:B-1----:R-:W-:Y:S01]  /*26d0*/  FADD.FTZ R12, R55, -R10 ;  /* 0x8000000a370c7221 */ /* 0x002fe20000010000 */
[----:B------:R-:W-:Y:S01]  /*26e0*/  FFMA.FTZ R90, R146, R90, R155 ;  /* 0x0000005a925a7223 */ /* 0x000fe2000001009b */
[----:B------:R1:W-:Y:S01]  /*26f0*/  MUFU.EX2 R55, R2 ;  /* 0x0000000200377308 */ /* 0x0003e20000000800 */
[----:B------:R-:W-:Y:S01]  /*2700*/  FFMA.FTZ R88, R127, R32, R54 ;  /* 0x000000207f587223 */ /* 0x000fe20000010036 */
[----:B------:R-:W-:Y:S01]  /*2710*/  FMUL.FTZ R12, R11, R12 ;  /* 0x0000000c0b0c7220 */ /* 0x000fe20000410000 */
[--C-:B------:R-:W-:Y:S01]  /*2720*/  FADD.FTZ R32, R47, -R10.reuse ;  /* 0x8000000a2f207221 */ /* 0x100fe20000010000 */
[----:B------:R-:W-:Y:S01]  /*2730*/  FMUL.FTZ R46, R90, -1.4426950216293334961 ;  /* 0xbfb8aa3b5a2e7820 */ /* 0x000fe20000410000 */
[----:B------:R-:W-:Y:S01]  /*2740*/  FMUL.FTZ R156, R11, R156 ;  /* 0x0000009c0b9c7220 */ /* 0x000fe20000410000 */
[----:B------:R-:W-:Y:S01]  /*2750*/  FFMA.FTZ R89, R144, R12, R147 ;  /* 0x0000000c90597223 */ /* 0x000fe20000010093 */
[--C-:B------:R-:W-:Y:S01]  /*2760*/  FADD.FTZ R12, R85, -R10.reuse ;  /* 0x8000000a550c7221 */ /* 0x100fe20000010000 */
[C---:B------:R-:W-:Y:S01]  /*2770*/  FMUL.FTZ R32, R11.reuse, R32 ;  /* 0x000000200b207220 */ /* 0x040fe20000410000 */
[----:B-1----:R-:W-:Y:S01]  /*2780*/  FMUL.FTZ R2, R88, -1.4426950216293334961 ;  /* 0xbfb8aa3b58027820 */ /* 0x002fe20000410000 */
[----:B------:R-:W-:Y:S01]  /*2790*/  MUFU.EX2 R80, R80 ;  /* 0x0000005000507308 */ /* 0x000fe20000000800 */
[----:B------:R-:W-:Y:S01]  /*27a0*/  FMUL.FTZ R12, R11, R12 ;  /* 0x0000000c0b0c7220 */ /* 0x000fe20000410000 */
[----:B------:R-:W-:Y:S01]  /*27b0*/  FFMA.FTZ R86, R146, R32, R155 ;  /* 0x0000002092567223 */ /* 0x000fe2000001009b */
[----:B------:R-:W-:Y:S01]  /*27c0*/  FMUL.FTZ R44, R89, -1.4426950216293334961 ;  /* 0xbfb8aa3b592c7820 */ /* 0x000fe20000410000 */
[----:B0-----:R-:W-:Y:S01]  /*27d0*/  FADD.FTZ R71, R71, 1 ;  /* 0x3f80000047477421 */ /* 0x001fe20000010000 */
[----:B------:R-:W-:Y:S01]  /*27e0*/  FFMA.FTZ R87, R138, R12, R157 ;  /* 0x0000000c8a577223 */ /* 0x000fe2000001009d */
[--C-:B------:R-:W-:Y:S01]  /*27f0*/  FADD.FTZ R12, R53, -R10.reuse ;  /* 0x8000000a350c7221 */ /* 0x100fe20000010000 */
[----:B------:R-:W-:Y:S01]  /*2800*/  FMUL.FTZ R32, R86, -1.4426950216293334961 ;  /* 0xbfb8aa3b56207820 */ /* 0x000fe20000410000 */
[----:B------:R-:W0:Y:S01]  /*2810*/  MUFU.EX2 R47, R2 ;  /* 0x00000002002f7308 */ /* 0x000e220000000800 */
[----:B------:R-:W-:Y:S01]  /*2820*/  FMUL.FTZ R3, R87, -1.4426950216293334961 ;  /* 0xbfb8aa3b57037820 */ /* 0x000fe20000410000 */
[----:B------:R-:W-:Y:S01]  /*2830*/  FMUL.FTZ R12, R11, R12 ;  /* 0x0000000c0b0c7220 */ /* 0x000fe20000410000 */
[----:B------:R-:W-:Y:S01]  /*2840*/  FMUL.FTZ R148, R142, -1.4426950216293334961 ;  /* 0xbfb8aa3b8e947820 */ /* 0x000fe20000410000 */
[--C-:B------:R-:W-:Y:S01]  /*2850*/  FFMA.FTZ R145, R144, R145, R147.reuse ;  /* 0x0000009190917223 */ /* 0x100fe20000010093 */
[----:B------:R-:W-:Y:S01]  /*2860*/  FMUL.FTZ R35, R116, -1.4426950216293334961 ;  /* 0xbfb8aa3b74237820 */ /* 0x000fe20000410000 */
[----:B------:R-:W-:Y:S01]  /*2870*/  FFMA.FTZ R85, R144, R12, R147 ;  /* 0x0000000c90557223 */ /* 0x000fe20000010093 */
[----:B------:R-:W-:Y:S01]  /*2880*/  FADD.FTZ R12, R45, -R10 ;  /* 0x8000000a2d0c7221 */ /* 0x000fe20000010000 */
[----:B------:R1:W-:Y:S01]  /*2890*/  MUFU.EX2 R53, R3 ;  /* 0x0000000300357308 */ /* 0x0003e20000000800 */
[----:B------:R-:W-:Y:S01]  /*28a0*/  FMUL.FTZ R56, R93, -1.4426950216293334961 ;  /* 0xbfb8aa3b5d387820 */ /* 0x000fe20000410000 */
[----:B------:R-:W-:Y:S01]  /*28b0*/  FMUL.FTZ R52, R85, -1.4426950216293334961 ;  /* 0xbfb8aa3b55347820 */ /* 0x000fe20000410000 */
[----:B------:R-:W-:Y:S01]  /*28c0*/  FMUL.FTZ R12, R11, R12 ;  /* 0x0000000c0b0c7220 */ /* 0x000fe20000410000 */
[----:B------:R-:W-:Y:S01]  /*28d0*/  FMUL.FTZ R33, R104, -1.4426950216293334961 ;  /* 0xbfb8aa3b68217820 */ /* 0x000fe20000410000 */
[----:B------:R-:W-:Y:S01]  /*28e0*/  FMUL.FTZ R45, R84, -1.4426950216293334961 ;  /* 0xbfb8aa3b542d7820 */ /* 0x000fe20000410000 */
[----:B------:R-:W-:Y:S01]  /*28f0*/  FMUL.FTZ R39, R110, -1.4426950216293334961 ;  /* 0xbfb8aa3b6e277820 */ /* 0x000fe20000410000 */
[----:B------:R-:W-:Y:S01]  /*2900*/  FFMA.FTZ R83, R138, R12, R157 ;  /* 0x0000000c8a537223 */ /* 0x000fe2000001009d */
[----:B------:R-:W-:Y:S01]  /*2910*/  MUFU.EX2 R40, R40 ;  /* 0x0000002800287308 */ /* 0x000fe20000000800 */
[----:B------:R-:W2:Y:S01]  /*2920*/  @!P0 LDS.64 R12, [R14+UR4] ;  /* 0x000000040e0c8984 */ /* 0x000ea20008000a00 */
[----:B-1----:R-:W1:Y:S01]  /*2930*/  @!P0 LDC.64 R2, c[0x0][0x3b0] ;  /* 0x0000ec00ff028b82 */ /* 0x002e620000000a00 */
[----:B------:R-:W-:Y:S01]  /*2940*/  FMUL.FTZ R128, R83, -1.4426950216293334961 ;  /* 0xbfb8aa3b53807820 */ /* 0x000fe20000410000 */
[----:B------:R-:W-:Y:S01]  /*2950*/  FMUL.FTZ R58, R99, -1.4426950216293334961 ;  /* 0xbfb8aa3b633a7820 */ /* 0x000fe20000410000 */
[----:B0-----:R-:W-:Y:S01]  /*2960*/  FADD.FTZ R47, R47, 1 ;  /* 0x3f8000002f2f7421 */ /* 0x001fe20000010000 */
[----:B------:R-:W-:Y:S01]  /*2970*/  FADD.FTZ R67, R67, 1 ;  /* 0x3f80000043437421 */ /* 0x000fe20000010000 */
[----:B------:R-:W-:Y:S01]  /*2980*/  FADD.FTZ R59, R59, 1 ;  /* 0x3f8000003b3b7421 */ /* 0x000fe20000010000 */
[----:B------:R0:W-:Y:S01]  /*2990*/  MUFU.EX2 R41, R128 ;  /* 0x0000008000297308 */ /* 0x0001e20000000800 */
[----:B------:R-:W-:Y:S01]  /*29a0*/  FADD.FTZ R65, R65, 1 ;  /* 0x3f80000041417421 */ /* 0x000fe20000010000 */
[----:B------:R-:W-:-:S06]  /*29b0*/  FADD.FTZ R43, R43, 1 ;  /* 0x3f8000002b2b7421 */ /* 0x000fcc0000010000 */
[----:B------:R-:W-:Y:S01]  /*29c0*/  MUFU.EX2 R76, R76 ;  /* 0x0000004c004c7308 */ /* 0x000fe20000000800 */
[----:B0-----:R-:W-:Y:S01]  /*29d0*/  FFMA.FTZ R128, R127, R132, R54 ;  /* 0x000000847f807223 */ /* 0x001fe20000010036 */
[----:B------:R-:W-:-:S04]  /*29e0*/  FADD.FTZ R132, R131, -R10 ;  /* 0x8000000a83847221 */ /* 0x000fc80000010000 */
[C---:B------:R-:W-:Y:S02]  /*29f0*/  FMUL.FTZ R132, R11.reuse, R132 ;  /* 0x000000840b847220 */ /* 0x040fe40000410000 */
[----:B------:R-:W-:Y:S02]  /*2a00*/  MUFU.EX2 R61, R61 ;  /* 0x0000003d003d7308 */ /* 0x000fe40000000800 */
[----:B------:R-:W-:Y:S01]  /*2a10*/  FFMA.FTZ R133, R146, R132, R155 ;  /* 0x0000008492857223 */ /* 0x000fe2000001009b */
[----:B------:R-:W-:Y:S01]  /*2a20*/  FMUL.FTZ R132, R11, R140 ;  /* 0x0000008c0b847220 */ /* 0x000fe20000410000 */
[----:B-1----:R-:W-:Y:S02]  /*2a30*/  @!P0 LEA R2, P1, R134, R2, 0x2 ;  /* 0x0000000286028211 */ /* 0x002fe400078210ff */
[----:B------:R-:W-:Y:S01]  /*2a40*/  FMUL.FTZ R140, R133, -1.4426950216293334961 ;  /* 0xbfb8aa3b858c7820 */ /* 0x000fe20000410000 */
[----:B------:R-:W-:Y:S01]  /*2a50*/  FFMA.FTZ R132, R144, R132, R147 ;  /* 0x0000008490847223 */ /* 0x000fe20000010093 */
[----:B------:R-:W-:Y:S01]  /*2a60*/  @!P0 LEA.HI.X R3, R134, R3, R136, 0x2, P1 ;  /* 0x0000000386038211 */ /* 0x000fe200008f1488 */
[----:B------:R-:W-:Y:S01]  /*2a70*/  MUFU.EX2 R68, R68 ;  /* 0x0000004400447308 */ /* 0x000fe20000000800 */
[----:B------:R-:W-:Y:S01]  /*2a80*/  FFMA.FTZ R134, R138, R130, R157 ;  /* 0x000000828a867223 */ /* 0x000fe2000001009d */
[----:B------:R-:W-:-:S03]  /*2a90*/  FMUL.FTZ R136, R128, -1.4426950216293334961 ;  /* 0xbfb8aa3b80887820 */ /* 0x000fc60000410000 */
[----:B------:R-:W-:-:S03]  /*2aa0*/  FMUL.FTZ R130, R134, -1.4426950216293334961 ;  /* 0xbfb8aa3b86827820 */ /* 0x000fc60000410000 */
[----:B------:R0:W-:Y:S01]  /*2ab0*/  MUFU.EX2 R129, R140 ;  /* 0x0000008c00817308 */ /* 0x0001e20000000800 */
[----:B--2---:R1:W-:Y:S07]  /*2ac0*/  @!P0 STG.E.64 desc[UR8][R2.64], R12 ;  /* 0x0000000c02008986 */ /* 0x0043ee000c101b08 */
[----:B------:R-:W-:Y:S01]  /*2ad0*/  MUFU.EX2 R74, R74 ;  /* 0x0000004a004a7308 */ /* 0x000fe20000000800 */
[----:B0-----:R-:W-:Y:S01]  /*2ae0*/  FMUL.FTZ R140, R11, R150 ;  /* 0x000000960b8c7220 */ /* 0x001fe20000410000 */
[----:B------:R-:W-:-:S03]  /*2af0*/  FADD.FTZ R150, R137, -R10 ;  /* 0x8000000a89967221 */ /* 0x000fc60000010000 */
[----:B------:R-:W-:Y:S01]  /*2b00*/  FFMA.FTZ R140, R146, R140, R155 ;  /* 0x0000008c928c7223 */ /* 0x000fe2000001009b */
[----:B------:R-:W-:Y:S01]  /*2b10*/  FMUL.FTZ R137, R11, R150 ;  /* 0x000000960b897220 */ /* 0x000fe20000410000 */
[C-C-:B-1----:R-:W-:Y:S01]  /*2b20*/  FFMA.FTZ R13, R138.reuse, R152, R157.reuse ;  /* 0x000000988a0d7223 */ /* 0x142fe2000001009d */
[--C-:B------:R-:W-:Y:S01]  /*2b30*/  FADD.FTZ R150, R151, -R10.reuse ;  /* 0x8000000a97967221 */ /* 0x100fe20000010000 */
[--C-:B------:R-:W-:Y:S01]  /*2b40*/  FADD.FTZ R152, R153, -R10.reuse ;  /* 0x8000000a99987221 */ /* 0x100fe20000010000 */
[----:B------:R-:W-:Y:S01]  /*2b50*/  FFMA.FTZ R137, R138, R137, R157 ;  /* 0x000000898a897223 */ /* 0x000fe2000001009d */
[--C-:B------:R-:W-:Y:S01]  /*2b60*/  FADD.FTZ R12, R161, -R10.reuse ;  /* 0x8000000aa10c7221 */ /* 0x100fe20000010000 */
[C---:B------:R-:W-:Y:S01]  /*2b70*/  FMUL.FTZ R150, R11.reuse, R150 ;  /* 0x000000960b967220 */ /* 0x040fe20000410000 */
[----:B------:R-:W-:Y:S01]  /*2b80*/  FMUL.FTZ R152, R11, R152 ;  /* 0x000000980b987220 */ /* 0x000fe20000410000 */
[----:B------:R-:W0:Y:S01]  /*2b90*/  MUFU.EX2 R60, R60 ;  /* 0x0000003c003c7308 */ /* 0x000e220000000800 */
[----:B------:R-:W-:Y:S01]  /*2ba0*/  FADD.FTZ R2, R159, -R10 ;  /* 0x8000000a9f027221 */ /* 0x000fe20000010000 */
[C-C-:B------:R-:W-:Y:S01]  /*2bb0*/  FFMA.FTZ R150, R146.reuse, R150, R155.reuse ;  /* 0x0000009692967223 */ /* 0x140fe2000001009b */
[----:B------:R-:W-:Y:S01]  /*2bc0*/  FFMA.FTZ R146, R146, R152, R155 ;  /* 0x0000009892927223 */ /* 0x000fe2000001009b */
[----:B------:R-:W-:Y:S01]  /*2bd0*/  FMUL.FTZ R152, R137, -1.4426950216293334961 ;  /* 0xbfb8aa3b89987820 */ /* 0x000fe20000410000 */
[C---:B------:R-:W-:Y:S01]  /*2be0*/  FMUL.FTZ R138, R11.reuse, R12 ;  /* 0x0000000c0b8a7220 */ /* 0x040fe20000410000 */
[----:B------:R-:W-:Y:S01]  /*2bf0*/  FMUL.FTZ R139, R11, R2 ;  /* 0x000000020b8b7220 */ /* 0x000fe20000410000 */
[----:B------:R-:W-:Y:S01]  /*2c00*/  FMUL.FTZ R3, R141, -1.4426950216293334961 ;  /* 0xbfb8aa3b8d037820 */ /* 0x000fe20000410000 */
[----:B------:R1:W-:Y:S01]  /*2c10*/  MUFU.EX2 R149, R152 ;  /* 0x0000009800957308 */ /* 0x0003e20000000800 */
[--C-:B------:R-:W-:Y:S01]  /*2c20*/  FFMA.FTZ R138, R127, R138, R54.reuse ;  /* 0x0000008a7f8a7223 */ /* 0x100fe20000010036 */
[--C-:B------:R-:W-:Y:S01]  /*2c30*/  FFMA.FTZ R139, R144, R139, R147.reuse ;  /* 0x0000008b908b7223 */ /* 0x100fe20000010093 */
[----:B------:R-:W-:Y:S01]  /*2c40*/  FMUL.FTZ R2, R140, -1.4426950216293334961 ;  /* 0xbfb8aa3b8c027820 */ /* 0x000fe20000410000 */
[----:B------:R-:W-:Y:S01]  /*2c50*/  FFMA.FTZ R151, R144, R156, R147 ;  /* 0x0000009c90977223 */ /* 0x000fe20000010093 */
[----:B------:R-:W-:Y:S01]  /*2c60*/  FADD.FTZ R156, R63, 1 ;  /* 0x3f8000003f9c7421 */ /* 0x000fe20000010000 */
[----:B------:R-:W-:Y:S01]  /*2c70*/  FMUL.FTZ R12, R139, -1.4426950216293334961 ;  /* 0xbfb8aa3b8b0c7820 */ /* 0x000fe20000410000 */
[----:B------:R-:W-:Y:S01]  /*2c80*/  FMUL.FTZ R147, R145, -1.4426950216293334961 ;  /* 0xbfb8aa3b91937820 */ /* 0x000fe20000410000 */
[----:B------:R-:W2:Y:S01]  /*2c90*/  MUFU.EX2 R62, R62 ;  /* 0x0000003e003e7308 */ /* 0x000ea20000000800 */
[----:B-1----:R-:W-:Y:S01]  /*2ca0*/  FFMA.FTZ R152, R127, R154, R54 ;  /* 0x0000009a7f987223 */ /* 0x002fe20000010036 */
[----:B------:R-:W-:Y:S01]  /*2cb0*/  FADD.FTZ R154, R31, -R10 ;  /* 0x8000000a1f9a7221 */ /* 0x000fe20000010000 */
[----:B0-----:R-:W-:Y:S01]  /*2cc0*/  FADD.FTZ R60, R60, 1 ;  /* 0x3f8000003c3c7421 */ /* 0x001fe20000010000 */
[----:B------:R-:W-:Y:S01]  /*2cd0*/  FMUL.FTZ R10, R13, -1.4426950216293334961 ;  /* 0xbfb8aa3b0d0a7820 */ /* 0x000fe20000410000 */
[----:B------:R-:W-:Y:S01]  /*2ce0*/  FMUL.FTZ R144, R152, -1.4426950216293334961 ;  /* 0xbfb8aa3b98907820 */ /* 0x000fe20000410000 */
[----:B------:R-:W-:Y:S01]  /*2cf0*/  FMUL.FTZ R154, R11, R154 ;  /* 0x0000009a0b9a7220 */ /* 0x000fe20000410000 */
[----:B------:R-:W-:Y:S01]  /*2d00*/  FMUL.FTZ R11, R146, -1.4426950216293334961 ;  /* 0xbfb8aa3b920b7820 */ /* 0x000fe20000410000 */
[----:B------:R-:W0:Y:S01]  /*2d10*/  MUFU.EX2 R66, R66 ;  /* 0x0000004200427308 */ /* 0x000e220000000800 */
[----:B------:R-:W-:Y:S01]  /*2d20*/  FMUL.FTZ R153, R150, -1.4426950216293334961 ;  /* 0xbfb8aa3b96997820 */ /* 0x000fe20000410000 */
[----:B------:R-:W-:Y:S01]  /*2d30*/  FFMA.FTZ R127, R127, R154, R54 ;  /* 0x0000009a7f7f7223 */ /* 0x000fe20000010036 */
[----:B------:R-:W-:Y:S01]  /*2d40*/  FADD.FTZ R154, R37, 1 ;  /* 0x3f800000259a7421 */ /* 0x000fe20000010000 */
[----:B------:R-:W-:Y:S01]  /*2d50*/  FADD.FTZ R37, R36, 1 ;  /* 0x3f80000024257421 */ /* 0x000fe20000010000 */
[----:B------:R-:W-:Y:S01]  /*2d60*/  FADD.FTZ R36, R77, 1 ;  /* 0x3f8000004d247421 */ /* 0x000fe20000010000 */
[----:B------:R-:W-:Y:S01]  /*2d70*/  FADD.FTZ R77, R80, 1 ;  /* 0x3f800000504d7421 */ /* 0x000fe20000010000 */
[----:B------:R-:W-:Y:S01]  /*2d80*/  FADD.FTZ R80, R79, 1 ;  /* 0x3f8000004f507421 */ /* 0x000fe20000010000 */
[----:B------:R-:W1:Y:S01]  /*2d90*/  MUFU.EX2 R70, R70 ;  /* 0x0000004600467308 */ /* 0x000e620000000800 */
[----:B------:R-:W-:Y:S01]  /*2da0*/  FADD.FTZ R79, R40, 1 ;  /* 0x3f800000284f7421 */ /* 0x000fe20000010000 */
[----:B------:R-:W-:Y:S01]  /*2db0*/  FADD.FTZ R40, R75, 1 ;  /* 0x3f8000004b287421 */ /* 0x000fe20000010000 */
[----:B------:R-:W-:Y:S01]  /*2dc0*/  FADD.FTZ R75, R76, 1 ;  /* 0x3f8000004c4b7421 */ /* 0x000fe20000010000 */
[----:B------:R-:W-:Y:S01]  /*2dd0*/  FADD.FTZ R76, R61, 1 ;  /* 0x3f8000003d4c7421 */ /* 0x000fe20000010000 */
[----:B------:R-:W-:Y:S01]  /*2de0*/  FADD.FTZ R61, R68, 1 ;  /* 0x3f800000443d7421 */ /* 0x000fe20000010000 */
[----:B------:R-:W-:Y:S01]  /*2df0*/  FADD.FTZ R68, R74, 1 ;  /* 0x3f8000004a447421 */ /* 0x000fe20000010000 */
[----:B------:R-:W-:Y:S01]  /*2e00*/  FADD.FTZ R74, R73, 1 ;  /* 0x3f800000494a7421 */ /* 0x000fe20000010000 */
[----:B------:R-:W4:Y:S01]  /*2e10*/  MUFU.EX2 R72, R72 ;  /* 0x0000004800487308 */ /* 0x000f220000000800 */
[----:B--2---:R-:W-:Y:S01]  /*2e20*/  FADD.FTZ R63, R62, 1 ;  /* 0x3f8000003e3f7421 */ /* 0x004fe20000010000 */
[----:B0-----:R-:W-:Y:S01]  /*2e30*/  FADD.FTZ R73, R66, 1 ;  /* 0x3f80000042497421 */ /* 0x001fe20000010000 */
[----:B------:R-:W-:Y:S01]  /*2e40*/  FMUL.FTZ R54, R151, -1.4426950216293334961 ;  /* 0xbfb8aa3b97367820 */ /* 0x000fe20000410000 */
[----:B------:R-:W-:-:S04]  /*2e50*/  FMUL.FTZ R31, R127, -1.4426950216293334961 ;  /* 0xbfb8aa3b7f1f7820 */ /* 0x000fc80000410000 */
[----:B------:R-:W-:Y:S01]  /*2e60*/  MUFU.EX2 R38, R38 ;  /* 0x0000002600267308 */ /* 0x000fe20000000800 */
[----:B-1----:R-:W-:Y:S01]  /*2e70*/  FADD.FTZ R62, R70, 1 ;  /* 0x3f800000463e7421 */ /* 0x002fe20000010000 */
[----:B------:R-:W-:-:S06]  /*2e80*/  FADD.FTZ R70, R69, 1 ;  /* 0x3f80000045467421 */ /* 0x000fcc0000010000 */
[----:B------:R-:W-:Y:S01]  /*2e90*/  MUFU.EX2 R48, R48 ;  /* 0x0000003000307308 */ /* 0x000fe20000000800 */
[----:B----4-:R-:W-:-:S07]  /*2ea0*/  FADD.FTZ R66, R72, 1 ;  /* 0x3f80000048427421 */ /* 0x010fce0000010000 */
[----:B------:R-:W-:Y:S08]  /*2eb0*/  MUFU.EX2 R34, R34 ;  /* 0x0000002200227308 */ /* 0x000ff00000000800 */
[----:B------:R-:W-:Y:S08]  /*2ec0*/  MUFU.EX2 R46, R46 ;  /* 0x0000002e002e7308 */ /* 0x000ff00000000800 */
[----:B------:R-:W-:Y:S08]  /*2ed0*/  MUFU.EX2 R32, R32 ;  /* 0x0000002000207308 */ /* 0x000ff00000000800 */
[----:B------:R-:W-:Y:S08]  /*2ee0*/  MUFU.EX2 R52, R52 ;  /* 0x0000003400347308 */ /* 0x000ff00000000800 */
[----:B------:R-:W0:Y:S08]  /*2ef0*/  MUFU.EX2 R64, R64 ;  /* 0x0000004000407308 */ /* 0x000e300000000800 */
[----:B------:R-:W1:Y:S08]  /*2f00*/  MUFU.EX2 R50, R50 ;  /* 0x0000003200327308 */ /* 0x000e700000000800 */
[----:B------:R-:W2:Y:S01]  /*2f10*/  MUFU.EX2 R44, R44 ;  /* 0x0000002c002c7308 */ /* 0x000ea20000000800 */
[----:B0-----:R-:W-:-:S07]  /*2f20*/  FADD.FTZ R64, R64, 1 ;  /* 0x3f80000040407421 */ /* 0x001fce0000010000 */
[----:B------:R-:W0:Y:S01]  /*2f30*/  MUFU.EX2 R42, R42 ;  /* 0x0000002a002a7308 */ /* 0x000e220000000800 */
[----:B-1----:R-:W-:-:S07]  /*2f40*/  FADD.FTZ R50, R50, 1 ;  /* 0x3f80000032327421 */ /* 0x002fce0000010000 */
[----:B------:R-:W1:Y:S01]  /*2f50*/  MUFU.EX2 R126, R126 ;  /* 0x0000007e007e7308 */ /* 0x000e620000000800 */
[----:B--2---:R-:W-:-:S07]  /*2f60*/  FADD.FTZ R44, R44, 1 ;  /* 0x3f8000002c2c7421 */ /* 0x004fce0000010000 */
[----:B------:R-:W2:Y:S08]  /*2f70*/  MUFU.EX2 R3, R3 ;  /* 0x0000000300037308 */ /* 0x000eb00000000800 */
[----:B------:R-:W4:Y:S08]  /*2f80*/  MUFU.EX2 R2, R2 ;  /* 0x0000000200027308 */ /* 0x000f300000000800 */
[----:B------:R-:W5:Y:S08]  /*2f90*/  MUFU.EX2 R12, R12 ;  /* 0x0000000c000c7308 */ /* 0x000f700000000800 */
[----:B------:R3:W5:Y:S08]  /*2fa0*/  MUFU.RCP R72, R71 ;  /* 0x0000004700487308 */ /* 0x0007700000001000 */
[----:B------:R0:W5:Y:S01]  /*2fb0*/  MUFU.RCP R69, R60 ;  /* 0x0000003c00457308 */ /* 0x0001620000001000 */
[----:B---3--:R-:W-:Y:S01]  /*2fc0*/  FADD.FTZ R71, R38, 1 ;  /* 0x3f80000026477421 */ /* 0x008fe20000010000 */
[----:B------:R-:W-:Y:S01]  /*2fd0*/  FADD.FTZ R38, R57, 1 ;  /* 0x3f80000039267421 */ /* 0x000fe20000010000 */
[----:B------:R-:W-:Y:S01]  /*2fe0*/  FADD.FTZ R57, R34, 1 ;  /* 0x3f80000022397421 */ /* 0x000fe20000010000 */
[----:B------:R-:W-:Y:S01]  /*2ff0*/  FADD.FTZ R34, R55, 1 ;  /* 0x3f80000037227421 */ /* 0x000fe20000010000 */
[----:B------:R-:W-:Y:S01]  /*3000*/  FADD.FTZ R55, R46, 1 ;  /* 0x3f8000002e377421 */ /* 0x000fe20000010000 */
[----:B------:R-:W-:Y:S01]  /*3010*/  FADD.FTZ R46, R53, 1 ;  /* 0x3f800000352e7421 */ /* 0x000fe20000010000 */
[----:B------:R-:W-:Y:S01]  /*3020*/  FADD.FTZ R53, R32, 1 ;  /* 0x3f80000020357421 */ /* 0x000fe20000010000 */
[----:B------:R3:W5:Y:S01]  /*3030*/  MUFU.EX2 R131, R136 ;  /* 0x0000008800837308 */ /* 0x0007620000000800 */
[----:B0-----:R-:W-:Y:S01]  /*3040*/  FADD.FTZ R60, R49, 1 ;  /* 0x3f800000313c7421 */ /* 0x001fe20000010000 */
[----:B------:R-:W-:Y:S01]  /*3050*/  FADD.FTZ R49, R48, 1 ;  /* 0x3f80000030317421 */ /* 0x000fe20000010000 */
[----:B------:R-:W-:Y:S01]  /*3060*/  FADD.FTZ R32, R52, 1 ;  /* 0x3f80000034207421 */ /* 0x000fe20000010000 */
[----:B------:R-:W-:Y:S01]  /*3070*/  FADD.FTZ R52, R41, 1 ;  /* 0x3f80000029347421 */ /* 0x000fe20000010000 */
[----:B------:R-:W-:Y:S01]  /*3080*/  FADD.FTZ R41, R42, 1 ;  /* 0x3f8000002a297421 */ /* 0x000fe20000010000 */
[----:B-1----:R-:W-:Y:S01]  /*3090*/  FADD.FTZ R42, R126, 1 ;  /* 0x3f8000007e2a7421 */ /* 0x002fe20000010000 */
[----:B--2---:R-:W-:Y:S01]  /*30a0*/  FADD.FTZ R126, R3, 1 ;  /* 0x3f800000037e7421 */ /* 0x004fe20000010000 */
[----:B------:R0:W1:Y:S01]  /*30b0*/  MUFU.EX2 R135, R148 ;  /* 0x0000009400877308 */ /* 0x0000620000000800 */
[----:B---3--:R-:W-:Y:S01]  /*30c0*/  FMUL.FTZ R136, R132, -1.4426950216293334961 ;  /* 0xbfb8aa3b84887820 */ /* 0x008fe20000410000 */
[----:B----4-:R-:W-:Y:S01]  /*30d0*/  FADD.FTZ R3, R2, 1 ;  /* 0x3f80000002037421 */ /* 0x010fe20000010000 */
[----:B-----5:R-:W-:Y:S01]  /*30e0*/  FADD.FTZ R2, R12, 1 ;  /* 0x3f8000000c027421 */ /* 0x020fe20000010000 */
[----:B------:R-:W-:Y:S01]  /*30f0*/  FADD.FTZ R12, R149, 1 ;  /* 0x3f800000950c7421 */ /* 0x000fe20000010000 */
[----:B------:R-:W-:Y:S01]  /*3100*/  FMUL.FTZ R72, R109, R72 ;  /* 0x000000486d487220 */ /* 0x000fe20000410000 */
[----:B------:R-:W-:-:S02]  /*3110*/  FMUL.FTZ R69, R102, R69 ;  /* 0x0000004566457220 */ /* 0x000fc40000410000 */
[----:B------:R-:W2:Y:S01]  /*3120*/  MUFU.EX2 R10, R10 ;  /* 0x0000000a000a7308 */ /* 0x000ea20000000800 */
[----:B0-----:R-:W-:Y:S01]  /*3130*/  FMUL.FTZ R148, R138, -1.4426950216293334961 ;  /* 0xbfb8aa3b8a947820 */ /* 0x001fe20000410000 */
[----:B------:R-:W-:-:S06]  /*3140*/  FADD.FTZ R131, R131, 1 ;  /* 0x3f80000083837421 */ /* 0x000fcc0000010000 */
[----:B------:R-:W0:Y:S01]  /*3150*/  MUFU.EX2 R35, R35 ;  /* 0x0000002300237308 */ /* 0x000e220000000800 */
[----:B-1----:R-:W-:-:S07]  /*3160*/  FADD.FTZ R135, R135, 1 ;  /* 0x3f80000087877421 */ /* 0x002fce0000010000 */
[----:B------:R-:W1:Y:S01]  /*3170*/  MUFU.EX2 R56, R56 ;  /* 0x0000003800387308 */ /* 0x000e620000000800 */
[----:B--2---:R-:W-:-:S07]  /*3180*/  FADD.FTZ R10, R10, 1 ;  /* 0x3f8000000a0a7421 */ /* 0x004fce0000010000 */
[----:B------:R-:W2:Y:S01]  /*3190*/  MUFU.RCP R49, R49 ;  /* 0x0000003100317308 */ /* 0x000ea20000001000 */
[----:B0-----:R-:W-:-:S07]  /*31a0*/  FADD.FTZ R35, R35, 1 ;  /* 0x3f80000023237421 */ /* 0x001fce0000010000 */
[----:B------:R-:W0:Y:S01]  /*31b0*/  MUFU.EX2 R33, R33 ;  /* 0x0000002100217308 */ /* 0x000e220000000800 */
[----:B-1----:R-:W-:Y:S01]  /*31c0*/  FADD.FTZ R48, R56, 1 ;  /* 0x3f80000038307421 */ /* 0x002fe20000010000 */
[----:B------:R-:W-:-:S06]  /*31d0*/  FADD.FTZ R56, R129, 1 ;  /* 0x3f80000081387421 */ /* 0x000fcc0000010000 */
[----:B------:R-:W1:Y:S01]  /*31e0*/  MUFU.EX2 R45, R45 ;  /* 0x0000002d002d7308 */ /* 0x000e620000000800 */
[----:B--2---:R-:W-:-:S07]  /*31f0*/  FMUL.FTZ R49, R94, R49 ;  /* 0x000000315e317220 */ /* 0x004fce0000410000 */
[----:B------:R-:W2:Y:S01]  /*3200*/  MUFU.RCP R154, R154 ;  /* 0x0000009a009a7308 */ /* 0x000ea20000001000 */
[----:B0-----:R-:W-:-:S07]  /*3210*/  FADD.FTZ R33, R33, 1 ;  /* 0x3f80000021217421 */ /* 0x001fce0000010000 */
[----:B------:R-:W0:Y:S01]  /*3220*/  MUFU.RCP R37, R37 ;  /* 0x0000002500257308 */ /* 0x000e220000001000 */
[----:B-1----:R-:W-:-:S07]  /*3230*/  FADD.FTZ R45, R45, 1 ;  /* 0x3f8000002d2d7421 */ /* 0x002fce0000010000 */
[----:B------:R-:W1:Y:S01]  /*3240*/  MUFU.EX2 R39, R39 ;  /* 0x0000002700277308 */ /* 0x000e620000000800 */
[----:B--2---:R-:W-:-:S07]  /*3250*/  FMUL.FTZ R154, R51, R154 ;  /* 0x0000009a339a7220 */ /* 0x004fce0000410000 */
[----:B------:R-:W2:Y:S01]  /*3260*/  MUFU.EX2 R58, R58 ;  /* 0x0000003a003a7308 */ /* 0x000ea20000000800 */
[----:B0-----:R-:W-:-:S05]  /*3270*/  FMUL.FTZ R37, R78, R37 ;  /* 0x000000254e257220 */ /* 0x001fca0000410000 */
[----:B------:R-:W-:Y:S02]  /*3280*/  F2FP.BF16.F32.PACK_AB R154, R37, R154 ;  /* 0x0000009a259a723e */ /* 0x000fe400000010ff */
        /* <DEDUP_REMOVED lines=8> */
[----:B------:R-:W-:Y:S01]  /*3310*/  MUFU.EX2 R31, R31 ;  /* 0x0000001f001f7308 */ /* 0x000fe20000000800 */
[----:B--2---:R-:W-:-:S07]  /*3320*/  FADD.FTZ R78, R147, 1 ;  /* 0x3f800000934e7421 */ /* 0x004fce0000010000 */
[----:B------:R-:W1:Y:S01]  /*3330*/  MUFU.EX2 R130, R130 ;  /* 0x0000008200827308 */ /* 0x000e620000000800 */
[----:B0-----:R-:W-:-:S07]  /*3340*/  FADD.FTZ R54, R54, 1 ;  /* 0x3f80000036367421 */ /* 0x001fce0000010000 */
[----:B------:R-:W0:Y:S08]  /*3350*/  MUFU.EX2 R143, R153 ;  /* 0x00000099008f7308 */ /* 0x000e300000000800 */
[----:B------:R-:W2:Y:S01]  /*3360*/  MUFU.EX2 R144, R144 ;  /* 0x0000009000907308 */ /* 0x000ea20000000800 */
[----:B-1----:R-:W-:-:S07]  /*3370*/  FADD.FTZ R130, R130, 1 ;  /* 0x3f80000082827421 */ /* 0x002fce0000010000 */
[----:B------:R-:W1:Y:S01]  /*3380*/  MUFU.EX2 R11, R11 ;  /* 0x0000000b000b7308 */ /* 0x000e620000000800 */
[----:B0-----:R-:W-:-:S07]  /*3390*/  FADD.FTZ R143, R143, 1 ;  /* 0x3f8000008f8f7421 */ /* 0x001fce0000010000 */
[----:B------:R-:W0:Y:S01]  /*33a0*/  MUFU.RCP R64, R64 ;  /* 0x0000004000407308 */ /* 0x000e220000001000 */
[----:B--2---:R-:W-:-:S07]  /*33b0*/  FADD.FTZ R144, R144, 1 ;  /* 0x3f80000090907421 */ /* 0x004fce0000010000 */
[----:B------:R-:W2:Y:S01]  /*33c0*/  MUFU.RCP R50, R50 ;  /* 0x0000003200327308 */ /* 0x000ea20000001000 */
[----:B-1----:R-:W-:-:S07]  /*33d0*/  FADD.FTZ R11, R11, 1 ;  /* 0x3f8000000b0b7421 */ /* 0x002fce0000010000 */
[----:B------:R-:W1:Y:S01]  /*33e0*/  MUFU.RCP R44, R44 ;  /* 0x0000002c002c7308 */ /* 0x000e620000001000 */
[----:B0-----:R-:W-:-:S07]  /*33f0*/  FMUL.FTZ R64, R113, R64 ;  /* 0x0000004071407220 */ /* 0x001fce0000410000 */
[----:B------:R-:W0:Y:S01]  /*3400*/  MUFU.RCP R2, R2 ;  /* 0x0000000200027308 */ /* 0x000e220000001000 */
[----:B--2---:R-:W-:-:S07]  /*3410*/  FMUL.FTZ R50, R101, R50 ;  /* 0x0000003265327220 */ /* 0x004fce0000410000 */
[----:B------:R-:W-:Y:S01]  /*3420*/  MUFU.RCP R3, R3 ;  /* 0x0000000300037308 */ /* 0x000fe20000001000 */
[----:B-1----:R-:W-:-:S07]  /*3430*/  FMUL.FTZ R44, R89, R44 ;  /* 0x0000002c592c7220 */ /* 0x002fce0000410000 */
[----:B------:R1:W2:Y:S01]  /*3440*/  MUFU.RCP R94, R10 ;  /* 0x0000000a005e7308 */ /* 0x0002a20000001000 */
[----:B0-----:R-:W-:Y:S01]  /*3450*/  FMUL.FTZ R139, R139, R2 ;  /* 0x000000028b8b7220 */ /* 0x001fe20000410000 */
[----:B------:R-:W-:-:S06]  /*3460*/  IADD3 R2, P1, PT, R28, UR6, RZ ;  /* 0x000000061c027c10 */ /* 0x000fcc000ff3e0ff */
[----:B------:R-:W0:Y:S01]  /*3470*/  MUFU.RCP R36, R36 ;  /* 0x0000002400247308 */ /* 0x000e220000001000 */
[----:B-1----:R-:W-:-:S07]  /*3480*/  FADD.FTZ R10, R31, 1 ;  /* 0x3f8000001f0a7421 */ /* 0x002fce0000010000 */
[----:B------:R-:W1:Y:S01]  /*3490*/  MUFU.RCP R77, R77 ;  /* 0x0000004d004d7308 */ /* 0x000e620000001000 */
[----:B--2---:R-:W-:-:S07]  /*34a0*/  FMUL.FTZ R13, R13, R94 ;  /* 0x0000005e0d0d7220 */ /* 0x004fce0000410000 */
[----:B------:R-:W2:Y:S01]  /*34b0*/  MUFU.RCP R68, R68 ;  /* 0x0000004400447308 */ /* 0x000ea20000001000 */
[----:B0-----:R-:W-:-:S07]  /*34c0*/  FMUL.FTZ R36, R125, R36 ;  /* 0x000000247d247220 */ /* 0x001fce0000410000 */
[----:B------:R-:W0:Y:S01]  /*34d0*/  MUFU.RCP R35, R35 ;  /* 0x0000002300237308 */ /* 0x000e220000001000 */
[----:B-1----:R-:W-:-:S05]  /*34e0*/  FMUL.FTZ R77, R124, R77 ;  /* 0x0000004d7c4d7220 */ /* 0x002fca0000410000 */
[----:B------:R-:W-:Y:S02]  /*34f0*/  F2FP.BF16.F32.PACK_AB R155, R77, R36 ;  /* 0x000000244d9b723e */ /* 0x000fe400000010ff */
        /* <DEDUP_REMOVED lines=22> */
[----:B--2---:R-:W-:-:S05]  /*3660*/  FMUL.FTZ R33, R104, R33 ;  /* 0x0000002168217220 */ /* 0x004fca0000410000 */
[----:B------:R-:W-:Y:S02]  /*3670*/  F2FP.BF16.F32.PACK_AB R157, R33, R62 ;  /* 0x0000003e219d723e */ /* 0x000fe400000010ff */
        /* <DEDUP_REMOVED lines=67> */
[----:B--2---:R-:W-:Y:S01]  /*3ab0*/  FMUL.FTZ R42, R81, R42 ;  /* 0x0000002a512a7220 */ /* 0x004fe20000410000 */
[----:B------:R-:W-:Y:S02]  /*3ac0*/  F2FP.BF16.F32.PACK_AB R81, R75, R40 ;  /* 0x000000284b51723e */ /* 0x000fe400000010ff */
[----:B------:R-:W-:Y:S02]  /*3ad0*/  F2FP.BF16.F32.PACK_AB R75, R67, R64 ;  /* 0x00000040434b723e */ /* 0x000fe400000010ff */
        /* <DEDUP_REMOVED lines=23> */
[----:B------:R2:W3:Y:S01]  /*3c50*/  MUFU.RCP R89, R11 ;  /* 0x0000000b00597308 */ /* 0x0004e20000001000 */
[----:B0-----:R-:W-:-:S07]  /*3c60*/  FMUL.FTZ R78, R145, R78 ;  /* 0x0000004e914e7220 */ /* 0x001fce0000410000 */
[----:B------:R-:W0:Y:S01]  /*3c70*/  MUFU.RCP R54, R54 ;  /* 0x0000003600367308 */ /* 0x000e220000001000 */
[----:B--2---:R-:W-:Y:S01]  /*3c80*/  FMUL.FTZ R11, R140, R3 ;  /* 0x000000038c0b7220 */ /* 0x004fe20000410000 */
[----:B------:R-:W-:Y:S01]  /*3c90*/  IADD3.X R3, PT, PT, R30, UR7, RZ, P1, !PT ;  /* 0x000000071e037c10 */ /* 0x000fe20008ffe4ff */
[----:B------:R-:W2:Y:S01]  /*3ca0*/  LDCU.64 UR6, c[0x0][0x3a8] ;  /* 0x00007500ff0677ac */ /* 0x000ea20008000a00 */
[----:B-1----:R-:W-:Y:S01]  /*3cb0*/  FMUL.FTZ R31, R152, R101 ;  /* 0x00000065981f7220 */ /* 0x002fe20000410000 */
[----:B------:R-:W-:Y:S02]  /*3cc0*/  F2FP.BF16.F32.PACK_AB R30, R113, R12 ;  /* 0x0000000c711e723e */ /* 0x000fe400000010ff */
[----:B------:R-:W-:Y:S01]  /*3cd0*/  F2FP.BF16.F32.PACK_AB R32, R11, R126 ;  /* 0x0000007e0b20723e */ /* 0x000fe200000010ff */
[----:B------:R-:W1:Y:S01]  /*3ce0*/  MUFU.RCP R10, R10 ;  /* 0x0000000a000a7308 */ /* 0x000e620000001000 */
[----:B---3--:R-:W-:Y:S01]  /*3cf0*/  FMUL.FTZ R146, R146, R89 ;  /* 0x0000005992927220 */ /* 0x008fe20000410000 */
[----:B------:R-:W-:Y:S01]  /*3d00*/  F2FP.BF16.F32.PACK_AB R31, R31, R78 ;  /* 0x0000004e1f1f723e */ /* 0x000fe200000010ff */
[----:B------:R3:W-:Y:S01]  /*3d10*/  STG.E.64 desc[UR8][R2.64], R154 ;  /* 0x0000009a02007986 */ /* 0x0007e2000c101b08 */
[----:B------:R-:W-:-:S02]  /*3d20*/  MOV R126, R20 ;  /* 0x00000014007e7202 */ /* 0x000fc40000000f00 */
[----:B------:R-:W-:Y:S01]  /*3d30*/  F2FP.BF16.F32.PACK_AB R146, R146, R13 ;  /* 0x0000000d9292723e */ /* 0x000fe200000010ff */
[----:B------:R3:W-:Y:S01]  /*3d40*/  STG.E.64 desc[UR8][R2.64+0xa00], R80 ;  /* 0x000a005002007986 */ /* 0x0007e2000c101b08 */
[----:B0-----:R-:W-:-:S03]  /*3d50*/  FMUL.FTZ R151, R151, R54 ;  /* 0x0000003697977220 */ /* 0x001fc60000410000 */
[----:B------:R3:W-:Y:S01]  /*3d60*/  STG.E.64 desc[UR8][R2.64+0x1400], R76 ;  /* 0x0014004c02007986 */ /* 0x0007e2000c101b08 */
[----:B--2---:R-:W-:-:S03]  /*3d70*/  ISETP.GE.U32.AND P1, PT, R19, UR6, PT ;  /* 0x0000000613007c0c */ /* 0x004fc6000bf26070 */
[----:B------:R3:W-:Y:S01]  /*3d80*/  STG.E.64 desc[UR8][R2.64+0x1e00], R74 ;  /* 0x001e004a02007986 */ /* 0x0007e2000c101b08 */
[----:B-1----:R-:W-:Y:S01]  /*3d90*/  FMUL.FTZ R10, R127, R10 ;  /* 0x0000000a7f0a7220 */ /* 0x002fe20000410000 */
[----:B------:R-:W-:Y:S02]  /*3da0*/  ISETP.GE.AND.EX P1, PT, R20, UR7, PT, P1 ;  /* 0x0000000714007c0c */ /* 0x000fe4000bf26310 */
[----:B------:R3:W-:Y:S02]  /*3db0*/  STG.E.64 desc[UR8][R2.64+0x2800], R64 ;  /* 0x0028004002007986 */ /* 0x0007e4000c101b08 */
[----:B------:R-:W-:Y:S02]  /*3dc0*/  F2FP.BF16.F32.PACK_AB R147, R10, R151 ;  /* 0x000000970a93723e */ /* 0x000fe400000010ff */
[----:B------:R3:W-:Y:S04]  /*3dd0*/  STG.E.64 desc[UR8][R2.64+0x3200], R156 ;  /* 0x0032009c02007986 */ /* 0x0007e8000c101b08 */
        /* <DEDUP_REMOVED lines=10> */
[----:B------:R-:W-:Y:S05]  /*3e80*/  @!P1 BRA `(.L_x_803) ;  /* 0xffffffc4006c9947 */ /* 0x000fea000383ffff */
[----:B------:R-:W-:Y:S05]  /*3e90*/  EXIT ;  /* 0x000000000000794d */ /* 0x000fea0003800000 */
.L_x_804:
        /* <DEDUP_REMOVED lines=14> */
.L_x_1681:


//--------------------- .text._ZN13group_norm_v214gn_cuda_kernelI13__nv_bfloat16Li320ELi3ELi16ELi20ELi1024ELb1ELi64ELi320ELi320ELi4ELb1ELi21ELb0ELb0ENS_16CompileConditionILi1000EEEEEvPT_PKS4_S7_S7_flPfS8_Pj --------------------------
	.section	.text._ZN13group_norm_v214gn_cuda_kernelI13__nv_bfloat16Li320ELi3ELi16ELi20ELi1024ELb1ELi64ELi320ELi320ELi4ELb1ELi21ELb0ELb0ENS_16CompileConditionILi1000EEEEEvPT_PKS4_S7_S7_flPfS8_Pj,"ax",@progbits
	.align	128
        .global         _ZN13group_norm_v214gn_cuda_kernelI13__nv_bfloat16Li320ELi3ELi16ELi20ELi1024ELb1ELi64ELi320ELi320ELi4ELb1ELi21ELb0ELb0ENS_16CompileConditionILi1000EEEEEvPT_PKS4_S7_S7_flPfS8_Pj
        .type           _ZN13group_norm_v214gn_cuda_kernelI13__nv_bfloat16Li320ELi3ELi16ELi20ELi1024ELb1ELi64ELi320ELi320ELi4ELb1ELi21ELb0ELb0ENS_16CompileConditionILi1000EEEEEvPT_PKS4_S7_S7_flPfS8_Pj,@function
        .size           _ZN13group_norm_v214gn_cuda_kernelI13__nv_bfloat16Li320ELi3ELi16ELi20ELi1024ELb1ELi64ELi320ELi320ELi4ELb1ELi21ELb0ELb0ENS_16CompileConditionILi1000EEEEEvPT_PKS4_S7_S7_flPfS8_Pj,(.L_x_1682 - _ZN13group_norm_v214gn_cuda_kernelI13__nv_bfloat16Li320ELi3ELi16ELi20ELi1024ELb1ELi64ELi320ELi320ELi4ELb1ELi21ELb0ELb0ENS_16CompileConditionILi1000EEEEEvPT_PKS4_S7_S7_flPfS8_Pj)
        .other          _ZN13group_norm_v214gn_cuda_kernelI13__nv_bfloat16Li320ELi3ELi16ELi20ELi1024ELb1ELi64ELi320ELi320ELi4ELb1ELi21ELb0ELb0ENS_16CompileConditionILi1000EEEEEvPT_PKS4_S7_S7_flPfS8_Pj,@"STO_CUDA_ENTRY STV_DEFAULT"
_ZN13group_norm_v214gn_cuda_kernelI13__nv_bfloat16Li320ELi3ELi16ELi20ELi1024ELb1ELi64ELi320ELi320ELi4ELb1ELi21ELb0ELb0ENS_16CompileConditionILi1000EEEEEvPT_PKS4_S7_S7_flPfS8_Pj:
.text._ZN13group_norm_v214gn_cuda_kernelI13__nv_bfloat16Li320ELi3ELi16ELi20ELi1024ELb1ELi64ELi320ELi320ELi4ELb1ELi21ELb0ELb0ENS_16CompileConditionILi1000EEEEEvPT_PKS4_S7_S7_flPfS8_Pj:
[----:B------:R-:W0:Y:S08]  /*0000*/  LDC R1, c[0x0][0x37c] ;  /* 0x0000df00ff017b82 */ /* 0x000e300000000800 */
[----:B------:R-:W1:Y:S01]  /*0010*/  S2UR UR4, SR_CTAID.Y ;  /* 0x00000000000479c3 */ /* 0x000e620000002600 */
[----:B0-----:R-:W-:-:S07]  /*0020*/  IADD3 R1, PT, PT, R1, -0xd0, RZ ;  /* 0xffffff3001017810 */ /* 0x001fce0007ffe0ff */
[----:B------:R-:W1:Y:S02]  /*0030*/  LDC.64 R2, c[0x0][0x3a8] ;  /* 0x0000ea00ff027b82 */ /* 0x000e640000000a00 */
[----:B-1----:R-:W-:-:S04]  /*0040*/  ISETP.LE.U32.AND P0, PT, R2, UR4, PT ;  /* 0x0000000402007c0c */ /* 0x002fc8000bf03070 */
[----:B------:R-:W-:-:S13]  /*0050*/  ISETP.GE.AND.EX P0, PT, RZ, R3, PT, P0 ;  /* 0x00000003ff00720c */ /* 0x000fda0003f06300 */
[----:B------:R-:W-:Y:S05]  /*0060*/  @P0 EXIT ;  /* 0x000000000000094d */ /* 0x000fea0003800000 */
[----:B------:R-:W0:Y:S01]  /*0070*/  S2R R10, SR_TID.X ;  /* 0x00000000000a7919 */ /* 0x000e220000002100 */
[----:B------:R-:W-:Y:S01]  /*0080*/  MOV R2, 0x400 ;  /* 0x0000040000027802 */ /* 0x000fe20000000f00 */
[----:B------:R-:W1:Y:S01]  /*0090*/  LDC.64 R8, c[0x0][0x3b0] ;  /* 0x0000ec00ff087b82 */ /* 0x000e620000000a00 */
[----:B------:R-:W-:Y:S01]  /*00a0*/  HFMA2 R35, -RZ, RZ, 0, 0 ;  /* 0x00000000ff237431 */ /* 0x000fe200000001ff */
[----:B------:R-:W2:Y:S01]  /*00b0*/  S2R R5, SR_CgaCtaId ;  /* 0x0000000000057919 */ /* 0x000ea20000008800 */
[----:B------:R-:W-:Y:S01]  /*00c0*/  IADD3 R4, PT, PT, R2, 0xc80, RZ ;  /* 0x00000c8002047810 */ /* 0x000fe20007ffe0ff */
[----:B------:R-:W3:Y:S01]  /*00d0*/  LDCU.64 UR8, c[0x0][0x358] ;  /* 0x00006b00ff0877ac */ /* 0x000ee20008000a00 */
[----:B------:R-:W-:Y:S01]  /*00e0*/  MOV R34, UR4 ;  /* 0x0000000400227c02 */ /* 0x000fe20008000f00 */
[----:B------:R-:W4:Y:S01]  /*00f0*/  S2R R6, SR_CTAID.X ;  /* 0x0000000000067919 */ /* 0x000f220000002500 */
[----:B------:R-:W-:Y:S01]  /*0100*/  UMOV UR4, URZ ;  /* 0x000000ff00047c82 */ /* 0x000fe20008000000 */
[----:B-1----:R-:W-:-:S02]  /*0110*/  ISETP.EQ.U32.AND P1, PT, R8, RZ, PT ;  /* 0x000000ff0800720c */ /* 0x002fc40003f22070 */
[----:B0-----:R-:W-:Y:S02]  /*0120*/  LOP3.LUT R0, R10, 0xffff, RZ, 0xc0, !PT ;  /* 0x0000ffff0a007812 */ /* 0x001fe400078ec0ff */
[----:B--2---:R-:W-:-:S03]  /*0130*/  LEA R2, R5, R2, 0x18 ;  /* 0x0000000205027211 */ /* 0x004fc600078ec0ff */
[----:B------:R-:W-:Y:S01]  /*0140*/  IMAD R0, R0, 0xcccd, RZ ;  /* 0x0000cccd00007824 */ /* 0x000fe200078e02ff */
[----:B------:R-:W-:Y:S02]  /*0150*/  LEA R4, R5, R4, 0x18 ;  /* 0x0000000405047211 */ /* 0x000fe400078ec0ff */
[----:B----4-:R-:W-:Y:S02]  /*0160*/  LOP3.LUT P0, RZ, R6, 0xf, RZ, 0xc0, !PT ;  /* 0x0000000f06ff7812 */ /* 0x010fe4000780c0ff */
[----:B------:R-:W-:Y:S02]  /*0170*/  SHF.R.U32.HI R7, RZ, 0x16, R0 ;  /* 0x00000016ff077819 */ /* 0x000fe40000011600 */
[----:B------:R-:W-:Y:S02]  /*0180*/  ISETP.EQ.OR.EX P0, PT, R9, RZ, P0, P1 ;  /* 0x000000ff0900720c */ /* 0x000fe40000702710 */
[----:B------:R-:W-:Y:S02]  /*0190*/  PRMT R0, R7, 0x9910, RZ ;  /* 0x0000991007007816 */ /* 0x000fe400000000ff */
[----:B------:R-:W-:-:S03]  /*01a0*/  ISETP.GT.U32.OR P0, PT, R10, 0xf, P0 ;  /* 0x0000000f0a00780c */ /* 0x000fc60000704470 */
[----:B------:R-:W-:-:S05]  /*01b0*/  IMAD R0, R0, 0x50, RZ ;  /* 0x0000005000007824 */ /* 0x000fca00078e02ff */
[----:B------:R-:W-:-:S04]  /*01c0*/  IADD3 R0, PT, PT, RZ, -R0, RZ ;  /* 0x80000000ff007210 */ /* 0x000fc80007ffe0ff */
[----:B------:R-:W-:-:S04]  /*01d0*/  PRMT R0, R0, 0x7710, RZ ;  /* 0x0000771000007816 */ /* 0x000fc800000000ff */
[----:B------:R-:W-:-:S04]  /*01e0*/  IADD3 R0, PT, PT, R0, R10, RZ ;  /* 0x0000000a00007210 */ /* 0x000fc80007ffe0ff */
[----:B------:R-:W-:-:S05]  /*01f0*/  PRMT R3, R0, 0x9910, RZ ;  /* 0x0000991000037816 */ /* 0x000fca00000000ff */
[----:B------:R-:W-:-:S05]  /*0200*/  IMAD R3, R3, 0x67, RZ ;  /* 0x0000006703037824 */ /* 0x000fca00078e02ff */
[----:B------:R-:W-:-:S04]  /*0210*/  LOP3.LUT R3, R3, 0xffff, RZ, 0xc0, !PT ;  /* 0x0000ffff03037812 */ /* 0x000fc800078ec0ff */
[----:B------:R-:W-:-:S04]  /*0220*/  SHF.R.U32.HI R3, RZ, 0x9, R3 ;  /* 0x00000009ff037819 */ /* 0x000fc80000011603 */
[----:B------:R-:W-:Y:S02]  /*0230*/  LOP3.LUT R5, R3, 0xffff, RZ, 0xc0, !PT ;  /* 0x0000ffff03057812 */ /* 0x000fe400078ec0ff */
[----:B------:R-:W-:Y:S02]  /*0240*/  LOP3.LUT R3, R0, 0xffff, RZ, 0xc0, !PT ;  /* 0x0000ffff00037812 */ /* 0x000fe400078ec0ff */
[----:B------:R-:W-:-:S03]  /*0250*/  LEA R0, R5, R4, 0x3 ;  /* 0x0000000405007211 */ /* 0x000fc600078e18ff */
[C---:B------:R-:W-:Y:S01]  /*0260*/  IMAD R2, R3.reuse, 0x28, R2 ;  /* 0x0000002803027824 */ /* 0x040fe200078e0202 */
[----:B------:R-:W-:Y:S01]  /*0270*/  SHF.L.U32 R3, R3, 0x2, RZ ;  /* 0x0000000203037819 */ /* 0x000fe200000006ff */
[----:B------:R0:W-:Y:S04]  /*0280*/  STL [R1+0x84], R0 ;  /* 0x0000840001007387 */ /* 0x0001e80000100800 */
[----:B------:R1:W-:Y:S01]  /*0290*/  STL [R1+0x74], R3 ;  /* 0x0000740301007387 */ /* 0x0003e20000100800 */
[----:B0-----:R-:W-:-:S05]  /*02a0*/  LEA R0, R7, R2, 0x3 ;  /* 0x0000000207007211 */ /* 0x001fca00078e18ff */
[----:B---3--:R1:W-:Y:S02]  /*02b0*/  STL [R1+0x88], R0 ;  /* 0x0000880001007387 */ /* 0x0083e40000100800 */
.L_x_813:
[----:B------:R-:W2:Y:S01]  /*02c0*/  LDL R2, [R1+0x74] ;  /* 0x0000740001027983 */ /* 0x000ea20000100800 */
[----:B------:R-:W0:Y:S01]  /*02d0*/  LDCU.64 UR6, c[0x0][0x388] ;  /* 0x00007100ff0677ac */ /* 0x000e220008000a00 */
[----:B-1----:R-:W1:Y:S01]  /*02e0*/  S2R R0, SR_TID.X ;  /* 0x0000000000007919 */ /* 0x002e620000002100 */
[----:B------:R-:W3:Y:S01]  /*02f0*/  S2R R3, SR_CTAID.X ;  /* 0x0000000000037919 */ /* 0x000ee20000002500 */
[----:B------:R-:W-:Y:S01]  /*0300*/  IMAD R5, R35, 0x50000, RZ ;  /* 0x0005000023057824 */ /* 0x000fe200078e02ff */
[----:B-1----:R-:W-:Y:S02]  /*0310*/  LOP3.LUT R0, R0, 0xffff, RZ, 0xc0, !PT ;  /* 0x0000ffff00007812 */ /* 0x002fe400078ec0ff */
[----:B---3--:R-:W-:-:S03]  /*0320*/  SHF.L.U32 R3, R3, 0x6, RZ ;  /* 0x0000000603037819 */ /* 0x008fc600000006ff */
[----:B------:R-:W-:Y:S01]  /*0330*/  IMAD R0, R0, 0xcccd, RZ ;  /* 0x0000cccd00007824 */ /* 0x000fe200078e02ff */
[----:B------:R-:W-:-:S04]  /*0340*/  LOP3.LUT R3, R3, 0x3c0, RZ, 0xc0, !PT ;  /* 0x000003c003037812 */ /* 0x000fc800078ec0ff */
[----:B------:R-:W-:-:S04]  /*0350*/  SHF.R.U32.HI R0, RZ, 0x16, R0 ;  /* 0x00000016ff007819 */ /* 0x000fc80000011600 */
[----:B------:R-:W-:Y:S02]  /*0360*/  IADD3 R0, PT, PT, R0, R3, RZ ;  /* 0x0000000300007210 */ /* 0x000fe40007ffe0ff */
[----:B------:R-:W-:-:S03]  /*0370*/  MOV R3, RZ ;  /* 0x000000ff00037202 */ /* 0x000fc60000000f00 */
[----:B------:R-:W-:Y:S02]  /*0380*/  IMAD R7, R0, 0x140, RZ ;  /* 0x0000014000077824 */ /* 0x000fe400078e02ff */
[----:B--2---:R-:W-:-:S03]  /*0390*/  IMAD.WIDE.U32 R2, R34, 0x50000, R2 ;  /* 0x0005000022027825 */ /* 0x004fc600078e0002 */
        /* <DEDUP_REMOVED lines=16> */
[----:B------:R0:W-:Y:S04]  /*04a0*/  STL [R1+0x48], R6 ;  /* 0x0000480601007387 */ /* 0x0001e80000100800 */
[----:B------:R1:W-:Y:S04]  /*04b0*/  STL [R1+0x4c], R4 ;  /* 0x00004c0401007387 */ /* 0x0003e80000100800 */
[----:B------:R-:W5:Y:S04]  /*04c0*/  LDG.E.64.CONSTANT R48, desc[UR8][R26.64+0x6e00] ;  /* 0x006e00081a307981 */ /* 0x000f68000c1e9b00 */
[----:B0-----:R-:W5:Y:S04]  /*04d0*/  LDG.E.64.CONSTANT R6, desc[UR8][R26.64+0x6400] ;  /* 0x006400081a067981 */ /* 0x001f68000c1e9b00 */
[----:B-1----:R-:W5:Y:S04]  /*04e0*/  LDG.E.64.CONSTANT R4, desc[UR8][R26.64+0x7800] ;  /* 0x007800081a047981 */ /* 0x002f68000c1e9b00 */
[----:B------:R-:W5:Y:S04]  /*04f0*/  LDG.E.64.CONSTANT R42, desc[UR8][R26.64+0x8200] ;  /* 0x008200081a2a7981 */ /* 0x000f68000c1e9b00 */
[----:B------:R-:W5:Y:S04]  /*0500*/  LDG.E.64.CONSTANT R2, desc[UR8][R26.64+0x8c00] ;  /* 0x008c00081a027981 */ /* 0x000f68000c1e9b00 */
[----:B------:R0:W5:Y:S01]  /*0510*/  LDG.E.64.CONSTANT R28, desc[UR8][R26.64+0x9600] ;  /* 0x009600081a1c7981 */ /* 0x000162000c1e9b00 */
[----:B--2---:R-:W-:-:S02]  /*0520*/  PRMT R37, R24, 0x7632, R37 ;  /* 0x0000763218257816 */ /* 0x004fc40000000025 */
        /* <DEDUP_REMOVED lines=10> */
[----:B0-----:R-:W-:Y:S01]  /*05d0*/  FFMA.FTZ R26, R36, R36, R31 ;  /* 0x00000024241a7223 */ /* 0x001fe2000001001f */
        /* <DEDUP_REMOVED lines=28> */
[C---:B-----5:R-:W-:Y:S02]  /*07a0*/  PRMT R27, R18.reuse, 0x7632, R27 ;  /* 0x00007632121b7816 */ /* 0x060fe4000000001b */
[----:B------:R-:W-:Y:S01]  /*07b0*/  SHF.L.U32 R41, R18, 0x10, RZ ;  /* 0x0000001012297819 */ /* 0x000fe200000006ff */
[----:B------:R-:W-:Y:S01]  /*07c0*/  FADD.FTZ R18, R23, R24 ;  /* 0x0000001817127221 */ /* 0x000fe20000010000 */
[----:B------:R-:W-:Y:S01]  /*07d0*/  FFMA.FTZ R20, R24, R24, R25 ;  /* 0x0000001818147223 */ /* 0x000fe20000010019 */
[----:B------:R-:W-:Y:S01]  /*07e0*/  STL [R1+0x20], R33 ;  /* 0x0000202101007387 */ /* 0x000fe20000100800 */
[----:B------:R-:W-:Y:S01]  /*07f0*/  SHF.L.U32 R27, R27, 0x10, RZ ;  /* 0x000000101b1b7819 */ /* 0x000fe200000006ff */
[----:B------:R-:W-:Y:S01]  /*0800*/  FADD.FTZ R22, R18, R41 ;  /* 0x0000002912167221 */ /* 0x000fe20000010000 */
[----:B------:R-:W-:Y:S01]  /*0810*/  FFMA.FTZ R20, R41, R41, R20 ;  /* 0x0000002929147223 */ /* 0x000fe20000010014 */
[----:B------:R-:W-:Y:S01]  /*0820*/  STL [R1+0x40], R32 ;  /* 0x0000402001007387 */ /* 0x000fe20000100800 */
[----:B------:R-:W-:-:S03]  /*0830*/  PRMT R18, R19, 0x7632, R18 ;  /* 0x0000763213127816 */ /* 0x000fc60000000012 */
[----:B------:R-:W-:Y:S01]  /*0840*/  STL [R1+0x18], R26 ;  /* 0x0000181a01007387 */ /* 0x000fe20000100800 */
[----:B------:R-:W-:-:S03]  /*0850*/  FADD.FTZ R22, R22, R27 ;  /* 0x0000001b16167221 */ /* 0x000fc60000010000 */
[----:B------:R0:W-:Y:S01]  /*0860*/  STL [R1+0x34], R24 ;  /* 0x0000341801007387 */ /* 0x0001e20000100800 */
[----:B------:R-:W-:Y:S01]  /*0870*/  FFMA.FTZ R20, R27, R27, R20 ;  /* 0x0000001b1b147223 */ /* 0x000fe20000010014 */
[----:B------:R-:W-:Y:S02]  /*0880*/  SHF.L.U32 R21, R18, 0x10, RZ ;  /* 0x0000001012157819 */ /* 0x000fe400000006ff */
[----:B0-----:R-:W-:-:S05]  /*0890*/  SHF.L.U32 R24, R19, 0x10, RZ ;  /* 0x0000001013187819 */ /* 0x001fca00000006ff */
[----:B------:R-:W-:Y:S01]  /*08a0*/  FADD.FTZ R22, R22, R24 ;  /* 0x0000001816167221 */ /* 0x000fe20000010000 */
[----:B------:R-:W-:Y:S01]  /*08b0*/  FFMA.FTZ R20, R24, R24, R20 ;  /* 0x0000001818147223 */ /* 0x000fe20000010014 */
[----:B------:R-:W-:Y:S01]  /*08c0*/  STL [R1+0x14], R24 ;  /* 0x0000141801007387 */ /* 0x000fe20000100800 */
[----:B------:R-:W-:Y:S01]  /*08d0*/  PRMT R25, R16, 0x7632, R25 ;  /* 0x0000763210197816 */ /* 0x000fe20000000019 */
[----:B------:R-:W-:Y:S01]  /*08e0*/  FADD.FTZ R19, R22, R21 ;  /* 0x0000001516137221 */ /* 0x000fe20000010000 */
[----:B------:R-:W-:Y:S01]  /*08f0*/  SHF.L.U32 R26, R16, 0x10, RZ ;  /* 0x00000010101a7819 */ /* 0x000fe200000006ff */
[----:B------:R0:W-:Y:S01]  /*0900*/  STL [R1+0x30], R21 ;  /* 0x0000301501007387 */ /* 0x0001e20000100800 */
[----:B------:R-:W-:-:S03]  /*0910*/  SHF.L.U32 R25, R25, 0x10, RZ ;  /* 0x0000001019197819 */ /* 0x000fc600000006ff */
[----:B------:R-:W-:Y:S01]  /*0920*/  FADD.FTZ R18, R19, R26 ;  /* 0x0000001a13127221 */ /* 0x000fe20000010000 */
[----:B0-----:R-:W-:Y:S01]  /*0930*/  FFMA.FTZ R21, R21, R21, R20 ;  /* 0x0000001515157223 */ /* 0x001fe20000010014 */
[----:B------:R-:W-:-:S03]  /*0940*/  PRMT R16, R17, 0x7632, R16 ;  /* 0x0000763211107816 */ /* 0x000fc60000000010 */
[----:B------:R-:W-:Y:S01]  /*0950*/  FFMA.FTZ R20, R26, R26, R21 ;  /* 0x0000001a1a147223 */ /* 0x000fe20000010015 */
[----:B------:R-:W-:Y:S01]  /*0960*/  SHF.L.U32 R24, R17, 0x10, RZ ;  /* 0x0000001011187819 */ /* 0x000fe200000006ff */
[----:B------:R-:W-:Y:S02]  /*0970*/  FADD.FTZ R18, R18, R25 ;  /* 0x0000001912127221 */ /* 0x000fe40000010000 */
[----:B------:R-:W-:Y:S01]  /*0980*/  FFMA.FTZ R20, R25, R25, R20 ;  /* 0x0000001919147223 */ /* 0x000fe20000010014 */
[----:B------:R-:W-:Y:S01]  /*0990*/  SHF.L.U32 R22, R16, 0x10, RZ ;  /* 0x0000001010167819 */ /* 0x000fe200000006ff */
[----:B------:R-:W-:Y:S02]  /*09a0*/  FADD.FTZ R18, R18, R24 ;  /* 0x0000001812127221 */ /* 0x000fe40000010000 */
[----:B------:R-:W-:Y:S01]  /*09b0*/  FFMA.FTZ R20, R24, R24, R20 ;  /* 0x0000001818147223 */ /* 0x000fe20000010014 */
[----:B------:R0:W-:Y:S01]  /*09c0*/  STL [R1+0x10], R24 ;  /* 0x0000101801007387 */ /* 0x0001e20000100800 */
[----:B------:R-:W-:Y:S01]  /*09d0*/  PRMT R23, R14, 0x7632, R23 ;  /* 0x000076320e177816 */ /* 0x000fe20000000017 */
[----:B------:R-:W-:Y:S01]  /*09e0*/  FADD.FTZ R17, R18, R22 ;  /* 0x0000001612117221 */ /* 0x000fe20000010000 */
[----:B------:R-:W-:-:S02]  /*09f0*/  FFMA.FTZ R19, R22, R22, R20 ;  /* 0x0000001616137223 */ /* 0x000fc40000010014 */
[----:B------:R-:W-:Y:S02]  /*0a00*/  SHF.L.U32 R23, R23, 0x10, RZ ;  /* 0x0000001017177819 */ /* 0x000fe400000006ff */
[----:B0-----:R-:W-:Y:S01]  /*0a10*/  SHF.L.U32 R24, R14, 0x10, RZ ;  /* 0x000000100e187819 */ /* 0x001fe200000006ff */
[----:B------:R0:W-:Y:S01]  /*0a20*/  STL [R1+0x2c], R22 ;  /* 0x00002c1601007387 */ /* 0x0001e20000100800 */
[----:B------:R-:W-:-:S03]  /*0a30*/  PRMT R14, R15, 0x7632, R14 ;  /* 0x000076320f0e7816 */ /* 0x000fc6000000000e */
[----:B------:R-:W-:Y:S01]  /*0a40*/  FADD.FTZ R16, R17, R24 ;  /* 0x0000001811107221 */ /* 0x000fe20000010000 */
[----:B------:R-:W-:-:S03]  /*0a50*/  FFMA.FTZ R18, R24, R24, R19 ;  /* 0x0000001818127223 */ /* 0x000fc60000010013 */
[----:B------:R-:W-:Y:S01]  /*0a60*/  FADD.FTZ R16, R16, R23 ;  /* 0x0000001710107221 */ /* 0x000fe20000010000 */
[----:B------:R-:W-:Y:S01]  /*0a70*/  FFMA.FTZ R18, R23, R23, R18 ;  /* 0x0000001717127223 */ /* 0x000fe20000010012 */
[----:B0-----:R-:W-:Y:S02]  /*0a80*/  SHF.L.U32 R22, R15, 0x10, RZ ;  /* 0x000000100f167819 */ /* 0x001fe400000006ff */
[----:B------:R-:W-:-:S03]  /*0a90*/  SHF.L.U32 R30, R14, 0x10, RZ ;  /* 0x000000100e1e7819 */ /* 0x000fc600000006ff */
[----:B------:R-:W-:Y:S01]  /*0aa0*/  FADD.FTZ R16, R16, R22 ;  /* 0x0000001610107221 */ /* 0x000fe20000010000 */
[----:B------:R-:W-:Y:S01]  /*0ab0*/  FFMA.FTZ R18, R22, R22, R18 ;  /* 0x0000001616127223 */ /* 0x000fe20000010012 */
[----:B------:R0:W-:Y:S01]  /*0ac0*/  STL [R1+0xc], R22 ;  /* 0x00000c1601007387 */ /* 0x0001e20000100800 */
[----:B------:R-:W-:Y:S01]  /*0ad0*/  PRMT R21, R12, 0x7632, R21 ;  /* 0x000076320c157816 */ /* 0x000fe20000000015 */
[----:B------:R-:W-:Y:S01]  /*0ae0*/  FADD.FTZ R15, R16, R30 ;  /* 0x0000001e100f7221 */ /* 0x000fe20000010000 */
[----:B------:R-:W-:Y:S02]  /*0af0*/  FFMA.FTZ R17, R30, R30, R18 ;  /* 0x0000001e1e117223 */ /* 0x000fe40000010012 */
[----:B------:R-:W-:Y:S02]  /*0b00*/  SHF.L.U32 R21, R21, 0x10, RZ ;  /* 0x0000001015157819 */ /* 0x000fe400000006ff */
[----:B0-----:R-:W-:Y:S02]  /*0b10*/  SHF.L.U32 R22, R12, 0x10, RZ ;  /* 0x000000100c167819 */ /* 0x001fe400000006ff */
[----:B------:R-:W-:-:S03]  /*0b20*/  SHF.L.U32 R20, R13, 0x10, RZ ;  /* 0x000000100d147819 */ /* 0x000fc600000006ff */
[----:B------:R-:W-:Y:S01]  /*0b30*/  FADD.FTZ R14, R15, R22 ;  /* 0x000000160f0e7221 */ /* 0x000fe20000010000 */
[----:B------:R-:W-:Y:S01]  /*0b40*/  FFMA.FTZ R16, R22, R22, R17 ;  /* 0x0000001616107223 */ /* 0x000fe20000010011 */
[----:B------:R-:W-:Y:S02]  /*0b50*/  PRMT R12, R13, 0x7632, R12 ;  /* 0x000076320d0c7816 */ /* 0x000fe4000000000c */
[----:B------:R-:W-:Y:S01]  /*0b60*/  FADD.FTZ R14, R14, R21 ;  /* 0x000000150e0e7221 */ /* 0x000fe20000010000 */
[----:B------:R-:W-:Y:S01]  /*0b70*/  FFMA.FTZ R16, R21, R21, R16 ;  /* 0x0000001515107223 */ /* 0x000fe20000010010 */
[----:B------:R0:W-:Y:S01]  /*0b80*/  STL [R1+0x28], R30 ;  /* 0x0000281e01007387 */ /* 0x0001e20000100800 */
[----:B------:R-:W-:Y:S01]  /*0b90*/  PRMT R19, R10, 0x7632, R19 ;  /* 0x000076320a137816 */ /* 0x000fe20000000013 */
[----:B------:R-:W-:Y:S01]  /*0ba0*/  FADD.FTZ R14, R14, R20 ;  /* 0x000000140e0e7221 */ /* 0x000fe20000010000 */
[----:B------:R-:W-:Y:S01]  /*0bb0*/  FFMA.FTZ R16, R20, R20, R16 ;  /* 0x0000001414107223 */ /* 0x000fe20000010010 */
[----:B------:R1:W-:Y:S01]  /*0bc0*/  STL [R1+0x8], R20 ;  /* 0x0000081401007387 */ /* 0x0003e20000100800 */
[----:B------:R-:W-:-:S02]  /*0bd0*/  SHF.L.U32 R18, R11, 0x10, RZ ;  /* 0x000000100b127819 */ /* 0x000fc400000006ff */
[----:B0-----:R-:W-:Y:S02]  /*0be0*/  SHF.L.U32 R30, R12, 0x10, RZ ;  /* 0x000000100c1e7819 */ /* 0x001fe400000006ff */
[----:B-1----:R-:W-:Y:S02]  /*0bf0*/  SHF.L.U32 R20, R10, 0x10, RZ ;  /* 0x000000100a147819 */ /* 0x002fe400000006ff */
[----:B------:R-:W-:Y:S01]  /*0c00*/  PRMT R10, R11, 0x7632, R10 ;  /* 0x000076320b0a7816 */ /* 0x000fe2000000000a */
[----:B------:R-:W-:-:S03]  /*0c10*/  FADD.FTZ R13, R14, R30 ;  /* 0x0000001e0e0d7221 */ /* 0x000fc60000010000 */
[----:B------:R-:W-:Y:S01]  /*0c20*/  SHF.L.U32 R14, R10, 0x10, RZ ;  /* 0x000000100a0e7819 */ /* 0x000fe200000006ff */
[----:B------:R0:W-:Y:S04]  /*0c30*/  STL [R1+0x24], R30 ;  /* 0x0000241e01007387 */ /* 0x0001e80000100800 */
[----:B------:R1:W-:Y:S04]  /*0c40*/  STL [R1+0x4], R18 ;  /* 0x0000041201007387 */ /* 0x0003e80000100800 */
[----:B------:R2:W-:Y:S04]  /*0c50*/  STL [R1+0x1c], R14 ;  /* 0x00001c0e01007387 */ /* 0x0005e80000100800 */
[----:B------:R-:W3:Y:S01]  /*0c60*/  LDL R32, [R1+0x88] ;  /* 0x0000880001207983 */ /* 0x000ee20000100800 */
[----:B------:R-:W-:Y:S01]  /*0c70*/  FFMA.FTZ R15, R30, R30, R16 ;  /* 0x0000001e1e0f7223 */ /* 0x000fe20000010010 */
[----:B------:R-:W-:Y:S01]  /*0c80*/  SHF.L.U32 R19, R19, 0x10, RZ ;  /* 0x0000001013137819 */ /* 0x000fe200000006ff */
[----:B------:R-:W-:-:S02]  /*0c90*/  FADD.FTZ R12, R13, R20 ;  /* 0x000000140d0c7221 */ /* 0x000fc40000010000 */
[----:B0-----:R-:W-:Y:S02]  /*0ca0*/  FFMA.FTZ R30, R20, R20, R15 ;  /* 0x00000014141e7223 */ /* 0x001fe4000001000f */
[----:B------:R-:W-:Y:S02]  /*0cb0*/  FADD.FTZ R31, R12, R19 ;  /* 0x000000130c1f7221 */ /* 0x000fe40000010000 */
[----:B------:R-:W-:Y:S02]  /*0cc0*/  FFMA.FTZ R30, R19, R19, R30 ;  /* 0x00000013131e7223 */ /* 0x000fe4000001001e */
[----:B------:R-:W-:Y:S02]  /*0cd0*/  FADD.FTZ R31, R31, R18 ;  /* 0x000000121f1f7221 */ /* 0x000fe40000010000 */
[----:B------:R-:W-:Y:S01]  /*0ce0*/  FFMA.FTZ R30, R18, R18, R30 ;  /* 0x00000012121e7223 */ /* 0x000fe2000001001e */
[C---:B------:R-:W-:Y:S01]  /*0cf0*/  PRMT R17, R60.reuse, 0x7632, R17 ;  /* 0x000076323c117816 */ /* 0x040fe20000000011 */
[----:B------:R-:W-:Y:S01]  /*0d00*/  FADD.FTZ R31, R31, R14 ;  /* 0x0000000e1f1f7221 */ /* 0x000fe20000010000 */
[----:B-1----:R-:W-:Y:S01]  /*0d10*/  SHF.L.U32 R18, R60, 0x10, RZ ;  /* 0x000000103c127819 */ /* 0x002fe200000006ff */
[----:B------:R-:W-:Y:S01]  /*0d20*/  FFMA.FTZ R30, R14, R14, R30 ;  /* 0x0000000e0e1e7223 */ /* 0x000fe2000001001e */
[----:B------:R-:W-:-:S03]  /*0d30*/  SHF.L.U32 R17, R17, 0x10, RZ ;  /* 0x0000001011117819 */ /* 0x000fc600000006ff */
        /* <DEDUP_REMOVED lines=24> */
[----:B--2---:R-:W-:Y:S01]  /*0ec0*/  SHF.L.U32 R14, R6, 0x10, RZ ;  /* 0x00000010060e7819 */ /* 0x004fe200000006ff */
        /* <DEDUP_REMOVED lines=51> */
[----:B------:R-:W0:Y:S01]  /*1200*/  S2R R33, SR_TID.X ;  /* 0x0000000000217919 */ /* 0x000e220000002100 */
[----:B------:R-:W-:Y:S01]  /*1210*/  SHF.L.U32 R42, R42, 0x10, RZ ;  /* 0x000000102a2a7819 */ /* 0x000fe200000006ff */
        /* <DEDUP_REMOVED lines=27> */
[----:B0-----:R-:W-:-:S02]  /*13d0*/  ISETP.GT.U32.AND P1, PT, R33, 0x3f, PT ;  /* 0x0000003f2100780c */ /* 0x001fc40003f24070 */
[----:B------:R-:W-:Y:S01]  /*13e0*/  SHF.L.U32 R39, R39, 0x10, RZ ;  /* 0x0000001027277819 */ /* 0x000fe200000006ff */
[----:B------:R-:W-:Y:S01]  /*13f0*/  FADD.FTZ R28, R28, R38 ;  /* 0x000000261c1c7221 */ /* 0x000fe20000010000 */
[----:B------:R-:W-:-:S03]  /*1400*/  FFMA.FTZ R29, R38, R38, R30 ;  /* 0x00000026261d7223 */ /* 0x000fc6000001001e */
[----:B------:R-:W-:Y:S01]  /*1410*/  FADD.FTZ R28, R28, R39 ;  /* 0x000000271c1c7221 */ /* 0x000fe20000010000 */
[----:B------:R-:W-:Y:S01]  /*1420*/  FFMA.FTZ R29, R39, R39, R29 ;  /* 0x00000027271d7223 */ /* 0x000fe2000001001d */
[----:B------:R-:W-:Y:S01]  /*1430*/  BSSY.RECONVERGENT B0, `(.L_x_805) ;  /* 0x000001e000007945 */ /* 0x000fe20003800200 */
[----:B------:R-:W-:-:S03]  /*1440*/  MOV R31, RZ ;  /* 0x000000ff001f7202 */ /* 0x000fc60000000f00 */
[----:B---3--:R0:W-:Y:S02]  /*1450*/  STS.64 [R32], R28 ;  /* 0x0000001c20007388 */ /* 0x0081e40000000a00 */
[----:B0-----:R-:W-:Y:S01]  /*1460*/  MOV R28, RZ ;  /* 0x000000ff001c7202 */ /* 0x001fe20000000f00 */
[----:B------:R-:W-:Y:S06]  /*1470*/  BAR.SYNC.DEFER_BLOCKING 0x0 ;  /* 0x0000000000007b1d */ /* 0x000fec0000010000 */
[----:B------:R-:W-:Y:S05]  /*1480*/  @P1 BRA `(.L_x_806) ;  /* 0x0000000000601947 */ /* 0x000fea0003800000 */
[----:B------:R-:W0:Y:S01]  /*1490*/  S2R R28, SR_CgaCtaId ;  /* 0x00000000001c7919 */ /* 0x000e220000008800 */
[----:B------:R-:W-:Y:S01]  /*14a0*/  MOV R29, 0x400 ;  /* 0x00000400001d7802 */ /* 0x000fe20000000f00 */
[----:B------:R-:W1:Y:S03]  /*14b0*/  S2R R32, SR_TID.X ;  /* 0x0000000000207919 */ /* 0x000e660000002100 */
[----:B0-----:R-:W-:Y:S02]  /*14c0*/  LEA R28, R28, R29, 0x18 ;  /* 0x0000001d1c1c7211 */ /* 0x001fe400078ec0ff */
[----:B-1----:R-:W-:Y:S02]  /*14d0*/  SHF.R.U32.HI R29, RZ, 0x2, R32 ;  /* 0x00000002ff1d7819 */ /* 0x002fe40000011620 */
[----:B------:R-:W-:-:S03]  /*14e0*/  SHF.L.U32 R32, R32, 0x3, RZ ;  /* 0x0000000320207819 */ /* 0x000fc600000006ff */
[----:B------:R-:W-:Y:S01]  /*14f0*/  IMAD R28, R29, 0xc8, R28 ;  /* 0x000000c81d1c7824 */ /* 0x000fe200078e021c */
[----:B------:R-:W-:-:S04]  /*1500*/  LOP3.LUT R32, R32, 0x18, RZ, 0xc0, !PT ;  /* 0x0000001820207812 */ /* 0x000fc800078ec0ff */
[----:B------:R-:W-:-:S05]  /*1510*/  IADD3 R32, PT, PT, R28, R32, RZ ;  /* 0x000000201c207210 */ /* 0x000fca0007ffe0ff */
        /* <DEDUP_REMOVED lines=15> */
.L_x_806:
[----:B------:R-:W-:Y:S05]  /*1610*/  BSYNC.RECONVERGENT B0 ;  /* 0x0000000000007941 */ /* 0x000fea0003800200 */
.L_x_805:
        /* <DEDUP_REMOVED lines=8> */
[C---:B--2---:R-:W-:Y:S02]  /*16a0*/  LOP3.LUT P2, RZ, R55.reuse, 0x3c3, RZ, 0xc0, !PT ;  /* 0x000003c337ff7812 */ /* 0x044fe4000784c0ff */
[----:B------:R-:W-:Y:S01]  /*16b0*/  ISETP.GT.U32.AND P1, PT, R55, 0xff, PT ;  /* 0x000000ff3700780c */ /* 0x000fe20003f24070 */
[----:B0-----:R-:W-:Y:S01]  /*16c0*/  FADD.FTZ R28, R28, R31 ;  /* 0x0000001f1c1c7221 */ /* 0x001fe20000010000 */
[----:B-1----:R-:W-:-:S09]  /*16d0*/  FADD.FTZ R29, R29, R30 ;  /* 0x0000001e1d1d7221 */ /* 0x002fd20000010000 */
        /* <DEDUP_REMOVED lines=12> */
.L_x_808:
[----:B------:R-:W-:Y:S05]  /*17a0*/  BSYNC.RECONVERGENT B0 ;  /* 0x0000000000007941 */ /* 0x000fea0003800200 */
.L_x_807:
[----:B0-----:R-:W0:Y:S01]  /*17b0*/  @!P1 S2R R30, SR_CTAID.Y ;  /* 0x00000000001e9919 */ /* 0x001e220000002600 */
[----:B------:R-:W0:Y:S08]  /*17c0*/  @!P1 LDC R29, c[0x0][0x374] ;  /* 0x0000dd00ff1d9b82 */ /* 0x000e300000000800 */
[----:B------:R-:W-:Y:S01]  /*17d0*/  BAR.SYNC.DEFER_BLOCKING 0x0 ;  /* 0x0000000000007b1d */ /* 0x000fe20000010000 */
[----:B------:R-:W-:-:S02]  /*17e0*/  ISETP.NE.AND P2, PT, R55, RZ, PT ;  /* 0x000000ff3700720c */ /* 0x000fc40003f45270 */
[----:B------:R-:W-:-:S05]  /*17f0*/  @!P1 SHF.L.U32 R28, R55, 0x1, RZ ;  /* 0x00000001371c9819 */ /* 0x000fca00000006ff */
[----:B------:R-:W1:Y:S01]  /*1800*/  @!P1 LDC.64 R32, c[0x0][0x3b8] ;  /* 0x0000ee00ff209b82 */ /* 0x000e620000000a00 */
[----:B------:R-:W-:Y:S01]  /*1810*/  @!P1 LOP3.LUT R28, R28, 0x1fe, RZ, 0xc0, !PT ;  /* 0x000001fe1c1c9812 */ /* 0x000fe200078ec0ff */
[----:B0-----:R-:W-:-:S05]  /*1820*/  @!P1 IMAD R29, R29, UR4, R30 ;  /* 0x000000041d1d9c24 */ /* 0x001fca000f8e021e */
[----:B------:R-:W-:-:S05]  /*1830*/  @!P1 LEA R28, R29, R28, 0x9 ;  /* 0x0000001c1d1c9211 */ /* 0x000fca00078e48ff */
[----:B-1----:R-:W-:Y:S01]  /*1840*/  @!P1 IMAD.WIDE.U32 R32, R28, 0x4, R32 ;  /* 0x000000041c209825 */ /* 0x002fe200078e0020 */
[----:B------:R-:W-:Y:S06]  /*1850*/  @P2 BRA `(.L_x_809) ;  /* 0x0000000000442947 */ /* 0x000fec0003800000 */
        /* <DEDUP_REMOVED lines=11> */
.L_x_810:
[----:B------:R-:W2:Y:S04]  /*1910*/  LD.E.STRONG.GPU R31, desc[UR8][R28.64] ;  /* 0x000000081c1f7980 */ /* 0x000ea8000c10f900 */
[----:B--2---:R-:W-:Y:S01]  /*1920*/  CCTL.IVALL ;  /* 0x00000000ff00798f */ /* 0x004fe20002000000 */
[----:B------:R-:W-:Y:S05]  /*1930*/  YIELD ;  /* 0x0000000000007946 */ /* 0x000fea0003800000 */
[----:B-----5:R-:W-:-:S04]  /*1940*/  LOP3.LUT R31, R31, R30, RZ, 0x3c, !PT ;  /* 0x0000001e1f1f7212 */ /* 0x020fc800078e3cff */
[----:B------:R-:W-:-:S13]  /*1950*/  ISETP.GT.AND P2, PT, R31, -0x1, PT ;  /* 0xffffffff1f00780c */ /* 0x000fda0003f44270 */
[----:B------:R-:W-:Y:S05]  /*1960*/  @P2 BRA `(.L_x_810) ;  /* 0xfffffffc00e82947 */ /* 0x000fea000383ffff */
.L_x_809:
[----:B------:R-:W2:Y:S01]  /*1970*/  LDL R55, [R1+0x74] ;  /* 0x0000740001377983 */ /* 0x000ea20000100800 */
[----:B------:R-:W-:Y:S05]  /*1980*/  WARPSYNC.ALL ;  /* 0x0000000000007948 */ /* 0x000fea0003800000 */
[----:B------:R-:W-:Y:S08]  /*1990*/  BAR.SYNC.DEFER_BLOCKING 0x0 ;  /* 0x0000000000007b1d */ /* 0x000ff00000010000 */
[----:B0-----:R-:W2:Y:S01]  /*19a0*/  LDC.64 R28, c[0x0][0x390] ;  /* 0x0000e400ff1c7b82 */ /* 0x001ea20000000a00 */
[----:B------:R-:W-:Y:S04]  /*19b0*/  STL [R1+0x90], R2 ;  /* 0x0000900201007387 */ /* 0x000fe80000100800 */
[----:B------:R0:W-:Y:S03]  /*19c0*/  STL [R1+0x8c], R0 ;  /* 0x00008c0001007387 */ /* 0x0001e60000100800 */
[----:B------:R-:W1:Y:S01]  /*19d0*/  LDC.64 R30, c[0x0][0x398] ;  /* 0x0000e600ff1e7b82 */ /* 0x000e620000000a00 */
[----:B------:R-:W3:Y:S01]  /*19e0*/  @!P1 LDG.E.64 R32, desc[UR8][R32.64] ;  /* 0x0000000820209981 */ /* 0x000ee2000c1e1b00 */
[----:B0-----:R-:W0:Y:S01]  /*19f0*/  S2R R0, SR_TID.X ;  /* 0x0000000000007919 */ /* 0x001e220000002100 */
[----:B--2---:R-:W-:-:S04]  /*1a00*/  IMAD.WIDE.U32 R28, R55, 0x2, R28 ;  /* 0x00000002371c7825 */ /* 0x004fc800078e001c */
[----:B-1----:R-:W-:Y:S02]  /*1a10*/  IMAD.WIDE.U32 R30, R55, 0x2, R30 ;  /* 0x00000002371e7825 */ /* 0x002fe400078e001e */
[----:B------:R-:W2:Y:S04]  /*1a20*/  LDG.E.64.CONSTANT R28, desc[UR8][R28.64] ;  /* 0x000000081c1c7981 */ /* 0x000ea8000c1e9b00 */
[----:B------:R-:W4:Y:S01]  /*1a30*/  LDG.E.64.CONSTANT R30, desc[UR8][R30.64] ;  /* 0x000000081e1e7981 */ /* 0x000f22000c1e9b00 */
[----:B------:R-:W-:Y:S02]  /*1a40*/  HFMA2 R55, -RZ, RZ, 0, 0 ;  /* 0x00000000ff377431 */ /* 0x000fe400000001ff */
[----:B---3--:R-:W-:Y:S01]  /*1a50*/  @!P1 FADD.FTZ R55, RZ, R32 ;  /* 0x00000020ff379221 */ /* 0x008fe20000010000 */
[----:B------:R-:W-:Y:S01]  /*1a60*/  MOV R32, RZ ;  /* 0x000000ff00207202 */ /* 0x000fe20000000f00 */
[----:B------:R-:W-:Y:S01]  /*1a70*/  @!P1 FADD.FTZ R32, RZ, R33 ;  /* 0x00000021ff209221 */ /* 0x000fe20000010000 */
[----:B0-----:R-:W-:-:S02]  /*1a80*/  LOP3.LUT P1, RZ, R0, 0x30f, RZ, 0xc0, !PT ;  /* 0x0000030f00ff7812 */ /* 0x001fc4000782c0ff */
[----:B------:R-:W0:Y:S04]  /*1a90*/  SHFL.BFLY PT, R56, R55, 0x8, 0x1f ;  /* 0x0d001f0037387f89 */ /* 0x000e2800000e0000 */
[----:B------:R-:W1:Y:S07]  /*1aa0*/  SHFL.BFLY PT, R33, R32, 0x8, 0x1f ;  /* 0x0d001f0020217f89 */ /* 0x000e6e00000e0000 */
[----:B------:R-:W3:Y:S01]  /*1ab0*/  @!P1 S2R R2, SR_CgaCtaId ;  /* 0x0000000000029919 */ /* 0x000ee20000008800 */
        /* <DEDUP_REMOVED lines=13> */
[----:B------:R-:W-:-:S03]  /*1b90*/  @!P1 MOV R55, 0x400 ;  /* 0x0000040000379802 */ /* 0x000fc60000000f00 */
[----:B------:R-:W-:Y:S01]  /*1ba0*/  @!P1 FMUL.FTZ R32, R32, 4.8828125727595761418e-05 ;  /* 0x384ccccd20209820 */ /* 0x000fe20000410000 */
[----:B-1----:R-:W-:Y:S01]  /*1bb0*/  FADD.FTZ R57, R33, R57 ;  /* 0x0000003921397221 */ /* 0x002fe20000010000 */
[----:B------:R-:W-:Y:S02]  /*1bc0*/  @!P1 IADD3 R55, PT, PT, R55, 0xc80, RZ ;  /* 0x00000c8037379810 */ /* 0x000fe40007ffe0ff */
[----:B------:R-:W-:Y:S02]  /*1bd0*/  @!P1 FMUL.FTZ R33, R32, R32 ;  /* 0x0000002020219220 */ /* 0x000fe40000410000 */
[----:B---3--:R-:W-:Y:S02]  /*1be0*/  @!P1 LEA R55, R2, R55, 0x18 ;  /* 0x0000003702379211 */ /* 0x008fe400078ec0ff */
[----:B------:R-:W-:Y:S01]  /*1bf0*/  @!P1 FFMA.FTZ R33, R57, 4.8828125727595761418e-05, -R33 ;  /* 0x384ccccd39219823 */ /* 0x000fe20000010821 */
[----:B------:R0:W5:Y:S01]  /*1c00*/  LDL.LU R2, [R1+0x90] ;  /* 0x0000900001027983 */ /* 0x0001620000300800 */
[----:B------:R-:W-:-:S03]  /*1c10*/  @!P1 LEA.HI R55, R0, R55, RZ, 0x1f ;  /* 0x0000003700379211 */ /* 0x000fc600078ff8ff */
[----:B------:R-:W-:Y:S01]  /*1c20*/  @!P1 FMNMX.FTZ R33, RZ, R33, !PT ;  /* 0x00000021ff219209 */ /* 0x000fe20007810000 */
[----:B------:R0:W5:Y:S01]  /*1c30*/  LDL.LU R0, [R1+0x8c] ;  /* 0x00008c0001007983 */ /* 0x0001620000300800 */
[----:B------:R-:W-:Y:S03]  /*1c40*/  BSSY.RECONVERGENT B0, `(.L_x_811) ;  /* 0x000001c000007945 */ /* 0x000fe60003800200 */
[----:B------:R1:W-:Y:S01]  /*1c50*/  @!P1 STS.64 [R55], R32 ;  /* 0x0000002037009388 */ /* 0x0003e20000000a00 */
[----:B------:R-:W-:Y:S01]  /*1c60*/  BAR.SYNC.DEFER_BLOCKING 0x0 ;  /* 0x0000000000007b1d */ /* 0x000fe20000010000 */
[----:B-1----:R-:W-:-:S05]  /*1c70*/  IADD3 R33, P1, PT, R34, 0x15, RZ ;  /* 0x0000001522217810 */ /* 0x002fca0007f3e0ff */
[----:B------:R1:W-:Y:S02]  /*1c80*/  STL [R1+0x6c], R33 ;  /* 0x00006c2101007387 */ /* 0x0003e40000100800 */
[----:B-1----:R-:W-:-:S05]  /*1c90*/  IADD3.X R33, PT, PT, RZ, R35, RZ, P1, !PT ;  /* 0x00000023ff217210 */ /* 0x002fca0000ffe4ff */
[----:B------:R0:W-:Y:S01]  /*1ca0*/  STL [R1+0x68], R33 ;  /* 0x0000682101007387 */ /* 0x0001e20000100800 */
[----:B--2---:R-:W-:Y:S02]  /*1cb0*/  PRMT R32, R29, 0x7632, R32 ;  /* 0x000076321d207816 */ /* 0x004fe40000000020 */
[----:B------:R-:W-:Y:S02]  /*1cc0*/  PRMT R56, R28, 0x7632, R56 ;  /* 0x000076321c387816 */ /* 0x000fe40000000038 */
[----:B----4-:R-:W-:Y:S01]  /*1cd0*/  PRMT R57, R30, 0x7632, R57 ;  /* 0x000076321e397816 */ /* 0x010fe20000000039 */
[----:B------:R0:W-:Y:S01]  /*1ce0*/  STL.S16 [R1], R32 ;  /* 0x0000002001007387 */ /* 0x0001e20000100600 */
[----:B------:R-:W-:Y:S01]  /*1cf0*/  PRMT R55, R31, 0x7632, R55 ;  /* 0x000076321f377816 */ /* 0x000fe20000000037 */
[----:B------:R-:W-:Y:S06]  /*1d00*/  @P0 BRA `(.L_x_812) ;  /* 0x00000000003c0947 */ /* 0x000fec0003800000 */
[----:B0-----:R-:W0:Y:S01]  /*1d10*/  S2R R33, SR_TID.X ;  /* 0x0000000000217919 */ /* 0x001e220000002100 */
[----:B------:R-:W1:Y:S01]  /*1d20*/  S2UR UR6, SR_CgaCtaId ;  /* 0x00000000000679c3 */ /* 0x000e620000008800 */
[----:B------:R-:W2:Y:S01]  /*1d30*/  LDCU.64 UR10, c[0x0][0x3b0] ;  /* 0x00007600ff0a77ac */ /* 0x000ea20008000a00 */
[----:B------:R-:W-:Y:S02]  /*1d40*/  UMOV UR5, 0x400 ;  /* 0x0000040000057882 */ /* 0x000fe40000000000 */
[----:B------:R-:W-:-:S04]  /*1d50*/  UIADD3 UR5, UPT, UPT, UR5, 0xc80, URZ ;  /* 0x00000c8005057890 */ /* 0x000fc8000fffe0ff */
[----:B-1----:R-:W-:Y:S01]  /*1d60*/  ULEA UR5, UR6, UR5, 0x18 ;  /* 0x0000000506057291 */ /* 0x002fe2000f8ec0ff */
[----:B0-----:R-:W-:-:S04]  /*1d70*/  SHF.L.U32 R33, R33, 0x1, RZ ;  /* 0x0000000121217819 */ /* 0x001fc800000006ff */
[----:B------:R-:W-:-:S04]  /*1d80*/  LEA R33, P1, R34, R33, 0x5 ;  /* 0x0000002122217211 */ /* 0x000fc800078228ff */
[----:B------:R-:W-:Y:S02]  /*1d90*/  LEA.HI.X R34, R34, RZ, R35, 0x5, P1 ;  /* 0x000000ff22227211 */ /* 0x000fe400008f2c23 */
[----:B------:R-:W0:Y:S01]  /*1da0*/  S2R R35, SR_TID.X ;  /* 0x0000000000237919 */ /* 0x000e220000002100 */
[----:B--2---:R-:W-:-:S04]  /*1db0*/  LEA R32, P1, R33, UR10, 0x2 ;  /* 0x0000000a21207c11 */ /* 0x004fc8000f8210ff */
[----:B------:R-:W-:Y:S02]  /*1dc0*/  LEA.HI.X R33, R33, UR11, R34, 0x2, P1 ;  /* 0x0000000b21217c11 */ /* 0x000fe400088f1422 */
[----:B0-----:R-:W-:-:S06]  /*1dd0*/  LEA R34, R35, UR5, 0x3 ;  /* 0x0000000523227c11 */ /* 0x001fcc000f8e18ff */
[----:B------:R-:W0:Y:S04]  /*1de0*/  LDS.64 R34, [R34] ;  /* 0x0000000022227984 */ /* 0x000e280000000a00 */
[----:B0-----:R1:W-:Y:S02]  /*1df0*/  STG.E.64 desc[UR8][R32.64], R34 ;  /* 0x0000002220007986 */ /* 0x0013e4000c101b08 */
.L_x_812:
[----:B------:R-:W-:Y:S05]  /*1e00*/  BSYNC.RECONVERGENT B0 ;  /* 0x0000000000007941 */ /* 0x000fea0003800200 */
.L_x_811:
[----:B01----:R-:W2:Y:S01]  /*1e10*/  LDL R32, [R1+0x84] ;  /* 0x0000840001207983 */ /* 0x003ea20000100800 */
[----:B------:R-:W0:Y:S03]  /*1e20*/  LDCU UR5, c[0x0][0x3a0] ;  /* 0x00007400ff0577ac */ /* 0x000e260008000800 */
[----:B------:R-:W-:Y:S01]  /*1e30*/  STL [R1+0xc8], R45 ;  /* 0x0000c82d01007387 */ /* 0x000fe20000100800 */
[----:B------:R-:W-:Y:S01]  /*1e40*/  SHF.L.U32 R56, R56, 0x10, RZ ;  /* 0x0000001038387819 */ /* 0x000fe200000006ff */
[----:B------:R-:W1:Y:S02]  /*1e50*/  LDCU.64 UR6, c[0x0][0x380] ;  /* 0x00007000ff0677ac */ /* 0x000e640008000a00 */
[----:B------:R3:W-:Y:S04]  /*1e60*/  STL [R1+0xc4], R42 ;  /* 0x0000c42a01007387 */ /* 0x0007e80000100800 */
[----:B------:R-:W-:Y:S04]  /*1e70*/  STL [R1+0xc0], R4 ;  /* 0x0000c00401007387 */ /* 0x000fe80000100800 */
[----:B------:R4:W-:Y:S04]  /*1e80*/  STL [R1+0xbc], R39 ;  /* 0x0000bc2701007387 */ /* 0x0009e80000100800 */
[----:B------:R-:W2:Y:S01]  /*1e90*/  LDL.LU R34, [R1] ;  /* 0x0000000001227983 */ /* 0x000ea20000300800 */
[----:B---3--:R-:W-:-:S02]  /*1ea0*/  SHF.L.U32 R42, R28, 0x10, RZ ;  /* 0x000000101c2a7819 */ /* 0x008fc400000006ff */
[----:B------:R-:W-:Y:S02]  /*1eb0*/  SHF.L.U32 R45, R30, 0x10, RZ ;  /* 0x000000101e2d7819 */ /* 0x000fe400000006ff */
[----:B------:R-:W-:Y:S02]  /*1ec0*/  SHF.L.U32 R57, R57, 0x10, RZ ;  /* 0x0000001039397819 */ /* 0x000fe400000006ff */
[----:B----4-:R-:W-:Y:S02]  /*1ed0*/  SHF.L.U32 R39, R29, 0x10, RZ ;  /* 0x000000101d277819 */ /* 0x010fe400000006ff */
[----:B------:R-:W-:Y:S02]  /*1ee0*/  SHF.L.U32 R4, R31, 0x10, RZ ;  /* 0x000000101f047819 */ /* 0x000fe400000006ff */
[----:B------:R-:W-:Y:S01]  /*1ef0*/  SHF.L.U32 R31, R55, 0x10, RZ ;  /* 0x00000010371f7819 */ /* 0x000fe200000006ff */
[----:B--2---:R-:W0:Y:S02]  /*1f00*/  LDS.64 R32, [R32] ;  /* 0x0000000020207984 */ /* 0x004e240000000a00 */
[----:B0-----:R-:W-:-:S06]  /*1f10*/  FADD.FTZ R33, R33, UR5 ;  /* 0x0000000521217e21 */ /* 0x001fcc0008010000 */
[----:B------:R-:W0:Y:S01]  /*1f20*/  MUFU.RSQ R33, R33 ;  /* 0x0000002100217308 */ /* 0x000e220000001400 */
[----:B-----5:R-:W-:-:S04]  /*1f30*/  FADD.FTZ R0, R0, -R32 ;  /* 0x8000002000007221 */ /* 0x020fc80000010000 */
[----:B0-----:R-:W-:-:S04]  /*1f40*/  FMUL.FTZ R0, R33, R0 ;  /* 0x0000000021007220 */ /* 0x001fc80000410000 */
[----:B------:R-:W-:-:S04]  /*1f50*/  FFMA.FTZ R0, R0, R42, R45 ;  /* 0x0000002a00007223 */ /* 0x000fc8000001002d */
[----:B------:R-:W-:-:S06]  /*1f60*/  FMUL.FTZ R28, R0, -1.4426950216293334961 ;  /* 0xbfb8aa3b001c7820 */ /* 0x000fcc0000410000 */
[----:B------:R-:W0:Y:S01]  /*1f70*/  MUFU.EX2 R28, R28 ;  /* 0x0000001c001c7308 */ /* 0x000e220000000800 */
[----:B------:R-:W-:Y:S01]  /*1f80*/  FADD.FTZ R37, R37, -R32 ;  /* 0x8000002025257221 */ /* 0x000fe20000010000 */
[----:B0-----:R-:W-:-:S06]  /*1f90*/  FADD.FTZ R28, R28, 1 ;  /* 0x3f8000001c1c7421 */ /* 0x001fcc0000010000 */
[----:B------:R-:W0:Y:S01]  /*1fa0*/  MUFU.RCP R28, R28 ;  /* 0x0000001c001c7308 */ /* 0x000e220000001000 */
[----:B------:R-:W-:-:S04]  /*1fb0*/  FMUL.FTZ R30, R33, R37 ;  /* 0x00000025211e7220 */ /* 0x000fc80000410000 */
[----:B------:R-:W-:Y:S01]  /*1fc0*/  FFMA.FTZ R30, R30, R56, R57 ;  /* 0x000000381e1e7223 */ /* 0x000fe20000010039 */
[----:B0-----:R-:W-:-:S03]  /*1fd0*/  FMUL.FTZ R28, R0, R28 ;  /* 0x0000001c001c7220 */ /* 0x001fc60000410000 */
[----:B------:R-:W-:-:S06]  /*1fe0*/  FMUL.FTZ R0, R30, -1.4426950216293334961 ;  /* 0xbfb8aa3b1e007820 */ /* 0x000fcc0000410000 */
[----:B------:R-:W0:Y:S02]  /*1ff0*/  MUFU.EX2 R0, R0 ;  /* 0x0000000000007308 */ /* 0x000e240000000800 */
[----:B0-----:R-:W-:-:S06]  /*2000*/  FADD.FTZ R0, R0, 1 ;  /* 0x3f80000000007421 */ /* 0x001fcc0000010000 */
[----:B------:R-:W0:Y:S01]  /*2010*/  MUFU.RCP R0, R0 ;  /* 0x0000000000007308 */ /* 0x000e220000001000 */
[----:B------:R-:W-:-:S04]  /*2020*/  FADD.FTZ R36, R36, -R32 ;  /* 0x8000002024247221 */ /* 0x000fc80000010000 */
[----:B------:R-:W-:-:S04]  /*2030*/  FMUL.FTZ R29, R33, R36 ;  /* 0x00000024211d7220 */ /* 0x000fc80000410000 */
[----:B------:R-:W-:Y:S01]  /*2040*/  FFMA.FTZ R29, R29, R39, R4 ;  /* 0x000000271d1d7223 */ /* 0x000fe20000010004 */
[----:B0-----:R-:W-:-:S05]  /*2050*/  FMUL.FTZ R0, R30, R0 ;  /* 0x000000001e007220 */ /* 0x001fca0000410000 */
[----:B------:R-:W-:Y:S01]  /*2060*/  F2FP.BF16.F32.PACK_AB R28, R0, R28 ;  /* 0x0000001c001c723e */ /* 0x000fe200000010ff */
[----:B------:R-:W-:-:S06]  /*2070*/  FMUL.FTZ R0, R29, -1.4426950216293334961 ;  /* 0xbfb8aa3b1d007820 */ /* 0x000fcc0000410000 */
[----:B------:R-:W0:Y:S01]  /*2080*/  MUFU.EX2 R0, R0 ;  /* 0x0000000000007308 */ /* 0x000e220000000800 */
[----:B------:R-:W-:Y:S01]  /*2090*/  FADD.FTZ R59, R59, -R32 ;  /* 0x800000203b3b7221 */ /* 0x000fe20000010000 */
[----:B------:R-:W-:Y:S01]  /*20a0*/  SHF.L.U32 R34, R34, 0x10, RZ ;  /* 0x0000001022227819 */ /* 0x000fe200000006ff */
[----:B0-----:R-:W-:-:S06]  /*20b0*/  FADD.FTZ R0, R0, 1 ;  /* 0x3f80000000007421 */ /* 0x001fcc0000010000 */
[----:B------:R-:W0:Y:S01]  /*20c0*/  MUFU.RCP R0, R0 ;  /* 0x0000000000007308 */ /* 0x000e220000001000 */
[----:B------:R-:W-:-:S04]  /*20d0*/  FMUL.FTZ R30, R33, R59 ;  /* 0x0000003b211e7220 */ /* 0x000fc80000410000 */
[----:B------:R-:W-:Y:S01]  /*20e0*/  FFMA.FTZ R30, R30, R34, R31 ;  /* 0x000000221e1e7223 */ /* 0x000fe2000001001f */
[----:B0-----:R-:W-:-:S03]  /*20f0*/  FMUL.FTZ R0, R29, R0 ;  /* 0x000000001d007220 */ /* 0x001fc60000410000 */
[----:B------:R-:W-:-:S06]  /*2100*/  FMUL.FTZ R29, R30, -1.4426950216293334961 ;  /* 0xbfb8aa3b1e1d7820 */ /* 0x000fcc0000410000 */
[----:B------:R-:W0:Y:S01]  /*2110*/  MUFU.EX2 R29, R29 ;  /* 0x0000001d001d7308 */ /* 0x000e220000000800 */
[--C-:B------:R-:W-:Y:S01]  /*2120*/  FADD.FTZ R24, R24, -R32.reuse ;  /* 0x8000002018187221 */ /* 0x100fe20000010000 */
[--C-:B------:R-:W-:Y:S01]  /*2130*/  FADD.FTZ R22, R22, -R32.reuse ;  /* 0x8000002016167221 */ /* 0x100fe20000010000 */
[--C-:B------:R-:W-:Y:S01]  /*2140*/  FADD.FTZ R20, R20, -R32.reuse ;  /* 0x8000002014147221 */ /* 0x100fe20000010000 */
[--C-:B------:R-:W-:Y:S01]  /*2150*/  FADD.FTZ R18, R18, -R32.reuse ;  /* 0x8000002012127221 */ /* 0x100fe20000010000 */
[----:B------:R-:W-:Y:S01]  /*2160*/  FADD.FTZ R16, R16, -R32 ;  /* 0x8000002010107221 */ /* 0x000fe20000010000 */
[----:B0-----:R-:W-:-:S06]  /*2170*/  FADD.FTZ R29, R29, 1 ;  /* 0x3f8000001d1d7421 */ /* 0x001fcc0000010000 */
[----:B------:R-:W0:Y:S01]  /*2180*/  MUFU.RCP R29, R29 ;  /* 0x0000001d001d7308 */ /* 0x000e220000001000 */
[--C-:B------:R-:W-:Y:S01]  /*2190*/  FADD.FTZ R14, R14, -R32.reuse ;  /* 0x800000200e0e7221 */ /* 0x100fe20000010000 */
[C---:B------:R-:W-:Y:S01]  /*21a0*/  FMUL.FTZ R24, R33.reuse, R24 ;  /* 0x0000001821187220 */ /* 0x040fe20000410000 */
[----:B------:R-:W-:Y:S01]  /*21b0*/  STL [R1+0x5c], R34 ;  /* 0x00005c2201007387 */ /* 0x000fe20000100800 */
[--C-:B------:R-:W-:Y:S01]  /*21c0*/  FADD.FTZ R12, R12, -R32.reuse ;  /* 0x800000200c0c7221 */ /* 0x100fe20000010000 */
[C---:B------:R-:W-:Y:S01]  /*21d0*/  FMUL.FTZ R22, R33.reuse, R22 ;  /* 0x0000001621167220 */ /* 0x040fe20000410000 */
[C---:B------:R-:W-:Y:S01]  /*21e0*/  FMUL.FTZ R20, R33.reuse, R20 ;  /* 0x0000001421147220 */ /* 0x040fe20000410000 */
[----:B------:R2:W-:Y:S01]  /*21f0*/  STL [R1], R31 ;  /* 0x0000001f01007387 */ /* 0x0005e20000100800 */
[--C-:B------:R-:W-:Y:S01]  /*2200*/  FADD.FTZ R10, R10, -R32.reuse ;  /* 0x800000200a0a7221 */ /* 0x100fe20000010000 */
[C---:B------:R-:W-:Y:S01]  /*2210*/  FMUL.FTZ R18, R33.reuse, R18 ;  /* 0x0000001221127220 */ /* 0x040fe20000410000 */
[--C-:B------:R-:W-:Y:S01]  /*2220*/  FADD.FTZ R8, R8, -R32.reuse ;  /* 0x8000002008087221 */ /* 0x100fe20000010000 */
[C---:B------:R-:W-:Y:S01]  /*2230*/  FMUL.FTZ R14, R33.reuse, R14 ;  /* 0x0000000e210e7220 */ /* 0x040fe20000410000 */
[--C-:B------:R-:W-:Y:S01]  /*2240*/  FFMA.FTZ R55, R42, R24, R45.reuse ;  /* 0x000000182a377223 */ /* 0x100fe2000001002d */
[--C-:B------:R-:W-:Y:S01]  /*2250*/  FADD.FTZ R6, R6, -R32.reuse ;  /* 0x8000002006067221 */ /* 0x100fe20000010000 */
[C---:B------:R-:W-:Y:S01]  /*2260*/  FMUL.FTZ R12, R33.reuse, R12 ;  /* 0x0000000c210c7220 */ /* 0x040fe20000410000 */
[C-C-:B------:R-:W-:Y:S01]  /*2270*/  FFMA.FTZ R59, R42.reuse, R22, R45.reuse ;  /* 0x000000162a3b7223 */ /* 0x140fe2000001002d */
[C---:B--2---:R-:W-:Y:S01]  /*2280*/  FMUL.FTZ R31, R33.reuse, R16 ;  /* 0x00000010211f7220 */ /* 0x044fe20000410000 */
[C-C-:B------:R-:W-:Y:S01]  /*2290*/  FFMA.FTZ R24, R42.reuse, R20, R45.reuse ;  /* 0x000000142a187223 */ /* 0x140fe2000001002d */
[C---:B------:R-:W-:Y:S01]  /*22a0*/  FMUL.FTZ R10, R33.reuse, R10 ;  /* 0x0000000a210a7220 */ /* 0x040fe20000410000 */
[C-C-:B------:R-:W-:Y:S01]  /*22b0*/  FFMA.FTZ R22, R42.reuse, R18, R45.reuse ;  /* 0x000000122a167223 */ /* 0x140fe2000001002d */
[----:B------:R-:W-:Y:S01]  /*22c0*/  FMUL.FTZ R35, R33, R8 ;  /* 0x0000000821237220 */ /* 0x000fe20000410000 */
[--C-:B------:R-:W-:Y:S01]  /*22d0*/  FFMA.FTZ R20, R42, R31, R45.reuse ;  /* 0x0000001f2a147223 */ /* 0x100fe2000001002d */
[--C-:B------:R-:W-:Y:S01]  /*22e0*/  FADD.FTZ R53, R53, -R32.reuse ;  /* 0x8000002035357221 */ /* 0x100fe20000010000 */
[--C-:B------:R-:W-:Y:S01]  /*22f0*/  FADD.FTZ R47, R47, -R32.reuse ;  /* 0x800000202f2f7221 */ /* 0x100fe20000010000 */
[--C-:B------:R-:W-:Y:S01]  /*2300*/  FADD.FTZ R41, R41, -R32.reuse ;  /* 0x8000002029297221 */ /* 0x100fe20000010000 */
[--C-:B------:R-:W-:Y:S01]  /*2310*/  FADD.FTZ R26, R26, -R32.reuse ;  /* 0x800000201a1a7221 */ /* 0x100fe20000010000 */
[----:B------:R-:W-:Y:S01]  /*2320*/  FADD.FTZ R3, R3, -R32 ;  /* 0x8000002003037221 */ /* 0x000fe20000010000 */
[C-C-:B------:R-:W-:Y:S01]  /*2330*/  FFMA.FTZ R18, R42.reuse, R14, R45.reuse ;  /* 0x0000000e2a127223 */ /* 0x140fe2000001002d */
[C---:B------:R-:W-:Y:S01]  /*2340*/  FMUL.FTZ R6, R33.reuse, R6 ;  /* 0x0000000621067220 */ /* 0x040fe20000410000 */
[C-C-:B------:R-:W-:Y:S01]  /*2350*/  FFMA.FTZ R14, R42.reuse, R12, R45.reuse ;  /* 0x0000000c2a0e7223 */ /* 0x140fe2000001002d */
[----:B------:R-:W-:Y:S01]  /*2360*/  STL [R1+0x44], R24 ;  /* 0x0000441801007387 */ /* 0x000fe20000100800 */
[--C-:B------:R-:W-:Y:S01]  /*2370*/  FFMA.FTZ R12, R42, R10, R45.reuse ;  /* 0x0000000a2a0c7223 */ /* 0x100fe2000001002d */
[----:B0-----:R-:W-:Y:S01]  /*2380*/  FMUL.FTZ R29, R30, R29 ;  /* 0x0000001d1e1d7220 */ /* 0x001fe20000410000 */
[C-C-:B------:R-:W-:Y:S01]  /*2390*/  FFMA.FTZ R10, R42.reuse, R35, R45.reuse ;  /* 0x000000232a0a7223 */ /* 0x140fe2000001002d */
[----:B------:R0:W-:Y:S01]  /*23a0*/  STL [R1+0x50], R22 ;  /* 0x0000501601007387 */ /* 0x0001e20000100800 */
[C---:B------:R-:W-:Y:S01]  /*23b0*/  FMUL.FTZ R53, R33.reuse, R53 ;  /* 0x0000003521357220 */ /* 0x040fe20000410000 */
[C---:B------:R-:W-:Y:S01]  /*23c0*/  FMUL.FTZ R30, R33.reuse, R47 ;  /* 0x0000002f211e7220 */ /* 0x040fe20000410000 */
[C---:B------:R-:W-:Y:S01]  /*23d0*/  FMUL.FTZ R41, R33.reuse, R41 ;  /* 0x0000002921297220 */ /* 0x040fe20000410000 */
[C---:B------:R-:W-:Y:S01]  /*23e0*/  FMUL.FTZ R26, R33.reuse, R26 ;  /* 0x0000001a211a7220 */ /* 0x040fe20000410000 */
[----:B------:R-:W-:Y:S01]  /*23f0*/  FMUL.FTZ R3, R33, R3 ;  /* 0x0000000321037220 */ /* 0x000fe20000410000 */
[----:B------:R2:W-:Y:S01]  /*2400*/  STL [R1+0x54], R20 ;  /* 0x0000541401007387 */ /* 0x0005e20000100800 */
[----:B------:R-:W-:-:S03]  /*2410*/  FFMA.FTZ R6, R42, R6, R45 ;  /* 0x000000062a067223 */ /* 0x000fc6000001002d */
[----:B------:R-:W-:Y:S01]  /*2420*/  STL [R1+0x60], R18 ;  /* 0x0000601201007387 */ /* 0x000fe20000100800 */
[C-C-:B------:R-:W-:Y:S01]  /*2430*/  FFMA.FTZ R16, R42.reuse, R53, R45.reuse ;  /* 0x000000352a107223 */ /* 0x140fe2000001002d */
[C-C-:B------:R-:W-:Y:S02]  /*2440*/  FFMA.FTZ R30, R42.reuse, R30, R45.reuse ;  /* 0x0000001e2a1e7223 */ /* 0x140fe4000001002d */
[----:B------:R-:W-:Y:S01]  /*2450*/  STL [R1+0x64], R14 ;  /* 0x0000640e01007387 */ /* 0x000fe20000100800 */
[C-C-:B------:R-:W-:Y:S01]  /*2460*/  FFMA.FTZ R8, R42.reuse, R41, R45.reuse ;  /* 0x000000292a087223 */ /* 0x140fe2000001002d */
[C-C-:B------:R-:W-:Y:S01]  /*2470*/  FFMA.FTZ R34, R42.reuse, R26, R45.reuse ;  /* 0x0000001a2a227223 */ /* 0x140fe2000001002d */
[----:B------:R-:W-:Y:S01]  /*2480*/  FFMA.FTZ R3, R42, R3, R45 ;  /* 0x000000032a037223 */ /* 0x000fe2000001002d */
[----:B------:R3:W-:Y:S04]  /*2490*/  STL [R1+0x70], R12 ;  /* 0x0000700c01007387 */ /* 0x0007e80000100800 */
[----:B------:R-:W-:Y:S04]  /*24a0*/  STL [R1+0x78], R10 ;  /* 0x0000780a01007387 */ /* 0x000fe80000100800 */
[----:B------:R-:W4:Y:S04]  /*24b0*/  LDL.LU R45, [R1+0xc8] ;  /* 0x0000c800012d7983 */ /* 0x000f280000300800 */
[----:B------:R-:W-:Y:S04]  /*24c0*/  STL [R1+0x7c], R6 ;  /* 0x00007c0601007387 */ /* 0x000fe80000100800 */
[----:B------:R-:W4:Y:S01]  /*24d0*/  LDL.LU R42, [R1+0xc4] ;  /* 0x0000c400012a7983 */ /* 0x000f220000300800 */
[----:B------:R-:W-:-:S03]  /*24e0*/  FADD.FTZ R27, R27, -R32 ;  /* 0x800000201b1b7221 */ /* 0x000fc60000010000 */
[----:B------:R-:W4:Y:S04]  /*24f0*/  LDL.LU R47, [R1+0x4c] ;  /* 0x00004c00012f7983 */ /* 0x000f280000300800 */
[----:B------:R-:W4:Y:S04]  /*2500*/  LDL.LU R41, [R1+0x20] ;  /* 0x0000200001297983 */ /* 0x000f280000300800 */
[----:B------:R1:W-:Y:S04]  /*2510*/  STL [R1+0x80], R3 ;  /* 0x0000800301007387 */ /* 0x0003e80000100800 */
[----:B------:R-:W4:Y:S04]  /*2520*/  LDL.LU R37, [R1+0x18] ;  /* 0x0000180001257983 */ /* 0x000f280000300800 */
[----:B------:R-:W4:Y:S01]  /*2530*/  LDL.LU R35, [R1+0x14] ;  /* 0x0000140001237983 */ /* 0x000f220000300800 */
[----:B0-----:R-:W-:-:S03]  /*2540*/  FMUL.FTZ R22, R33, R27 ;  /* 0x0000001b21167220 */ /* 0x001fc60000410000 */
[----:B------:R-:W4:Y:S04]  /*2550*/  LDL.LU R31, [R1+0x10] ;  /* 0x00001000011f7983 */ /* 0x000f280000300800 */
[----:B------:R-:W4:Y:S04]  /*2560*/  LDL.LU R26, [R1+0xc] ;  /* 0x00000c00011a7983 */ /* 0x000f280000300800 */
[----:B--2---:R-:W2:Y:S04]  /*2570*/  LDL.LU R20, [R1+0x8] ;  /* 0x0000080001147983 */ /* 0x004ea80000300800 */
[----:B------:R-:W2:Y:S04]  /*2580*/  LDL.LU R24, [R1+0x4] ;  /* 0x0000040001187983 */ /* 0x000ea80000300800 */
[----:B------:R-:W2:Y:S01]  /*2590*/  LDL.LU R27, [R1+0x48] ;  /* 0x00004800011b7983 */ /* 0x000ea20000300800 */
[--C-:B------:R-:W-:Y:S01]  /*25a0*/  FADD.FTZ R23, R23, -R32.reuse ;  /* 0x8000002017177221 */ /* 0x100fe20000010000 */
[--C-:B------:R-:W-:Y:S01]  /*25b0*/  FADD.FTZ R17, R17, -R32.reuse ;  /* 0x8000002011117221 */ /* 0x100fe20000010000 */
[--C-:B------:R-:W-:Y:S01]  /*25c0*/  FADD.FTZ R7, R7, -R32.reuse ;  /* 0x8000002007077221 */ /* 0x100fe20000010000 */
[--C-:B------:R-:W-:Y:S01]  /*25d0*/  FADD.FTZ R2, R2, -R32.reuse ;  /* 0x8000002002027221 */ /* 0x100fe20000010000 */
[--C-:B------:R-:W-:Y:S01]  /*25e0*/  FADD.FTZ R15, R15, -R32.reuse ;  /* 0x800000200f0f7221 */ /* 0x100fe20000010000 */
[----:B------:R-:W-:Y:S01]  /*25f0*/  FMUL.FTZ R23, R33, R23 ;  /* 0x0000001721177220 */ /* 0x000fe20000410000 */
[--C-:B------:R-:W-:Y:S01]  /*2600*/  FADD.FTZ R5, R5, -R32.reuse ;  /* 0x8000002005057221 */ /* 0x100fe20000010000 */
[C---:B---3--:R-:W-:Y:S01]  /*2610*/  FMUL.FTZ R12, R33.reuse, R17 ;  /* 0x00000011210c7220 */ /* 0x048fe20000410000 */
[C---:B-1----:R-:W-:Y:S01]  /*2620*/  FMUL.FTZ R3, R33.reuse, R7 ;  /* 0x0000000721037220 */ /* 0x042fe20000410000 */
[C---:B------:R-:W-:Y:S01]  /*2630*/  FMUL.FTZ R2, R33.reuse, R2 ;  /* 0x0000000221027220 */ /* 0x040fe20000410000 */
[C---:B------:R-:W-:Y:S01]  /*2640*/  FMUL.FTZ R15, R33.reuse, R15 ;  /* 0x0000000f210f7220 */ /* 0x040fe20000410000 */
[--C-:B------:R-:W-:Y:S01]  /*2650*/  FFMA.FTZ R36, R56, R23, R57.reuse ;  /* 0x0000001738247223 */ /* 0x100fe20000010039 */
[----:B------:R-:W-:Y:S01]  /*2660*/  FMUL.FTZ R18, R33, R5 ;  /* 0x0000000521127220 */ /* 0x000fe20000410000 */
[----:B------:R-:W-:Y:S01]  /*2670*/  FMUL.FTZ R23, R16, -1.4426950216293334961 ;  /* 0xbfb8aa3b10177820 */ /* 0x000fe20000410000 */
[C-C-:B------:R-:W-:Y:S01]  /*2680*/  FFMA.FTZ R7, R56.reuse, R12, R57.reuse ;  /* 0x0000000c38077223 */ /* 0x140fe20000010039 */
[C-C-:B------:R-:W-:Y:S01]  /*2690*/  FFMA.FTZ R3, R56.reuse, R3, R57.reuse ;  /* 0x0000000338037223 */ /* 0x140fe20000010039 */
[C-C-:B------:R-:W-:Y:S01]  /*26a0*/  FFMA.FTZ R12, R56.reuse, R2, R57.reuse ;  /* 0x00000002380c7223 */ /* 0x140fe20000010039 */
[C-C-:B------:R-:W-:Y:S01]  /*26b0*/  FFMA.FTZ R5, R56.reuse, R15, R57.reuse ;  /* 0x0000000f38057223 */ /* 0x140fe20000010039 */
[--C-:B------:R-:W-:Y:S01]  /*26c0*/  FFMA.FTZ R15, R56, R18, R57.reuse ;  /* 0x00000012380f7223 */ /* 0x100fe20000010039 */
[----:B------:R-:W0:Y:S01]  /*26d0*/  MUFU.EX2 R23, R23 ;  /* 0x0000001700177308 */ /* 0x000e220000000800 */
[----:B------:R-:W-:Y:S01]  /*26e0*/  STL [R1+0x38], R3 ;  /* 0x0000380301007387 */ /* 0x000fe20000100800 */
[--C-:B------:R-:W-:Y:S01]  /*26f0*/  FADD.FTZ R50, R50, -R32.reuse ;  /* 0x8000002032327221 */ /* 0x100fe20000010000 */
[----:B------:R-:W-:Y:S01]  /*2700*/  F2FP.BF16.F32.PACK_AB R29, R29, R0 ;  /* 0x000000001d1d723e */ /* 0x000fe200000010ff */
[--C-:B------:R-:W-:Y:S01]  /*2710*/  FADD.FTZ R19, R19, -R32.reuse ;  /* 0x8000002013137221 */ /* 0x100fe20000010000 */
[--C-:B------:R-:W-:Y:S01]  /*2720*/  FADD.FTZ R21, R21, -R32.reuse ;  /* 0x8000002015157221 */ /* 0x100fe20000010000 */
[----:B------:R-:W-:Y:S01]  /*2730*/  STL [R1+0x3c], R15 ;  /* 0x00003c0f01007387 */ /* 0x000fe20000100800 */
[--C-:B------:R-:W-:Y:S01]  /*2740*/  FADD.FTZ R44, R44, -R32.reuse ;  /* 0x800000202c2c7221 */ /* 0x100fe20000010000 */
[--C-:B------:R-:W-:Y:S01]  /*2750*/  FADD.FTZ R25, R25, -R32.reuse ;  /* 0x8000002019197221 */ /* 0x100fe20000010000 */
[--C-:B------:R-:W-:Y:S01]  /*2760*/  FADD.FTZ R13, R13, -R32.reuse ;  /* 0x800000200d0d7221 */ /* 0x100fe20000010000 */
[--C-:B------:R-:W-:Y:S01]  /*2770*/  FADD.FTZ R11, R11, -R32.reuse ;  /* 0x800000200b0b7221 */ /* 0x100fe20000010000 */
[--C-:B------:R-:W-:Y:S01]  /*2780*/  FADD.FTZ R9, R9, -R32.reuse ;  /* 0x8000002009097221 */ /* 0x100fe20000010000 */
[----:B------:R1:W-:Y:S01]  /*2790*/  STL [R1+0x58], R12 ;  /* 0x0000580c01007387 */ /* 0x0003e20000100800 */
[--C-:B------:R-:W-:Y:S01]  /*27a0*/  FADD.FTZ R43, R43, -R32.reuse ;  /* 0x800000202b2b7221 */ /* 0x100fe20000010000 */
[C---:B------:R-:W-:Y:S01]  /*27b0*/  FMUL.FTZ R50, R33.reuse, R50 ;  /* 0x0000003221327220 */ /* 0x040fe20000410000 */
[C---:B------:R-:W-:Y:S01]  /*27c0*/  FMUL.FTZ R19, R33.reuse, R19 ;  /* 0x0000001321137220 */ /* 0x040fe20000410000 */
[C---:B------:R-:W-:Y:S01]  /*27d0*/  FMUL.FTZ R21, R33.reuse, R21 ;  /* 0x0000001521157220 */ /* 0x040fe20000410000 */
[--C-:B------:R-:W-:Y:S01]  /*27e0*/  FADD.FTZ R40, R40, -R32.reuse ;  /* 0x8000002028287221 */ /* 0x100fe20000010000 */
[C---:B------:R-:W-:Y:S01]  /*27f0*/  FMUL.FTZ R44, R33.reuse, R44 ;  /* 0x0000002c212c7220 */ /* 0x040fe20000410000 */
[C---:B------:R-:W-:Y:S01]  /*2800*/  FMUL.FTZ R25, R33.reuse, R25 ;  /* 0x0000001921197220 */ /* 0x040fe20000410000 */
[C---:B------:R-:W-:Y:S01]  /*2810*/  FMUL.FTZ R6, R33.reuse, R13 ;  /* 0x0000000d21067220 */ /* 0x040fe20000410000 */
[C---:B------:R-:W-:Y:S01]  /*2820*/  FMUL.FTZ R10, R33.reuse, R11 ;  /* 0x0000000b210a7220 */ /* 0x040fe20000410000 */
[----:B------:R-:W-:Y:S01]  /*2830*/  FMUL.FTZ R14, R33, R9 ;  /* 0x00000009210e7220 */ /* 0x000fe20000410000 */
[--C-:B------:R-:W-:Y:S01]  /*2840*/  FADD.FTZ R61, R61, -R32.reuse ;  /* 0x800000203d3d7221 */ /* 0x100fe20000010000 */
[C---:B------:R-:W-:Y:S01]  /*2850*/  FMUL.FTZ R43, R33.reuse, R43 ;  /* 0x0000002b212b7220 */ /* 0x040fe20000410000 */
[C-C-:B------:R-:W-:Y:S01]  /*2860*/  FFMA.FTZ R13, R56.reuse, R50, R57.reuse ;  /* 0x00000032380d7223 */ /* 0x140fe20000010039 */
[C-C-:B------:R-:W-:Y:S01]  /*2870*/  FFMA.FTZ R9, R56.reuse, R19, R57.reuse ;  /* 0x0000001338097223 */ /* 0x140fe20000010039 */
[C-C-:B------:R-:W-:Y:S01]  /*2880*/  FFMA.FTZ R11, R56.reuse, R21, R57.reuse ;  /* 0x00000015380b7223 */ /* 0x140fe20000010039 */
[----:B------:R-:W-:Y:S01]  /*2890*/  FMUL.FTZ R40, R33, R40 ;  /* 0x0000002821287220 */ /* 0x000fe20000410000 */
[C-C-:B------:R-:W-:Y:S01]  /*28a0*/  FFMA.FTZ R53, R56.reuse, R44, R57.reuse ;  /* 0x0000002c38357223 */ /* 0x140fe20000010039 */
[C-C-:B------:R-:W-:Y:S01]  /*28b0*/  FFMA.FTZ R22, R56.reuse, R22, R57.reuse ;  /* 0x0000001638167223 */ /* 0x140fe20000010039 */
[C-C-:B------:R-:W-:Y:S01]  /*28c0*/  FFMA.FTZ R17, R56.reuse, R25, R57.reuse ;  /* 0x0000001938117223 */ /* 0x140fe20000010039 */
[C-C-:B------:R-:W-:Y:S01]  /*28d0*/  FFMA.FTZ R6, R56.reuse, R6, R57.reuse ;  /* 0x0000000638067223 */ /* 0x140fe20000010039 */
[C-C-:B------:R-:W-:Y:S01]  /*28e0*/  FFMA.FTZ R10, R56.reuse, R10, R57.reuse ;  /* 0x0000000a380a7223 */ /* 0x140fe20000010039 */
[----:B------:R-:W-:Y:S01]  /*28f0*/  FFMA.FTZ R14, R56, R14, R57 ;  /* 0x0000000e380e7223 */ /* 0x000fe20000010039 */
[--C-:B------:R-:W-:Y:S01]  /*2900*/  FADD.FTZ R58, R58, -R32.reuse ;  /* 0x800000203a3a7221 */ /* 0x100fe20000010000 */
[--C-:B------:R-:W-:Y:S01]  /*2910*/  FADD.FTZ R52, R52, -R32.reuse ;  /* 0x8000002034347221 */ /* 0x100fe20000010000 */
[--C-:B------:R-:W-:Y:S01]  /*2920*/  FADD.FTZ R49, R49, -R32.reuse ;  /* 0x8000002031317221 */ /* 0x100fe20000010000 */
[--C-:B------:R-:W-:Y:S01]  /*2930*/  FADD.FTZ R46, R46, -R32.reuse ;  /* 0x800000202e2e7221 */ /* 0x100fe20000010000 */
[----:B------:R-:W-:Y:S01]  /*2940*/  FADD.FTZ R38, R38, -R32 ;  /* 0x8000002026267221 */ /* 0x000fe20000010000 */
[----:B------:R-:W-:-:S02]  /*2950*/  FMUL.FTZ R56, R33, R61 ;  /* 0x0000003d21387220 */ /* 0x000fc40000410000 */
[C---:B------:R-:W-:Y:S01]  /*2960*/  FMUL.FTZ R46, R33.reuse, R46 ;  /* 0x0000002e212e7220 */ /* 0x040fe20000410000 */
[----:B------:R-:W-:Y:S01]  /*2970*/  FMUL.FTZ R38, R33, R38 ;  /* 0x0000002621267220 */ /* 0x000fe20000410000 */
[----:B------:R-:W-:Y:S01]  /*2980*/  FFMA.FTZ R56, R39, R56, R4 ;  /* 0x0000003827387223 */ /* 0x000fe20000010004 */
[----:B----4-:R-:W-:-:S04]  /*2990*/  FADD.FTZ R0, R41, -R32 ;  /* 0x8000002029007221 */ /* 0x010fc80000010000 */
[----:B------:R-:W-:Y:S01]  /*29a0*/  FMUL.FTZ R0, R33, R0 ;  /* 0x0000000021007220 */ /* 0x000fe20000410000 */
[--C-:B-1----:R-:W-:Y:S01]  /*29b0*/  FADD.FTZ R12, R37, -R32.reuse ;  /* 0x80000020250c7221 */ /* 0x102fe20000010000 */
[--C-:B------:R-:W-:Y:S01]  /*29c0*/  FADD.FTZ R15, R35, -R32.reuse ;  /* 0x80000020230f7221 */ /* 0x100fe20000010000 */
[----:B------:R-:W-:Y:S01]  /*29d0*/  FADD.FTZ R18, R31, -R32 ;  /* 0x800000201f127221 */ /* 0x000fe20000010000 */
[----:B--2---:R-:W-:-:S04]  /*29e0*/  IADD3 R2, P1, PT, R27, UR6, RZ ;  /* 0x000000061b027c10 */ /* 0x004fc8000ff3e0ff */
[----:B------:R-:W-:Y:S01]  /*29f0*/  IADD3.X R3, PT, PT, R47, UR7, RZ, P1, !PT ;  /* 0x000000072f037c10 */ /* 0x000fe20008ffe4ff */
[----:B------:R-:W-:Y:S01]  /*2a00*/  STL [R1+0x90], R2 ;  /* 0x0000900201007387 */ /* 0x000fe20000100800 */
[--C-:B------:R-:W-:Y:S01]  /*2a10*/  FADD.FTZ R20, R20, -R32.reuse ;  /* 0x8000002014147221 */ /* 0x100fe20000010000 */
[--C-:B------:R-:W-:Y:S01]  /*2a20*/  FADD.FTZ R19, R26, -R32.reuse ;  /* 0x800000201a137221 */ /* 0x100fe20000010000 */
[--C-:B------:R-:W-:Y:S01]  /*2a30*/  FADD.FTZ R21, R24, -R32.reuse ;  /* 0x8000002018157221 */ /* 0x100fe20000010000 */
[----:B------:R1:W-:Y:S01]  /*2a40*/  STG.E.64 desc[UR8][R2.64], R28 ;  /* 0x0000001c02007986 */ /* 0x0003e2000c101b08 */
[C---:B------:R-:W-:Y:S01]  /*2a50*/  FMUL.FTZ R31, R33.reuse, R12 ;  /* 0x0000000c211f7220 */ /* 0x040fe20000410000 */
[C---:B------:R-:W-:Y:S01]  /*2a60*/  FMUL.FTZ R15, R33.reuse, R15 ;  /* 0x0000000f210f7220 */ /* 0x040fe20000410000 */
[C---:B------:R-:W-:Y:S01]  /*2a70*/  FMUL.FTZ R35, R33.reuse, R18 ;  /* 0x0000001221237220 */ /* 0x040fe20000410000 */
[----:B------:R2:W-:Y:S01]  /*2a80*/  STL [R1+0x8c], R3 ;  /* 0x00008c0301007387 */ /* 0x0005e20000100800 */
[C---:B------:R-:W-:Y:S01]  /*2a90*/  FMUL.FTZ R20, R33.reuse, R20 ;  /* 0x0000001421147220 */ /* 0x040fe20000410000 */
[----:B------:R-:W-:Y:S01]  /*2aa0*/  FMUL.FTZ R37, R33, R19 ;  /* 0x0000001321257220 */ /* 0x000fe20000410000 */
[----:B------:R-:W-:Y:S01]  /*2ab0*/  FMUL.FTZ R25, R13, -1.4426950216293334961 ;  /* 0xbfb8aa3b0d197820 */ /* 0x000fe20000410000 */
[--C-:B------:R-:W-:Y:S01]  /*2ac0*/  FADD.FTZ R60, R60, -R32.reuse ;  /* 0x800000203c3c7221 */ /* 0x100fe20000010000 */
[--C-:B------:R-:W-:Y:S01]  /*2ad0*/  FADD.FTZ R54, R54, -R32.reuse ;  /* 0x8000002036367221 */ /* 0x100fe20000010000 */
[--C-:B------:R-:W-:Y:S01]  /*2ae0*/  FADD.FTZ R51, R51, -R32.reuse ;  /* 0x8000002033337221 */ /* 0x100fe20000010000 */
[--C-:B------:R-:W-:Y:S01]  /*2af0*/  FADD.FTZ R48, R48, -R32.reuse ;  /* 0x8000002030307221 */ /* 0x100fe20000010000 */
[--C-:B------:R-:W-:Y:S01]  /*2b00*/  FADD.FTZ R45, R45, -R32.reuse ;  /* 0x800000202d2d7221 */ /* 0x100fe20000010000 */
[----:B------:R-:W-:Y:S01]  /*2b10*/  FADD.FTZ R42, R42, -R32 ;  /* 0x800000202a2a7221 */ /* 0x000fe20000010000 */
[----:B-1----:R-:W3:Y:S01]  /*2b20*/  LDL.LU R29, [R1+0x40] ;  /* 0x00004000011d7983 */ /* 0x002ee20000300800 */
[C-C-:B------:R-:W-:Y:S01]  /*2b30*/  FFMA.FTZ R2, R39.reuse, R43, R4.reuse ;  /* 0x0000002b27027223 */ /* 0x140fe20000010004 */
[----:B------:R-:W1:Y:S02]  /*2b40*/  LDCU.64 UR6, c[0x0][0x3a8] ;  /* 0x00007500ff0677ac */ /* 0x000e640008000a00 */
[----:B------:R-:W4:Y:S01]  /*2b50*/  LDL.LU R50, [R1+0x34] ;  /* 0x0000340001327983 */ /* 0x000f220000300800 */
[----:B------:R-:W-:-:S03]  /*2b60*/  FFMA.FTZ R44, R39, R20, R4 ;  /* 0x00000014272c7223 */ /* 0x000fc60000010004 */
[----:B------:R-:W4:Y:S01]  /*2b70*/  LDL.LU R47, [R1+0x30] ;  /* 0x00003000012f7983 */ /* 0x000f220000300800 */
[----:B------:R-:W-:-:S03]  /*2b80*/  FFMA.FTZ R20, R39, R40, R4 ;  /* 0x0000002827147223 */ /* 0x000fc60000010004 */
[----:B------:R-:W4:Y:S01]  /*2b90*/  LDL.LU R57, [R1+0x5c] ;  /* 0x00005c0001397983 */ /* 0x000f220000300800 */
[C---:B------:R-:W-:Y:S01]  /*2ba0*/  FMUL.FTZ R21, R33.reuse, R21 ;  /* 0x0000001521157220 */ /* 0x040fe20000410000 */
[C---:B------:R-:W-:Y:S02]  /*2bb0*/  FMUL.FTZ R18, R33.reuse, R58 ;  /* 0x0000003a21127220 */ /* 0x040fe40000410000 */
[----:B------:R-:W4:Y:S01]  /*2bc0*/  LDL.LU R61, [R1] ;  /* 0x00000000013d7983 */ /* 0x000f220000300800 */
[C---:B------:R-:W-:Y:S01]  /*2bd0*/  FMUL.FTZ R19, R33.reuse, R52 ;  /* 0x0000003421137220 */ /* 0x040fe20000410000 */
[----:B------:R-:W-:Y:S02]  /*2be0*/  FMUL.FTZ R12, R33, R49 ;  /* 0x00000031210c7220 */ /* 0x000fe40000410000 */
[----:B------:R-:W4:Y:S01]  /*2bf0*/  LDL.LU R28, [R1+0x2c] ;  /* 0x00002c00011c7983 */ /* 0x000f220000300800 */
[----:B0-----:R-:W-:Y:S01]  /*2c00*/  FADD.FTZ R24, R23, 1 ;  /* 0x3f80000017187421 */ /* 0x001fe20000010000 */
[----:B------:R-:W-:-:S02]  /*2c10*/  FFMA.FTZ R23, R39, R0, R4 ;  /* 0x0000000027177223 */ /* 0x000fc40000010004 */
[----:B------:R-:W4:Y:S01]  /*2c20*/  LDL.LU R26, [R1+0x28] ;  /* 0x00002800011a7983 */ /* 0x000f220000300800 */
[----:B------:R-:W-:-:S03]  /*2c30*/  FFMA.FTZ R0, R39, R15, R4 ;  /* 0x0000000f27007223 */ /* 0x000fc60000010004 */
[----:B------:R0:W-:Y:S01]  /*2c40*/  STL [R1+0xc], R2 ;  /* 0x00000c0201007387 */ /* 0x0001e20000100800 */
[C-C-:B------:R-:W-:Y:S01]  /*2c50*/  FFMA.FTZ R31, R39.reuse, R31, R4.reuse ;  /* 0x0000001f271f7223 */ /* 0x140fe20000010004 */
[C-C-:B------:R-:W-:Y:S02]  /*2c60*/  FFMA.FTZ R35, R39.reuse, R35, R4.reuse ;  /* 0x0000002327237223 */ /* 0x140fe40000010004 */
[----:B------:R-:W4:Y:S01]  /*2c70*/  LDL.LU R27, [R1+0x24] ;  /* 0x00002400011b7983 */ /* 0x000f220000300800 */
[C-C-:B------:R-:W-:Y:S01]  /*2c80*/  FFMA.FTZ R37, R39.reuse, R37, R4.reuse ;  /* 0x0000002527257223 */ /* 0x140fe20000010004 */
[C-C-:B------:R-:W-:Y:S01]  /*2c90*/  FFMA.FTZ R41, R39.reuse, R21, R4.reuse ;  /* 0x0000001527297223 */ /* 0x140fe20000010004 */
[C-C-:B------:R-:W-:Y:S01]  /*2ca0*/  FFMA.FTZ R18, R39.reuse, R18, R4.reuse ;  /* 0x0000001227127223 */ /* 0x140fe20000010004 */
[----:B--2---:R-:W2:Y:S01]  /*2cb0*/  LDL.LU R3, [R1+0x1c] ;  /* 0x00001c0001037983 */ /* 0x004ea20000300800 */
[C-C-:B------:R-:W-:Y:S01]  /*2cc0*/  FFMA.FTZ R19, R39.reuse, R19, R4.reuse ;  /* 0x0000001327137223 */ /* 0x140fe20000010004 */
[C-C-:B------:R-:W-:Y:S01]  /*2cd0*/  FFMA.FTZ R12, R39.reuse, R12, R4.reuse ;  /* 0x0000000c270c7223 */ /* 0x140fe20000010004 */
[C-C-:B------:R-:W-:Y:S01]  /*2ce0*/  FFMA.FTZ R15, R39.reuse, R46, R4.reuse ;  /* 0x0000002e270f7223 */ /* 0x140fe20000010004 */
[----:B0-----:R-:W-:Y:S01]  /*2cf0*/  FFMA.FTZ R2, R39, R38, R4 ;  /* 0x0000002627027223 */ /* 0x001fe20000010004 */
[----:B------:R0:W-:Y:S04]  /*2d00*/  STL [R1+0x10], R20 ;  /* 0x0000101401007387 */ /* 0x0001e80000100800 */
[----:B------:R-:W2:Y:S04]  /*2d10*/  LDL.LU R4, [R1+0xc0] ;  /* 0x0000c00001047983 */ /* 0x000ea80000300800 */
[----:B------:R-:W2:Y:S01]  /*2d20*/  LDL.LU R39, [R1+0xbc] ;  /* 0x0000bc0001277983 */ /* 0x000ea20000300800 */
[----:B0-----:R-:W-:Y:S01]  /*2d30*/  FMUL.FTZ R20, R23, -1.4426950216293334961 ;  /* 0xbfb8aa3b17147820 */ /* 0x001fe20000410000 */
[----:B------:R-:W0:Y:S08]  /*2d40*/  MUFU.RCP R24, R24 ;  /* 0x0000001800187308 */ /* 0x000e300000001000 */
[----:B------:R-:W1:Y:S08]  /*2d50*/  MUFU.EX2 R25, R25 ;  /* 0x0000001900197308 */ /* 0x000e700000000800 */
[----:B------:R-:W1:Y:S01]  /*2d60*/  MUFU.EX2 R20, R20 ;  /* 0x0000001400147308 */ /* 0x000e620000000800 */
[----:B------:R0:W-:Y:S02]  /*2d70*/  STL [R1+0xb8], R2 ;  /* 0x0000b80201007387 */ /* 0x0001e40000100800 */
[----:B0-----:R-:W-:Y:S01]  /*2d80*/  FMUL.FTZ R2, R16, R24 ;  /* 0x0000001810027220 */ /* 0x001fe20000410000 */
[----:B-1----:R-:W-:Y:S01]  /*2d90*/  FADD.FTZ R24, R25, 1 ;  /* 0x3f80000019187421 */ /* 0x002fe20000010000 */
[----:B------:R-:W-:-:S05]  /*2da0*/  FADD.FTZ R40, R20, 1 ;  /* 0x3f80000014287421 */ /* 0x000fca0000010000 */
[----:B------:R-:W0:Y:S01]  /*2db0*/  MUFU.RCP R24, R24 ;  /* 0x0000001800187308 */ /* 0x000e220000001000 */
[----:B------:R1:W-:Y:S01]  /*2dc0*/  STL [R1+0x20], R2 ;  /* 0x0000200201007387 */ /* 0x0003e20000100800 */
[C---:B------:R-:W-:Y:S01]  /*2dd0*/  FMUL.FTZ R60, R33.reuse, R60 ;  /* 0x0000003c213c7220 */ /* 0x040fe20000410000 */
[----:B------:R-:W-:Y:S01]  /*2de0*/  FMUL.FTZ R51, R33, R51 ;  /* 0x0000003321337220 */ /* 0x000fe20000410000 */
[----:B---3--:R-:W-:-:S04]  /*2df0*/  FADD.FTZ R21, R29, -R32 ;  /* 0x800000201d157221 */ /* 0x008fc80000010000 */
[----:B------:R-:W-:Y:S01]  /*2e00*/  FMUL.FTZ R29, R33, R21 ;  /* 0x00000015211d7220 */ /* 0x000fe20000410000 */
[--C-:B----4-:R-:W-:Y:S01]  /*2e10*/  FADD.FTZ R16, R50, -R32.reuse ;  /* 0x8000002032107221 */ /* 0x110fe20000010000 */
[----:B------:R-:W-:Y:S02]  /*2e20*/  FADD.FTZ R21, R47, -R32 ;  /* 0x800000202f157221 */ /* 0x000fe40000010000 */
[----:B------:R-:W-:-:S04]  /*2e30*/  FFMA.FTZ R29, R57, R29, R61 ;  /* 0x0000001d391d7223 */ /* 0x000fc8000001003d */
[----:B------:R-:W-:Y:S01]  /*2e40*/  FMUL.FTZ R38, R29, -1.4426950216293334961 ;  /* 0xbfb8aa3b1d267820 */ /* 0x000fe20000410000 */
[--C-:B------:R-:W-:Y:S01]  /*2e50*/  FADD.FTZ R25, R28, -R32.reuse ;  /* 0x800000201c197221 */ /* 0x100fe20000010000 */
[----:B------:R-:W-:-:S04]  /*2e60*/  FADD.FTZ R26, R26, -R32 ;  /* 0x800000201a1a7221 */ /* 0x000fc80000010000 */
[----:B------:R-:W3:Y:S01]  /*2e70*/  MUFU.EX2 R38, R38 ;  /* 0x0000002600267308 */ /* 0x000ee20000000800 */
[--C-:B------:R-:W-:Y:S01]  /*2e80*/  FADD.FTZ R27, R27, -R32.reuse ;  /* 0x800000201b1b7221 */ /* 0x100fe20000010000 */
[--C-:B--2---:R-:W-:Y:S01]  /*2e90*/  FADD.FTZ R28, R3, -R32.reuse ;  /* 0x80000020031c7221 */ /* 0x104fe20000010000 */
[--C-:B------:R-:W-:Y:S01]  /*2ea0*/  FADD.FTZ R20, R4, -R32.reuse ;  /* 0x8000002004147221 */ /* 0x100fe20000010000 */
[----:B------:R-:W-:-:S04]  /*2eb0*/  FADD.FTZ R32, R39, -R32 ;  /* 0x8000002027207221 */ /* 0x000fc80000010000 */
[----:B------:R2:W1:Y:S01]  /*2ec0*/  MUFU.RCP R39, R40 ;  /* 0x0000002800277308 */ /* 0x0004620000001000 */
[----:B0-----:R-:W-:Y:S01]  /*2ed0*/  FMUL.FTZ R3, R13, R24 ;  /* 0x000000180d037220 */ /* 0x001fe20000410000 */
[C---:B------:R-:W-:Y:S01]  /*2ee0*/  FMUL.FTZ R32, R33.reuse, R32 ;  /* 0x0000002021207220 */ /* 0x040fe20000410000 */
[C---:B------:R-:W-:Y:S01]  /*2ef0*/  FMUL.FTZ R47, R33.reuse, R26 ;  /* 0x0000001a212f7220 */ /* 0x040fe20000410000 */
[C---:B------:R-:W-:Y:S01]  /*2f00*/  FMUL.FTZ R43, R33.reuse, R27 ;  /* 0x0000001b212b7220 */ /* 0x040fe20000410000 */
[C---:B------:R-:W-:Y:S01]  /*2f10*/  FMUL.FTZ R16, R33.reuse, R16 ;  /* 0x0000001021107220 */ /* 0x040fe20000410000 */
[C---:B------:R-:W-:Y:S01]  /*2f20*/  FMUL.FTZ R21, R33.reuse, R21 ;  /* 0x0000001521157220 */ /* 0x040fe20000410000 */
[C---:B------:R-:W-:Y:S01]  /*2f30*/  FMUL.FTZ R28, R33.reuse, R28 ;  /* 0x0000001c211c7220 */ /* 0x040fe20000410000 */
[C---:B------:R-:W-:Y:S01]  /*2f40*/  FMUL.FTZ R27, R33.reuse, R54 ;  /* 0x00000036211b7220 */ /* 0x040fe20000410000 */
[C---:B--2---:R-:W-:Y:S01]  /*2f50*/  FMUL.FTZ R40, R33.reuse, R25 ;  /* 0x0000001921287220 */ /* 0x044fe20000410000 */
[C---:B------:R-:W-:Y:S01]  /*2f60*/  FMUL.FTZ R13, R33.reuse, R48 ;  /* 0x00000030210d7220 */ /* 0x040fe20000410000 */
[C---:B------:R-:W-:Y:S01]  /*2f70*/  FMUL.FTZ R26, R33.reuse, R45 ;  /* 0x0000002d211a7220 */ /* 0x040fe20000410000 */
[C---:B------:R-:W-:Y:S01]  /*2f80*/  FMUL.FTZ R24, R33.reuse, R42 ;  /* 0x0000002a21187220 */ /* 0x040fe20000410000 */
[----:B------:R-:W-:Y:S01]  /*2f90*/  FMUL.FTZ R46, R33, R20 ;  /* 0x00000014212e7220 */ /* 0x000fe20000410000 */
[----:B---3--:R-:W-:Y:S01]  /*2fa0*/  FADD.FTZ R33, R38, 1 ;  /* 0x3f80000026217421 */ /* 0x008fe20000010000 */
[----:B-1----:R-:W-:Y:S01]  /*2fb0*/  FMUL.FTZ R2, R23, R39 ;  /* 0x0000002717027220 */ /* 0x002fe20000410000 */
[C-C-:B------:R-:W-:Y:S01]  /*2fc0*/  FFMA.FTZ R38, R57.reuse, R32, R61.reuse ;  /* 0x0000002039267223 */ /* 0x140fe2000001003d */
[----:B------:R-:W-:Y:S01]  /*2fd0*/  STL [R1+0x94], R3 ;  /* 0x0000940301007387 */ /* 0x000fe20000100800 */
[----:B------:R-:W-:-:S03]  /*2fe0*/  FFMA.FTZ R39, R57, R60, R61 ;  /* 0x0000003c39277223 */ /* 0x000fc6000001003d */
[----:B------:R-:W-:Y:S04]  /*2ff0*/  STL [R1+0x8], R2 ;  /* 0x0000080201007387 */ /* 0x000fe80000100800 */
[----:B------:R-:W2:Y:S04]  /*3000*/  LDL.LU R58, [R1+0x50] ;  /* 0x00005000013a7983 */ /* 0x000ea80000300800 */
[----:B------:R-:W3:Y:S04]  /*3010*/  LDL.LU R60, [R1+0x54] ;  /* 0x00005400013c7983 */ /* 0x000ee80000300800 */
[----:B------:R0:W-:Y:S04]  /*3020*/  STL [R1+0xb4], R38 ;  /* 0x0000b42601007387 */ /* 0x0001e80000100800 */
[----:B0-----:R-:W4:Y:S01]  /*3030*/  LDL.LU R38, [R1+0x44] ;  /* 0x0000440001267983 */ /* 0x001f220000300800 */
[----:B------:R-:W-:Y:S01]  /*3040*/  FMUL.FTZ R25, R53, -1.4426950216293334961 ;  /* 0xbfb8aa3b35197820 */ /* 0x000fe20000410000 */
[----:B------:R-:W-:Y:S01]  /*3050*/  FMUL.FTZ R32, R8, -1.4426950216293334961 ;  /* 0xbfb8aa3b08207820 */ /* 0x000fe20000410000 */
[----:B------:R-:W0:Y:S08]  /*3060*/  MUFU.RCP R33, R33 ;  /* 0x0000002100217308 */ /* 0x000e300000001000 */
[----:B------:R-:W1:Y:S01]  /*3070*/  MUFU.EX2 R25, R25 ;  /* 0x0000001900197308 */ /* 0x000e620000000800 */
[----:B------:R-:W-:-:S07]  /*3080*/  FMUL.FTZ R4, R30, -1.4426950216293334961 ;  /* 0xbfb8aa3b1e047820 */ /* 0x000fce0000410000 */
[----:B------:R-:W1:Y:S01]  /*3090*/  MUFU.EX2 R32, R32 ;  /* 0x0000002000207308 */ /* 0x000e620000000800 */
[----:B------:R-:W-:Y:S01]  /*30a0*/  FFMA.FTZ R50, R57, R21, R61 ;  /* 0x0000001539327223 */ /* 0x000fe2000001003d */
[----:B0-----:R-:W-:-:S06]  /*30b0*/  FMUL.FTZ R29, R29, R33 ;  /* 0x000000211d1d7220 */ /* 0x001fcc0000410000 */
[----:B------:R-:W0:Y:S01]  /*30c0*/  MUFU.EX2 R4, R4 ;  /* 0x0000000400047308 */ /* 0x000e220000000800 */
[----:B-1----:R-:W-:-:S07]  /*30d0*/  FADD.FTZ R25, R25, 1 ;  /* 0x3f80000019197421 */ /* 0x002fce0000010000 */
[----:B------:R1:W-:Y:S01]  /*30e0*/  MUFU.RCP R33, R25 ;  /* 0x0000001900217308 */ /* 0x0003e20000001000 */
[----:B------:R-:W-:Y:S01]  /*30f0*/  FADD.FTZ R32, R32, 1 ;  /* 0x3f80000020207421 */ /* 0x000fe20000010000 */
[----:B-1----:R-:W-:-:S06]  /*3100*/  FMUL.FTZ R25, R50, -1.4426950216293334961 ;  /* 0xbfb8aa3b32197820 */ /* 0x002fcc0000410000 */
[----:B------:R-:W1:Y:S01]  /*3110*/  MUFU.RCP R32, R32 ;  /* 0x0000002000207308 */ /* 0x000e620000001000 */
[----:B0-----:R-:W-:-:S07]  /*3120*/  FADD.FTZ R4, R4, 1 ;  /* 0x3f80000004047421 */ /* 0x001fce0000010000 */
[----:B------:R-:W0:Y:S01]  /*3130*/  MUFU.EX2 R25, R25 ;  /* 0x0000001900197308 */ /* 0x000e220000000800 */
[----:B------:R-:W-:Y:S01]  /*3140*/  FFMA.FTZ R48, R57, R40, R61 ;  /* 0x0000002839307223 */ /* 0x000fe2000001003d */
[----:B------:R-:W-:-:S06]  /*3150*/  FMUL.FTZ R20, R31, -1.4426950216293334961 ;  /* 0xbfb8aa3b1f147820 */ /* 0x000fcc0000410000 */
[----:B------:R0:W-:Y:S01]  /*3160*/  MUFU.RCP R40, R4 ;  /* 0x0000000400287308 */ /* 0x0001e20000001000 */
[----:B-1----:R-:W-:Y:S01]  /*3170*/  FMUL.FTZ R32, R8, R32 ;  /* 0x0000002008207220 */ /* 0x002fe20000410000 */
[----:B------:R-:W-:Y:S01]  /*3180*/  FFMA.FTZ R45, R57, R43, R61 ;  /* 0x0000002b392d7223 */ /* 0x000fe2000001003d */
[----:B0-----:R-:W-:-:S05]  /*3190*/  FMUL.FTZ R4, R22, -1.4426950216293334961 ;  /* 0xbfb8aa3b16047820 */ /* 0x001fca0000410000 */
[----:B------:R0:W1:Y:S01]  /*31a0*/  MUFU.EX2 R23, R20 ;  /* 0x0000001400177308 */ /* 0x0000620000000800 */
[----:B------:R-:W-:Y:S01]  /*31b0*/  FADD.FTZ R8, R25, 1 ;  /* 0x3f80000019087421 */ /* 0x000fe20000010000 */
[----:B------:R-:W-:-:S06]  /*31c0*/  FMUL.FTZ R43, R34, -1.4426950216293334961 ;  /* 0xbfb8aa3b222b7820 */ /* 0x000fcc0000410000 */
[----:B------:R-:W1:Y:S01]  /*31d0*/  MUFU.EX2 R4, R4 ;  /* 0x0000000400047308 */ /* 0x000e620000000800 */
[----:B------:R-:W-:-:S07]  /*31e0*/  FFMA.FTZ R52, R57, R16, R61 ;  /* 0x0000001039347223 */ /* 0x000fce000001003d */
[----:B------:R-:W1:Y:S01]  /*31f0*/  MUFU.RCP R8, R8 ;  /* 0x0000000800087308 */ /* 0x000e620000001000 */
[----:B0-----:R-:W-:-:S07]  /*3200*/  FFMA.FTZ R20, R57, R24, R61 ;  /* 0x0000001839147223 */ /* 0x001fce000001003d */
[----:B------:R-:W0:Y:S01]  /*3210*/  MUFU.EX2 R43, R43 ;  /* 0x0000002b002b7308 */ /* 0x000e220000000800 */
[C-C-:B------:R-:W-:Y:S01]  /*3220*/  FFMA.FTZ R47, R57.reuse, R47, R61.reuse ;  /* 0x0000002f392f7223 */ /* 0x140fe2000001003d */
[C-C-:B------:R-:W-:Y:S01]  /*3230*/  FFMA.FTZ R42, R57.reuse, R28, R61.reuse ;  /* 0x0000001c392a7223 */ /* 0x140fe2000001003d */
[C-C-:B------:R-:W-:Y:S01]  /*3240*/  FFMA.FTZ R27, R57.reuse, R27, R61.reuse ;  /* 0x0000001b391b7223 */ /* 0x140fe2000001003d */
[C-C-:B------:R-:W-:Y:S01]  /*3250*/  FFMA.FTZ R21, R57.reuse, R51, R61.reuse ;  /* 0x0000003339157223 */ /* 0x140fe2000001003d */
[C-C-:B------:R-:W-:Y:S01]  /*3260*/  FFMA.FTZ R13, R57.reuse, R13, R61.reuse ;  /* 0x0000000d390d7223 */ /* 0x140fe2000001003d */
[C-C-:B------:R-:W-:Y:S01]  /*3270*/  FFMA.FTZ R16, R57.reuse, R26, R61.reuse ;  /* 0x0000001a39107223 */ /* 0x140fe2000001003d */
[----:B------:R-:W-:Y:S01]  /*3280*/  FFMA.FTZ R24, R57, R46, R61 ;  /* 0x0000002e39187223 */ /* 0x000fe2000001003d */
[----:B-1----:R-:W-:Y:S01]  /*3290*/  FADD.FTZ R23, R23, 1 ;  /* 0x3f80000017177421 */ /* 0x002fe20000010000 */
[----:B------:R-:W-:Y:S01]  /*32a0*/  FMUL.FTZ R57, R48, -1.4426950216293334961 ;  /* 0xbfb8aa3b30397820 */ /* 0x000fe20000410000 */
[----:B------:R-:W-:Y:S01]  /*32b0*/  FADD.FTZ R4, R4, 1 ;  /* 0x3f80000004047421 */ /* 0x000fe20000010000 */
[----:B------:R-:W-:-:S03]  /*32c0*/  FMUL.FTZ R50, R50, R8 ;  /* 0x0000000832327220 */ /* 0x000fc60000410000 */
[----:B------:R-:W1:Y:S01]  /*32d0*/  MUFU.RCP R51, R4 ;  /* 0x0000000400337308 */ /* 0x000e620000001000 */
[----:B0-----:R-:W-:-:S07]  /*32e0*/  FADD.FTZ R8, R43, 1 ;  /* 0x3f8000002b087421 */ /* 0x001fce0000010000 */
[----:B------:R-:W0:Y:S08]  /*32f0*/  MUFU.RCP R23, R23 ;  /* 0x0000001700177308 */ /* 0x000e300000001000 */
[----:B------:R-:W0:Y:S01]  /*3300*/  MUFU.EX2 R57, R57 ;  /* 0x0000003900397308 */ /* 0x000e220000000800 */
[----:B------:R-:W-:-:S07]  /*3310*/  FMUL.FTZ R28, R52, -1.4426950216293334961 ;  /* 0xbfb8aa3b341c7820 */ /* 0x000fce0000410000 */
[----:B------:R-:W0:Y:S01]  /*3320*/  MUFU.RCP R8, R8 ;  /* 0x0000000800087308 */ /* 0x000e220000001000 */
[----:B-1----:R-:W-:Y:S01]  /*3330*/  FMUL.FTZ R51, R22, R51 ;  /* 0x0000003316337220 */ /* 0x002fe20000410000 */
[----:B0-----:R-:W-:Y:S01]  /*3340*/  FMUL.FTZ R31, R31, R23 ;  /* 0x000000171f1f7220 */ /* 0x001fe20000410000 */
[----:B------:R-:W-:Y:S01]  /*3350*/  FMUL.FTZ R23, R55, -1.4426950216293334961 ;  /* 0xbfb8aa3b37177820 */ /* 0x000fe20000410000 */
[----:B------:R-:W-:Y:S01]  /*3360*/  FMUL.FTZ R4, R59, -1.4426950216293334961 ;  /* 0xbfb8aa3b3b047820 */ /* 0x000fe20000410000 */
[----:B------:R-:W-:-:S03]  /*3370*/  FADD.FTZ R22, R57, 1 ;  /* 0x3f80000039167421 */ /* 0x000fc60000010000 */
[----:B------:R-:W0:Y:S08]  /*3380*/  MUFU.EX2 R28, R28 ;  /* 0x0000001c001c7308 */ /* 0x000e300000000800 */
[----:B------:R-:W1:Y:S01]  /*3390*/  MUFU.RCP R22, R22 ;  /* 0x0000001600167308 */ /* 0x000e620000001000 */
[----:B------:R-:W-:-:S07]  /*33a0*/  FMUL.FTZ R34, R34, R8 ;  /* 0x0000000822227220 */ /* 0x000fce0000410000 */
[----:B------:R-:W1:Y:S08]  /*33b0*/  MUFU.EX2 R23, R23 ;  /* 0x0000001700177308 */ /* 0x000e700000000800 */
[----:B------:R-:W1:Y:S01]  /*33c0*/  MUFU.EX2 R4, R4 ;  /* 0x0000000400047308 */ /* 0x000e620000000800 */
[----:B0-----:R-:W-:Y:S01]  /*33d0*/  FADD.FTZ R28, R28, 1 ;  /* 0x3f8000001c1c7421 */ /* 0x001fe20000010000 */
[----:B-1----:R-:W-:Y:S01]  /*33e0*/  FMUL.FTZ R48, R48, R22 ;  /* 0x0000001630307220 */ /* 0x002fe20000410000 */
[----:B------:R-:W-:-:S05]  /*33f0*/  FADD.FTZ R22, R23, 1 ;  /* 0x3f80000017167421 */ /* 0x000fca0000010000 */
[----:B------:R-:W0:Y:S01]  /*3400*/  MUFU.RCP R28, R28 ;  /* 0x0000001c001c7308 */ /* 0x000e220000001000 */
[----:B------:R-:W-:-:S07]  /*3410*/  FADD.FTZ R4, R4, 1 ;  /* 0x3f80000004047421 */ /* 0x000fce0000010000 */
[----:B------:R-:W1:Y:S08]  /*3420*/  MUFU.RCP R22, R22 ;  /* 0x0000001600167308 */ /* 0x000e700000001000 */
[----:B------:R-:W1:Y:S01]  /*3430*/  MUFU.RCP R4, R4 ;  /* 0x0000000400047308 */ /* 0x000e620000001000 */
[----:B------:R-:W-:Y:S01]  /*3440*/  FMUL.FTZ R30, R30, R40 ;  /* 0x000000281e1e7220 */ /* 0x000fe20000410000 */
[----:B------:R-:W-:Y:S01]  /*3450*/  FMUL.FTZ R53, R53, R33 ;  /* 0x0000002135357220 */ /* 0x000fe20000410000 */
[----:B0-----:R-:W-:Y:S01]  /*3460*/  FMUL.FTZ R52, R52, R28 ;  /* 0x0000001c34347220 */ /* 0x001fe20000410000 */
[----:B------:R-:W-:Y:S04]  /*3470*/  STL [R1+0x98], R29 ;  /* 0x0000981d01007387 */ /* 0x000fe80000100800 */
[----:B------:R-:W-:Y:S01]  /*3480*/  STL [R1+0x9c], R30 ;  /* 0x00009c1e01007387 */ /* 0x000fe20000100800 */
[----:B-1----:R-:W-:-:S03]  /*3490*/  FMUL.FTZ R2, R55, R22 ;  /* 0x0000001637027220 */ /* 0x002fc60000410000 */
[----:B------:R-:W-:Y:S04]  /*34a0*/  STL [R1+0xa0], R53 ;  /* 0x0000a03501007387 */ /* 0x000fe80000100800 */
[----:B------:R-:W-:Y:S01]  /*34b0*/  STL [R1+0xa4], R31 ;  /* 0x0000a41f01007387 */ /* 0x000fe20000100800 */
[----:B------:R-:W-:-:S03]  /*34c0*/  FMUL.FTZ R4, R59, R4 ;  /* 0x000000043b047220 */ /* 0x000fc60000410000 */
[----:B------:R-:W-:Y:S04]  /*34d0*/  STL [R1+0xa8], R52 ;  /* 0x0000a83401007387 */ /* 0x000fe80000100800 */
[----:B------:R-:W-:Y:S04]  /*34e0*/  STL [R1+0xac], R32 ;  /* 0x0000ac2001007387 */ /* 0x000fe80000100800 */
[----:B------:R-:W-:Y:S04]  /*34f0*/  STL [R1+0xb0], R51 ;  /* 0x0000b03301007387 */ /* 0x000fe80000100800 */
[----:B------:R-:W3:Y:S04]  /*3500*/  LDL.LU R3, [R1+0x60] ;  /* 0x0000600001037983 */ /* 0x000ee80000300800 */
[----:B------:R0:W-:Y:S04]  /*3510*/  STL [R1+0x4], R2 ;  /* 0x0000040201007387 */ /* 0x0001e80000100800 */
[----:B0-----:R-:W3:Y:S04]  /*3520*/  LDL.LU R2, [R1+0x64] ;  /* 0x0000640001027983 */ /* 0x001ee80000300800 */
[----:B------:R0:W-:Y:S01]  /*3530*/  STL [R1], R4 ;  /* 0x0000000401007387 */ /* 0x0001e20000100800 */
[----:B----4-:R-:W-:-:S06]  /*3540*/  FMUL.FTZ R8, R38, -1.4426950216293334961 ;  /* 0xbfb8aa3b26087820 */ /* 0x010fcc0000410000 */
[----:B------:R-:W1:Y:S02]  /*3550*/  MUFU.EX2 R8, R8 ;  /* 0x0000000800087308 */ /* 0x000e640000000800 */
[----:B-1----:R-:W-:-:S06]  /*3560*/  FADD.FTZ R8, R8, 1 ;  /* 0x3f80000008087421 */ /* 0x002fcc0000010000 */
[----:B------:R-:W1:Y:S02]  /*3570*/  MUFU.RCP R61, R8 ;  /* 0x00000008003d7308 */ /* 0x000e640000001000 */
[----:B-1----:R-:W-:Y:S02]  /*3580*/  FMUL.FTZ R61, R38, R61 ;  /* 0x0000003d263d7220 */ /* 0x002fe40000410000 */
[----:B------:R-:W4:Y:S01]  /*3590*/  LDL.LU R38, [R1+0x70] ;  /* 0x0000700001267983 */ /* 0x000f220000300800 */
[----:B------:R-:W-:Y:S01]  /*35a0*/  FMUL.FTZ R54, R35, -1.4426950216293334961 ;  /* 0xbfb8aa3b23367820 */ /* 0x000fe20000410000 */
[----:B------:R-:W-:Y:S01]  /*35b0*/  FMUL.FTZ R28, R36, -1.4426950216293334961 ;  /* 0xbfb8aa3b241c7820 */ /* 0x000fe20000410000 */
[----:B------:R-:W-:Y:S01]  /*35c0*/  FMUL.FTZ R25, R11, -1.4426950216293334961 ;  /* 0xbfb8aa3b0b197820 */ /* 0x000fe20000410000 */
[----:B------:R-:W-:Y:S01]  /*35d0*/  FMUL.FTZ R26, R0, -1.4426950216293334961 ;  /* 0xbfb8aa3b001a7820 */ /* 0x000fe20000410000 */
[----:B------:R-:W-:Y:S01]  /*35e0*/  FMUL.FTZ R40, R37, -1.4426950216293334961 ;  /* 0xbfb8aa3b25287820 */ /* 0x000fe20000410000 */
[----:B------:R-:W-:Y:S01]  /*35f0*/  FMUL.FTZ R46, R47, -1.4426950216293334961 ;  /* 0xbfb8aa3b2f2e7820 */ /* 0x000fe20000410000 */
[----:B------:R-:W1:Y:S01]  /*3600*/  MUFU.EX2 R54, R54 ;  /* 0x0000003600367308 */ /* 0x000e620000000800 */
[----:B------:R-:W-:Y:S01]  /*3610*/  FMUL.FTZ R49, R17, -1.4426950216293334961 ;  /* 0xbfb8aa3b11317820 */ /* 0x000fe20000410000 */
[----:B--2---:R-:W-:Y:S01]  /*3620*/  FMUL.FTZ R22, R58, -1.4426950216293334961 ;  /* 0xbfb8aa3b3a167820 */ /* 0x004fe20000410000 */
[----:B0-----:R-:W-:Y:S01]  /*3630*/  FMUL.FTZ R4, R5, -1.4426950216293334961 ;  /* 0xbfb8aa3b05047820 */ /* 0x001fe20000410000 */
[----:B------:R-:W2:Y:S04]  /*3640*/  LDL.LU R51, [R1+0x78] ;  /* 0x0000780001337983 */ /* 0x000ea80000300800 */
[----:B------:R-:W0:Y:S01]  /*3650*/  MUFU.EX2 R28, R28 ;  /* 0x0000001c001c7308 */ /* 0x000e220000000800 */
[----:B------:R-:W2:Y:S04]  /*3660*/  LDL.LU R32, [R1+0x38] ;  /* 0x0000380001207983 */ /* 0x000ea80000300800 */
[----:B------:R-:W2:Y:S03]  /*3670*/  LDL.LU R52, [R1+0xc] ;  /* 0x00000c0001347983 */ /* 0x000ea60000300800 */
[----:B------:R-:W0:Y:S08]  /*3680*/  MUFU.EX2 R25, R25 ;  /* 0x0000001900197308 */ /* 0x000e300000000800 */
[----:B------:R-:W0:Y:S08]  /*3690*/  MUFU.EX2 R26, R26 ;  /* 0x0000001a001a7308 */ /* 0x000e300000000800 */
[----:B------:R-:W0:Y:S08]  /*36a0*/  MUFU.EX2 R40, R40 ;  /* 0x0000002800287308 */ /* 0x000e300000000800 */
[----:B------:R-:W0:Y:S01]  /*36b0*/  MUFU.EX2 R46, R46 ;  /* 0x0000002e002e7308 */ /* 0x000e220000000800 */
[----:B-1----:R-:W-:Y:S01]  /*36c0*/  FADD.FTZ R43, R54, 1 ;  /* 0x3f800000362b7421 */ /* 0x002fe20000010000 */
[----:B------:R-:W-:Y:S01]  /*36d0*/  FMUL.FTZ R54, R42, -1.4426950216293334961 ;  /* 0xbfb8aa3b2a367820 */ /* 0x000fe20000410000 */
[----:B0-----:R-:W-:Y:S01]  /*36e0*/  FADD.FTZ R23, R28, 1 ;  /* 0x3f8000001c177421 */ /* 0x001fe20000010000 */
[----:B------:R-:W-:Y:S01]  /*36f0*/  FADD.FTZ R25, R25, 1 ;  /* 0x3f80000019197421 */ /* 0x000fe20000010000 */
[----:B------:R-:W-:Y:S01]  /*3700*/  FADD.FTZ R26, R26, 1 ;  /* 0x3f8000001a1a7421 */ /* 0x000fe20000010000 */
[----:B------:R-:W2:Y:S01]  /*3710*/  LDL.LU R31, [R1+0x7c] ;  /* 0x00007c00011f7983 */ /* 0x000ea20000300800 */
[----:B------:R-:W-:-:S02]  /*3720*/  FADD.FTZ R28, R40, 1 ;  /* 0x3f800000281c7421 */ /* 0x000fc40000010000 */
[----:B------:R0:W-:Y:S01]  /*3730*/  MUFU.RCP R33, R26 ;  /* 0x0000001a00217308 */ /* 0x0001e20000001000 */
[----:B------:R-:W2:Y:S04]  /*3740*/  LDL.LU R53, [R1+0x3c] ;  /* 0x00003c0001357983 */ /* 0x000ea80000300800 */
[----:B------:R-:W2:Y:S01]  /*3750*/  LDL.LU R30, [R1+0x10] ;  /* 0x00001000011e7983 */ /* 0x000ea20000300800 */
[----:B------:R-:W-:Y:S02]  /*3760*/  FADD.FTZ R40, R46, 1 ;  /* 0x3f8000002e287421 */ /* 0x000fe40000010000 */
[----:B------:R-:W-:Y:S01]  /*3770*/  MUFU.EX2 R54, R54 ;  /* 0x0000003600367308 */ /* 0x000fe20000000800 */
[----:B0-----:R-:W-:Y:S01]  /*3780*/  FMUL.FTZ R26, R45, -1.4426950216293334961 ;  /* 0xbfb8aa3b2d1a7820 */ /* 0x001fe20000410000 */
[----:B------:R-:W2:Y:S06]  /*3790*/  LDL.LU R29, [R1+0x80] ;  /* 0x00008000011d7983 */ /* 0x000eac0000300800 */
[----:B------:R-:W0:Y:S08]  /*37a0*/  MUFU.RCP R46, R25 ;  /* 0x00000019002e7308 */ /* 0x000e300000001000 */
[----:B------:R-:W1:Y:S08]  /*37b0*/  MUFU.RCP R23, R23 ;  /* 0x0000001700177308 */ /* 0x000e700000001000 */
[----:B------:R-:W1:Y:S08]  /*37c0*/  MUFU.RCP R28, R28 ;  /* 0x0000001c001c7308 */ /* 0x000e700000001000 */
[----:B------:R-:W1:Y:S08]  /*37d0*/  MUFU.EX2 R49, R49 ;  /* 0x0000003100317308 */ /* 0x000e700000000800 */
[----:B------:R-:W1:Y:S01]  /*37e0*/  MUFU.RCP R40, R40 ;  /* 0x0000002800287308 */ /* 0x000e620000001000 */
[----:B0-----:R-:W-:Y:S01]  /*37f0*/  FMUL.FTZ R46, R11, R46 ;  /* 0x0000002e0b2e7220 */ /* 0x001fe20000410000 */
[----:B------:R-:W-:-:S06]  /*3800*/  FMUL.FTZ R33, R0, R33 ;  /* 0x0000002100217220 */ /* 0x000fcc0000410000 */
[----:B------:R-:W0:Y:S01]  /*3810*/  MUFU.EX2 R26, R26 ;  /* 0x0000001a001a7308 */ /* 0x000e220000000800 */
[----:B-1----:R-:W-:Y:S01]  /*3820*/  FMUL.FTZ R36, R36, R23 ;  /* 0x0000001724247220 */ /* 0x002fe20000410000 */
[----:B------:R-:W-:Y:S01]  /*3830*/  FADD.FTZ R11, R54, 1 ;  /* 0x3f800000360b7421 */ /* 0x000fe20000010000 */
[----:B------:R-:W-:Y:S01]  /*3840*/  FMUL.FTZ R0, R44, -1.4426950216293334961 ;  /* 0xbfb8aa3b2c007820 */ /* 0x000fe20000410000 */
[----:B------:R-:W-:Y:S01]  /*3850*/  FMUL.FTZ R23, R7, -1.4426950216293334961 ;  /* 0xbfb8aa3b07177820 */ /* 0x000fe20000410000 */
[----:B------:R-:W-:Y:S01]  /*3860*/  FMUL.FTZ R37, R37, R28 ;  /* 0x0000001c25257220 */ /* 0x000fe20000410000 */
[----:B------:R-:W-:Y:S01]  /*3870*/  FADD.FTZ R49, R49, 1 ;  /* 0x3f80000031317421 */ /* 0x000fe20000010000 */
[----:B------:R-:W-:Y:S01]  /*3880*/  FMUL.FTZ R28, R56, -1.4426950216293334961 ;  /* 0xbfb8aa3b381c7820 */ /* 0x000fe20000410000 */
[----:B------:R-:W1:Y:S01]  /*3890*/  MUFU.RCP R11, R11 ;  /* 0x0000000b000b7308 */ /* 0x000e620000001000 */
[----:B------:R-:W-:Y:S01]  /*38a0*/  FMUL.FTZ R47, R47, R40 ;  /* 0x000000282f2f7220 */ /* 0x000fe20000410000 */
[----:B------:R-:W-:-:S06]  /*38b0*/  FMUL.FTZ R40, R39, -1.4426950216293334961 ;  /* 0xbfb8aa3b27287820 */ /* 0x000fcc0000410000 */
[----:B------:R-:W1:Y:S01]  /*38c0*/  MUFU.EX2 R0, R0 ;  /* 0x0000000000007308 */ /* 0x000e620000000800 */
[----:B0-----:R-:W-:-:S07]  /*38d0*/  FADD.FTZ R26, R26, 1 ;  /* 0x3f8000001a1a7421 */ /* 0x001fce0000010000 */
[----:B------:R-:W0:Y:S08]  /*38e0*/  MUFU.EX2 R23, R23 ;  /* 0x0000001700177308 */ /* 0x000e300000000800 */
[----:B------:R-:W0:Y:S08]  /*38f0*/  MUFU.EX2 R22, R22 ;  /* 0x0000001600167308 */ /* 0x000e300000000800 */
[----:B------:R-:W0:Y:S08]  /*3900*/  MUFU.RCP R49, R49 ;  /* 0x0000003100317308 */ /* 0x000e300000001000 */
[----:B------:R-:W0:Y:S08]  /*3910*/  MUFU.EX2 R28, R28 ;  /* 0x0000001c001c7308 */ /* 0x000e300000000800 */
[----:B------:R-:W-:Y:S01]  /*3920*/  MUFU.EX2 R40, R40 ;  /* 0x0000002800287308 */ /* 0x000fe20000000800 */
[----:B-1----:R-:W-:-:S07]  /*3930*/  FMUL.FTZ R42, R42, R11 ;  /* 0x0000000b2a2a7220 */ /* 0x002fce0000410000 */
[----:B------:R-:W1:Y:S01]  /*3940*/  MUFU.RCP R26, R26 ;  /* 0x0000001a001a7308 */ /* 0x000e620000001000 */
[----:B------:R-:W-:Y:S01]  /*3950*/  FADD.FTZ R0, R0, 1 ;  /* 0x3f80000000007421 */ /* 0x000fe20000010000 */
[----:B0-----:R-:W-:Y:S01]  /*3960*/  FADD.FTZ R11, R23, 1 ;  /* 0x3f800000170b7421 */ /* 0x001fe20000010000 */
[----:B------:R-:W-:Y:S01]  /*3970*/  FADD.FTZ R22, R22, 1 ;  /* 0x3f80000016167421 */ /* 0x000fe20000010000 */
[----:B------:R-:W-:Y:S01]  /*3980*/  FMUL.FTZ R49, R17, R49 ;  /* 0x0000003111317220 */ /* 0x000fe20000410000 */
[----:B------:R-:W-:Y:S01]  /*3990*/  FADD.FTZ R23, R28, 1 ;  /* 0x3f8000001c177421 */ /* 0x000fe20000010000 */
[----:B------:R-:W-:Y:S02]  /*39a0*/  FMUL.FTZ R17, R9, -1.4426950216293334961 ;  /* 0xbfb8aa3b09117820 */ /* 0x000fe40000410000 */
[----:B------:R3:W-:Y:S08]  /*39b0*/  MUFU.RCP R25, R0 ;  /* 0x0000000000197308 */ /* 0x0007f00000001000 */
[----:B------:R-:W0:Y:S01]  /*39c0*/  MUFU.RCP R43, R43 ;  /* 0x0000002b002b7308 */ /* 0x000e220000001000 */
[----:B---3--:R-:W-:Y:S01]  /*39d0*/  FMUL.FTZ R0, R60, -1.4426950216293334961 ;  /* 0xbfb8aa3b3c007820 */ /* 0x008fe20000410000 */
[----:B-1----:R-:W-:Y:S01]  /*39e0*/  FMUL.FTZ R45, R45, R26 ;  /* 0x0000001a2d2d7220 */ /* 0x002fe20000410000 */
[----:B------:R-:W-:-:S05]  /*39f0*/  FMUL.FTZ R26, R27, -1.4426950216293334961 ;  /* 0xbfb8aa3b1b1a7820 */ /* 0x000fca0000410000 */
[----:B------:R-:W1:Y:S08]  /*3a00*/  MUFU.RCP R11, R11 ;  /* 0x0000000b000b7308 */ /* 0x000e700000001000 */
[----:B------:R3:W-:Y:S02]  /*3a10*/  MUFU.RCP R59, R22 ;  /* 0x00000016003b7308 */ /* 0x0007e40000001000 */
[----:B---3--:R-:W-:-:S06]  /*3a20*/  FADD.FTZ R22, R40, 1 ;  /* 0x3f80000028167421 */ /* 0x008fcc0000010000 */
[----:B------:R-:W-:Y:S08]  /*3a30*/  MUFU.EX2 R0, R0 ;  /* 0x0000000000007308 */ /* 0x000ff00000000800 */
[----:B------:R-:W3:Y:S08]  /*3a40*/  MUFU.RCP R23, R23 ;  /* 0x0000001700177308 */ /* 0x000ef00000001000 */
[----:B------:R-:W3:Y:S08]  /*3a50*/  MUFU.EX2 R17, R17 ;  /* 0x0000001100117308 */ /* 0x000ef00000000800 */
[----:B------:R-:W3:Y:S01]  /*3a60*/  MUFU.RCP R22, R22 ;  /* 0x0000001600167308 */ /* 0x000ee20000001000 */
[----:B0-----:R-:W-:-:S07]  /*3a70*/  FMUL.FTZ R35, R35, R43 ;  /* 0x0000002b23237220 */ /* 0x001fce0000410000 */
[----:B------:R-:W-:Y:S01]  /*3a80*/  MUFU.EX2 R4, R4 ;  /* 0x0000000400047308 */ /* 0x000fe20000000800 */
[----:B-1----:R-:W-:-:S07]  /*3a90*/  FMUL.FTZ R40, R7, R11 ;  /* 0x0000000b07287220 */ /* 0x002fce0000410000 */
[----:B------:R-:W0:Y:S01]  /*3aa0*/  MUFU.EX2 R26, R26 ;  /* 0x0000001a001a7308 */ /* 0x000e220000000800 */
[----:B------:R-:W-:Y:S01]  /*3ab0*/  FMUL.FTZ R43, R41, -1.4426950216293334961 ;  /* 0xbfb8aa3b292b7820 */ /* 0x000fe20000410000 */
[----:B------:R-:W-:Y:S01]  /*3ac0*/  FMUL.FTZ R11, R10, -1.4426950216293334961 ;  /* 0xbfb8aa3b0a0b7820 */ /* 0x000fe20000410000 */
[----:B---3--:R-:W-:Y:S01]  /*3ad0*/  FMUL.FTZ R56, R56, R23 ;  /* 0x0000001738387220 */ /* 0x008fe20000410000 */
[----:B------:R-:W-:Y:S01]  /*3ae0*/  FADD.FTZ R0, R0, 1 ;  /* 0x3f80000000007421 */ /* 0x000fe20000010000 */
[----:B------:R-:W-:Y:S01]  /*3af0*/  FMUL.FTZ R44, R44, R25 ;  /* 0x000000192c2c7220 */ /* 0x000fe20000410000 */
[----:B------:R-:W-:Y:S01]  /*3b00*/  FADD.FTZ R17, R17, 1 ;  /* 0x3f80000011117421 */ /* 0x000fe20000010000 */
[----:B------:R-:W-:Y:S01]  /*3b10*/  FMUL.FTZ R23, R12, -1.4426950216293334961 ;  /* 0xbfb8aa3b0c177820 */ /* 0x000fe20000410000 */
[----:B------:R-:W1:Y:S01]  /*3b20*/  MUFU.EX2 R43, R43 ;  /* 0x0000002b002b7308 */ /* 0x000e620000000800 */
[----:B------:R-:W-:Y:S01]  /*3b30*/  FMUL.FTZ R25, R18, -1.4426950216293334961 ;  /* 0xbfb8aa3b12197820 */ /* 0x000fe20000410000 */
[----:B------:R-:W-:Y:S01]  /*3b40*/  FMUL.FTZ R59, R58, R59 ;  /* 0x0000003b3a3b7220 */ /* 0x000fe20000410000 */
[----:B------:R-:W-:Y:S01]  /*3b50*/  FMUL.FTZ R39, R39, R22 ;  /* 0x0000001627277220 */ /* 0x000fe20000410000 */
[----:B------:R-:W-:-:S04]  /*3b60*/  FMUL.FTZ R22, R13, -1.4426950216293334961 ;  /* 0xbfb8aa3b0d167820 */ /* 0x000fc80000410000 */
[----:B------:R-:W3:Y:S01]  /*3b70*/  MUFU.EX2 R11, R11 ;  /* 0x0000000b000b7308 */ /* 0x000ee20000000800 */
[----:B0-----:R-:W-:Y:S01]  /*3b80*/  FADD.FTZ R7, R26, 1 ;  /* 0x3f8000001a077421 */ /* 0x001fe20000010000 */
[----:B------:R-:W-:-:S06]  /*3b90*/  FMUL.FTZ R54, R19, -1.4426950216293334961 ;  /* 0xbfb8aa3b13367820 */ /* 0x000fcc0000410000 */
[----:B------:R0:W4:Y:S02]  /*3ba0*/  MUFU.RCP R58, R0 ;  /* 0x00000000003a7308 */ /* 0x0001240000001000 */
[----:B0-----:R-:W-:-:S06]  /*3bb0*/  FADD.FTZ R0, R4, 1 ;  /* 0x3f80000004007421 */ /* 0x001fcc0000010000 */
[----:B------:R-:W-:Y:S08]  /*3bc0*/  MUFU.RCP R17, R17 ;  /* 0x0000001100117308 */ /* 0x000ff00000001000 */
[----:B------:R-:W-:Y:S08]  /*3bd0*/  MUFU.EX2 R23, R23 ;  /* 0x0000001700177308 */ /* 0x000ff00000000800 */
[----:B------:R-:W0:Y:S08]  /*3be0*/  MUFU.EX2 R25, R25 ;  /* 0x0000001900197308 */ /* 0x000e300000000800 */
[----:B------:R-:W0:Y:S08]  /*3bf0*/  MUFU.EX2 R22, R22 ;  /* 0x0000001600167308 */ /* 0x000e300000000800 */
[----:B------:R-:W0:Y:S01]  /*3c00*/  MUFU.RCP R0, R0 ;  /* 0x0000000000007308 */ /* 0x000e220000001000 */
[----:B-1----:R-:W-:-:S07]  /*3c10*/  FADD.FTZ R43, R43, 1 ;  /* 0x3f8000002b2b7421 */ /* 0x002fce0000010000 */
[----:B------:R-:W1:Y:S01]  /*3c20*/  MUFU.RCP R7, R7 ;  /* 0x0000000700077308 */ /* 0x000e620000001000 */
[----:B---3--:R-:W-:-:S07]  /*3c30*/  FADD.FTZ R11, R11, 1 ;  /* 0x3f8000000b0b7421 */ /* 0x008fce0000010000 */
[----:B------:R-:W3:Y:S01]  /*3c40*/  MUFU.EX2 R54, R54 ;  /* 0x0000003600367308 */ /* 0x000ee20000000800 */
[----:B----4-:R-:W-:Y:S01]  /*3c50*/  FMUL.FTZ R58, R60, R58 ;  /* 0x0000003a3c3a7220 */ /* 0x010fe20000410000 */
[----:B0-----:R-:W-:Y:S01]  /*3c60*/  FADD.FTZ R4, R25, 1 ;  /* 0x3f80000019047421 */ /* 0x001fe20000010000 */
[----:B------:R-:W-:Y:S01]  /*3c70*/  FMUL.FTZ R8, R3, -1.4426950216293334961 ;  /* 0xbfb8aa3b03087820 */ /* 0x000fe20000410000 */
[----:B------:R-:W-:-:S04]  /*3c80*/  FMUL.FTZ R25, R38, -1.4426950216293334961 ;  /* 0xbfb8aa3b26197820 */ /* 0x000fc80000410000 */
[----:B------:R0:W-:Y:S01]  /*3c90*/  MUFU.RCP R55, R43 ;  /* 0x0000002b00377308 */ /* 0x0001e20000001000 */
[----:B------:R-:W-:Y:S01]  /*3ca0*/  FADD.FTZ R22, R22, 1 ;  /* 0x3f80000016167421 */ /* 0x000fe20000010000 */
[----:B------:R-:W-:-:S06]  /*3cb0*/  FMUL.FTZ R0, R5, R0 ;  /* 0x0000000005007220 */ /* 0x000fcc0000410000 */
[----:B------:R4:W-:Y:S01]  /*3cc0*/  MUFU.RCP R60, R11 ;  /* 0x0000000b003c7308 */ /* 0x0009e20000001000 */
[----:B0-----:R-:W-:Y:S01]  /*3cd0*/  FMUL.FTZ R43, R9, R17 ;  /* 0x00000011092b7220 */ /* 0x001fe20000410000 */
[----:B------:R-:W-:Y:S01]  /*3ce0*/  FMUL.FTZ R9, R2, -1.4426950216293334961 ;  /* 0xbfb8aa3b02097820 */ /* 0x000fe20000410000 */
[----:B-1----:R-:W-:Y:S01]  /*3cf0*/  FMUL.FTZ R5, R27, R7 ;  /* 0x000000071b057220 */ /* 0x002fe20000410000 */
[----:B----4-:R-:W-:Y:S01]  /*3d00*/  FADD.FTZ R11, R23, 1 ;  /* 0x3f800000170b7421 */ /* 0x010fe20000010000 */
[----:B---3--:R-:W-:-:S03]  /*3d10*/  FADD.FTZ R7, R54, 1 ;  /* 0x3f80000036077421 */ /* 0x008fc60000010000 */
[----:B------:R-:W-:Y:S08]  /*3d20*/  MUFU.EX2 R9, R9 ;  /* 0x0000000900097308 */ /* 0x000ff00000000800 */
[----:B------:R-:W0:Y:S08]  /*3d30*/  MUFU.RCP R11, R11 ;  /* 0x0000000b000b7308 */ /* 0x000e300000001000 */
[----:B------:R-:W1:Y:S08]  /*3d40*/  MUFU.RCP R54, R22 ;  /* 0x0000001600367308 */ /* 0x000e700000001000 */
[----:B------:R-:W3:Y:S08]  /*3d50*/  MUFU.EX2 R8, R8 ;  /* 0x0000000800087308 */ /* 0x000ef00000000800 */
[----:B------:R-:W4:Y:S01]  /*3d60*/  MUFU.EX2 R25, R25 ;  /* 0x0000001900197308 */ /* 0x000f220000000800 */
[----:B0-----:R-:W-:Y:S01]  /*3d70*/  FMUL.FTZ R11, R12, R11 ;  /* 0x0000000b0c0b7220 */ /* 0x001fe20000410000 */
[----:B------:R-:W-:Y:S01]  /*3d80*/  FADD.FTZ R9, R9, 1 ;  /* 0x3f80000009097421 */ /* 0x000fe20000010000 */
[----:B-1----:R-:W-:Y:S01]  /*3d90*/  FMUL.FTZ R12, R13, R54 ;  /* 0x000000360d0c7220 */ /* 0x002fe20000410000 */
[----:B---3--:R-:W-:-:S04]  /*3da0*/  FADD.FTZ R8, R8, 1 ;  /* 0x3f80000008087421 */ /* 0x008fc80000010000 */
[----:B------:R-:W0:Y:S01]  /*3db0*/  MUFU.RCP R9, R9 ;  /* 0x0000000900097308 */ /* 0x000e220000001000 */
[----:B----4-:R-:W-:-:S07]  /*3dc0*/  FADD.FTZ R13, R25, 1 ;  /* 0x3f800000190d7421 */ /* 0x010fce0000010000 */
[----:B------:R-:W1:Y:S08]  /*3dd0*/  MUFU.RCP R57, R8 ;  /* 0x0000000800397308 */ /* 0x000e700000001000 */
[----:B------:R-:W3:Y:S01]  /*3de0*/  MUFU.RCP R13, R13 ;  /* 0x0000000d000d7308 */ /* 0x000ee20000001000 */
[----:B0-----:R-:W-:Y:S01]  /*3df0*/  FMUL.FTZ R9, R2, R9 ;  /* 0x0000000902097220 */ /* 0x001fe20000410000 */
[----:B-1----:R-:W-:-:S02]  /*3e00*/  FMUL.FTZ R57, R3, R57 ;  /* 0x0000003903397220 */ /* 0x002fc40000410000 */
[----:B------:R-:W4:Y:S04]  /*3e10*/  LDL.LU R3, [R1+0x58] ;  /* 0x0000580001037983 */ /* 0x000f280000300800 */
[----:B------:R-:W4:Y:S01]  /*3e20*/  LDL.LU R2, [R1+0xb8] ;  /* 0x0000b80001027983 */ /* 0x000f220000300800 */
[----:B---3--:R-:W-:-:S03]  /*3e30*/  FMUL.FTZ R13, R38, R13 ;  /* 0x0000000d260d7220 */ /* 0x008fc60000410000 */
[----:B------:R-:W3:Y:S01]  /*3e40*/  LDL.LU R38, [R1+0xb4] ;  /* 0x0000b40001267983 */ /* 0x000ee20000300800 */
[----:B------:R-:W-:Y:S01]  /*3e50*/  FMUL.FTZ R17, R6, -1.4426950216293334961 ;  /* 0xbfb8aa3b06117820 */ /* 0x000fe20000410000 */
[----:B------:R-:W-:Y:S01]  /*3e60*/  FMUL.FTZ R41, R41, R55 ;  /* 0x0000003729297220 */ /* 0x000fe20000410000 */
[----:B------:R-:W-:Y:S01]  /*3e70*/  FMUL.FTZ R55, R21, -1.4426950216293334961 ;  /* 0xbfb8aa3b15377820 */ /* 0x000fe20000410000 */
[----:B------:R-:W-:Y:S01]  /*3e80*/  FMUL.FTZ R26, R14, -1.4426950216293334961 ;  /* 0xbfb8aa3b0e1a7820 */ /* 0x000fe20000410000 */
[----:B------:R-:W-:Y:S02]  /*3e90*/  FMUL.FTZ R28, R15, -1.4426950216293334961 ;  /* 0xbfb8aa3b0f1c7820 */ /* 0x000fe40000410000 */
[----:B------:R-:W0:Y:S01]  /*3ea0*/  MUFU.EX2 R17, R17 ;  /* 0x0000001100117308 */ /* 0x000e220000000800 */
[----:B------:R-:W-:-:S07]  /*3eb0*/  FMUL.FTZ R27, R16, -1.4426950216293334961 ;  /* 0xbfb8aa3b101b7820 */ /* 0x000fce0000410000 */
[----:B------:R-:W1:Y:S08]  /*3ec0*/  MUFU.EX2 R55, R55 ;  /* 0x0000003700377308 */ /* 0x000e700000000800 */
[----:B------:R-:W2:Y:S08]  /*3ed0*/  MUFU.RCP R4, R4 ;  /* 0x0000000400047308 */ /* 0x000eb00000001000 */
[----:B------:R-:W2:Y:S08]  /*3ee0*/  MUFU.EX2 R26, R26 ;  /* 0x0000001a001a7308 */ /* 0x000eb00000000800 */
[----:B------:R-:W2:Y:S01]  /*3ef0*/  MUFU.EX2 R28, R28 ;  /* 0x0000001c001c7308 */ /* 0x000ea20000000800 */
[----:B0-----:R-:W-:-:S07]  /*3f00*/  FADD.FTZ R17, R17, 1 ;  /* 0x3f80000011117421 */ /* 0x001fce0000010000 */
[----:B------:R-:W0:Y:S01]  /*3f10*/  MUFU.EX2 R27, R27 ;  /* 0x0000001b001b7308 */ /* 0x000e220000000800 */
[----:B-1----:R-:W-:Y:S01]  /*3f20*/  FADD.FTZ R8, R55, 1 ;  /* 0x3f80000037087421 */ /* 0x002fe20000010000 */
[----:B--2---:R-:W-:Y:S01]  /*3f30*/  FMUL.FTZ R4, R18, R4 ;  /* 0x0000000412047220 */ /* 0x004fe20000410000 */
[----:B------:R-:W-:-:S05]  /*3f40*/  FADD.FTZ R26, R26, 1 ;  /* 0x3f8000001a1a7421 */ /* 0x000fca0000010000 */
[----:B------:R1:W2:Y:S01]  /*3f50*/  MUFU.RCP R18, R17 ;  /* 0x0000001100127308 */ /* 0x0002a20000001000 */
[----:B------:R-:W-:-:S07]  /*3f60*/  FADD.FTZ R28, R28, 1 ;  /* 0x3f8000001c1c7421 */ /* 0x000fce0000010000 */
[----:B------:R-:W2:Y:S01]  /*3f70*/  MUFU.RCP R7, R7 ;  /* 0x0000000700077308 */ /* 0x000ea20000001000 */
[----:B0-----:R-:W-:Y:S01]  /*3f80*/  FADD.FTZ R27, R27, 1 ;  /* 0x3f8000001b1b7421 */ /* 0x001fe20000010000 */
[----:B------:R-:W-:-:S06]  /*3f90*/  FMUL.FTZ R10, R10, R60 ;  /* 0x0000003c0a0a7220 */ /* 0x000fcc0000410000 */
[----:B------:R-:W0:Y:S08]  /*3fa0*/  MUFU.RCP R8, R8 ;  /* 0x0000000800087308 */ /* 0x000e300000001000 */
[----:B------:R-:W0:Y:S08]  /*3fb0*/  MUFU.RCP R26, R26 ;  /* 0x0000001a001a7308 */ /* 0x000e300000001000 */
[----:B------:R-:W-:Y:S01]  /*3fc0*/  MUFU.RCP R60, R28 ;  /* 0x0000001c003c7308 */ /* 0x000fe20000001000 */
[----:B-1----:R-:W-:-:S07]  /*3fd0*/  FMUL.FTZ R17, R51, -1.4426950216293334961 ;  /* 0xbfb8aa3b33117820 */ /* 0x002fce0000410000 */
[----:B------:R-:W1:Y:S01]  /*3fe0*/  MUFU.RCP R28, R27 ;  /* 0x0000001b001c7308 */ /* 0x000e620000001000 */
[----:B--2---:R-:W-:Y:S01]  /*3ff0*/  FMUL.FTZ R6, R6, R18 ;  /* 0x0000001206067220 */ /* 0x004fe20000410000 */
[----:B------:R-:W-:Y:S01]  /*4000*/  FMUL.FTZ R18, R32, -1.4426950216293334961 ;  /* 0xbfb8aa3b20127820 */ /* 0x000fe20000410000 */
[----:B------:R-:W-:Y:S01]  /*4010*/  FMUL.FTZ R7, R19, R7 ;  /* 0x0000000713077220 */ /* 0x000fe20000410000 */
[----:B------:R-:W-:Y:S01]  /*4020*/  FMUL.FTZ R19, R52, -1.4426950216293334961 ;  /* 0xbfb8aa3b34137820 */ /* 0x000fe20000410000 */
[----:B0-----:R-:W-:Y:S01]  /*4030*/  FMUL.FTZ R8, R21, R8 ;  /* 0x0000000815087220 */ /* 0x001fe20000410000 */
[----:B------:R-:W-:Y:S01]  /*4040*/  FMUL.FTZ R55, R20, -1.4426950216293334961 ;  /* 0xbfb8aa3b14377820 */ /* 0x000fe20000410000 */
[----:B------:R-:W-:Y:S01]  /*4050*/  FMUL.FTZ R21, R31, -1.4426950216293334961 ;  /* 0xbfb8aa3b1f157820 */ /* 0x000fe20000410000 */
[----:B------:R-:W-:Y:S01]  /*4060*/  FMUL.FTZ R22, R53, -1.4426950216293334961 ;  /* 0xbfb8aa3b35167820 */ /* 0x000fe20000410000 */
[----:B------:R-:W0:Y:S01]  /*4070*/  MUFU.EX2 R17, R17 ;  /* 0x0000001100117308 */ /* 0x000e220000000800 */
[----:B------:R-:W-:Y:S01]  /*4080*/  FMUL.FTZ R23, R30, -1.4426950216293334961 ;  /* 0xbfb8aa3b1e177820 */ /* 0x000fe20000410000 */
[----:B------:R-:W-:Y:S01]  /*4090*/  FMUL.FTZ R54, R24, -1.4426950216293334961 ;  /* 0xbfb8aa3b18367820 */ /* 0x000fe20000410000 */
[----:B------:R-:W-:Y:S01]  /*40a0*/  FMUL.FTZ R25, R29, -1.4426950216293334961 ;  /* 0xbfb8aa3b1d197820 */ /* 0x000fe20000410000 */
[----:B------:R-:W-:-:S04]  /*40b0*/  FMUL.FTZ R14, R14, R26 ;  /* 0x0000001a0e0e7220 */ /* 0x000fc80000410000 */
[----:B------:R-:W2:Y:S01]  /*40c0*/  MUFU.EX2 R18, R18 ;  /* 0x0000001200127308 */ /* 0x000ea20000000800 */
[----:B-1----:R-:W-:-:S07]  /*40d0*/  FMUL.FTZ R16, R16, R28 ;  /* 0x0000001c10107220 */ /* 0x002fce0000410000 */
[----:B------:R-:W1:Y:S08]  /*40e0*/  MUFU.EX2 R19, R19 ;  /* 0x0000001300137308 */ /* 0x000e700000000800 */
[----:B------:R-:W1:Y:S08]  /*40f0*/  MUFU.EX2 R55, R55 ;  /* 0x0000003700377308 */ /* 0x000e700000000800 */
[----:B------:R-:W1:Y:S08]  /*4100*/  MUFU.EX2 R21, R21 ;  /* 0x0000001500157308 */ /* 0x000e700000000800 */
[----:B------:R-:W1:Y:S08]  /*4110*/  MUFU.EX2 R22, R22 ;  /* 0x0000001600167308 */ /* 0x000e700000000800 */
[----:B------:R-:W1:Y:S08]  /*4120*/  MUFU.EX2 R23, R23 ;  /* 0x0000001700177308 */ /* 0x000e700000000800 */
[----:B------:R-:W1:Y:S08]  /*4130*/  MUFU.EX2 R54, R54 ;  /* 0x0000003600367308 */ /* 0x000e700000000800 */
[----:B------:R-:W1:Y:S01]  /*4140*/  MUFU.EX2 R25, R25 ;  /* 0x0000001900197308 */ /* 0x000e620000000800 */
[----:B0-----:R-:W-:Y:S01]  /*4150*/  FADD.FTZ R17, R17, 1 ;  /* 0x3f80000011117421 */ /* 0x001fe20000010000 */
[----:B--2---:R-:W-:Y:S01]  /*4160*/  FADD.FTZ R18, R18, 1 ;  /* 0x3f80000012127421 */ /* 0x004fe20000010000 */
[----:B-1----:R-:W-:Y:S01]  /*4170*/  FADD.FTZ R19, R19, 1 ;  /* 0x3f80000013137421 */ /* 0x002fe20000010000 */
[----:B------:R-:W-:Y:S01]  /*4180*/  FADD.FTZ R55, R55, 1 ;  /* 0x3f80000037377421 */ /* 0x000fe20000010000 */
[----:B------:R-:W-:Y:S01]  /*4190*/  FADD.FTZ R21, R21, 1 ;  /* 0x3f80000015157421 */ /* 0x000fe20000010000 */
[----:B------:R-:W-:Y:S01]  /*41a0*/  FADD.FTZ R22, R22, 1 ;  /* 0x3f80000016167421 */ /* 0x000fe20000010000 */
[----:B------:R-:W-:Y:S01]  /*41b0*/  FADD.FTZ R23, R23, 1 ;  /* 0x3f80000017177421 */ /* 0x000fe20000010000 */
[----:B------:R-:W0:Y:S01]  /*41c0*/  MUFU.RCP R17, R17 ;  /* 0x0000001100117308 */ /* 0x000e220000001000 */
[----:B------:R-:W-:-:S07]  /*41d0*/  FADD.FTZ R54, R54, 1 ;  /* 0x3f80000036367421 */ /* 0x000fce0000010000 */
[----:B------:R-:W1:Y:S01]  /*41e0*/  MUFU.RCP R18, R18 ;  /* 0x0000001200127308 */ /* 0x000e620000001000 */
[----:B------:R-:W-:-:S07]  /*41f0*/  FADD.FTZ R25, R25, 1 ;  /* 0x3f80000019197421 */ /* 0x000fce0000010000 */
[----:B------:R-:W2:Y:S08]  /*4200*/  MUFU.RCP R19, R19 ;  /* 0x0000001300137308 */ /* 0x000eb00000001000 */
[----:B------:R-:W2:Y:S08]  /*4210*/  MUFU.RCP R55, R55 ;  /* 0x0000003700377308 */ /* 0x000eb00000001000 */
[----:B------:R-:W2:Y:S08]  /*4220*/  MUFU.RCP R21, R21 ;  /* 0x0000001500157308 */ /* 0x000eb00000001000 */
[----:B------:R-:W-:Y:S08]  /*4230*/  MUFU.RCP R22, R22 ;  /* 0x0000001600167308 */ /* 0x000ff00000001000 */
[----:B------:R-:W-:Y:S08]  /*4240*/  MUFU.RCP R23, R23 ;  /* 0x0000001700177308 */ /* 0x000ff00000001000 */
[----:B------:R-:W-:Y:S08]  /*4250*/  MUFU.RCP R54, R54 ;  /* 0x0000003600367308 */ /* 0x000ff00000001000 */
[----:B------:R-:W-:Y:S01]  /*4260*/  MUFU.RCP R25, R25 ;  /* 0x0000001900197308 */ /* 0x000fe20000001000 */
[----:B------:R-:W-:Y:S01]  /*4270*/  FMUL.FTZ R15, R15, R60 ;  /* 0x0000003c0f0f7220 */ /* 0x000fe20000410000 */
[----:B0-----:R-:W-:Y:S01]  /*4280*/  FMUL.FTZ R17, R51, R17 ;  /* 0x0000001133117220 */ /* 0x001fe20000410000 */
[----:B------:R-:W3:Y:S01]  /*4290*/  LDL.LU R60, [R1] ;  /* 0x00000000013c7983 */ /* 0x000ee20000300800 */
[----:B-1----:R-:W-:Y:S01]  /*42a0*/  FMUL.FTZ R18, R32, R18 ;  /* 0x0000001220127220 */ /* 0x002fe20000410000 */
[----:B--2---:R-:W-:-:S02]  /*42b0*/  FMUL.FTZ R19, R52, R19 ;  /* 0x0000001334137220 */ /* 0x004fc40000410000 */
[----:B------:R-:W2:Y:S01]  /*42c0*/  LDL.LU R51, [R1+0xb0] ;  /* 0x0000b00001337983 */ /* 0x000ea20000300800 */
[----:B------:R-:W-:Y:S01]  /*42d0*/  FMUL.FTZ R20, R20, R55 ;  /* 0x0000003714147220 */ /* 0x000fe20000410000 */
[----:B------:R-:W-:Y:S02]  /*42e0*/  FMUL.FTZ R21, R31, R21 ;  /* 0x000000151f157220 */ /* 0x000fe40000410000 */
[----:B------:R-:W2:Y:S01]  /*42f0*/  LDL.LU R32, [R1+0xac] ;  /* 0x0000ac0001207983 */ /* 0x000ea20000300800 */
[----:B----4-:R-:W-:-:S03]  /*4300*/  FMUL.FTZ R26, R3, -1.4426950216293334961 ;  /* 0xbfb8aa3b031a7820 */ /* 0x010fc60000410000 */
[----:B------:R-:W4:Y:S01]  /*4310*/  LDL.LU R52, [R1+0xa8] ;  /* 0x0000a80001347983 */ /* 0x000f220000300800 */
[----:B------:R-:W-:-:S03]  /*4320*/  FMUL.FTZ R27, R2, -1.4426950216293334961 ;  /* 0xbfb8aa3b021b7820 */ /* 0x000fc60000410000 */
[----:B------:R-:W2:Y:S01]  /*4330*/  LDL.LU R55, [R1+0x4] ;  /* 0x0000040001377983 */ /* 0x000ea20000300800 */
[----:B---3--:R-:W-:Y:S01]  /*4340*/  FMUL.FTZ R28, R38, -1.4426950216293334961 ;  /* 0xbfb8aa3b261c7820 */ /* 0x008fe20000410000 */
[----:B------:R-:W0:Y:S02]  /*4350*/  MUFU.EX2 R26, R26 ;  /* 0x0000001a001a7308 */ /* 0x000e240000000800 */
[----:B------:R-:W4:Y:S06]  /*4360*/  LDL.LU R31, [R1+0xa4] ;  /* 0x0000a400011f7983 */ /* 0x000f2c0000300800 */
[----:B------:R-:W1:Y:S08]  /*4370*/  MUFU.EX2 R27, R27 ;  /* 0x0000001b001b7308 */ /* 0x000e700000000800 */
[----:B------:R-:W3:Y:S01]  /*4380*/  MUFU.EX2 R28, R28 ;  /* 0x0000001c001c7308 */ /* 0x000ee20000000800 */
[----:B0-----:R-:W-:Y:S01]  /*4390*/  FADD.FTZ R26, R26, 1 ;  /* 0x3f8000001a1a7421 */ /* 0x001fe20000010000 */
[----:B-1----:R-:W-:-:S06]  /*43a0*/  FADD.FTZ R27, R27, 1 ;  /* 0x3f8000001b1b7421 */ /* 0x002fcc0000010000 */
[----:B------:R-:W0:Y:S01]  /*43b0*/  MUFU.RCP R26, R26 ;  /* 0x0000001a001a7308 */ /* 0x000e220000001000 */
[----:B---3--:R-:W-:-:S07]  /*43c0*/  FADD.FTZ R28, R28, 1 ;  /* 0x3f8000001c1c7421 */ /* 0x008fce0000010000 */
[----:B------:R-:W1:Y:S08]  /*43d0*/  MUFU.RCP R27, R27 ;  /* 0x0000001b001b7308 */ /* 0x000e700000001000 */
[----:B------:R-:W3:Y:S01]  /*43e0*/  MUFU.RCP R28, R28 ;  /* 0x0000001c001c7308 */ /* 0x000ee20000001000 */
[----:B------:R-:W-:Y:S01]  /*43f0*/  FMUL.FTZ R22, R53, R22 ;  /* 0x0000001635167220 */ /* 0x000fe20000410000 */
[----:B------:R-:W-:Y:S01]  /*4400*/  FMUL.FTZ R23, R30, R23 ;  /* 0x000000171e177220 */ /* 0x000fe20000410000 */
[----:B------:R-:W4:Y:S01]  /*4410*/  LDL.LU R53, [R1+0xa0] ;  /* 0x0000a00001357983 */ /* 0x000f220000300800 */
[----:B------:R-:W-:Y:S01]  /*4420*/  FMUL.FTZ R24, R24, R54 ;  /* 0x0000003618187220 */ /* 0x000fe20000410000 */
[----:B------:R-:W-:-:S02]  /*4430*/  FMUL.FTZ R25, R29, R25 ;  /* 0x000000191d197220 */ /* 0x000fc40000410000 */
[----:B------:R-:W4:Y:S01]  /*4440*/  LDL.LU R30, [R1+0x9c] ;  /* 0x00009c00011e7983 */ /* 0x000f220000300800 */
[----:B0-----:R-:W-:Y:S01]  /*4450*/  FMUL.FTZ R26, R3, R26 ;  /* 0x0000001a031a7220 */ /* 0x001fe20000410000 */
[----:B-1----:R-:W-:Y:S02]  /*4460*/  FMUL.FTZ R27, R2, R27 ;  /* 0x0000001b021b7220 */ /* 0x002fe40000410000 */
[----:B------:R-:W2:Y:S04]  /*4470*/  LDL.LU R54, [R1+0x8] ;  /* 0x0000080001367983 */ /* 0x000ea80000300800 */
[----:B------:R-:W2:Y:S01]  /*4480*/  LDL.LU R29, [R1+0x98] ;  /* 0x00009800011d7983 */ /* 0x000ea20000300800 */
[----:B---3--:R-:W-:-:S03]  /*4490*/  FMUL.FTZ R38, R38, R28 ;  /* 0x0000001c26267220 */ /* 0x008fc60000410000 */
[----:B------:R-:W3:Y:S04]  /*44a0*/  LDL.LU R3, [R1+0x94] ;  /* 0x0000940001037983 */ /* 0x000ee80000300800 */
[----:B------:R-:W4:Y:S04]  /*44b0*/  LDL.LU R2, [R1+0x90] ;  /* 0x0000900001027983 */ /* 0x000f280000300800 */
[----:B------:R-:W3:Y:S02]  /*44c0*/  LDL.LU R28, [R1+0x20] ;  /* 0x00002000011c7983 */ /* 0x000ee40000300800 */
[----:B---3--:R-:W-:-:S02]  /*44d0*/  F2FP.BF16.F32.PACK_AB R28, R3, R28 ;  /* 0x0000001c031c723e */ /* 0x008fc400000010ff */
[----:B------:R-:W3:Y:S01]  /*44e0*/  LDL.LU R3, [R1+0x8c] ;  /* 0x00008c0001037983 */ /* 0x000ee20000300800 */
[----:B--2---:R-:W-:Y:S02]  /*44f0*/  F2FP.BF16.F32.PACK_AB R29, R29, R54 ;  /* 0x000000361d1d723e */ /* 0x004fe400000010ff */
[----:B------:R-:W-:Y:S02]  /*4500*/  F2FP.BF16.F32.PACK_AB R36, R36, R55 ;  /* 0x000000372424723e */ /* 0x000fe400000010ff */
[----:B------:R-:W2:Y:S01]  /*4510*/  LDL.LU R55, [R1+0x6c] ;  /* 0x00006c0001377983 */ /* 0x000ea20000300800 */
[----:B----4-:R-:W-:Y:S02]  /*4520*/  F2FP.BF16.F32.PACK_AB R30, R53, R30 ;  /* 0x0000001e351e723e */ /* 0x010fe400000010ff */
[----:B------:R-:W-:Y:S02]  /*4530*/  F2FP.BF16.F32.PACK_AB R31, R52, R31 ;  /* 0x0000001f341f723e */ /* 0x000fe400000010ff */
[----:B------:R-:W-:-:S02]  /*4540*/  F2FP.BF16.F32.PACK_AB R32, R51, R32 ;  /* 0x000000203320723e */ /* 0x000fc400000010ff */
[----:B------:R-:W-:Y:S01]  /*4550*/  F2FP.BF16.F32.PACK_AB R33, R50, R33 ;  /* 0x000000213221723e */ /* 0x000fe200000010ff */
[----:B---3--:R0:W-:Y:S02]  /*4560*/  STG.E.64 desc[UR8][R2.64+0xa00], R28 ;  /* 0x000a001c02007986 */ /* 0x0081e4000c101b08 */
[----:B0-----:R-:W-:Y:S02]  /*4570*/  F2FP.BF16.F32.PACK_AB R28, R46, R60 ;  /* 0x0000003c2e1c723e */ /* 0x001fe400000010ff */
[----:B------:R-:W3:Y:S01]  /*4580*/  LDL.LU R60, [R1+0x68] ;  /* 0x00006800013c7983 */ /* 0x000ee20000300800 */
[----:B------:R-:W-:Y:S02]  /*4590*/  F2FP.BF16.F32.PACK_AB R37, R47, R37 ;  /* 0x000000252f25723e */ /* 0x000fe400000010ff */
[----:B------:R-:W-:Y:S01]  /*45a0*/  F2FP.BF16.F32.PACK_AB R29, R45, R44 ;  /* 0x0000002c2d1d723e */ /* 0x000fe200000010ff */
[----:B------:R0:W-:Y:S01]  /*45b0*/  STG.E.64 desc[UR8][R2.64+0x1400], R30 ;  /* 0x0014001e02007986 */ /* 0x0001e2000c101b08 */
[----:B------:R-:W-:-:S02]  /*45c0*/  F2FP.BF16.F32.PACK_AB R6, R6, R57 ;  /* 0x000000390606723e */ /* 0x000fc400000010ff */
[----:B------:R-:W-:Y:S01]  /*45d0*/  F2FP.BF16.F32.PACK_AB R7, R8, R7 ;  /* 0x000000070807723e */ /* 0x000fe200000010ff */
[----:B------:R1:W-:Y:S01]  /*45e0*/  STG.E.64 desc[UR8][R2.64+0x1e00], R32 ;  /* 0x001e002002007986 */ /* 0x0003e2000c101b08 */
[----:B------:R-:W-:Y:S02]  /*45f0*/  F2FP.BF16.F32.PACK_AB R10, R10, R9 ;  /* 0x000000090a0a723e */ /* 0x000fe400000010ff */
[----:B------:R-:W-:Y:S02]  /*4600*/  F2FP.BF16.F32.PACK_AB R11, R12, R11 ;  /* 0x0000000b0c0b723e */ /* 0x000fe400000010ff */
[----:B------:R-:W-:Y:S02]  /*4610*/  F2FP.BF16.F32.PACK_AB R14, R14, R13 ;  /* 0x0000000d0e0e723e */ /* 0x000fe400000010ff */
[----:B------:R-:W-:Y:S02]  /*4620*/  F2FP.BF16.F32.PACK_AB R15, R16, R15 ;  /* 0x0000000f100f723e */ /* 0x000fe400000010ff */
[----:B------:R-:W-:-:S02]  /*4630*/  F2FP.BF16.F32.PACK_AB R18, R18, R17 ;  /* 0x000000111212723e */ /* 0x000fc400000010ff */
[----:B0-----:R-:W-:Y:S02]  /*4640*/  F2FP.BF16.F32.PACK_AB R30, R43, R61 ;  /* 0x0000003d2b1e723e */ /* 0x001fe400000010ff */
[----:B------:R-:W-:Y:S02]  /*4650*/  F2FP.BF16.F32.PACK_AB R31, R42, R41 ;  /* 0x000000292a1f723e */ /* 0x000fe400000010ff */
[----:B-1----:R-:W-:Y:S02]  /*4660*/  F2FP.BF16.F32.PACK_AB R32, R40, R59 ;  /* 0x0000003b2820723e */ /* 0x002fe400000010ff */
[----:B------:R-:W-:Y:S02]  /*4670*/  F2FP.BF16.F32.PACK_AB R33, R39, R56 ;  /* 0x000000382721723e */ /* 0x000fe400000010ff */
[----:B------:R-:W-:Y:S02]  /*4680*/  F2FP.BF16.F32.PACK_AB R19, R20, R19 ;  /* 0x000000131413723e */ /* 0x000fe400000010ff */
[----:B------:R-:W-:-:S02]  /*4690*/  F2FP.BF16.F32.PACK_AB R22, R22, R21 ;  /* 0x000000151616723e */ /* 0x000fc400000010ff */
[----:B------:R-:W-:Y:S02]  /*46a0*/  F2FP.BF16.F32.PACK_AB R23, R24, R23 ;  /* 0x000000171817723e */ /* 0x000fe400000010ff */
[----:B------:R-:W-:Y:S02]  /*46b0*/  F2FP.BF16.F32.PACK_AB R26, R26, R25 ;  /* 0x000000191a1a723e */ /* 0x000fe400000010ff */
[----:B------:R-:W-:Y:S01]  /*46c0*/  F2FP.BF16.F32.PACK_AB R27, R38, R27 ;  /* 0x0000001b261b723e */ /* 0x000fe200000010ff */
[----:B------:R-:W-:Y:S01]  /*46d0*/  STG.E.64 desc[UR8][R2.64+0x3200], R36 ;  /* 0x0032002402007986 */ /* 0x000fe2000c101b08 */
[----:B--2---:R-:W-:-:S03]  /*46e0*/  ISETP.GE.U32.AND P1, PT, R55, UR6, PT ;  /* 0x0000000637007c0c */ /* 0x004fc6000bf26070 */
[----:B------:R-:W-:Y:S04]  /*46f0*/  STG.E.64 desc[UR8][R2.64+0x3c00], R28 ;  /* 0x003c001c02007986 */ /* 0x000fe8000c101b08 */
[----:B------:R-:W-:Y:S04]  /*4700*/  STG.E.64 desc[UR8][R2.64+0x4600], R30 ;  /* 0x0046001e02007986 */ /* 0x000fe8000c101b08 */
[----:B------:R-:W-:Y:S04]  /*4710*/  STG.E.64 desc[UR8][R2.64+0x5000], R32 ;  /* 0x0050002002007986 */ /* 0x000fe8000c101b08 */
[----:B------:R-:W-:Y:S04]  /*4720*/  STG.E.64 desc[UR8][R2.64+0x6400], R6 ;  /* 0x0064000602007986 */ /* 0x000fe8000c101b08 */
[----:B------:R-:W-:Y:S04]  /*4730*/  STG.E.64 desc[UR8][R2.64+0x6e00], R10 ;  /* 0x006e000a02007986 */ /* 0x000fe8000c101b08 */
[----:B------:R-:W-:Y:S04]  /*4740*/  STG.E.64 desc[UR8][R2.64+0x7800], R14 ;  /* 0x0078000e02007986 */ /* 0x000fe8000c101b08 */
[----:B------:R-:W-:Y:S04]  /*4750*/  STG.E.64 desc[UR8][R2.64+0x8200], R18 ;  /* 0x0082001202007986 */ /* 0x000fe8000c101b08 */
[----:B------:R-:W-:Y:S04]  /*4760*/  STG.E.64 desc[UR8][R2.64+0x8c00], R22 ;  /* 0x008c001602007986 */ /* 0x000fe8000c101b08 */
[----:B------:R-:W-:Y:S01]  /*4770*/  STG.E.64 desc[UR8][R2.64+0x9600], R26 ;  /* 0x0096001a02007986 */ /* 0x000fe2000c101b08 */
[----:B------:R-:W-:-:S02]  /*4780*/  F2FP.BF16.F32.PACK_AB R34, R49, R34 ;  /* 0x000000223122723e */ /* 0x000fc400000010ff */
[----:B------:R-:W-:Y:S01]  /*4790*/  F2FP.BF16.F32.PACK_AB R35, R48, R35 ;  /* 0x000000233023723e */ /* 0x000fe200000010ff */
[----:B------:R-:W-:-:S04]  /*47a0*/  ULOP3.LUT UR4, UR4, 0x1, URZ, 0x3c, !UPT ;  /* 0x0000000104047892 */ /* 0x000fc8000f8e3cff */
[----:B------:R0:W-:Y:S02]  /*47b0*/  STG.E.64 desc[UR8][R2.64+0x2800], R34 ;  /* 0x0028002202007986 */ /* 0x0001e4000c101b08 */
[----:B0-----:R-:W-:Y:S02]  /*47c0*/  F2FP.BF16.F32.PACK_AB R34, R0, R58 ;  /* 0x0000003a0022723e */ /* 0x001fe400000010ff */
[----:B------:R-:W-:-:S05]  /*47d0*/  F2FP.BF16.F32.PACK_AB R35, R5, R4 ;  /* 0x000000040523723e */ /* 0x000fca00000010ff */
[----:B------:R0:W-:Y:S02]  /*47e0*/  STG.E.64 desc[UR8][R2.64+0x5a00], R34 ;  /* 0x005a002202007986 */ /* 0x0001e4000c101b08 */
[----:B0-----:R-:W-:Y:S02]  /*47f0*/  MOV R34, R55 ;  /* 0x0000003700227202 */ /* 0x001fe40000000f00 */
[----:B---3--:R-:W-:Y:S02]  /*4800*/  ISETP.GE.AND.EX P1, PT, R60, UR7, PT, P1 ;  /* 0x000000073c007c0c */ /* 0x008fe4000bf26310 */
[----:B------:R-:W-:-:S11]  /*4810*/  MOV R35, R60 ;  /* 0x0000003c00237202 */ /* 0x000fd60000000f00 */
[----:B------:R-:W-:Y:S05]  /*4820*/  @!P1 BRA `(.L_x_813) ;  /* 0xffffffb800a49947 */ /* 0x000fea000383ffff */
[----:B------:R-:W-:Y:S05]  /*4830*/  EXIT ;  /* 0x000000000000794d */ /* 0x000fea0003800000 */
.L_x_814:
        /* <DEDUP_REMOVED lines=12> */
.L_x_1682:


//--------------------- .text._ZN13group_norm_v214gn_cuda_kernelI13__nv_bfloat16Li320ELi1ELi16ELi20ELi1024ELb1ELi128ELi320ELi320ELi4ELb1ELi18ELb0ELb0ENS_16CompileConditionILi1000EEEEEvPT_PKS4_S7_S7_flPfS8_Pj --------------------------
	.section	.text._ZN13group_norm_v214gn_cuda_kernelI13__nv_bfloat16Li320ELi1ELi16ELi20ELi1024ELb1ELi128ELi320ELi320ELi4ELb1ELi18ELb0ELb0ENS_16CompileConditionILi1000EEEEEvPT_PKS4_S7_S7_flPfS8_Pj,"ax",@progbits
	.align	128
        .global         _ZN13group_norm_v214gn_cuda_kernelI13__nv_bfloat16Li320ELi1ELi16ELi20ELi1024ELb1ELi128ELi320ELi320ELi4ELb1ELi18ELb0ELb0ENS_16CompileConditionILi1000EEEEEvPT_PKS4_S7_S7_flPfS8_Pj
        .type           _ZN13group_norm_v214gn_cuda_kernelI13__nv_bfloat16Li320ELi1ELi16ELi20ELi1024ELb1ELi128ELi320ELi320ELi4ELb1ELi18ELb0ELb0ENS_16CompileConditionILi1000EEEEEvPT_PKS4_S7_S7_flPfS8_Pj,@function
        .size           _ZN13group_norm_v214gn_cuda_kernelI13__nv_bfloat16Li320ELi1ELi16ELi20ELi1024ELb1ELi128ELi320ELi320ELi4ELb1ELi18ELb0ELb0ENS_16CompileConditionILi1000EEEEEvPT_PKS4_S7_S7_flPfS8_Pj,(.L_x_1683 - _ZN13group_norm_v214gn_cuda_kernelI13__nv_bfloat16Li320ELi1ELi16ELi20ELi1024ELb1ELi128ELi320ELi320ELi4ELb1ELi18ELb0ELb0ENS_16CompileConditionILi1000EEEEEvPT_PKS4_S7_S7_flPfS8_Pj)
        .other          _ZN13group_norm_v214gn_cuda_kernelI13__nv_bfloat16Li320ELi1ELi16ELi20ELi1024ELb1ELi128ELi320ELi320ELi4ELb1ELi18ELb0ELb0ENS_16CompileConditionILi1000EEEEEvPT_PKS4_S7_S7_flPfS8_Pj,@"STO_CUDA_ENTRY STV_DEFAULT"
_ZN13group_norm_v214gn_cuda_kernelI13__nv_bfloat16Li320ELi1ELi16ELi20ELi1024ELb1ELi128ELi320ELi320ELi4ELb1ELi18ELb0ELb0ENS_16CompileConditionILi1000EEEEEvPT_PKS4_S7_S7_flPfS8_Pj:
.text._ZN13group_norm_v214gn_cuda_kernelI13__nv_bfloat16Li320ELi1ELi16ELi20ELi1024ELb1ELi128ELi320ELi320ELi4ELb1ELi18ELb0ELb0ENS_16CompileConditionILi1000EEEEEvPT_PKS4_S7_S7_flPfS8_Pj:
        /* <DEDUP_REMOVED lines=10> */
[----:B------:R-:W3:Y:S05]  /*00a0*/  LDCU.64 UR6, c[0x0][0x3c0] ;  /* 0x00007800ff0677ac */ /* 0x000eea0008000a00 */
[----:B------:R-:W4:Y:S01]  /*00b0*/  S2UR UR16, SR_CTAID.X ;  /* 0x00000000001079c3 */ /* 0x000f220000002500 */
[----:B------:R-:W-:Y:S01]  /*00c0*/  UMOV UR12, 0x7ffffff9 ;  /* 0x7ffffff9000c7882 */ /* 0x000fe20000000000 */
[----:B------:R-:W0:Y:S01]  /*00d0*/  LDCU.64 UR14, c[0x0][0x358] ;  /* 0x00006b00ff0e77ac */ /* 0x000e220008000a00 */
[----:B------:R-:W0:Y:S05]  /*00e0*/  LDCU UR17, c[0x0][0x374] ;  /* 0x00006e80ff1177ac */ /* 0x000e2a0008000800 */
[----:B------:R-:W5:Y:S01]  /*00f0*/  LDC.64 R152, c[0x0][0x390] ;  /* 0x0000e400ff987b82 */ /* 0x000f620000000a00 */
[----:B--2---:R-:W-:-:S03]  /*0100*/  UISETP.EQ.U32.AND UP1, UPT, UR4, URZ, UPT ;  /* 0x000000ff0400728c */ /* 0x004fc6000bf22070 */
[----:B------:R-:W-:Y:S01]  /*0110*/  UMOV UR4, URZ ;  /* 0x000000ff00047c82 */ /* 0x000fe20008000000 */
[----:B-1----:R-:W-:-:S03]  /*0120*/  ULEA UR13, UR10, UR8, 0x18 ;  /* 0x000000080a0d7291 */ /* 0x002fc6000f8ec0ff */
[----:B------:R-:W1:Y:S01]  /*0130*/  LDC.64 R64, c[0x0][0x398] ;  /* 0x0000e600ff407b82 */ /* 0x000e620000000a00 */
[----:B------:R-:W-:Y:S02]  /*0140*/  UIADD3 UR8, UPT, UPT, UR8, 0xc80, URZ ;  /* 0x00000c8008087890 */ /* 0x000fe4000fffe0ff */
[----:B---3--:R-:W-:Y:S01]  /*0150*/  ULEA UR6, UP2, UR11, UR6, 0x2 ;  /* 0x000000060b067291 */ /* 0x008fe2000f8410ff */
[----:B------:R-:W-:Y:S01]  /*0160*/  MOV R57, UR13 ;  /* 0x0000000d00397c02 */ /* 0x000fe20008000f00 */
[----:B------:R-:W-:Y:S01]  /*0170*/  ULEA UR10, UR10, UR8, 0x18 ;  /* 0x000000080a0a7291 */ /* 0x000fe2000f8ec0ff */
[----:B0-----:R-:W-:Y:S01]  /*0180*/  LOP3.LUT R0, R62, 0xffff, RZ, 0xc0, !PT ;  /* 0x0000ffff3e007812 */ /* 0x001fe200078ec0ff */
[----:B----4-:R-:W-:Y:S01]  /*0190*/  ULOP3.LUT UP0, URZ, UR16, 0x7, URZ, 0xc0, !UPT ;  /* 0x0000000710ff7892 */ /* 0x010fe2000f80c0ff */
[----:B------:R-:W-:Y:S01]  /*01a0*/  SHF.R.U32.HI R2, RZ, 0x2, R62 ;  /* 0x00000002ff027819 */ /* 0x000fe2000001163e */
[----:B------:R-:W-:Y:S02]  /*01b0*/  USHF.L.U32 UR9, UR16, 0x1, URZ ;  /* 0x0000000110097899 */ /* 0x000fe400080006ff */
[----:B------:R-:W-:Y:S01]  /*01c0*/  IMAD R0, R0, 0xcccd, RZ ;  /* 0x0000cccd00007824 */ /* 0x000fe200078e02ff */
[----:B------:R-:W-:Y:S01]  /*01d0*/  UISETP.EQ.OR.EX UP0, UPT, UR5, URZ, UP0, UP1 ;  /* 0x000000ff0500728c */ /* 0x000fe20008702710 */
[----:B------:R-:W-:Y:S01]  /*01e0*/  IMAD R2, R2, 0xc8, R57 ;  /* 0x000000c802027824 */ /* 0x000fe200078e0239 */
[----:B------:R-:W-:Y:S01]  /*01f0*/  USHF.L.U32 UR5, UR16, 0x7, URZ ;  /* 0x0000000710057899 */ /* 0x000fe200080006ff */
[----:B------:R-:W-:Y:S01]  /*0200*/  IADD3 R59, PT, PT, R62, UR10, RZ ;  /* 0x0000000a3e3b7c10 */ /* 0x000fe2000fffe0ff */
[----:B------:R-:W-:Y:S01]  /*0210*/  ULOP3.LUT UR9, UR9, 0xe, URZ, 0xc0, !UPT ;  /* 0x0000000e09097892 */ /* 0x000fe2000f8ec0ff */
[----:B------:R-:W-:Y:S01]  /*0220*/  SHF.R.U32.HI R56, RZ, 0x16, R0 ;  /* 0x00000016ff387819 */ /* 0x000fe20000011600 */
[----:B------:R-:W-:Y:S01]  /*0230*/  ULOP3.LUT UR5, UR5, 0x380, URZ, 0xc0, !UPT ;  /* 0x0000038005057892 */ /* 0x000fe2000f8ec0ff */
[----:B------:R-:W-:Y:S01]  /*0240*/  PLOP3.LUT P0, PT, PT, PT, UP0, 0x80, 0x8 ;  /* 0x000000000008781c */ /* 0x000fe20003f0f008 */
[----:B------:R-:W-:Y:S01]  /*0250*/  UISETP.NE.AND UP1, UPT, UR16, URZ, UPT ;  /* 0x000000ff1000728c */ /* 0x000fe2000bf25270 */
[----:B------:R-:W-:Y:S01]  /*0260*/  PRMT R0, R56, 0x9910, RZ ;  /* 0x0000991038007816 */ /* 0x000fe200000000ff */
[----:B------:R-:W-:Y:S01]  /*0270*/  ULEA.HI.X UR7, UR11, UR7, URZ, 0x2, UP2 ;  /* 0x000000070b077291 */ /* 0x000fe200090f14ff */
[C---:B------:R-:W-:Y:S01]  /*0280*/  ISETP.GT.U32.OR P0, PT, R62.reuse, 0xf, P0 ;  /* 0x0000000f3e00780c */ /* 0x040fe20000704470 */
[----:B------:R-:W-:Y:S01]  /*0290*/  USEL UR8, UR12, 0x1, !UP1 ;  /* 0x000000010c087887 */ /* 0x000fe2000c800000 */
[----:B------:R-:W-:Y:S01]  /*02a0*/  LEA R60, R62, UR9, 0x2 ;  /* 0x000000093e3c7c11 */ /* 0x000fe2000f8e10ff */
[----:B------:R-:W-:Y:S01]  /*02b0*/  IMAD R0, R0, 0x50, RZ ;  /* 0x0000005000007824 */ /* 0x000fe200078e02ff */
[----:B------:R-:W-:-:S04]  /*02c0*/  UMOV UR9, UR11 ;  /* 0x0000000b00097c82 */ /* 0x000fc80008000000 */
[----:B------:R-:W-:-:S04]  /*02d0*/  IADD3 R0, PT, PT, RZ, -R0, RZ ;  /* 0x80000000ff007210 */ /* 0x000fc80007ffe0ff */
[----:B------:R-:W-:-:S04]  /*02e0*/  PRMT R3, R0, 0x7710, RZ ;  /* 0x0000771000037816 */ /* 0x000fc800000000ff */
[----:B------:R-:W-:Y:S02]  /*02f0*/  IADD3 R0, PT, PT, R3, R62, RZ ;  /* 0x0000003e03007210 */ /* 0x000fe40007ffe0ff */
[----:B------:R-:W-:Y:S02]  /*0300*/  SHF.L.U32 R3, R62, 0x3, RZ ;  /* 0x000000033e037819 */ /* 0x000fe400000006ff */
[C---:B------:R-:W-:Y:S02]  /*0310*/  PRMT R4, R0.reuse, 0x9910, RZ ;  /* 0x0000991000047816 */ /* 0x040fe400000000ff */
[----:B------:R-:W-:Y:S02]  /*0320*/  LOP3.LUT R3, R3, 0x18, RZ, 0xc0, !PT ;  /* 0x0000001803037812 */ /* 0x000fe400078ec0ff */
[----:B------:R-:W-:Y:S02]  /*0330*/  LOP3.LUT R58, R0, 0xffff, RZ, 0xc0, !PT ;  /* 0x0000ffff003a7812 */ /* 0x000fe400078ec0ff */
[----:B------:R-:W-:Y:S01]  /*0340*/  IADD3 R61, PT, PT, R2, R3, RZ ;  /* 0x00000003023d7210 */ /* 0x000fe20007ffe0ff */
[----:B------:R-:W-:-:S02]  /*0350*/  IMAD R2, R4, 0x67, RZ ;  /* 0x0000006704027824 */ /* 0x000fc400078e02ff */
[C---:B------:R-:W-:Y:S01]  /*0360*/  IMAD R57, R58.reuse, 0x28, R57 ;  /* 0x000000283a397824 */ /* 0x040fe200078e0239 */
[----:B------:R-:W-:Y:S02]  /*0370*/  SHF.L.U32 R58, R58, 0x2, RZ ;  /* 0x000000023a3a7819 */ /* 0x000fe400000006ff */
[----:B------:R-:W-:Y:S02]  /*0380*/  LOP3.LUT R0, R2, 0xffff, RZ, 0xc0, !PT ;  /* 0x0000ffff02007812 */ /* 0x000fe400078ec0ff */
[----:B------:R-:W-:Y:S01]  /*0390*/  LEA R57, R56, R57, 0x3 ;  /* 0x0000003938397211 */ /* 0x000fe200078e18ff */
[----:B-----5:R-:W-:Y:S01]  /*03a0*/  IMAD.WIDE.U32 R152, R58, 0x2, R152 ;  /* 0x000000023a987825 */ /* 0x020fe200078e0098 */
[----:B------:R-:W-:Y:S02]  /*03b0*/  SHF.R.U32.HI R0, RZ, 0x9, R0 ;  /* 0x00000009ff007819 */ /* 0x000fe40000011600 */
[----:B------:R-:W-:Y:S01]  /*03c0*/  IADD3 R56, PT, PT, R56, UR5, RZ ;  /* 0x0000000538387c10 */ /* 0x000fe2000fffe0ff */
[----:B-1----:R-:W-:Y:S01]  /*03d0*/  IMAD.WIDE.U32 R64, R58, 0x2, R64 ;  /* 0x000000023a407825 */ /* 0x002fe200078e0040 */
[----:B------:R-:W-:Y:S01]  /*03e0*/  LOP3.LUT R0, R0, 0xffff, RZ, 0xc0, !PT ;  /* 0x0000ffff00007812 */ /* 0x000fe200078ec0ff */
[----:B------:R-:W-:-:S03]  /*03f0*/  UMOV UR5, URZ ;  /* 0x000000ff00057c82 */ /* 0x000fc60008000000 */
[----:B------:R-:W-:-:S07]  /*0400*/  LEA R55, R0, UR10, 0x3 ;  /* 0x0000000a00377c11 */ /* 0x000fce000f8e18ff */
.L_x_819:
[----:B---3--:R-:W-:Y:S01]  /*0410*/  HFMA2 R3, -RZ, RZ, 0, 0 ;  /* 0x00000000ff037431 */ /* 0x008fe200000001ff */
[----:B------:R-:W-:Y:S01]  /*0420*/  MOV R5, UR9 ;  /* 0x0000000900057c02 */ /* 0x000fe20008000f00 */
[----:B------:R-:W0:Y:S01]  /*0430*/  LDCU.64 UR18, c[0x0][0x388] ;  /* 0x00007100ff1277ac */ /* 0x000e220008000a00 */
[----:B------:R-:W-:Y:S01]  /*0440*/  MOV R2, R58 ;  /* 0x0000003a00027202 */ /* 0x000fe20000000f00 */
[----:B------:R-:W-:Y:S01]  /*0450*/  IMAD R53, R56, 0x140, RZ ;  /* 0x0000014038357824 */ /* 0x000fe200078e02ff */
[----:B------:R-:W-:-:S03]  /*0460*/  UIMAD UR12, UR5, 0x50000, URZ ;  /* 0x00050000050c78a4 */ /* 0x000fc6000f8e02ff */
[----:B------:R-:W-:-:S03]  /*0470*/  IMAD.WIDE.U32 R2, R5, 0x50000, R2 ;  /* 0x0005000005027825 */ /* 0x000fc600078e0002 */
        /* <DEDUP_REMOVED lines=37> */
[----:B------:R-:W4:Y:S01]  /*06d0*/  LDG.E.64.CONSTANT R102, desc[UR14][R102.64+0x13600] ;  /* 0x0136000e66667981 */ /* 0x000f22000c1e9b00 */
        /* <DEDUP_REMOVED lines=151> */
[--C-:B------:R-:W-:Y:S01]  /*1050*/  FFMA.FTZ R63, R11, R11, R8.reuse ;  /* 0x0000000b0b3f7223 */ /* 0x100fe20000010008 */
        /* <DEDUP_REMOVED lines=147> */
[C---:B------:R-:W-:Y:S01]  /*1990*/  PRMT R133, R83.reuse, 0x7632, R133 ;  /* 0x0000763253857816 */ /* 0x040fe20000000085 */
[----:B------:R0:W5:Y:S01]  /*19a0*/  LDG.E.64.CONSTANT R70, desc[UR14][R152.64] ;  /* 0x0000000e98467981 */ /* 0x000162000c1e9b00 */
[----:B------:R-:W-:Y:S01]  /*19b0*/  SHF.L.U32 R134, R83, 0x10, RZ ;  /* 0x0000001053867819 */ /* 0x000fe200000006ff */
[----:B------:R-:W-:Y:S01]  /*19c0*/  FADD.FTZ R75, R72, R131 ;  /* 0x00000083484b7221 */ /* 0x000fe20000010000 */
[----:B------:R-:W-:Y:S01]  /*19d0*/  FFMA.FTZ R77, R131, R131, R74 ;  /* 0x00000083834d7223 */ /* 0x000fe2000001004a */
[----:B------:R-:W-:Y:S01]  /*19e0*/  SHF.L.U32 R133, R133, 0x10, RZ ;  /* 0x0000001085857819 */ /* 0x000fe200000006ff */
[----:B------:R0:W5:Y:S01]  /*19f0*/  LDG.E.64.CONSTANT R72, desc[UR14][R64.64] ;  /* 0x0000000e40487981 */ /* 0x000162000c1e9b00 */
        /* <DEDUP_REMOVED lines=145> */
[----:B------:R-:W-:Y:S01]  /*2310*/  BAR.SYNC.DEFER_BLOCKING 0x0 ;  /* 0x0000000000007b1d */ /* 0x000fe20000010000 */
[----:B------:R-:W-:-:S13]  /*2320*/  ISETP.GT.U32.AND P1, PT, R62, 0x3f, PT ;  /* 0x0000003f3e00780c */ /* 0x000fda0003f24070 */
[----:B------:R-:W1:Y:S04]  /*2330*/  @!P1 LDS.64 R74, [R61] ;  /* 0x000000003d4a9984 */ /* 0x000e680000000a00 */
[----:B------:R-:W2:Y:S04]  /*2340*/  @!P1 LDS.64 R76, [R61+0x28] ;  /* 0x000028003d4c9984 */ /* 0x000ea80000000a00 */
[----:B------:R-:W3:Y:S04]  /*2350*/  @!P1 LDS.64 R78, [R61+0x50] ;  /* 0x000050003d4e9984 */ /* 0x000ee80000000a00 */
[----:B------:R-:W4:Y:S04]  /*2360*/  @!P1 LDS.64 R80, [R61+0x78] ;  /* 0x000078003d509984 */ /* 0x000f280000000a00 */
[----:B------:R-:W0:Y:S01]  /*2370*/  @!P1 LDS.64 R82, [R61+0xa0] ;  /* 0x0000a0003d529984 */ /* 0x000e220000000a00 */
[----:B-1----:R-:W-:Y:S01]  /*2380*/  @!P1 FADD.FTZ R157, RZ, R74 ;  /* 0x0000004aff9d9221 */ /* 0x002fe20000010000 */
        /* <DEDUP_REMOVED lines=8> */
[----:B0-----:R-:W-:Y:S01]  /*2410*/  @!P1 FADD.FTZ R75, R157, R82 ;  /* 0x000000529d4b9221 */ /* 0x001fe20000010000 */
        /* <DEDUP_REMOVED lines=9> */
[----:B------:R-:W-:-:S05]  /*24b0*/  VOTEU.ALL UP0, P1 ;  /* 0x0000000000ff7886 */ /* 0x000fca0000800000 */
[----:B------:R-:W-:Y:S01]  /*24c0*/  @!UP0 UIMAD UR12, UR17, UR4, UR11 ;  /* 0x00000004110c82a4 */ /* 0x000fe2000f8e020b */
[----:B------:R-:W-:-:S05]  /*24d0*/  ISETP.NE.AND P2, PT, R62, RZ, PT ;  /* 0x000000ff3e00720c */ /* 0x000fca0003f45270 */
[----:B------:R-:W-:-:S04]  /*24e0*/  MOV R83, UR12 ;  /* 0x0000000c00537c02 */ /* 0x000fc80008000f00 */
[----:B------:R-:W-:Y:S01]  /*24f0*/  @!P1 LEA R75, R83, R60, 0x8 ;  /* 0x0000003c534b9211 */ /* 0x000fe200078e40ff */
[----:B------:R-:W-:Y:S01]  /*2500*/  UIADD3 URZ, UP0, UPT, UR9, 0x12, URZ ;  /* 0x0000001209ff7890 */ /* 0x000fe2000ff1e0ff */
[----:B0-----:R-:W-:-:S03]  /*2510*/  FADD.FTZ R74, R78, R81 ;  /* 0x000000514e4a7221 */ /* 0x001fc60000010000 */
[----:B-1----:R-:W-:-:S04]  /*2520*/  @!P1 IMAD.WIDE.U32 R76, R75, 0x4, R76 ;  /* 0x000000044b4c9825 */ /* 0x002fc800078e004c */
[----:B--2---:R-:W-:Y:S01]  /*2530*/  FADD.FTZ R75, R79, R80 ;  /* 0x000000504f4b7221 */ /* 0x004fe20000010000 */
[----:B------:R-:W-:-:S04]  /*2540*/  UIADD3.X UR12, UPT, UPT, URZ, UR5, URZ, UP0, !UPT ;  /* 0x00000005ff0c7290 */ /* 0x000fc800087fe4ff */
[----:B------:R0:W-:Y:S01]  /*2550*/  @!P1 STG.E.64 desc[UR14][R76.64], R74 ;  /* 0x0000004a4c009986 */ /* 0x0001e2000c101b0e */
[----:B------:R-:W-:Y:S06]  /*2560*/  BAR.SYNC.DEFER_BLOCKING 0x0 ;  /* 0x0000000000007b1d */ /* 0x000fec0000010000 */
[----:B------:R-:W-:Y:S05]  /*2570*/  @P2 BRA `(.L_x_815) ;  /* 0x00000000003c2947 */ /* 0x000fea0003800000 */
[----:B0-----:R-:W-:Y:S02]  /*2580*/  MOV R77, UR8 ;  /* 0x00000008004d7c02 */ /* 0x001fe40008000f00 */
[----:B------:R-:W-:Y:S02]  /*2590*/  MOV R74, UR6 ;  /* 0x00000006004a7c02 */ /* 0x000fe40008000f00 */
[----:B------:R-:W-:Y:S01]  /*25a0*/  MOV R75, UR7 ;  /* 0x00000007004b7c02 */ /* 0x000fe20008000f00 */
[----:B------:R-:W-:Y:S06]  /*25b0*/  MEMBAR.ALL.GPU ;  /* 0x0000000000007992 */ /* 0x000fec000000a000 */
[----:B------:R-:W-:-:S00]  /*25c0*/  ERRBAR ;  /* 0x00000000000079ab */ /* 0x000fc00000000000 */
[----:B------:R-:W-:Y:S06]  /*25d0*/  CGAERRBAR ;  /* 0x00000000000075ab */ /* 0x000fec0000000000 */
[----:B------:R0:W5:Y:S02]  /*25e0*/  ATOM.E.ADD.STRONG.GPU PT, R76, desc[UR14][R74.64], R77 ;  /* 0x8000004d4a4c798a */ /* 0x00016400081ef10e */
.L_x_816:
        /* <DEDUP_REMOVED lines=8> */
.L_x_815:
[C---:B------:R-:W-:Y:S01]  /*2670*/  ISETP.GT.U32.AND P1, PT, R62.reuse, 0x7f, PT ;  /* 0x0000007f3e00780c */ /* 0x040fe20003f24070 */
[----:B------:R-:W-:Y:S05]  /*2680*/  WARPSYNC.ALL ;  /* 0x0000000000007948 */ /* 0x000fea0003800000 */
[----:B------:R-:W-:Y:S01]  /*2690*/  BAR.SYNC.DEFER_BLOCKING 0x0 ;  /* 0x0000000000007b1d */ /* 0x000fe20000010000 */
[----:B------:R-:W-:Y:S02]  /*26a0*/  SHF.L.U32 R157, R62, 0x1, RZ ;  /* 0x000000013e9d7819 */ /* 0x000fe400000006ff */
[----:B0-----:R-:W-:Y:S02]  /*26b0*/  CS2R R76, SRZ ;  /* 0x00000000004c7805 */ /* 0x001fe4000001ff00 */
[----:B-----5:R-:W-:-:S02]  /*26c0*/  PRMT R82, R70, 0x7632, R82 ;  /* 0x0000763246527816 */ /* 0x020fc40000000052 */
[----:B------:R-:W-:Y:S01]  /*26d0*/  PRMT R81, R71, 0x7632, R81 ;  /* 0x0000763247517816 */ /* 0x000fe20000000051 */
[----:B------:R-:W-:Y:S01]  /*26e0*/  BSSY.RECONVERGENT B0, `(.L_x_817) ;  /* 0x000000d000007945 */ /* 0x000fe20003800200 */
[----:B------:R-:W-:Y:S02]  /*26f0*/  PRMT R83, R72, 0x7632, R83 ;  /* 0x0000763248537816 */ /* 0x000fe40000000053 */
[----:B------:R-:W-:Y:S01]  /*2700*/  PRMT R80, R73, 0x7632, R80 ;  /* 0x0000763249507816 */ /* 0x000fe20000000050 */
[----:B------:R-:W-:Y:S06]  /*2710*/  @P1 BRA `(.L_x_818) ;  /* 0x0000000000241947 */ /* 0x000fec0003800000 */
[----:B------:R-:W0:Y:S01]  /*2720*/  LDC.64 R74, c[0x0][0x3b8] ;  /* 0x0000ee00ff4a7b82 */ /* 0x000e220000000a00 */
[----:B------:R-:W-:Y:S01]  /*2730*/  UIMAD UR13, UR17, UR4, UR11 ;  /* 0x00000004110d72a4 */ /* 0x000fe2000f8e020b */
[----:B------:R-:W-:-:S05]  /*2740*/  LOP3.LUT R77, R157, 0xfe, RZ, 0xc0, !PT ;  /* 0x000000fe9d4d7812 */ /* 0x000fca00078ec0ff */
[----:B------:R-:W-:-:S04]  /*2750*/  MOV R76, UR13 ;  /* 0x0000000d004c7c02 */ /* 0x000fc80008000f00 */
[----:B------:R-:W-:-:S05]  /*2760*/  LEA R77, R76, R77, 0x8 ;  /* 0x0000004d4c4d7211 */ /* 0x000fca00078e40ff */
[----:B0-----:R-:W-:-:S06]  /*2770*/  IMAD.WIDE.U32 R74, R77, 0x4, R74 ;  /* 0x000000044d4a7825 */ /* 0x001fcc00078e004a */
[----:B------:R-:W2:Y:S02]  /*2780*/  LDG.E.64 R74, desc[UR14][R74.64] ;  /* 0x0000000e4a4a7981 */ /* 0x000ea4000c1e1b00 */
[----:B--2---:R-:W-:Y:S01]  /*2790*/  FADD.FTZ R77, RZ, R74 ;  /* 0x0000004aff4d7221 */ /* 0x004fe20000010000 */
[----:B------:R-:W-:-:S07]  /*27a0*/  FADD.FTZ R76, RZ, R75 ;  /* 0x0000004bff4c7221 */ /* 0x000fce0000010000 */
.L_x_818:
[----:B------:R-:W-:Y:S05]  /*27b0*/  BSYNC.RECONVERGENT B0 ;  /* 0x0000000000007941 */ /* 0x000fea0003800200 */
.L_x_817:
        /* <DEDUP_REMOVED lines=9> */
[----:B------:R-:W-:Y:S01]  /*2850*/  ULOP3.LUT UR4, UR4, 0x1, URZ, 0x3c, !UPT ;  /* 0x0000000104047892 */ /* 0x000fe2000f8e3cff */
[----:B------:R-:W-:-:S02]  /*2860*/  SHF.L.U32 R81, R81, 0x10, RZ ;  /* 0x0000001051517819 */ /* 0x000fc400000006ff */
[----:B------:R-:W-:Y:S02]  /*2870*/  SHF.L.U32 R80, R80, 0x10, RZ ;  /* 0x0000001050507819 */ /* 0x000fe400000006ff */
[----:B------:R-:W-:Y:S01]  /*2880*/  SHF.L.U32 R71, R71, 0x10, RZ ;  /* 0x0000001047477819 */ /* 0x000fe200000006ff */
        /* <DEDUP_REMOVED lines=9> */
[----:B------:R-:W-:Y:S01]  /*2920*/  IMAD R159, R62, 0x7, R59 ;  /* 0x000000073e9f7824 */ /* 0x000fe200078e023b */
[----:B------:R-:W0:Y:S02]  /*2930*/  @!P0 LDC.64 R78, c[0x0][0x3b0] ;  /* 0x0000ec00ff4e8b82 */ /* 0x000e240000000a00 */
[----:B------:R-:W-:Y:S01]  /*2940*/  @!P1 FMUL.FTZ R74, R74, 4.8828125727595761418e-05 ;  /* 0x384ccccd4a4a9820 */ /* 0x000fe20000410000 */
[----:B--2---:R-:W-:Y:S01]  /*2950*/  FADD.FTZ R161, R158, R161 ;  /* 0x000000a19ea17221 */ /* 0x004fe20000010000 */
[----:B------:R-:W-:Y:S01]  /*2960*/  MOV R158, UR9 ;  /* 0x00000009009e7c02 */ /* 0x000fe20008000f00 */
[----:B------:R-:W-:Y:S01]  /*2970*/  UIADD3 UR9, UPT, UPT, UR9, 0x12, URZ ;  /* 0x0000001209097890 */ /* 0x000fe2000fffe0ff */
[----:B------:R-:W-:-:S04]  /*2980*/  @!P1 FMUL.FTZ R76, R74, R74 ;  /* 0x0000004a4a4c9220 */ /* 0x000fc80000410000 */
[----:B------:R-:W-:Y:S01]  /*2990*/  @!P1 FFMA.FTZ R75, R161, 4.8828125727595761418e-05, -R76 ;  /* 0x384ccccda14b9823 */ /* 0x000fe2000001084c */
[----:B------:R-:W-:Y:S01]  /*29a0*/  MOV R161, UR5 ;  /* 0x0000000500a17c02 */ /* 0x000fe20008000f00 */
[----:B------:R-:W-:-:S03]  /*29b0*/  UMOV UR5, UR12 ;  /* 0x0000000c00057c82 */ /* 0x000fc60008000000 */
[----:B------:R-:W-:-:S05]  /*29c0*/  @!P1 FMNMX.FTZ R75, RZ, R75, !PT ;  /* 0x0000004bff4b9209 */ /* 0x000fca0007810000 */
[----:B------:R-:W-:Y:S01]  /*29d0*/  @!P1 STS.64 [R62+UR10], R74 ;  /* 0x0000004a3e009988 */ /* 0x000fe20008000a0a */
[----:B------:R-:W-:Y:S01]  /*29e0*/  BAR.SYNC.DEFER_BLOCKING 0x0 ;  /* 0x0000000000007b1d */ /* 0x000fe20000010000 */
[----:B------:R-:W-:-:S04]  /*29f0*/  @!P0 LEA R157, P1, R158, R157, 0x5 ;  /* 0x0000009d9e9d8211 */ /* 0x000fc800078228ff */
[----:B------:R-:W-:Y:S02]  /*2a00*/  @!P0 LEA.HI.X R158, R158, RZ, R161, 0x5, P1 ;  /* 0x000000ff9e9e8211 */ /* 0x000fe400008f2ca1 */
[----:B0-----:R-:W-:-:S04]  /*2a10*/  @!P0 LEA R78, P1, R157, R78, 0x2 ;  /* 0x0000004e9d4e8211 */ /* 0x001fc800078210ff */
[----:B------:R-:W-:Y:S01]  /*2a20*/  @!P0 LEA.HI.X R79, R157, R79, R158, 0x2, P1 ;  /* 0x0000004f9d4f8211 */ /* 0x000fe200008f149e */
[----:B------:R-:W1:Y:S04]  /*2a30*/  LDS.64 R76, [R55] ;  /* 0x00000000374c7984 */ /* 0x000e680000000a00 */
[----:B------:R-:W0:Y:S01]  /*2a40*/  @!P0 LDS.64 R74, [R159] ;  /* 0x000000009f4a8984 */ /* 0x000e220000000a00 */
[----:B-1----:R-:W-:Y:S01]  /*2a50*/  FADD.FTZ R77, R77, UR13 ;  /* 0x0000000d4d4d7e21 */ /* 0x002fe20008010000 */
[--C-:B------:R-:W-:Y:S01]  /*2a60*/  FADD.FTZ R0, R0, -R76.reuse ;  /* 0x8000004c00007221 */ /* 0x100fe20000010000 */
[--C-:B------:R-:W-:Y:S01]  /*2a70*/  FADD.FTZ R49, R49, -R76.reuse ;  /* 0x8000004c31317221 */ /* 0x100fe20000010000 */
[--C-:B------:R-:W-:Y:S01]  /*2a80*/  FADD.FTZ R45, R45, -R76.reuse ;  /* 0x8000004c2d2d7221 */ /* 0x100fe20000010000 */
[--C-:B------:R-:W-:Y:S01]  /*2a90*/  FADD.FTZ R41, R41, -R76.reuse ;  /* 0x8000004c29297221 */ /* 0x100fe20000010000 */
[--C-:B------:R-:W-:Y:S01]  /*2aa0*/  FADD.FTZ R37, R37, -R76.reuse ;  /* 0x8000004c25257221 */ /* 0x100fe20000010000 */
[----:B------:R-:W1:Y:S01]  /*2ab0*/  MUFU.RSQ R77, R77 ;  /* 0x0000004d004d7308 */ /* 0x000e620000001400 */
        /* <DEDUP_REMOVED lines=28> */
[C---:B-1----:R-:W-:Y:S01]  /*2c80*/  FMUL.FTZ R0, R77.reuse, R0 ;  /* 0x000000004d007220 */ /* 0x042fe20000410000 */
        /* <DEDUP_REMOVED lines=31> */
[--C-:B------:R-:W-:Y:S01]  /*2e80*/  FADD.FTZ R50, R50, -R76.reuse ;  /* 0x8000004c32327221 */ /* 0x100fe20000010000 */
[----:B------:R-:W-:Y:S01]  /*2e90*/  FMUL.FTZ R52, R77, R52 ;  /* 0x000000344d347220 */ /* 0x000fe20000410000 */
[----:B------:R-:W-:Y:S01]  /*2ea0*/  FADD.FTZ R47, R47, -R76 ;  /* 0x8000004c2f2f7221 */ /* 0x000fe20000010000 */
        /* <DEDUP_REMOVED lines=32> */
[----:B------:R-:W-:Y:S01]  /*30b0*/  FMUL.FTZ R50, R77, R50 ;  /* 0x000000324d327220 */ /* 0x000fe20000410000 */
[----:B------:R-:W-:Y:S01]  /*30c0*/  SHF.L.U32 R70, R73, 0x10, RZ ;  /* 0x0000001049467819 */ /* 0x000fe200000006ff */
[--C-:B------:R-:W-:Y:S01]  /*30d0*/  FFMA.FTZ R52, R52, R82, R83.reuse ;  /* 0x0000005234347223 */ /* 0x100fe20000010053 */
        /* <DEDUP_REMOVED lines=94> */
[----:B------:R-:W-:Y:S01]  /*36c0*/  FFMA.FTZ R50, R50, R81, R80 ;  /* 0x0000005132327223 */ /* 0x000fe20000010050 */
[----:B------:R-:W-:Y:S01]  /*36d0*/  FMUL.FTZ R73, R52, -1.4426950216293334961 ;  /* 0xbfb8aa3b34497820 */ /* 0x000fe20000410000 */
[--C-:B------:R-:W-:Y:S01]  /*36e0*/  FFMA.FTZ R47, R71, R47, R70.reuse ;  /* 0x0000002f472f7223 */ /* 0x100fe20000010046 */
        /* <DEDUP_REMOVED lines=32> */
[----:B0-----:R0:W-:Y:S01]  /*38f0*/  @!P0 STG.E.64 desc[UR14][R78.64], R74 ;  /* 0x0000004a4e008986 */ /* 0x0011e2000c101b0e */
        /* <DEDUP_REMOVED lines=61> */
[----:B0-----:R-:W-:Y:S01]  /*3cd0*/  FMUL.FTZ R75, R50, -1.4426950216293334961 ;  /* 0xbfb8aa3b324b7820 */ /* 0x001fe20000410000 */
[----:B------:R-:W-:Y:S01]  /*3ce0*/  FMUL.FTZ R77, R47, -1.4426950216293334961 ;  /* 0xbfb8aa3b2f4d7820 */ /* 0x000fe20000410000 */
        /* <DEDUP_REMOVED lines=23> */
[----:B------:R-:W0:Y:S01]  /*3e60*/  MUFU.EX2 R73, R73 ;  /* 0x0000004900497308 */ /* 0x000e220000000800 */
        /* <DEDUP_REMOVED lines=8> */
[--C-:B------:R-:W-:Y:S01]  /*3ef0*/  FFMA.FTZ R70, R81, R34, R80.reuse ;  /* 0x0000002251467223 */ /* 0x100fe20000010050 */
[----:B------:R-:W-:Y:S01]  /*3f00*/  MUFU.EX2 R77, R77 ;  /* 0x0000004d004d7308 */ /* 0x000fe20000000800 */
[----:B------:R-:W-:Y:S01]  /*3f10*/  FMUL.FTZ R72, R0, -1.4426950216293334961 ;  /* 0xbfb8aa3b00487820 */ /* 0x000fe20000410000 */
[----:B------:R-:W-:Y:S01]  /*3f20*/  FMUL.FTZ R74, R51, -1.4426950216293334961 ;  /* 0xbfb8aa3b334a7820 */ /* 0x000fe20000410000 */
[--C-:B------:R-:W-:Y:S01]  /*3f30*/  FFMA.FTZ R46, R81, R46, R80.reuse ;  /* 0x0000002e512e7223 */ /* 0x100fe20000010050 */
[----:B------:R-:W-:Y:S01]  /*3f40*/  FMUL.FTZ R157, R43, -1.4426950216293334961 ;  /* 0xbfb8aa3b2b9d7820 */ /* 0x000fe20000410000 */
[--C-:B------:R-:W-:Y:S01]  /*3f50*/  FFMA.FTZ R42, R81, R42, R80.reuse ;  /* 0x0000002a512a7223 */ /* 0x100fe20000010050 */
[--C-:B------:R-:W-:Y:S01]  /*3f60*/  FFMA.FTZ R48, R82, R48, R83.reuse ;  /* 0x0000003052307223 */ /* 0x100fe20000010053 */
[----:B0-----:R-:W-:Y:S01]  /*3f70*/  FADD.FTZ R164, R73, 1 ;  /* 0x3f80000049a47421 */ /* 0x001fe20000010000 */
[----:B------:R-:W0:Y:S01]  /*3f80*/  MUFU.EX2 R34, R75 ;  /* 0x0000004b00227308 */ /* 0x000e220000000800 */
[----:B------:R-:W-:Y:S01]  /*3f90*/  FMUL.FTZ R78, R46, -1.4426950216293334961 ;  /* 0xbfb8aa3b2e4e7820 */ /* 0x000fe20000410000 */
[C-C-:B------:R-:W-:Y:S01]  /*3fa0*/  FFMA.FTZ R44, R82.reuse, R44, R83.reuse ;  /* 0x0000002c522c7223 */ /* 0x140fe20000010053 */
[C-C-:B------:R-:W-:Y:S01]  /*3fb0*/  FFMA.FTZ R40, R82.reuse, R40, R83.reuse ;  /* 0x0000002852287223 */ /* 0x140fe20000010053 */
[C-C-:B------:R-:W-:Y:S01]  /*3fc0*/  FFMA.FTZ R36, R82.reuse, R36, R83.reuse ;  /* 0x0000002452247223 */ /* 0x140fe20000010053 */
[C-C-:B------:R-:W-:Y:S01]  /*3fd0*/  FFMA.FTZ R32, R82.reuse, R32, R83.reuse ;  /* 0x0000002052207223 */ /* 0x140fe20000010053 */
[C-C-:B------:R-:W-:Y:S01]  /*3fe0*/  FFMA.FTZ R28, R82.reuse, R28, R83.reuse ;  /* 0x0000001c521c7223 */ /* 0x140fe20000010053 */
[C-C-:B------:R-:W-:Y:S01]  /*3ff0*/  FFMA.FTZ R24, R82.reuse, R24, R83.reuse ;  /* 0x0000001852187223 */ /* 0x140fe20000010053 */
[----:B------:R-:W1:Y:S01]  /*4000*/  MUFU.EX2 R72, R72 ;  /* 0x0000004800487308 */ /* 0x000e620000000800 */
[C-C-:B------:R-:W-:Y:S01]  /*4010*/  FFMA.FTZ R20, R82.reuse, R20, R83.reuse ;  /* 0x0000001452147223 */ /* 0x140fe20000010053 */
[C-C-:B------:R-:W-:Y:S01]  /*4020*/  FFMA.FTZ R16, R82.reuse, R16, R83.reuse ;  /* 0x0000001052107223 */ /* 0x140fe20000010053 */
[C-C-:B------:R-:W-:Y:S01]  /*4030*/  FFMA.FTZ R12, R82.reuse, R12, R83.reuse ;  /* 0x0000000c520c7223 */ /* 0x140fe20000010053 */
[C-C-:B------:R-:W-:Y:S01]  /*4040*/  FFMA.FTZ R8, R82.reuse, R8, R83.reuse ;  /* 0x0000000852087223 */ /* 0x140fe20000010053 */
[C-C-:B------:R-:W-:Y:S01]  /*4050*/  FFMA.FTZ R4, R82.reuse, R4, R83.reuse ;  /* 0x0000000452047223 */ /* 0x140fe20000010053 */
[C-C-:B------:R-:W-:Y:S01]  /*4060*/  FFMA.FTZ R63, R82.reuse, R63, R83.reuse ;  /* 0x0000003f523f7223 */ /* 0x140fe20000010053 */
[--C-:B------:R-:W-:Y:S01]  /*4070*/  FFMA.FTZ R68, R82, R68, R83.reuse ;  /* 0x0000004452447223 */ /* 0x100fe20000010053 */
[----:B------:R-:W-:Y:S01]  /*4080*/  MUFU.EX2 R74, R74 ;  /* 0x0000004a004a7308 */ /* 0x000fe20000000800 */
[----:B0-----:R-:W-:Y:S01]  /*4090*/  FADD.FTZ R163, R34, 1 ;  /* 0x3f80000022a37421 */ /* 0x001fe20000010000 */
[C-C-:B------:R-:W-:Y:S01]  /*40a0*/  FFMA.FTZ R107, R82.reuse, R107, R83.reuse ;  /* 0x0000006b526b7223 */ /* 0x140fe20000010053 */
[C-C-:B------:R-:W-:Y:S01]  /*40b0*/  FFMA.FTZ R111, R82.reuse, R111, R83.reuse ;  /* 0x0000006f526f7223 */ /* 0x140fe20000010053 */
[C-C-:B------:R-:W-:Y:S01]  /*40c0*/  FFMA.FTZ R115, R82.reuse, R115, R83.reuse ;  /* 0x0000007352737223 */ /* 0x140fe20000010053 */
[C-C-:B------:R-:W-:Y:S01]  /*40d0*/  FFMA.FTZ R119, R82.reuse, R119, R83.reuse ;  /* 0x0000007752777223 */ /* 0x140fe20000010053 */
[C-C-:B------:R-:W-:Y:S01]  /*40e0*/  FFMA.FTZ R123, R82.reuse, R123, R83.reuse ;  /* 0x0000007b527b7223 */ /* 0x140fe20000010053 */
[--C-:B------:R-:W-:Y:S01]  /*40f0*/  FFMA.FTZ R127, R82, R127, R83.reuse ;  /* 0x0000007f527f7223 */ /* 0x100fe20000010053 */
[----:B------:R0:W-:Y:S01]  /*4100*/  MUFU.RCP R73, R164 ;  /* 0x000000a400497308 */ /* 0x0001e20000001000 */
[----:B-1----:R-:W-:Y:S01]  /*4110*/  FADD.FTZ R162, R72, 1 ;  /* 0x3f80000048a27421 */ /* 0x002fe20000010000 */
[C-C-:B------:R-:W-:Y:S01]  /*4120*/  FFMA.FTZ R131, R82.reuse, R131, R83.reuse ;  /* 0x0000008352837223 */ /* 0x140fe20000010053 */
[C-C-:B------:R-:W-:Y:S01]  /*4130*/  FFMA.FTZ R84, R82.reuse, R84, R83.reuse ;  /* 0x0000005452547223 */ /* 0x140fe20000010053 */
[C-C-:B------:R-:W-:Y:S01]  /*4140*/  FFMA.FTZ R86, R82.reuse, R86, R83.reuse ;  /* 0x0000005652567223 */ /* 0x140fe20000010053 */
[C-C-:B------:R-:W-:Y:S01]  /*4150*/  FFMA.FTZ R88, R82.reuse, R88, R83.reuse ;  /* 0x0000005852587223 */ /* 0x140fe20000010053 */
[C-C-:B------:R-:W-:Y:S01]  /*4160*/  FFMA.FTZ R90, R82.reuse, R90, R83.reuse ;  /* 0x0000005a525a7223 */ /* 0x140fe20000010053 */
[C-C-:B------:R-:W-:Y:S01]  /*4170*/  FFMA.FTZ R92, R82.reuse, R92, R83.reuse ;  /* 0x0000005c525c7223 */ /* 0x140fe20000010053 */
[----:B------:R-:W-:Y:S01]  /*4180*/  MUFU.RCP R163, R163 ;  /* 0x000000a300a37308 */ /* 0x000fe20000001000 */
[----:B0-----:R-:W-:Y:S01]  /*4190*/  FADD.FTZ R164, R77, 1 ;  /* 0x3f8000004da47421 */ /* 0x001fe20000010000 */
[C-C-:B------:R-:W-:Y:S01]  /*41a0*/  FFMA.FTZ R94, R82.reuse, R94, R83.reuse ;  /* 0x0000005e525e7223 */ /* 0x140fe20000010053 */
[C-C-:B------:R-:W-:Y:S01]  /*41b0*/  FFMA.FTZ R96, R82.reuse, R96, R83.reuse ;  /* 0x0000006052607223 */ /* 0x140fe20000010053 */
[C-C-:B------:R-:W-:Y:S01]  /*41c0*/  FFMA.FTZ R98, R82.reuse, R98, R83.reuse ;  /* 0x0000006252627223 */ /* 0x140fe20000010053 */
[C-C-:B------:R-:W-:Y:S01]  /*41d0*/  FFMA.FTZ R151, R82.reuse, R151, R83.reuse ;  /* 0x0000009752977223 */ /* 0x140fe20000010053 */
[----:B------:R-:W-:Y:S01]  /*41e0*/  FFMA.FTZ R102, R82, R102, R83 ;  /* 0x0000006652667223 */ /* 0x000fe20000010053 */
[----:B------:R-:W-:Y:S01]  /*41f0*/  FMUL.FTZ R82, R42, -1.4426950216293334961 ;  /* 0xbfb8aa3b2a527820 */ /* 0x000fe20000410000 */
[----:B------:R-:W-:Y:S01]  /*4200*/  MUFU.EX2 R78, R78 ;  /* 0x0000004e004e7308 */ /* 0x000fe20000000800 */
[----:B------:R-:W-:Y:S01]  /*4210*/  FMUL.FTZ R79, R45, -1.4426950216293334961 ;  /* 0xbfb8aa3b2d4f7820 */ /* 0x000fe20000410000 */
[----:B------:R-:W-:Y:S01]  /*4220*/  FMUL.FTZ R83, R39, -1.4426950216293334961 ;  /* 0xbfb8aa3b27537820 */ /* 0x000fe20000410000 */
[C-C-:B------:R-:W-:Y:S01]  /*4230*/  FFMA.FTZ R38, R81.reuse, R38, R80.reuse ;  /* 0x0000002651267223 */ /* 0x140fe20000010050 */
[C-C-:B------:R-:W-:Y:S01]  /*4240*/  FFMA.FTZ R30, R81.reuse, R30, R80.reuse ;  /* 0x0000001e511e7223 */ /* 0x140fe20000010050 */
[C-C-:B------:R-:W-:Y:S01]  /*4250*/  FFMA.FTZ R26, R81.reuse, R26, R80.reuse ;  /* 0x0000001a511a7223 */ /* 0x140fe20000010050 */
[C-C-:B------:R-:W-:Y:S01]  /*4260*/  FFMA.FTZ R22, R81.reuse, R22, R80.reuse ;  /* 0x0000001651167223 */ /* 0x140fe20000010050 */
[C-C-:B------:R-:W-:Y:S01]  /*4270*/  FFMA.FTZ R18, R81.reuse, R18, R80.reuse ;  /* 0x0000001251127223 */ /* 0x140fe20000010050 */
[----:B------:R-:W0:Y:S01]  /*4280*/  MUFU.RCP R164, R164 ;  /* 0x000000a400a47308 */ /* 0x000e220000001000 */
[C-C-:B------:R-:W-:Y:S01]  /*4290*/  FFMA.FTZ R14, R81.reuse, R14, R80.reuse ;  /* 0x0000000e510e7223 */ /* 0x140fe20000010050 */
        /* <DEDUP_REMOVED lines=14> */
[----:B------:R2:W4:Y:S01]  /*4380*/  MUFU.RCP R161, R162 ;  /* 0x000000a200a17308 */ /* 0x0005220000001000 */
[----:B0-----:R-:W-:Y:S01]  /*4390*/  FMUL.FTZ R77, R47, R164 ;  /* 0x000000a42f4d7220 */ /* 0x001fe20000410000 */
[C-C-:B------:R-:W-:Y:S01]  /*43a0*/  FFMA.FTZ R87, R81.reuse, R87, R80.reuse ;  /* 0x0000005751577223 */ /* 0x140fe20000010050 */
[C-C-:B------:R-:W-:Y:S01]  /*43b0*/  FFMA.FTZ R89, R81.reuse, R89, R80.reuse ;  /* 0x0000005951597223 */ /* 0x140fe20000010050 */
[C-C-:B------:R-:W-:Y:S01]  /*43c0*/  FFMA.FTZ R91, R81.reuse, R91, R80.reuse ;  /* 0x0000005b515b7223 */ /* 0x140fe20000010050 */
[C-C-:B------:R-:W-:Y:S01]  /*43d0*/  FFMA.FTZ R93, R81.reuse, R93, R80.reuse ;  /* 0x0000005d515d7223 */ /* 0x140fe20000010050 */
[C-C-:B------:R-:W-:Y:S01]  /*43e0*/  FFMA.FTZ R95, R81.reuse, R95, R80.reuse ;  /* 0x0000005f515f7223 */ /* 0x140fe20000010050 */
[--C-:B------:R-:W-:Y:S01]  /*43f0*/  FFMA.FTZ R97, R81, R97, R80.reuse ;  /* 0x0000006151617223 */ /* 0x100fe20000010050 */
[----:B------:R-:W0:Y:S01]  /*4400*/  MUFU.EX2 R82, R82 ;  /* 0x0000005200527308 */ /* 0x000e220000000800 */
[----:B--2---:R-:W-:Y:S01]  /*4410*/  FADD.FTZ R162, R74, 1 ;  /* 0x3f8000004aa27421 */ /* 0x004fe20000010000 */
[----:B-1----:R-:W-:Y:S01]  /*4420*/  FADD.FTZ R164, R157, 1 ;  /* 0x3f8000009da47421 */ /* 0x002fe20000010000 */
[C-C-:B------:R-:W-:Y:S01]  /*4430*/  FFMA.FTZ R99, R81.reuse, R99, R80.reuse ;  /* 0x0000006351637223 */ /* 0x140fe20000010050 */
[C-C-:B------:R-:W-:Y:S01]  /*4440*/  FFMA.FTZ R101, R81.reuse, R101, R80.reuse ;  /* 0x0000006551657223 */ /* 0x140fe20000010050 */
[----:B------:R-:W-:Y:S01]  /*4450*/  FFMA.FTZ R158, R81, R76, R80 ;  /* 0x0000004c519e7223 */ /* 0x000fe20000010050 */
[----:B------:R-:W-:Y:S01]  /*4460*/  FMUL.FTZ R80, R40, -1.4426950216293334961 ;  /* 0xbfb8aa3b28507820 */ /* 0x000fe20000410000 */
[----:B------:R-:W-:Y:S01]  /*4470*/  FMUL.FTZ R160, R37, -1.4426950216293334961 ;  /* 0xbfb8aa3b25a07820 */ /* 0x000fe20000410000 */
[----:B------:R1:W2:Y:S01]  /*4480*/  MUFU.RCP R74, R162 ;  /* 0x000000a2004a7308 */ /* 0x0002a20000001000 */
[----:B------:R-:W-:Y:S01]  /*4490*/  FMUL.FTZ R159, R36, -1.4426950216293334961 ;  /* 0xbfb8aa3b249f7820 */ /* 0x000fe20000410000 */
[----:B------:R-:W-:Y:S01]  /*44a0*/  FMUL.FTZ R72, R35, -1.4426950216293334961 ;  /* 0xbfb8aa3b23487820 */ /* 0x000fe20000410000 */
[----:B----4-:R-:W-:Y:S01]  /*44b0*/  FMUL.FTZ R161, R0, R161 ;  /* 0x000000a100a17220 */ /* 0x010fe20000410000 */
[----:B------:R-:W-:Y:S01]  /*44c0*/  FMUL.FTZ R0, R70, -1.4426950216293334961 ;  /* 0xbfb8aa3b46007820 */ /* 0x000fe20000410000 */
[----:B------:R-:W-:Y:S01]  /*44d0*/  FMUL.FTZ R71, R49, -1.4426950216293334961 ;  /* 0xbfb8aa3b31477820 */ /* 0x000fe20000410000 */
[----:B------:R-:W-:Y:S01]  /*44e0*/  FMUL.FTZ R81, R44, -1.4426950216293334961 ;  /* 0xbfb8aa3b2c517820 */ /* 0x000fe20000410000 */
[----:B------:R-:W-:Y:S01]  /*44f0*/  FMUL.FTZ R75, R48, -1.4426950216293334961 ;  /* 0xbfb8aa3b304b7820 */ /* 0x000fe20000410000 */
[----:B------:R-:W-:Y:S01]  /*4500*/  MUFU.EX2 R79, R79 ;  /* 0x0000004f004f7308 */ /* 0x000fe20000000800 */
[----:B-1----:R-:W-:Y:S01]  /*4510*/  FMUL.FTZ R162, R50, R163 ;  /* 0x000000a332a27220 */ /* 0x002fe20000410000 */
[----:B------:R-:W-:Y:S01]  /*4520*/  FADD.FTZ R163, R78, 1 ;  /* 0x3f8000004ea37421 */ /* 0x000fe20000010000 */
[----:B0-----:R-:W-:Y:S01]  /*4530*/  FADD.FTZ R82, R82, 1 ;  /* 0x3f80000052527421 */ /* 0x001fe20000010000 */
[----:B------:R-:W-:Y:S01]  /*4540*/  FMUL.FTZ R76, R41, -1.4426950216293334961 ;  /* 0xbfb8aa3b294c7820 */ /* 0x000fe20000410000 */
[----:B------:R-:W-:Y:S01]  /*4550*/  FMUL.FTZ R73, R52, R73 ;  /* 0x0000004934497220 */ /* 0x000fe20000410000 */
[----:B------:R-:W-:Y:S01]  /*4560*/  FMUL.FTZ R52, R32, -1.4426950216293334961 ;  /* 0xbfb8aa3b20347820 */ /* 0x000fe20000410000 */
[----:B------:R-:W-:Y:S01]  /*4570*/  FMUL.FTZ R50, R30, -1.4426950216293334961 ;  /* 0xbfb8aa3b1e327820 */ /* 0x000fe20000410000 */
[----:B------:R-:W0:Y:S01]  /*4580*/  MUFU.RCP R163, R163 ;  /* 0x000000a300a37308 */ /* 0x000e220000001000 */
[----:B--2---:R-:W-:Y:S01]  /*4590*/  FMUL.FTZ R74, R51, R74 ;  /* 0x0000004a334a7220 */ /* 0x004fe20000410000 */
[----:B------:R-:W-:Y:S01]  /*45a0*/  FMUL.FTZ R51, R31, -1.4426950216293334961 ;  /* 0xbfb8aa3b1f337820 */ /* 0x000fe20000410000 */
[----:B------:R-:W-:Y:S01]  /*45b0*/  FMUL.FTZ R34, R33, -1.4426950216293334961 ;  /* 0xbfb8aa3b21227820 */ /* 0x000fe20000410000 */
[----:B------:R-:W-:Y:S01]  /*45c0*/  FMUL.FTZ R47, R27, -1.4426950216293334961 ;  /* 0xbfb8aa3b1b2f7820 */ /* 0x000fe20000410000 */
[----:B------:R-:W-:-:S03]  /*45d0*/  FMUL.FTZ R103, R38, -1.4426950216293334961 ;  /* 0xbfb8aa3b26677820 */ /* 0x000fc60000410000 */
[----:B------:R-:W1:Y:S08]  /*45e0*/  MUFU.RCP R164, R164 ;  /* 0x000000a400a47308 */ /* 0x000e700000001000 */
[----:B------:R-:W2:Y:S01]  /*45f0*/  MUFU.EX2 R83, R83 ;  /* 0x0000005300537308 */ /* 0x000ea20000000800 */
[----:B0-----:R-:W-:Y:S01]  /*4600*/  FMUL.FTZ R78, R46, R163 ;  /* 0x000000a32e4e7220 */ /* 0x001fe20000410000 */
[----:B------:R-:W-:Y:S01]  /*4610*/  FADD.FTZ R163, R79, 1 ;  /* 0x3f8000004fa37421 */ /* 0x000fe20000010000 */
[----:B------:R-:W-:-:S05]  /*4620*/  FMUL.FTZ R46, R26, -1.4426950216293334961 ;  /* 0xbfb8aa3b1a2e7820 */ /* 0x000fca0000410000 */
[----:B------:R-:W0:Y:S08]  /*4630*/  MUFU.EX2 R80, R80 ;  /* 0x0000005000507308 */ /* 0x000e300000000800 */
[----:B------:R1:W4:Y:S08]  /*4640*/  MUFU.RCP R157, R82 ;  /* 0x00000052009d7308 */ /* 0x0003300000001000 */
[----:B------:R0:W5:Y:S01]  /*4650*/  MUFU.RCP R79, R163 ;  /* 0x000000a3004f7308 */ /* 0x0001620000001000 */
[----:B-1----:R-:W-:Y:S01]  /*4660*/  FMUL.FTZ R82, R43, R164 ;  /* 0x000000a42b527220 */ /* 0x002fe20000410000 */
[----:B--2---:R-:W-:Y:S01]  /*4670*/  FADD.FTZ R164, R83, 1 ;  /* 0x3f80000053a47421 */ /* 0x004fe20000010000 */
[----:B------:R-:W-:-:S05]  /*4680*/  FMUL.FTZ R43, R23, -1.4426950216293334961 ;  /* 0xbfb8aa3b172b7820 */ /* 0x000fca0000410000 */
[----:B------:R-:W1:Y:S01]  /*4690*/  MUFU.RCP R164, R164 ;  /* 0x000000a400a47308 */ /* 0x000e620000001000 */
[----:B0-----:R-:W-:Y:S01]  /*46a0*/  FADD.FTZ R163, R80, 1 ;  /* 0x3f80000050a37421 */ /* 0x001fe20000010000 */
[----:B----4-:R-:W-:Y:S01]  /*46b0*/  FMUL.FTZ R157, R42, R157 ;  /* 0x0000009d2a9d7220 */ /* 0x010fe20000410000 */
[----:B------:R-:W-:-:S04]  /*46c0*/  FMUL.FTZ R42, R22, -1.4426950216293334961 ;  /* 0xbfb8aa3b162a7820 */ /* 0x000fc80000410000 */
[----:B------:R-:W-:Y:S01]  /*46d0*/  F2FP.BF16.F32.PACK_AB R157, R157, R82 ;  /* 0x000000529d9d723e */ /* 0x000fe200000010ff */
[----:B------:R-:W0:Y:S01]  /*46e0*/  MUFU.EX2 R160, R160 ;  /* 0x000000a000a07308 */ /* 0x000e220000000800 */
[----:B-----5:R-:W-:Y:S01]  /*46f0*/  FMUL.FTZ R79, R45, R79 ;  /* 0x0000004f2d4f7220 */ /* 0x020fe20000410000 */
[----:B------:R-:W-:-:S06]  /*4700*/  FMUL.FTZ R45, R25, -1.4426950216293334961 ;  /* 0xbfb8aa3b192d7820 */ /* 0x000fcc0000410000 */
[----:B------:R-:W2:Y:S01]  /*4710*/  MUFU.EX2 R159, R159 ;  /* 0x0000009f009f7308 */ /* 0x000ea20000000800 */
[----:B-1----:R-:W-:Y:S01]  /*4720*/  FMUL.FTZ R83, R39, R164 ;  /* 0x000000a427537220 */ /* 0x002fe20000410000 */
[----:B------:R-:W-:-:S06]  /*4730*/  FMUL.FTZ R39, R19, -1.4426950216293334961 ;  /* 0xbfb8aa3b13277820 */ /* 0x000fcc0000410000 */
[----:B------:R-:W1:Y:S01]  /*4740*/  MUFU.EX2 R72, R72 ;  /* 0x0000004800487308 */ /* 0x000e620000000800 */
[----:B0-----:R-:W-:-:S07]  /*4750*/  FADD.FTZ R164, R160, 1 ;  /* 0x3f800000a0a47421 */ /* 0x001fce0000010000 */
[----:B------:R-:W0:Y:S01]  /*4760*/  MUFU.RCP R163, R163 ;  /* 0x000000a300a37308 */ /* 0x000e220000001000 */
[----:B--2---:R-:W-:-:S07]  /*4770*/  FADD.FTZ R159, R159, 1 ;  /* 0x3f8000009f9f7421 */ /* 0x004fce0000010000 */
[----:B------:R-:W2:Y:S01]  /*4780*/  MUFU.EX2 R0, R0 ;  /* 0x0000000000007308 */ /* 0x000ea20000000800 */
[----:B-1----:R-:W-:-:S07]  /*4790*/  FADD.FTZ R160, R72, 1 ;  /* 0x3f80000048a07421 */ /* 0x002fce0000010000 */
[----:B------:R-:W1:Y:S01]  /*47a0*/  MUFU.EX2 R71, R71 ;  /* 0x0000004700477308 */ /* 0x000e620000000800 */
[----:B0-----:R-:W-:Y:S01]  /*47b0*/  FMUL.FTZ R80, R40, R163 ;  /* 0x000000a328507220 */ /* 0x001fe20000410000 */
[----:B------:R-:W-:-:S06]  /*47c0*/  FMUL.FTZ R40, R20, -1.4426950216293334961 ;  /* 0xbfb8aa3b14287820 */ /* 0x000fcc0000410000 */
[----:B------:R-:W-:Y:S01]  /*47d0*/  MUFU.EX2 R81, R81 ;  /* 0x0000005100517308 */ /* 0x000fe20000000800 */
[----:B--2---:R-:W-:Y:S01]  /*47e0*/  FADD.FTZ R163, R0, 1 ;  /* 0x3f80000000a37421 */ /* 0x004fe20000010000 */
[----:B------:R-:W-:-:S06]  /*47f0*/  FMUL.FTZ R0, R17, -1.4426950216293334961 ;  /* 0xbfb8aa3b11007820 */ /* 0x000fcc0000410000 */
[----:B------:R-:W0:Y:S01]  /*4800*/  MUFU.EX2 R75, R75 ;  /* 0x0000004b004b7308 */ /* 0x000e220000000800 */
[----:B-1----:R-:W-:-:S07]  /*4810*/  FADD.FTZ R165, R71, 1 ;  /* 0x3f80000047a57421 */ /* 0x002fce0000010000 */
[----:B------:R-:W-:Y:S08]  /*4820*/  MUFU.EX2 R76, R76 ;  /* 0x0000004c004c7308 */ /* 0x000ff00000000800 */
[----:B------:R-:W1:Y:S01]  /*4830*/  MUFU.RCP R159, R159 ;  /* 0x0000009f009f7308 */ /* 0x000e620000001000 */
[----:B0-----:R-:W-:-:S07]  /*4840*/  FADD.FTZ R75, R75, 1 ;  /* 0x3f8000004b4b7421 */ /* 0x001fce0000010000 */
[----:B------:R-:W-:Y:S08]  /*4850*/  MUFU.EX2 R52, R52 ;  /* 0x0000003400347308 */ /* 0x000ff00000000800 */
[----:B------:R-:W0:Y:S01]  /*4860*/  MUFU.RCP R160, R160 ;  /* 0x000000a000a07308 */ /* 0x000e220000001000 */
[----:B-1----:R-:W-:Y:S01]  /*4870*/  FMUL.FTZ R72, R36, R159 ;  /* 0x0000009f24487220 */ /* 0x002fe20000410000 */
[----:B------:R-:W-:-:S06]  /*4880*/  FMUL.FTZ R36, R16, -1.4426950216293334961 ;  /* 0xbfb8aa3b10247820 */ /* 0x000fcc0000410000 */
[----:B------:R-:W-:Y:S08]  /*4890*/  MUFU.EX2 R51, R51 ;  /* 0x0000003300337308 */ /* 0x000ff00000000800 */
[----:B------:R-:W1:Y:S01]  /*48a0*/  MUFU.RCP R163, R163 ;  /* 0x000000a300a37308 */ /* 0x000e620000001000 */
[----:B0-----:R-:W-:Y:S01]  /*48b0*/  FMUL.FTZ R159, R35, R160 ;  /* 0x000000a0239f7220 */ /* 0x001fe20000410000 */
[----:B------:R-:W-:-:S06]  /*48c0*/  FMUL.FTZ R35, R15, -1.4426950216293334961 ;  /* 0xbfb8aa3b0f237820 */ /* 0x000fcc0000410000 */
[----:B------:R-:W0:Y:S08]  /*48d0*/  MUFU.EX2 R50, R50 ;  /* 0x0000003200327308 */ /* 0x000e300000000800 */
[----:B------:R2:W4:Y:S01]  /*48e0*/  MUFU.RCP R71, R165 ;  /* 0x000000a500477308 */ /* 0x0005220000001000 */
[----:B-1----:R-:W-:Y:S01]  /*48f0*/  FMUL.FTZ R160, R70, R163 ;  /* 0x000000a346a07220 */ /* 0x002fe20000410000 */
[----:B------:R-:W-:-:S06]  /*4900*/  FMUL.FTZ R70, R14, -1.4426950216293334961 ;  /* 0xbfb8aa3b0e467820 */ /* 0x000fcc0000410000 */
[----:B------:R-:W1:Y:S01]  /*4910*/  MUFU.RCP R75, R75 ;  /* 0x0000004b004b7308 */ /* 0x000e620000001000 */
[----:B--2---:R-:W-:Y:S01]  /*4920*/  FADD.FTZ R165, R81, 1 ;  /* 0x3f80000051a57421 */ /* 0x004fe20000010000 */
[----:B0-----:R-:W-:Y:S01]  /*4930*/  FADD.FTZ R163, R50, 1 ;  /* 0x3f80000032a37421 */ /* 0x001fe20000010000 */
[----:B------:R-:W-:-:S05]  /*4940*/  FMUL.FTZ R50, R12, -1.4426950216293334961 ;  /* 0xbfb8aa3b0c327820 */ /* 0x000fca0000410000 */
[----:B------:R0:W2:Y:S01]  /*4950*/  MUFU.RCP R81, R165 ;  /* 0x000000a500517308 */ /* 0x0000a20000001000 */
[----:B----4-:R-:W-:Y:S01]  /*4960*/  FMUL.FTZ R71, R49, R71 ;  /* 0x0000004731477220 */ /* 0x010fe20000410000 */
[----:B------:R-:W-:-:S06]  /*4970*/  FMUL.FTZ R49, R29, -1.4426950216293334961 ;  /* 0xbfb8aa3b1d317820 */ /* 0x000fcc0000410000 */
[----:B------:R-:W-:Y:S01]  /*4980*/  MUFU.RCP R163, R163 ;  /* 0x000000a300a37308 */ /* 0x000fe20000001000 */
[----:B0-----:R-:W-:Y:S01]  /*4990*/  FADD.FTZ R165, R76, 1 ;  /* 0x3f8000004ca57421 */ /* 0x001fe20000010000 */
[----:B-1----:R-:W-:Y:S01]  /*49a0*/  FMUL.FTZ R48, R48, R75 ;  /* 0x0000004b30307220 */ /* 0x002fe20000410000 */
[----:B------:R-:W-:-:S05]  /*49b0*/  FMUL.FTZ R75, R28, -1.4426950216293334961 ;  /* 0xbfb8aa3b1c4b7820 */ /* 0x000fca0000410000 */
[----:B------:R0:W1:Y:S01]  /*49c0*/  MUFU.RCP R76, R165 ;  /* 0x000000a5004c7308 */ /* 0x0000620000001000 */
[----:B--2---:R-:W-:Y:S01]  /*49d0*/  FMUL.FTZ R81, R44, R81 ;  /* 0x000000512c517220 */ /* 0x004fe20000410000 */
[----:B------:R-:W-:-:S06]  /*49e0*/  FMUL.FTZ R44, R24, -1.4426950216293334961 ;  /* 0xbfb8aa3b182c7820 */ /* 0x000fcc0000410000 */
[----:B------:R-:W-:Y:S01]  /*49f0*/  MUFU.EX2 R49, R49 ;  /* 0x0000003100317308 */ /* 0x000fe20000000800 */
[----:B0-----:R-:W-:Y:S01]  /*4a00*/  FADD.FTZ R165, R52, 1 ;  /* 0x3f80000034a57421 */ /* 0x001fe20000010000 */
[----:B------:R-:W-:-:S06]  /*4a10*/  FADD.FTZ R52, R51, 1 ;  /* 0x3f80000033347421 */ /* 0x000fcc0000010000 */
[----:B------:R-:W0:Y:S01]  /*4a20*/  MUFU.RCP R52, R52 ;  /* 0x0000003400347308 */ /* 0x000e220000001000 */
[----:B-1----:R-:W-:Y:S01]  /*4a30*/  FMUL.FTZ R76, R41, R76 ;  /* 0x0000004c294c7220 */ /* 0x002fe20000410000 */
[----:B------:R-:W-:-:S04]  /*4a40*/  FMUL.FTZ R41, R21, -1.4426950216293334961 ;  /* 0xbfb8aa3b15297820 */ /* 0x000fc80000410000 */
[----:B------:R-:W-:Y:S02]  /*4a50*/  F2FP.BF16.F32.PACK_AB R76, R80, R76 ;  /* 0x0000004c504c723e */ /* 0x000fe400000010ff */
[----:B------:R-:W1:Y:S08]  /*4a60*/  MUFU.RCP R164, R164 ;  /* 0x000000a400a47308 */ /* 0x000e700000001000 */
[----:B------:R-:W2:Y:S01]  /*4a70*/  MUFU.EX2 R34, R34 ;  /* 0x0000002200227308 */ /* 0x000ea20000000800 */
[----:B0-----:R-:W-:Y:S01]  /*4a80*/  FMUL.FTZ R51, R31, R52 ;  /* 0x000000341f337220 */ /* 0x001fe20000410000 */
[----:B------:R-:W-:Y:S01]  /*4a90*/  FMUL.FTZ R52, R30, R163 ;  /* 0x000000a31e347220 */ /* 0x000fe20000410000 */
[----:B------:R-:W-:Y:S01]  /*4aa0*/  FADD.FTZ R163, R49, 1 ;  /* 0x3f80000031a37421 */ /* 0x000fe20000010000 */
[----:B------:R-:W-:Y:S01]  /*4ab0*/  FMUL.FTZ R31, R11, -1.4426950216293334961 ;  /* 0xbfb8aa3b0b1f7820 */ /* 0x000fe20000410000 */
[----:B------:R-:W-:-:S03]  /*4ac0*/  FMUL.FTZ R30, R10, -1.4426950216293334961 ;  /* 0xbfb8aa3b0a1e7820 */ /* 0x000fc60000410000 */
[----:B------:R-:W0:Y:S01]  /*4ad0*/  MUFU.EX2 R75, R75 ;  /* 0x0000004b004b7308 */ /* 0x000e220000000800 */
[----:B-1----:R-:W-:-:S05]  /*4ae0*/  FMUL.FTZ R37, R37, R164 ;  /* 0x000000a425257220 */ /* 0x002fca0000410000 */
[----:B------:R-:W-:Y:S02]  /*4af0*/  F2FP.BF16.F32.PACK_AB R72, R72, R37 ;  /* 0x000000254848723e */ /* 0x000fe400000010ff */
[----:B------:R-:W-:Y:S01]  /*4b00*/  MUFU.EX2 R47, R47 ;  /* 0x0000002f002f7308 */ /* 0x000fe20000000800 */
[----:B--2---:R-:W-:-:S07]  /*4b10*/  FADD.FTZ R164, R34, 1 ;  /* 0x3f80000022a47421 */ /* 0x004fce0000010000 */
[----:B------:R-:W1:Y:S01]  /*4b20*/  MUFU.RCP R165, R165 ;  /* 0x000000a500a57308 */ /* 0x000e620000001000 */
[----:B0-----:R-:W-:-:S07]  /*4b30*/  FADD.FTZ R49, R75, 1 ;  /* 0x3f8000004b317421 */ /* 0x001fce0000010000 */
[----:B------:R-:W0:Y:S08]  /*4b40*/  MUFU.EX2 R46, R46 ;  /* 0x0000002e002e7308 */ /* 0x000e300000000800 */
[----:B------:R-:W2:Y:S01]  /*4b50*/  MUFU.RCP R163, R163 ;  /* 0x000000a300a37308 */ /* 0x000ea20000001000 */
[----:B-1----:R-:W-:-:S07]  /*4b60*/  FMUL.FTZ R32, R32, R165 ;  /* 0x000000a520207220 */ /* 0x002fce0000410000 */
[----:B------:R-:W1:Y:S01]  /*4b70*/  MUFU.EX2 R44, R44 ;  /* 0x0000002c002c7308 */ /* 0x000e620000000800 */
[----:B0-----:R-:W-:-:S07]  /*4b80*/  FADD.FTZ R165, R46, 1 ;  /* 0x3f8000002ea57421 */ /* 0x001fce0000010000 */
[----:B------:R0:W4:Y:S01]  /*4b90*/  MUFU.RCP R34, R164 ;  /* 0x000000a400227308 */ /* 0x0001220000001000 */
[----:B--2---:R-:W-:Y:S01]  /*4ba0*/  FMUL.FTZ R46, R29, R163 ;  /* 0x000000a31d2e7220 */ /* 0x004fe20000410000 */
[----:B------:R-:W-:-:S06]  /*4bb0*/  FMUL.FTZ R29, R9, -1.4426950216293334961 ;  /* 0xbfb8aa3b091d7820 */ /* 0x000fcc0000410000 */
[----:B------:R-:W2:Y:S01]  /*4bc0*/  MUFU.EX2 R103, R103 ;  /* 0x0000006700677308 */ /* 0x000ea20000000800 */
[----:B0-----:R-:W-:Y:S01]  /*4bd0*/  FADD.FTZ R164, R47, 1 ;  /* 0x3f8000002fa47421 */ /* 0x001fe20000010000 */
[----:B-1----:R-:W-:-:S06]  /*4be0*/  FADD.FTZ R163, R44, 1 ;  /* 0x3f8000002ca37421 */ /* 0x002fcc0000010000 */
[----:B------:R-:W0:Y:S01]  /*4bf0*/  MUFU.RCP R49, R49 ;  /* 0x0000003100317308 */ /* 0x000e220000001000 */
[----:B----4-:R-:W-:Y:S01]  /*4c00*/  FMUL.FTZ R34, R33, R34 ;  /* 0x0000002221227220 */ /* 0x010fe20000410000 */
[----:B------:R-:W-:-:S04]  /*4c10*/  FMUL.FTZ R33, R13, -1.4426950216293334961 ;  /* 0xbfb8aa3b0d217820 */ /* 0x000fc80000410000 */
[----:B------:R-:W-:Y:S02]  /*4c20*/  F2FP.BF16.F32.PACK_AB R32, R32, R34 ;  /* 0x000000222020723e */ /* 0x000fe400000010ff */
[----:B------:R-:W1:Y:S01]  /*4c30*/  MUFU.RCP R164, R164 ;  /* 0x000000a400a47308 */ /* 0x000e620000001000 */
[----:B--2---:R-:W-:-:S07]  /*4c40*/  FADD.FTZ R103, R103, 1 ;  /* 0x3f80000067677421 */ /* 0x004fce0000010000 */
[----:B------:R-:W2:Y:S01]  /*4c50*/  MUFU.EX2 R45, R45 ;  /* 0x0000002d002d7308 */ /* 0x000ea20000000800 */
[----:B0-----:R-:W-:Y:S01]  /*4c60*/  FMUL.FTZ R47, R28, R49 ;  /* 0x000000311c2f7220 */ /* 0x001fe20000410000 */
[----:B------:R-:W-:-:S04]  /*4c70*/  FMUL.FTZ R28, R8, -1.4426950216293334961 ;  /* 0xbfb8aa3b081c7820 */ /* 0x000fc80000410000 */
[----:B------:R-:W-:Y:S02]  /*4c80*/  F2FP.BF16.F32.PACK_AB R46, R47, R46 ;  /* 0x0000002e2f2e723e */ /* 0x000fe400000010ff */
[----:B------:R-:W-:Y:S01]  /*4c90*/  MUFU.EX2 R43, R43 ;  /* 0x0000002b002b7308 */ /* 0x000fe20000000800 */
[----:B-1----:R-:W-:Y:S01]  /*4ca0*/  FMUL.FTZ R49, R27, R164 ;  /* 0x000000a41b317220 */ /* 0x002fe20000410000 */
[----:B------:R-:W-:-:S06]  /*4cb0*/  FMUL.FTZ R27, R7, -1.4426950216293334961 ;  /* 0xbfb8aa3b071b7820 */ /* 0x000fcc0000410000 */
[----:B------:R-:W-:Y:S01]  /*4cc0*/  MUFU.RCP R163, R163 ;  /* 0x000000a300a37308 */ /* 0x000fe20000001000 */
[----:B--2---:R-:W-:-:S07]  /*4cd0*/  FADD.FTZ R164, R45, 1 ;  /* 0x3f8000002da47421 */ /* 0x004fce0000010000 */
[----:B------:R-:W-:Y:S08]  /*4ce0*/  MUFU.EX2 R40, R40 ;  /* 0x0000002800287308 */ /* 0x000ff00000000800 */
[----:B------:R-:W0:Y:S08]  /*4cf0*/  MUFU.EX2 R42, R42 ;  /* 0x0000002a002a7308 */ /* 0x000e300000000800 */
[----:B------:R-:W1:Y:S08]  /*4d00*/  MUFU.RCP R103, R103 ;  /* 0x0000006700677308 */ /* 0x000e700000001000 */
[----:B------:R2:W4:Y:S01]  /*4d10*/  MUFU.RCP R75, R165 ;  /* 0x000000a5004b7308 */ /* 0x0005220000001000 */
[----:B0-----:R-:W-:-:S07]  /*4d20*/  FADD.FTZ R42, R42, 1 ;  /* 0x3f8000002a2a7421 */ /* 0x001fce0000010000 */
[----:B------:R-:W0:Y:S01]  /*4d30*/  MUFU.RCP R164, R164 ;  /* 0x000000a400a47308 */ /* 0x000e220000001000 */
[----:B--2---:R-:W-:Y:S01]  /*4d40*/  FADD.FTZ R165, R43, 1 ;  /* 0x3f8000002ba57421 */ /* 0x004fe20000010000 */
[----:B------:R-:W-:Y:S01]  /*4d50*/  FMUL.FTZ R43, R24, R163 ;  /* 0x000000a3182b7220 */ /* 0x000fe20000410000 */
[----:B------:R-:W-:Y:S01]  /*4d60*/  FADD.FTZ R163, R40, 1 ;  /* 0x3f80000028a37421 */ /* 0x000fe20000010000 */
[----:B-1----:R-:W-:Y:S01]  /*4d70*/  FMUL.FTZ R103, R38, R103 ;  /* 0x0000006726677220 */ /* 0x002fe20000410000 */
[----:B------:R-:W-:Y:S01]  /*4d80*/  FMUL.FTZ R38, R18, -1.4426950216293334961 ;  /* 0xbfb8aa3b12267820 */ /* 0x000fe20000410000 */
[----:B------:R-:W-:Y:S02]  /*4d90*/  FMUL.FTZ R24, R4, -1.4426950216293334961 ;  /* 0xbfb8aa3b04187820 */ /* 0x000fe40000410000 */
[----:B------:R-:W1:Y:S01]  /*4da0*/  MUFU.EX2 R41, R41 ;  /* 0x0000002900297308 */ /* 0x000e620000000800 */
[----:B----4-:R-:W-:Y:S01]  /*4db0*/  FMUL.FTZ R75, R26, R75 ;  /* 0x0000004b1a4b7220 */ /* 0x010fe20000410000 */
[----:B------:R-:W-:-:S04]  /*4dc0*/  FMUL.FTZ R26, R6, -1.4426950216293334961 ;  /* 0xbfb8aa3b061a7820 */ /* 0x000fc80000410000 */
[----:B------:R-:W-:Y:S02]  /*4dd0*/  F2FP.BF16.F32.PACK_AB R47, R75, R49 ;  /* 0x000000314b2f723e */ /* 0x000fe400000010ff */
[----:B------:R-:W-:Y:S08]  /*4de0*/  MUFU.EX2 R39, R39 ;  /* 0x0000002700277308 */ /* 0x000ff00000000800 */
[----:B------:R-:W-:Y:S08]  /*4df0*/  MUFU.RCP R163, R163 ;  /* 0x000000a300a37308 */ /* 0x000ff00000001000 */
[----:B------:R-:W-:Y:S08]  /*4e00*/  MUFU.EX2 R70, R70 ;  /* 0x0000004600467308 */ /* 0x000ff00000000800 */
[----:B------:R0:W2:Y:S08]  /*4e10*/  MUFU.RCP R45, R42 ;  /* 0x0000002a002d7308 */ /* 0x0000b00000001000 */
[----:B------:R-:W4:Y:S01]  /*4e20*/  MUFU.EX2 R38, R38 ;  /* 0x0000002600267308 */ /* 0x000f220000000800 */
[----:B0-----:R-:W-:Y:S01]  /*4e30*/  FMUL.FTZ R42, R25, R164 ;  /* 0x000000a4192a7220 */ /* 0x001fe20000410000 */
[----:B-1----:R-:W-:Y:S01]  /*4e40*/  FADD.FTZ R164, R41, 1 ;  /* 0x3f80000029a47421 */ /* 0x002fe20000010000 */
[----:B------:R-:W-:-:S03]  /*4e50*/  FMUL.FTZ R25, R5, -1.4426950216293334961 ;  /* 0xbfb8aa3b05197820 */ /* 0x000fc60000410000 */
[----:B------:R-:W-:Y:S02]  /*4e60*/  F2FP.BF16.F32.PACK_AB R42, R43, R42 ;  /* 0x0000002a2b2a723e */ /* 0x000fe400000010ff */
[----:B------:R0:W1:Y:S01]  /*4e70*/  MUFU.RCP R44, R165 ;  /* 0x000000a5002c7308 */ /* 0x0000620000001000 */
[----:B--2---:R-:W-:Y:S01]  /*4e80*/  FMUL.FTZ R45, R22, R45 ;  /* 0x0000002d162d7220 */ /* 0x004fe20000410000 */
[----:B------:R-:W-:-:S06]  /*4e90*/  FMUL.FTZ R22, R2, -1.4426950216293334961 ;  /* 0xbfb8aa3b02167820 */ /* 0x000fcc0000410000 */
[----:B------:R-:W-:Y:S01]  /*4ea0*/  MUFU.RCP R164, R164 ;  /* 0x000000a400a47308 */ /* 0x000fe20000001000 */
[----:B0-----:R-:W-:Y:S01]  /*4eb0*/  FADD.FTZ R165, R39, 1 ;  /* 0x3f80000027a57421 */ /* 0x001fe20000010000 */
[----:B------:R-:W-:Y:S01]  /*4ec0*/  FMUL.FTZ R39, R20, R163 ;  /* 0x000000a314277220 */ /* 0x000fe20000410000 */
[----:B------:R-:W-:Y:S01]  /*4ed0*/  FADD.FTZ R163, R70, 1 ;  /* 0x3f80000046a37421 */ /* 0x000fe20000010000 */
[----:B----4-:R-:W-:Y:S01]  /*4ee0*/  FADD.FTZ R38, R38, 1 ;  /* 0x3f80000026267421 */ /* 0x010fe20000010000 */
[----:B------:R-:W-:-:S03]  /*4ef0*/  FMUL.FTZ R20, R63, -1.4426950216293334961 ;  /* 0xbfb8aa3b3f147820 */ /* 0x000fc60000410000 */
[----:B------:R-:W-:Y:S01]  /*4f00*/  MUFU.EX2 R0, R0 ;  /* 0x0000000000007308 */ /* 0x000fe20000000800 */
[----:B-1----:R-:W-:Y:S01]  /*4f10*/  FMUL.FTZ R44, R23, R44 ;  /* 0x0000002c172c7220 */ /* 0x002fe20000410000 */
[----:B------:R-:W-:-:S04]  /*4f20*/  FMUL.FTZ R23, R3, -1.4426950216293334961 ;  /* 0xbfb8aa3b03177820 */ /* 0x000fc80000410000 */
[----:B------:R-:W-:Y:S02]  /*4f30*/  F2FP.BF16.F32.PACK_AB R43, R45, R44 ;  /* 0x0000002c2d2b723e */ /* 0x000fe400000010ff */
[----:B------:R-:W-:Y:S08]  /*4f40*/  MUFU.EX2 R33, R33 ;  /* 0x0000002100217308 */ /* 0x000ff00000000800 */
[----:B------:R-:W-:Y:S08]  /*4f50*/  MUFU.EX2 R50, R50 ;  /* 0x0000003200327308 */ /* 0x000ff00000000800 */
[----:B------:R-:W-:Y:S08]  /*4f60*/  MUFU.EX2 R31, R31 ;  /* 0x0000001f001f7308 */ /* 0x000ff00000000800 */
[----:B------:R-:W0:Y:S08]  /*4f70*/  MUFU.RCP R163, R163 ;  /* 0x000000a300a37308 */ /* 0x000e300000001000 */
[----:B------:R-:W1:Y:S08]  /*4f80*/  MUFU.EX2 R30, R30 ;  /* 0x0000001e001e7308 */ /* 0x000e700000000800 */
[----:B------:R2:W4:Y:S01]  /*4f90*/  MUFU.RCP R41, R38 ;  /* 0x0000002600297308 */ /* 0x0005220000001000 */
[----:B0-----:R-:W-:Y:S01]  /*4fa0*/  FMUL.FTZ R70, R14, R163 ;  /* 0x000000a30e467220 */ /* 0x001fe20000410000 */
[----:B------:R-:W-:-:S06]  /*4fb0*/  FMUL.FTZ R14, R69, -1.4426950216293334961 ;  /* 0xbfb8aa3b450e7820 */ /* 0x000fcc0000410000 */
[----:B------:R-:W-:Y:S01]  /*4fc0*/  MUFU.EX2 R36, R36 ;  /* 0x0000002400247308 */ /* 0x000fe20000000800 */
[----:B--2---:R-:W-:Y:S01]  /*4fd0*/  FMUL.FTZ R38, R21, R164 ;  /* 0x000000a415267220 */ /* 0x004fe20000410000 */
[----:B------:R-:W-:Y:S01]  /*4fe0*/  FADD.FTZ R164, R0, 1 ;  /* 0x3f80000000a47421 */ /* 0x000fe20000010000 */
[----:B-1----:R-:W-:Y:S01]  /*4ff0*/  FADD.FTZ R163, R30, 1 ;  /* 0x3f8000001ea37421 */ /* 0x002fe20000010000 */
[----:B------:R-:W-:Y:S02]  /*5000*/  FMUL.FTZ R21, R66, -1.4426950216293334961 ;  /* 0xbfb8aa3b42157820 */ /* 0x000fe40000410000 */
[----:B------:R-:W-:Y:S02]  /*5010*/  F2FP.BF16.F32.PACK_AB R38, R39, R38 ;  /* 0x000000262726723e */ /* 0x000fe400000010ff */
[----:B------:R0:W1:Y:S01]  /*5020*/  MUFU.RCP R0, R164 ;  /* 0x000000a400007308 */ /* 0x0000620000001000 */
[----:B----4-:R-:W-:Y:S01]  /*5030*/  FMUL.FTZ R41, R18, R41 ;  /* 0x0000002912297220 */ /* 0x010fe20000410000 */
[----:B------:R-:W-:-:S06]  /*5040*/  FMUL.FTZ R18, R67, -1.4426950216293334961 ;  /* 0xbfb8aa3b43127820 */ /* 0x000fcc0000410000 */
[----:B------:R-:W-:Y:S01]  /*5050*/  MUFU.RCP R163, R163 ;  /* 0x000000a300a37308 */ /* 0x000fe20000001000 */
[----:B0-----:R-:W-:Y:S01]  /*5060*/  FADD.FTZ R164, R33, 1 ;  /* 0x3f80000021a47421 */ /* 0x001fe20000010000 */
[----:B------:R-:W-:Y:S01]  /*5070*/  FADD.FTZ R33, R50, 1 ;  /* 0x3f80000032217421 */ /* 0x000fe20000010000 */
[----:B------:R-:W-:-:S05]  /*5080*/  FADD.FTZ R50, R31, 1 ;  /* 0x3f8000001f327421 */ /* 0x000fca0000010000 */
[----:B------:R-:W-:Y:S01]  /*5090*/  MUFU.EX2 R28, R28 ;  /* 0x0000001c001c7308 */ /* 0x000fe20000000800 */
[----:B-1----:R-:W-:Y:S01]  /*50a0*/  FMUL.FTZ R17, R17, R0 ;  /* 0x0000000011117220 */ /* 0x002fe20000410000 */
[----:B------:R-:W-:-:S06]  /*50b0*/  FMUL.FTZ R0, R105, -1.4426950216293334961 ;  /* 0xbfb8aa3b69007820 */ /* 0x000fcc0000410000 */
[----:B------:R-:W0:Y:S08]  /*50c0*/  MUFU.RCP R50, R50 ;  /* 0x0000003200327308 */ /* 0x000e300000001000 */
[----:B------:R1:W2:Y:S08]  /*50d0*/  MUFU.RCP R40, R165 ;  /* 0x000000a500287308 */ /* 0x0002b00000001000 */
[----:B------:R-:W4:Y:S01]  /*50e0*/  MUFU.EX2 R35, R35 ;  /* 0x0000002300237308 */ /* 0x000f220000000800 */
[----:B-1----:R-:W-:Y:S01]  /*50f0*/  FADD.FTZ R165, R36, 1 ;  /* 0x3f80000024a57421 */ /* 0x002fe20000010000 */
[----:B0-----:R-:W-:Y:S01]  /*5100*/  FMUL.FTZ R11, R11, R50 ;  /* 0x000000320b0b7220 */ /* 0x001fe20000410000 */
[----:B------:R-:W-:Y:S01]  /*5110*/  FMUL.FTZ R50, R10, R163 ;  /* 0x000000a30a327220 */ /* 0x000fe20000410000 */
[----:B------:R-:W-:Y:S01]  /*5120*/  FADD.FTZ R163, R28, 1 ;  /* 0x3f8000001ca37421 */ /* 0x000fe20000010000 */
[----:B------:R-:W-:-:S03]  /*5130*/  FMUL.FTZ R10, R109, -1.4426950216293334961 ;  /* 0xbfb8aa3b6d0a7820 */ /* 0x000fc60000410000 */
[----:B------:R-:W-:Y:S01]  /*5140*/  MUFU.RCP R165, R165 ;  /* 0x000000a500a57308 */ /* 0x000fe20000001000 */
[----:B--2---:R-:W-:Y:S01]  /*5150*/  FMUL.FTZ R40, R19, R40 ;  /* 0x0000002813287220 */ /* 0x004fe20000410000 */
[----:B------:R-:W-:Y:S01]  /*5160*/  FMUL.FTZ R19, R104, -1.4426950216293334961 ;  /* 0xbfb8aa3b68137820 */ /* 0x000fe20000410000 */
[----:B------:R-:W-:-:S03]  /*5170*/  F2FP.BF16.F32.PACK_AB R11, R50, R11 ;  /* 0x0000000b320b723e */ /* 0x000fc600000010ff */
[----:B------:R-:W-:Y:S02]  /*5180*/  F2FP.BF16.F32.PACK_AB R39, R41, R40 ;  /* 0x000000282927723e */ /* 0x000fe400000010ff */
[----:B------:R-:W-:Y:S01]  /*5190*/  MUFU.EX2 R27, R27 ;  /* 0x0000001b001b7308 */ /* 0x000fe20000000800 */
[----:B----4-:R-:W-:-:S07]  /*51a0*/  FADD.FTZ R35, R35, 1 ;  /* 0x3f80000023237421 */ /* 0x010fce0000010000 */
[----:B------:R-:W-:Y:S08]  /*51b0*/  MUFU.RCP R163, R163 ;  /* 0x000000a300a37308 */ /* 0x000ff00000001000 */
        /* <DEDUP_REMOVED lines=9> */
[----:B------:R-:W-:Y:S01]  /*5250*/  FMUL.FTZ R27, R8, R163 ;  /* 0x000000a3081b7220 */ /* 0x000fe20000410000 */
[----:B------:R-:W-:Y:S01]  /*5260*/  FADD.FTZ R163, R24, 1 ;  /* 0x3f80000018a37421 */ /* 0x000fe20000010000 */
[----:B-1----:R-:W-:Y:S01]  /*5270*/  FADD.FTZ R164, R29, 1 ;  /* 0x3f8000001da47421 */ /* 0x002fe20000010000 */
[----:B------:R-:W-:Y:S01]  /*5280*/  FMUL.FTZ R16, R68, -1.4426950216293334961 ;  /* 0xbfb8aa3b44107820 */ /* 0x000fe20000410000 */
[----:B------:R-:W-:Y:S01]  /*5290*/  FMUL.FTZ R8, R111, -1.4426950216293334961 ;  /* 0xbfb8aa3b6f087820 */ /* 0x000fe20000410000 */
[----:B------:R-:W-:Y:S01]  /*52a0*/  MUFU.EX2 R21, R21 ;  /* 0x0000001500157308 */ /* 0x000fe20000000800 */
[----:B----4-:R-:W-:Y:S01]  /*52b0*/  FMUL.FTZ R36, R15, R36 ;  /* 0x000000240f247220 */ /* 0x010fe20000410000 */
[----:B------:R-:W-:-:S06]  /*52c0*/  FMUL.FTZ R15, R106, -1.4426950216293334961 ;  /* 0xbfb8aa3b6a0f7820 */ /* 0x000fcc0000410000 */
[----:B------:R-:W-:Y:S08]  /*52d0*/  MUFU.RCP R163, R163 ;  /* 0x000000a300a37308 */ /* 0x000ff00000001000 */
[----:B------:R-:W0:Y:S08]  /*52e0*/  MUFU.EX2 R26, R26 ;  /* 0x0000001a001a7308 */ /* 0x000e300000000800 */
[----:B------:R-:W-:Y:S08]  /*52f0*/  MUFU.RCP R164, R164 ;  /* 0x000000a400a47308 */ /* 0x000ff00000001000 */
[----:B------:R-:W-:Y:S01]  /*5300*/  MUFU.EX2 R25, R25 ;  /* 0x0000001900197308 */ /* 0x000fe20000000800 */
[----:B0-----:R-:W-:-:S07]  /*5310*/  FADD.FTZ R26, R26, 1 ;  /* 0x3f8000001a1a7421 */ /* 0x001fce0000010000 */
[----:B------:R0:W1:Y:S08]  /*5320*/  MUFU.RCP R28, R165 ;  /* 0x000000a5001c7308 */ /* 0x0000700000001000 */
[----:B------:R-:W-:Y:S01]  /*5330*/  MUFU.EX2 R16, R16 ;  /* 0x0000001000107308 */ /* 0x000fe20000000800 */
[----:B0-----:R-:W-:Y:S01]  /*5340*/  FADD.FTZ R165, R23, 1 ;  /* 0x3f80000017a57421 */ /* 0x001fe20000010000 */
[----:B------:R-:W-:Y:S01]  /*5350*/  FMUL.FTZ R23, R4, R163 ;  /* 0x000000a304177220 */ /* 0x000fe20000410000 */
[----:B------:R-:W-:Y:S01]  /*5360*/  FADD.FTZ R163, R21, 1 ;  /* 0x3f80000015a37421 */ /* 0x000fe20000010000 */
[----:B------:R-:W-:-:S04]  /*5370*/  FMUL.FTZ R4, R115, -1.4426950216293334961 ;  /* 0xbfb8aa3b73047820 */ /* 0x000fc80000410000 */
[----:B------:R0:W2:Y:S01]  /*5380*/  MUFU.RCP R29, R26 ;  /* 0x0000001a001d7308 */ /* 0x0000a20000001000 */
[----:B-1----:R-:W-:Y:S01]  /*5390*/  FMUL.FTZ R28, R7, R28 ;  /* 0x0000001c071c7220 */ /* 0x002fe20000410000 */
[----:B------:R-:W-:-:S06]  /*53a0*/  FMUL.FTZ R7, R114, -1.4426950216293334961 ;  /* 0xbfb8aa3b72077820 */ /* 0x000fcc0000410000 */
[----:B------:R-:W1:Y:S01]  /*53b0*/  MUFU.RCP R163, R163 ;  /* 0x000000a300a37308 */ /* 0x000e620000001000 */
[----:B0-----:R-:W-:Y:S01]  /*53c0*/  FMUL.FTZ R26, R9, R164 ;  /* 0x000000a4091a7220 */ /* 0x001fe20000410000 */
[----:B------:R-:W-:Y:S01]  /*53d0*/  FADD.FTZ R164, R25, 1 ;  /* 0x3f80000019a47421 */ /* 0x000fe20000010000 */
[----:B------:R-:W-:-:S03]  /*53e0*/  FMUL.FTZ R9, R112, -1.4426950216293334961 ;  /* 0xbfb8aa3b70097820 */ /* 0x000fc60000410000 */
[----:B------:R-:W-:Y:S02]  /*53f0*/  F2FP.BF16.F32.PACK_AB R26, R27, R26 ;  /* 0x0000001a1b1a723e */ /* 0x000fe400000010ff */
[----:B------:R-:W0:Y:S01]  /*5400*/  MUFU.EX2 R22, R22 ;  /* 0x0000001600167308 */ /* 0x000e220000000800 */
[----:B--2---:R-:W-:Y:S01]  /*5410*/  FMUL.FTZ R29, R6, R29 ;  /* 0x0000001d061d7220 */ /* 0x004fe20000410000 */
[----:B------:R-:W-:-:S04]  /*5420*/  FMUL.FTZ R6, R113, -1.4426950216293334961 ;  /* 0xbfb8aa3b71067820 */ /* 0x000fc80000410000 */
[----:B------:R-:W-:Y:S02]  /*5430*/  F2FP.BF16.F32.PACK_AB R27, R29, R28 ;  /* 0x0000001c1d1b723e */ /* 0x000fe400000010ff */
[----:B------:R-:W-:Y:S01]  /*5440*/  MUFU.RCP R164, R164 ;  /* 0x000000a400a47308 */ /* 0x000fe20000001000 */
[----:B-1----:R-:W-:Y:S01]  /*5450*/  FMUL.FTZ R66, R66, R163 ;  /* 0x000000a342427220 */ /* 0x002fe20000410000 */
[----:B------:R-:W-:-:S06]  /*5460*/  FADD.FTZ R163, R16, 1 ;  /* 0x3f80000010a37421 */ /* 0x000fcc0000010000 */
[----:B------:R-:W-:Y:S01]  /*5470*/  MUFU.EX2 R18, R18 ;  /* 0x0000001200127308 */ /* 0x000fe20000000800 */
[----:B0-----:R-:W-:-:S07]  /*5480*/  FADD.FTZ R22, R22, 1 ;  /* 0x3f80000016167421 */ /* 0x001fce0000010000 */
[----:B------:R-:W0:Y:S08]  /*5490*/  MUFU.RCP R163, R163 ;  /* 0x000000a300a37308 */ /* 0x000e300000001000 */
[----:B------:R-:W1:Y:S08]  /*54a0*/  MUFU.EX2 R13, R13 ;  /* 0x0000000d000d7308 */ /* 0x000e700000000800 */
[----:B------:R2:W4:Y:S01]  /*54b0*/  MUFU.RCP R25, R22 ;  /* 0x0000001600197308 */ /* 0x0005220000001000 */
[----:B0-----:R-:W-:-:S07]  /*54c0*/  FMUL.FTZ R68, R68, R163 ;  /* 0x000000a344447220 */ /* 0x001fce0000410000 */
[----:B------:R-:W-:Y:S01]  /*54d0*/  MUFU.EX2 R0, R0 ;  /* 0x0000000000007308 */ /* 0x000fe20000000800 */
[----:B--2---:R-:W-:Y:S01]  /*54e0*/  FMUL.FTZ R22, R5, R164 ;  /* 0x000000a405167220 */ /* 0x004fe20000410000 */
[----:B------:R-:W-:Y:S01]  /*54f0*/  FADD.FTZ R164, R18, 1 ;  /* 0x3f80000012a47421 */ /* 0x000fe20000010000 */
[----:B-1----:R-:W-:Y:S01]  /*5500*/  FADD.FTZ R163, R13, 1 ;  /* 0x3f8000000da37421 */ /* 0x002fe20000010000 */
[----:B------:R-:W-:Y:S01]  /*5510*/  FMUL.FTZ R5, R116, -1.4426950216293334961 ;  /* 0xbfb8aa3b74057820 */ /* 0x000fe20000410000 */
[----:B------:R-:W-:Y:S01]  /*5520*/  FMUL.FTZ R18, R120, -1.4426950216293334961 ;  /* 0xbfb8aa3b78127820 */ /* 0x000fe20000410000 */
[----:B------:R-:W-:Y:S02]  /*5530*/  F2FP.BF16.F32.PACK_AB R22, R23, R22 ;  /* 0x000000161716723e */ /* 0x000fe400000010ff */
[----:B------:R-:W0:Y:S01]  /*5540*/  MUFU.RCP R164, R164 ;  /* 0x000000a400a47308 */ /* 0x000e220000001000 */
[----:B----4-:R-:W-:Y:S01]  /*5550*/  FMUL.FTZ R25, R2, R25 ;  /* 0x0000001902197220 */ /* 0x010fe20000410000 */
[----:B------:R-:W-:-:S06]  /*5560*/  FMUL.FTZ R2, R117, -1.4426950216293334961 ;  /* 0xbfb8aa3b75027820 */ /* 0x000fcc0000410000 */
[----:B------:R-:W-:Y:S08]  /*5570*/  MUFU.EX2 R10, R10 ;  /* 0x0000000a000a7308 */ /* 0x000ff00000000800 */
[----:B------:R-:W1:Y:S01]  /*5580*/  MUFU.EX2 R20, R20 ;  /* 0x0000001400147308 */ /* 0x000e620000000800 */
[----:B0-----:R-:W-:Y:S01]  /*5590*/  FMUL.FTZ R67, R67, R164 ;  /* 0x000000a443437220 */ /* 0x001fe20000410000 */
[----:B------:R-:W-:-:S06]  /*55a0*/  FADD.FTZ R164, R0, 1 ;  /* 0x3f80000000a47421 */ /* 0x000fcc0000010000 */
[----:B------:R-:W0:Y:S08]  /*55b0*/  MUFU.RCP R163, R163 ;  /* 0x000000a300a37308 */ /* 0x000e300000001000 */
[----:B------:R-:W2:Y:S01]  /*55c0*/  MUFU.EX2 R9, R9 ;  /* 0x0000000900097308 */ /* 0x000ea20000000800 */
[----:B-1----:R-:W-:-:S07]  /*55d0*/  FADD.FTZ R20, R20, 1 ;  /* 0x3f80000014147421 */ /* 0x002fce0000010000 */
[----:B------:R1:W4:Y:S01]  /*55e0*/  MUFU.RCP R0, R164 ;  /* 0x000000a400007308 */ /* 0x0003220000001000 */
[----:B0-----:R-:W-:-:S07]  /*55f0*/  FMUL.FTZ R108, R108, R163 ;  /* 0x000000a36c6c7220 */ /* 0x001fce0000410000 */
[----:B------:R-:W0:Y:S01]  /*5600*/  MUFU.EX2 R19, R19 ;  /* 0x0000001300137308 */ /* 0x000e220000000800 */
[----:B-1----:R-:W-:Y:S01]  /*5610*/  FADD.FTZ R164, R10, 1 ;  /* 0x3f8000000aa47421 */ /* 0x002fe20000010000 */
[----:B--2---:R-:W-:Y:S01]  /*5620*/  FADD.FTZ R163, R9, 1 ;  /* 0x3f80000009a37421 */ /* 0x004fe20000010000 */
[----:B------:R-:W-:-:S05]  /*5630*/  FMUL.FTZ R10, R128, -1.4426950216293334961 ;  /* 0xbfb8aa3b800a7820 */ /* 0x000fca0000410000 */
[----:B------:R-:W1:Y:S01]  /*5640*/  MUFU.RCP R164, R164 ;  /* 0x000000a400a47308 */ /* 0x000e620000001000 */
[----:B----4-:R-:W-:Y:S01]  /*5650*/  FMUL.FTZ R105, R105, R0 ;  /* 0x0000000069697220 */ /* 0x010fe20000410000 */
[----:B------:R-:W-:-:S04]  /*5660*/  FMUL.FTZ R0, R124, -1.4426950216293334961 ;  /* 0xbfb8aa3b7c007820 */ /* 0x000fc80000410000 */
[----:B------:R-:W-:Y:S02]  /*5670*/  F2FP.BF16.F32.PACK_AB R68, R68, R105 ;  /* 0x000000694444723e */ /* 0x000fe400000010ff */
[----:B------:R-:W2:Y:S01]  /*5680*/  MUFU.EX2 R6, R6 ;  /* 0x0000000600067308 */ /* 0x000ea20000000800 */
[----:B0-----:R-:W-:Y:S01]  /*5690*/  FADD.FTZ R21, R19, 1 ;  /* 0x3f80000013157421 */ /* 0x001fe20000010000 */
[----:B------:R-:W-:-:S06]  /*56a0*/  FMUL.FTZ R19, R119, -1.4426950216293334961 ;  /* 0xbfb8aa3b77137820 */ /* 0x000fcc0000410000 */
[----:B------:R-:W0:Y:S01]  /*56b0*/  MUFU.RCP R20, R20 ;  /* 0x0000001400147308 */ /* 0x000e220000001000 */
[----:B-1----:R-:W-:-:S07]  /*56c0*/  FMUL.FTZ R109, R109, R164 ;  /* 0x000000a46d6d7220 */ /* 0x002fce0000410000 */
[----:B------:R-:W1:Y:S01]  /*56d0*/  MUFU.EX2 R15, R15 ;  /* 0x0000000f000f7308 */ /* 0x000e620000000800 */
[----:B--2---:R-:W-:Y:S01]  /*56e0*/  FADD.FTZ R164, R6, 1 ;  /* 0x3f80000006a47421 */ /* 0x004fe20000010000 */
[----:B------:R-:W-:-:S06]  /*56f0*/  FMUL.FTZ R6, R132, -1.4426950216293334961 ;  /* 0xbfb8aa3b84067820 */ /* 0x000fcc0000410000 */
[----:B------:R-:W2:Y:S01]  /*5700*/  MUFU.RCP R163, R163 ;  /* 0x000000a300a37308 */ /* 0x000ea20000001000 */
[----:B0-----:R-:W-:Y:S01]  /*5710*/  FMUL.FTZ R63, R63, R20 ;  /* 0x000000143f3f7220 */ /* 0x001fe20000410000 */
[----:B------:R-:W-:-:S04]  /*5720*/  FMUL.FTZ R20, R122, -1.4426950216293334961 ;  /* 0xbfb8aa3b7a147820 */ /* 0x000fc80000410000 */
[----:B------:R-:W-:Y:S02]  /*5730*/  F2FP.BF16.F32.PACK_AB R66, R63, R66 ;  /* 0x000000423f42723e */ /* 0x000fe400000010ff */
[----:B------:R-:W0:Y:S01]  /*5740*/  MUFU.EX2 R5, R5 ;  /* 0x0000000500057308 */ /* 0x000e220000000800 */
[----:B-1----:R-:W-:-:S07]  /*5750*/  FADD.FTZ R15, R15, 1 ;  /* 0x3f8000000f0f7421 */ /* 0x002fce0000010000 */
[----:B------:R-:W1:Y:S01]  /*5760*/  MUFU.RCP R21, R21 ;  /* 0x0000001500157308 */ /* 0x000e620000001000 */
[----:B--2---:R-:W-:-:S07]  /*5770*/  FMUL.FTZ R112, R112, R163 ;  /* 0x000000a370707220 */ /* 0x004fce0000410000 */
[----:B------:R-:W2:Y:S01]  /*5780*/  MUFU.RCP R164, R164 ;  /* 0x000000a400a47308 */ /* 0x000ea20000001000 */
[----:B0-----:R-:W-:-:S07]  /*5790*/  FADD.FTZ R163, R5, 1 ;  /* 0x3f80000005a37421 */ /* 0x001fce0000010000 */
[----:B------:R-:W0:Y:S01]  /*57a0*/  MUFU.EX2 R2, R2 ;  /* 0x0000000200027308 */ /* 0x000e220000000800 */
[----:B-1----:R-:W-:Y:S01]  /*57b0*/  FMUL.FTZ R104, R104, R21 ;  /* 0x0000001568687220 */ /* 0x002fe20000410000 */
[----:B------:R-:W-:-:S04]  /*57c0*/  FMUL.FTZ R21, R121, -1.4426950216293334961 ;  /* 0xbfb8aa3b79157820 */ /* 0x000fc80000410000 */
[----:B------:R-:W-:Y:S02]  /*57d0*/  F2FP.BF16.F32.PACK_AB R67, R67, R104 ;  /* 0x000000684343723e */ /* 0x000fe400000010ff */
[----:B------:R-:W1:Y:S01]  /*57e0*/  MUFU.RCP R33, R33 ;  /* 0x0000002100217308 */ /* 0x000e620000001000 */
[----:B--2---:R-:W-:-:S07]  /*57f0*/  FMUL.FTZ R113, R113, R164 ;  /* 0x000000a471717220 */ /* 0x004fce0000410000 */
[----:B------:R-:W2:Y:S01]  /*5800*/  MUFU.EX2 R20, R20 ;  /* 0x0000001400147308 */ /* 0x000ea20000000800 */
[----:B0-----:R-:W-:Y:S01]  /*5810*/  FADD.FTZ R164, R2, 1 ;  /* 0x3f80000002a47421 */ /* 0x001fe20000010000 */
[----:B------:R-:W-:-:S06]  /*5820*/  FMUL.FTZ R2, R135, -1.4426950216293334961 ;  /* 0xbfb8aa3b87027820 */ /* 0x000fcc0000410000 */
[----:B------:R-:W0:Y:S01]  /*5830*/  MUFU.RCP R15, R15 ;  /* 0x0000000f000f7308 */ /* 0x000e220000001000 */
[----:B-1----:R-:W-:Y:S01]  /*5840*/  FMUL.FTZ R31, R12, R33 ;  /* 0x000000210c1f7220 */ /* 0x002fe20000410000 */
[----:B------:R-:W-:Y:S01]  /*5850*/  FMUL.FTZ R33, R110, -1.4426950216293334961 ;  /* 0xbfb8aa3b6e217820 */ /* 0x000fe20000410000 */
[----:B------:R-:W-:-:S05]  /*5860*/  FMUL.FTZ R12, R107, -1.4426950216293334961 ;  /* 0xbfb8aa3b6b0c7820 */ /* 0x000fca0000410000 */
[----:B------:R-:W1:Y:S01]  /*5870*/  MUFU.RCP R163, R163 ;  /* 0x000000a300a37308 */ /* 0x000e620000001000 */
[----:B--2---:R-:W-:-:S07]  /*5880*/  FADD.FTZ R20, R20, 1 ;  /* 0x3f80000014147421 */ /* 0x004fce0000010000 */
[----:B------:R-:W2:Y:S01]  /*5890*/  MUFU.RCP R24, R165 ;  /* 0x000000a500187308 */ /* 0x000ea20000001000 */
[----:B0-----:R-:W-:Y:S01]  /*58a0*/  FMUL.FTZ R106, R106, R15 ;  /* 0x0000000f6a6a7220 */ /* 0x001fe20000410000 */
[----:B------:R-:W-:-:S06]  /*58b0*/  FMUL.FTZ R15, R126, -1.4426950216293334961 ;  /* 0xbfb8aa3b7e0f7820 */ /* 0x000fcc0000410000 */
[----:B------:R-:W0:Y:S01]  /*58c0*/  MUFU.EX2 R14, R14 ;  /* 0x0000000e000e7308 */ /* 0x000e220000000800 */
[----:B-1----:R-:W-:-:S07]  /*58d0*/  FMUL.FTZ R116, R116, R163 ;  /* 0x000000a374747220 */ /* 0x002fce0000410000 */
[----:B------:R-:W1:Y:S01]  /*58e0*/  MUFU.EX2 R7, R7 ;  /* 0x0000000700077308 */ /* 0x000e620000000800 */
[----:B--2---:R-:W-:Y:S01]  /*58f0*/  FMUL.FTZ R24, R3, R24 ;  /* 0x0000001803187220 */ /* 0x004fe20000410000 */
[----:B------:R-:W-:-:S04]  /*5900*/  FMUL.FTZ R3, R118, -1.4426950216293334961 ;  /* 0xbfb8aa3b76037820 */ /* 0x000fc80000410000 */
[----:B------:R-:W-:Y:S02]  /*5910*/  F2FP.BF16.F32.PACK_AB R23, R25, R24 ;  /* 0x000000181917723e */ /* 0x000fe400000010ff */
[----:B------:R-:W2:Y:S01]  /*5920*/  MUFU.EX2 R21, R21 ;  /* 0x0000001500157308 */ /* 0x000ea20000000800 */
[----:B0-----:R-:W-:Y:S01]  /*5930*/  FADD.FTZ R16, R14, 1 ;  /* 0x3f8000000e107421 */ /* 0x001fe20000010000 */
[----:B------:R-:W-:-:S06]  /*5940*/  FMUL.FTZ R14, R123, -1.4426950216293334961 ;  /* 0xbfb8aa3b7b0e7820 */ /* 0x000fcc0000410000 */
[----:B------:R-:W0:Y:S01]  /*5950*/  MUFU.EX2 R8, R8 ;  /* 0x0000000800087308 */ /* 0x000e220000000800 */
[----:B-1----:R-:W-:Y:S01]  /*5960*/  FADD.FTZ R9, R7, 1 ;  /* 0x3f80000007097421 */ /* 0x002fe20000010000 */
[----:B------:R-:W-:-:S06]  /*5970*/  FMUL.FTZ R7, R131, -1.4426950216293334961 ;  /* 0xbfb8aa3b83077820 */ /* 0x000fcc0000410000 */
[----:B------:R-:W1:Y:S01]  /*5980*/  MUFU.RCP R164, R164 ;  /* 0x000000a400a47308 */ /* 0x000e620000001000 */
[----:B--2---:R-:W-:-:S07]  /*5990*/  FADD.FTZ R21, R21, 1 ;  /* 0x3f80000015157421 */ /* 0x004fce0000010000 */
[----:B------:R2:W4:Y:S01]  /*59a0*/  MUFU.RCP R163, R20 ;  /* 0x0000001400a37308 */ /* 0x0005220000001000 */
[----:B0-----:R-:W-:-:S07]  /*59b0*/  FADD.FTZ R8, R8, 1 ;  /* 0x3f80000008087421 */ /* 0x001fce0000010000 */
[----:B------:R-:W0:Y:S01]  /*59c0*/  MUFU.EX2 R33, R33 ;  /* 0x0000002100217308 */ /* 0x000e220000000800 */
[----:B-1----:R-:W-:Y:S01]  /*59d0*/  FMUL.FTZ R117, R117, R164 ;  /* 0x000000a475757220 */ /* 0x002fe20000410000 */
[----:B--2---:R-:W-:-:S06]  /*59e0*/  FMUL.FTZ R20, R138, -1.4426950216293334961 ;  /* 0xbfb8aa3b8a147820 */ /* 0x004fcc0000410000 */
[----:B------:R-:W1:Y:S01]  /*59f0*/  MUFU.EX2 R0, R0 ;  /* 0x0000000000007308 */ /* 0x000e620000000800 */
[----:B----4-:R-:W-:-:S07]  /*5a00*/  FMUL.FTZ R122, R122, R163 ;  /* 0x000000a37a7a7220 */ /* 0x010fce0000410000 */
[----:B------:R-:W2:Y:S01]  /*5a10*/  MUFU.EX2 R15, R15 ;  /* 0x0000000f000f7308 */ /* 0x000ea20000000800 */
[----:B0-----:R-:W-:Y:S01]  /*5a20*/  FADD.FTZ R13, R33, 1 ;  /* 0x3f800000210d7421 */ /* 0x001fe20000010000 */
[----:B------:R-:W-:-:S06]  /*5a30*/  FMUL.FTZ R33, R129, -1.4426950216293334961 ;  /* 0xbfb8aa3b81217820 */ /* 0x000fcc0000410000 */
[----:B------:R-:W0:Y:S01]  /*5a40*/  MUFU.EX2 R3, R3 ;  /* 0x0000000300037308 */ /* 0x000e220000000800 */
[----:B-1----:R-:W-:Y:S01]  /*5a50*/  FADD.FTZ R163, R0, 1 ;  /* 0x3f80000000a37421 */ /* 0x002fe20000010000 */
[----:B------:R-:W-:-:S06]  /*5a60*/  FMUL.FTZ R0, R139, -1.4426950216293334961 ;  /* 0xbfb8aa3b8b007820 */ /* 0x000fcc0000410000 */
[----:B------:R-:W1:Y:S01]  /*5a70*/  MUFU.EX2 R4, R4 ;  /* 0x0000000400047308 */ /* 0x000e620000000800 */
[----:B--2---:R-:W-:-:S07]  /*5a80*/  FADD.FTZ R15, R15, 1 ;  /* 0x3f8000000f0f7421 */ /* 0x004fce0000010000 */
[----:B------:R2:W4:Y:S01]  /*5a90*/  MUFU.RCP R164, R21 ;  /* 0x0000001500a47308 */ /* 0x0005220000001000 */
[----:B0-----:R-:W-:Y:S01]  /*5aa0*/  FADD.FTZ R5, R3, 1 ;  /* 0x3f80000003057421 */ /* 0x001fe20000010000 */
[----:B------:R-:W-:-:S06]  /*5ab0*/  FMUL.FTZ R3, R84, -1.4426950216293334961 ;  /* 0xbfb8aa3b54037820 */ /* 0x000fcc0000410000 */
[----:B------:R-:W0:Y:S01]  /*5ac0*/  MUFU.EX2 R14, R14 ;  /* 0x0000000e000e7308 */ /* 0x000e220000000800 */
[----:B-1----:R-:W-:Y:S01]  /*5ad0*/  FADD.FTZ R4, R4, 1 ;  /* 0x3f80000004047421 */ /* 0x002fe20000010000 */
[----:B--2---:R-:W-:-:S06]  /*5ae0*/  FMUL.FTZ R21, R87, -1.4426950216293334961 ;  /* 0xbfb8aa3b57157820 */ /* 0x004fcc0000410000 */
[----:B------:R-:W1:Y:S01]  /*5af0*/  MUFU.RCP R9, R9 ;  /* 0x0000000900097308 */ /* 0x000e620000001000 */
[----:B----4-:R-:W-:-:S05]  /*5b00*/  FMUL.FTZ R121, R121, R164 ;  /* 0x000000a479797220 */ /* 0x010fca0000410000 */
[----:B------:R-:W-:Y:S02]  /*5b10*/  F2FP.BF16.F32.PACK_AB R121, R121, R122 ;  /* 0x0000007a7979723e */ /* 0x000fe400000010ff */
[----:B------:R-:W2:Y:S01]  /*5b20*/  MUFU.RCP R8, R8 ;  /* 0x0000000800087308 */ /* 0x000ea20000001000 */
[----:B0-----:R-:W-:-:S07]  /*5b30*/  FADD.FTZ R164, R14, 1 ;  /* 0x3f8000000ea47421 */ /* 0x001fce0000010000 */
[----:B------:R-:W0:Y:S01]  /*5b40*/  MUFU.RCP R163, R163 ;  /* 0x000000a300a37308 */ /* 0x000e220000001000 */
[----:B-1----:R-:W-:Y:S01]  /*5b50*/  FMUL.FTZ R114, R114, R9 ;  /* 0x0000000972727220 */ /* 0x002fe20000410000 */
[----:B------:R-:W-:-:S04]  /*5b60*/  FMUL.FTZ R9, R133, -1.4426950216293334961 ;  /* 0xbfb8aa3b85097820 */ /* 0x000fc80000410000 */
[----:B------:R-:W-:Y:S02]  /*5b70*/  F2FP.BF16.F32.PACK_AB R113, R113, R114 ;  /* 0x000000727171723e */ /* 0x000fe400000010ff */
[----:B------:R-:W1:Y:S01]  /*5b80*/  MUFU.EX2 R12, R12 ;  /* 0x0000000c000c7308 */ /* 0x000e620000000800 */
[----:B--2---:R-:W-:Y:S01]  /*5b90*/  FMUL.FTZ R111, R111, R8 ;  /* 0x000000086f6f7220 */ /* 0x004fe20000410000 */
[----:B------:R-:W-:-:S04]  /*5ba0*/  FMUL.FTZ R8, R134, -1.4426950216293334961 ;  /* 0xbfb8aa3b86087820 */ /* 0x000fc80000410000 */
[----:B------:R-:W-:Y:S02]  /*5bb0*/  F2FP.BF16.F32.PACK_AB R112, R111, R112 ;  /* 0x000000706f70723e */ /* 0x000fe400000010ff */
[----:B------:R-:W2:Y:S01]  /*5bc0*/  MUFU.EX2 R10, R10 ;  /* 0x0000000a000a7308 */ /* 0x000ea20000000800 */
[----:B0-----:R-:W-:-:S07]  /*5bd0*/  FMUL.FTZ R124, R124, R163 ;  /* 0x000000a37c7c7220 */ /* 0x001fce0000410000 */
[----:B------:R-:W0:Y:S01]  /*5be0*/  MUFU.EX2 R33, R33 ;  /* 0x0000002100217308 */ /* 0x000e220000000800 */
[----:B-1----:R-:W-:-:S07]  /*5bf0*/  FADD.FTZ R165, R12, 1 ;  /* 0x3f8000000ca57421 */ /* 0x002fce0000010000 */
[----:B------:R-:W1:Y:S01]  /*5c00*/  MUFU.RCP R15, R15 ;  /* 0x0000000f000f7308 */ /* 0x000e620000001000 */
[----:B--2---:R-:W-:Y:S01]  /*5c10*/  FADD.FTZ R163, R10, 1 ;  /* 0x3f8000000aa37421 */ /* 0x004fe20000010000 */
[----:B------:R-:W-:-:S06]  /*5c20*/  FMUL.FTZ R10, R141, -1.4426950216293334961 ;  /* 0xbfb8aa3b8d0a7820 */ /* 0x000fcc0000410000 */
[----:B------:R-:W2:Y:S01]  /*5c30*/  MUFU.RCP R5, R5 ;  /* 0x0000000500057308 */ /* 0x000ea20000001000 */
[----:B0-----:R-:W-:-:S07]  /*5c40*/  FADD.FTZ R33, R33, 1 ;  /* 0x3f80000021217421 */ /* 0x001fce0000010000 */
[----:B------:R-:W0:Y:S01]  /*5c50*/  MUFU.RCP R13, R13 ;  /* 0x0000000d000d7308 */ /* 0x000e220000001000 */
[----:B-1----:R-:W-:-:S07]  /*5c60*/  FMUL.FTZ R126, R126, R15 ;  /* 0x0000000f7e7e7220 */ /* 0x002fce0000410000 */
[----:B------:R-:W1:Y:S01]  /*5c70*/  MUFU.RCP R4, R4 ;  /* 0x0000000400047308 */ /* 0x000e620000001000 */
[----:B--2---:R-:W-:Y:S01]  /*5c80*/  FMUL.FTZ R118, R118, R5 ;  /* 0x0000000576767220 */ /* 0x004fe20000410000 */
[----:B------:R-:W-:-:S04]  /*5c90*/  FMUL.FTZ R5, R85, -1.4426950216293334961 ;  /* 0xbfb8aa3b55057820 */ /* 0x000fc80000410000 */
[----:B------:R-:W-:Y:S02]  /*5ca0*/  F2FP.BF16.F32.PACK_AB R117, R117, R118 ;  /* 0x000000767575723e */ /* 0x000fe400000010ff */
[----:B------:R2:W4:Y:S01]  /*5cb0*/  MUFU.RCP R14, R164 ;  /* 0x000000a4000e7308 */ /* 0x0005220000001000 */
[----:B0-----:R-:W-:-:S05]  /*5cc0*/  FMUL.FTZ R110, R110, R13 ;  /* 0x0000000d6e6e7220 */ /* 0x001fca0000410000 */
[----:B------:R-:W-:Y:S02]  /*5cd0*/  F2FP.BF16.F32.PACK_AB R109, R109, R110 ;  /* 0x0000006e6d6d723e */ /* 0x000fe400000010ff */
[----:B------:R-:W-:Y:S01]  /*5ce0*/  MUFU.EX2 R18, R18 ;  /* 0x0000001200127308 */ /* 0x000fe20000000800 */
[----:B--2---:R-:W-:Y:S01]  /*5cf0*/  FMUL.FTZ R164, R140, -1.4426950216293334961 ;  /* 0xbfb8aa3b8ca47820 */ /* 0x004fe20000410000 */
[----:B-1----:R-:W-:Y:S01]  /*5d00*/  FMUL.FTZ R115, R115, R4 ;  /* 0x0000000473737220 */ /* 0x002fe20000410000 */
[----:B------:R-:W-:-:S04]  /*5d10*/  FMUL.FTZ R4, R136, -1.4426950216293334961 ;  /* 0xbfb8aa3b88047820 */ /* 0x000fc80000410000 */
[----:B------:R-:W-:Y:S01]  /*5d20*/  F2FP.BF16.F32.PACK_AB R116, R115, R116 ;  /* 0x000000747374723e */ /* 0x000fe200000010ff */
[----:B------:R-:W0:Y:S01]  /*5d30*/  MUFU.EX2 R9, R9 ;  /* 0x0000000900097308 */ /* 0x000e220000000800 */
[----:B----4-:R-:W-:Y:S01]  /*5d40*/  FMUL.FTZ R123, R123, R14 ;  /* 0x0000000e7b7b7220 */ /* 0x010fe20000410000 */
[----:B------:R-:W-:-:S04]  /*5d50*/  FMUL.FTZ R14, R88, -1.4426950216293334961 ;  /* 0xbfb8aa3b580e7820 */ /* 0x000fc80000410000 */
[----:B------:R-:W-:Y:S02]  /*5d60*/  F2FP.BF16.F32.PACK_AB R124, R123, R124 ;  /* 0x0000007c7b7c723e */ /* 0x000fe400000010ff */
[----:B------:R-:W1:Y:S08]  /*5d70*/  MUFU.EX2 R19, R19 ;  /* 0x0000001300137308 */ /* 0x000e700000000800 */
[----:B------:R-:W2:Y:S01]  /*5d80*/  MUFU.EX2 R8, R8 ;  /* 0x0000000800087308 */ /* 0x000ea20000000800 */
[----:B0-----:R-:W-:-:S07]  /*5d90*/  FADD.FTZ R9, R9, 1 ;  /* 0x3f80000009097421 */ /* 0x001fce0000010000 */
[----:B------:R-:W0:Y:S01]  /*5da0*/  MUFU.EX2 R15, R164 ;  /* 0x000000a4000f7308 */ /* 0x000e220000000800 */
[----:B-1----:R-:W-:-:S07]  /*5db0*/  FADD.FTZ R19, R19, 1 ;  /* 0x3f80000013137421 */ /* 0x002fce0000010000 */
[----:B------:R1:W4:Y:S01]  /*5dc0*/  MUFU.RCP R12, R165 ;  /* 0x000000a5000c7308 */ /* 0x0003220000001000 */
[----:B--2---:R-:W-:-:S07]  /*5dd0*/  FADD.FTZ R8, R8, 1 ;  /* 0x3f80000008087421 */ /* 0x004fce0000010000 */
[----:B------:R2:W5:Y:S01]  /*5de0*/  MUFU.RCP R164, R33 ;  /* 0x0000002100a47308 */ /* 0x0005620000001000 */
[----:B-1----:R-:W-:Y:S01]  /*5df0*/  FMUL.FTZ R165, R130, -1.4426950216293334961 ;  /* 0xbfb8aa3b82a57820 */ /* 0x002fe20000410000 */
[----:B0-----:R-:W-:-:S06]  /*5e00*/  FADD.FTZ R15, R15, 1 ;  /* 0x3f8000000f0f7421 */ /* 0x001fcc0000010000 */
[----:B------:R-:W0:Y:S01]  /*5e10*/  MUFU.RCP R163, R163 ;  /* 0x000000a300a37308 */ /* 0x000e220000001000 */
[----:B----4-:R-:W-:Y:S01]  /*5e20*/  FMUL.FTZ R107, R107, R12 ;  /* 0x0000000c6b6b7220 */ /* 0x010fe20000410000 */
[----:B------:R-:W-:Y:S01]  /*5e30*/  FMUL.FTZ R12, R127, -1.4426950216293334961 ;  /* 0xbfb8aa3b7f0c7820 */ /* 0x000fe20000410000 */
[----:B--2---:R-:W-:-:S03]  /*5e40*/  FMUL.FTZ R33, R91, -1.4426950216293334961 ;  /* 0xbfb8aa3b5b217820 */ /* 0x004fc60000410000 */
[----:B------:R-:W-:Y:S02]  /*5e50*/  F2FP.BF16.F32.PACK_AB R108, R107, R108 ;  /* 0x0000006c6b6c723e */ /* 0x000fe400000010ff */
[----:B------:R-:W1:Y:S01]  /*5e60*/  MUFU.RCP R16, R16 ;  /* 0x0000001000107308 */ /* 0x000e620000001000 */
[----:B-----5:R-:W-:-:S07]  /*5e70*/  FMUL.FTZ R129, R129, R164 ;  /* 0x000000a481817220 */ /* 0x020fce0000410000 */
[----:B------:R2:W4:Y:S01]  /*5e80*/  MUFU.EX2 R13, R165 ;  /* 0x000000a5000d7308 */ /* 0x0005220000000800 */
[----:B0-----:R-:W-:-:S07]  /*5e90*/  FMUL.FTZ R128, R128, R163 ;  /* 0x000000a380807220 */ /* 0x001fce0000410000 */
[----:B------:R-:W0:Y:S01]  /*5ea0*/  MUFU.EX2 R5, R5 ;  /* 0x0000000500057308 */ /* 0x000e220000000800 */
[----:B--2---:R-:W-:Y:S01]  /*5eb0*/  FADD.FTZ R165, R18, 1 ;  /* 0x3f80000012a57421 */ /* 0x004fe20000010000 */
[----:B-1----:R-:W-:Y:S01]  /*5ec0*/  FMUL.FTZ R69, R69, R16 ;  /* 0x0000001045457220 */ /* 0x002fe20000410000 */
[----:B------:R-:W-:Y:S01]  /*5ed0*/  FMUL.FTZ R16, R125, -1.4426950216293334961 ;  /* 0xbfb8aa3b7d107820 */ /* 0x000fe20000410000 */
[----:B------:R-:W-:-:S03]  /*5ee0*/  FMUL.FTZ R18, R137, -1.4426950216293334961 ;  /* 0xbfb8aa3b89127820 */ /* 0x000fc60000410000 */
[----:B------:R-:W-:Y:S01]  /*5ef0*/  F2FP.BF16.F32.PACK_AB R69, R69, R106 ;  /* 0x0000006a4545723e */ /* 0x000fe200000010ff */
[----:B------:R-:W1:Y:S01]  /*5f00*/  MUFU.EX2 R4, R4 ;  /* 0x0000000400047308 */ /* 0x000e620000000800 */
[----:B----4-:R-:W-:-:S07]  /*5f10*/  FADD.FTZ R13, R13, 1 ;  /* 0x3f8000000d0d7421 */ /* 0x010fce0000010000 */
[----:B------:R-:W2:Y:S01]  /*5f20*/  MUFU.RCP R165, R165 ;  /* 0x000000a500a57308 */ /* 0x000ea20000001000 */
[----:B0-----:R-:W-:-:S07]  /*5f30*/  FADD.FTZ R5, R5, 1 ;  /* 0x3f80000005057421 */ /* 0x001fce0000010000 */
[----:B------:R0:W4:Y:S01]  /*5f40*/  MUFU.RCP R164, R9 ;  /* 0x0000000900a47308 */ /* 0x0001220000001000 */
[----:B-1----:R-:W-:-:S07]  /*5f50*/  FADD.FTZ R4, R4, 1 ;  /* 0x3f80000004047421 */ /* 0x002fce0000010000 */
[----:B------:R1:W5:Y:S01]  /*5f60*/  MUFU.RCP R163, R8 ;  /* 0x0000000800a37308 */ /* 0x0003620000001000 */
[----:B--2---:R-:W-:Y:S01]  /*5f70*/  FMUL.FTZ R120, R120, R165 ;  /* 0x000000a578787220 */ /* 0x004fe20000410000 */
[----:B------:R-:W-:Y:S01]  /*5f80*/  FMUL.FTZ R165, R86, -1.4426950216293334961 ;  /* 0xbfb8aa3b56a57820 */ /* 0x000fe20000410000 */
[----:B0-----:R-:W-:-:S05]  /*5f90*/  FMUL.FTZ R9, R93, -1.4426950216293334961 ;  /* 0xbfb8aa3b5d097820 */ /* 0x001fca0000410000 */
[----:B------:R-:W0:Y:S01]  /*5fa0*/  MUFU.RCP R19, R19 ;  /* 0x0000001300137308 */ /* 0x000e220000001000 */
[----:B----4-:R-:W-:Y:S01]  /*5fb0*/  FMUL.FTZ R133, R133, R164 ;  /* 0x000000a485857220 */ /* 0x010fe20000410000 */
[----:B-1----:R-:W-:-:S06]  /*5fc0*/  FMUL.FTZ R8, R144, -1.4426950216293334961 ;  /* 0xbfb8aa3b90087820 */ /* 0x002fcc0000410000 */
[----:B------:R-:W-:Y:S01]  /*5fd0*/  MUFU.EX2 R12, R12 ;  /* 0x0000000c000c7308 */ /* 0x000fe20000000800 */
[----:B-----5:R-:W-:-:S05]  /*5fe0*/  FMUL.FTZ R134, R134, R163 ;  /* 0x000000a386867220 */ /* 0x020fca0000410000 */
[----:B------:R-:W-:Y:S02]  /*5ff0*/  F2FP.BF16.F32.PACK_AB R133, R133, R134 ;  /* 0x000000868585723e */ /* 0x000fe400000010ff */
[----:B------:R-:W-:Y:S01]  /*6000*/  MUFU.EX2 R6, R6 ;  /* 0x0000000600067308 */ /* 0x000fe20000000800 */
[----:B0-----:R-:W-:-:S05]  /*6010*/  FMUL.FTZ R119, R119, R19 ;  /* 0x0000001377777220 */ /* 0x001fca0000410000 */
[----:B------:R-:W-:Y:S02]  /*6020*/  F2FP.BF16.F32.PACK_AB R120, R119, R120 ;  /* 0x000000787778723e */ /* 0x000fe400000010ff */
[----:B------:R-:W0:Y:S08]  /*6030*/  MUFU.EX2 R7, R7 ;  /* 0x0000000700077308 */ /* 0x000e300000000800 */
        /* <DEDUP_REMOVED lines=8> */
[----:B0-----:R-:W-:Y:S01]  /*60c0*/  FADD.FTZ R20, R20, 1 ;  /* 0x3f80000014147421 */ /* 0x001fe20000010000 */
[----:B-1----:R-:W-:-:S06]  /*60d0*/  FMUL.FTZ R5, R95, -1.4426950216293334961 ;  /* 0xbfb8aa3b5f057820 */ /* 0x002fcc0000410000 */
[----:B------:R0:W1:Y:S01]  /*60e0*/  MUFU.EX2 R19, R165 ;  /* 0x000000a500137308 */ /* 0x0000620000000800 */
[----:B----4-:R-:W-:Y:S01]  /*60f0*/  FMUL.FTZ R85, R85, R164 ;  /* 0x000000a455557220 */ /* 0x010fe20000410000 */
[----:B--2---:R-:W-:-:S06]  /*6100*/  FMUL.FTZ R4, R146, -1.4426950216293334961 ;  /* 0xbfb8aa3b92047820 */ /* 0x004fcc0000410000 */
[----:B------:R-:W-:Y:S01]  /*6110*/  MUFU.EX2 R2, R2 ;  /* 0x0000000200027308 */ /* 0x000fe20000000800 */
[----:B0-----:R-:W-:Y:S01]  /*6120*/  FADD.FTZ R165, R12, 1 ;  /* 0x3f8000000ca57421 */ /* 0x001fe20000010000 */
[----:B-----5:R-:W-:-:S05]  /*6130*/  FMUL.FTZ R136, R136, R163 ;  /* 0x000000a388887220 */ /* 0x020fca0000410000 */
[----:B------:R-:W-:Y:S01]  /*6140*/  F2FP.BF16.F32.PACK_AB R85, R85, R136 ;  /* 0x000000885555723e */ /* 0x000fe200000010ff */
[----:B------:R0:W2:Y:S01]  /*6150*/  MUFU.RCP R12, R165 ;  /* 0x000000a5000c7308 */ /* 0x0000a20000001000 */
[----:B-1----:R-:W-:-:S07]  /*6160*/  FADD.FTZ R19, R19, 1 ;  /* 0x3f80000013137421 */ /* 0x002fce0000010000 */
[----:B------:R1:W4:Y:S01]  /*6170*/  MUFU.RCP R164, R21 ;  /* 0x0000001500a47308 */ /* 0x0003220000001000 */
[----:B0-----:R-:W-:Y:S01]  /*6180*/  FADD.FTZ R165, R6, 1 ;  /* 0x3f80000006a57421 */ /* 0x001fe20000010000 */
[----:B------:R-:W-:-:S06]  /*6190*/  FMUL.FTZ R6, R143, -1.4426950216293334961 ;  /* 0xbfb8aa3b8f067820 */ /* 0x000fcc0000410000 */
[----:B------:R-:W0:Y:S01]  /*61a0*/  MUFU.RCP R165, R165 ;  /* 0x000000a500a57308 */ /* 0x000e220000001000 */
[----:B--2---:R-:W-:Y:S01]  /*61b0*/  FMUL.FTZ R127, R127, R12 ;  /* 0x0000000c7f7f7220 */ /* 0x004fe20000410000 */
[----:B------:R-:W-:Y:S01]  /*61c0*/  FMUL.FTZ R12, R90, -1.4426950216293334961 ;  /* 0xbfb8aa3b5a0c7820 */ /* 0x000fe20000410000 */
[----:B-1----:R-:W-:-:S03]  /*61d0*/  FMUL.FTZ R21, R97, -1.4426950216293334961 ;  /* 0xbfb8aa3b61157820 */ /* 0x002fc60000410000 */
[----:B------:R-:W-:Y:S02]  /*61e0*/  F2FP.BF16.F32.PACK_AB R128, R127, R128 ;  /* 0x000000807f80723e */ /* 0x000fe400000010ff */
[----:B------:R-:W1:Y:S01]  /*61f0*/  MUFU.EX2 R3, R3 ;  /* 0x0000000300037308 */ /* 0x000e620000000800 */
[----:B----4-:R-:W-:-:S07]  /*6200*/  FMUL.FTZ R87, R87, R164 ;  /* 0x000000a457577220 */ /* 0x010fce0000410000 */
[----:B------:R-:W2:Y:S01]  /*6210*/  MUFU.EX2 R0, R0 ;  /* 0x0000000000007308 */ /* 0x000ea20000000800 */
[----:B0-----:R-:W-:Y:S01]  /*6220*/  FMUL.FTZ R132, R132, R165 ;  /* 0x000000a584847220 */ /* 0x001fe20000410000 */
[----:B------:R-:W-:-:S06]  /*6230*/  FADD.FTZ R165, R2, 1 ;  /* 0x3f80000002a57421 */ /* 0x000fcc0000010000 */
[----:B------:R-:W0:Y:S01]  /*6240*/  MUFU.RCP R7, R7 ;  /* 0x0000000700077308 */ /* 0x000e220000001000 */
[----:B-1----:R-:W-:-:S07]  /*6250*/  FADD.FTZ R3, R3, 1 ;  /* 0x3f80000003037421 */ /* 0x002fce0000010000 */
[----:B------:R1:W4:Y:S01]  /*6260*/  MUFU.RCP R163, R20 ;  /* 0x0000001400a37308 */ /* 0x0003220000001000 */
[----:B--2---:R-:W-:-:S07]  /*6270*/  FADD.FTZ R164, R0, 1 ;  /* 0x3f80000000a47421 */ /* 0x004fce0000010000 */
[----:B------:R-:W2:Y:S01]  /*6280*/  MUFU.EX2 R14, R14 ;  /* 0x0000000e000e7308 */ /* 0x000ea20000000800 */
[----:B0-----:R-:W-:Y:S01]  /*6290*/  FMUL.FTZ R131, R131, R7 ;  /* 0x0000000783837220 */ /* 0x001fe20000410000 */
[----:B------:R-:W-:Y:S01]  /*62a0*/  FMUL.FTZ R7, R92, -1.4426950216293334961 ;  /* 0xbfb8aa3b5c077820 */ /* 0x000fe20000410000 */
[----:B-1----:R-:W-:-:S03]  /*62b0*/  FMUL.FTZ R20, R148, -1.4426950216293334961 ;  /* 0xbfb8aa3b94147820 */ /* 0x002fc60000410000 */
[----:B------:R-:W-:Y:S02]  /*62c0*/  F2FP.BF16.F32.PACK_AB R132, R131, R132 ;  /* 0x000000848384723e */ /* 0x000fe400000010ff */
[----:B------:R-:W-:Y:S01]  /*62d0*/  MUFU.EX2 R18, R18 ;  /* 0x0000001200127308 */ /* 0x000fe20000000800 */
[----:B----4-:R-:W-:-:S05]  /*62e0*/  FMUL.FTZ R138, R138, R163 ;  /* 0x000000a38a8a7220 */ /* 0x010fca0000410000 */
[----:B------:R-:W-:Y:S02]  /*62f0*/  F2FP.BF16.F32.PACK_AB R87, R87, R138 ;  /* 0x0000008a5757723e */ /* 0x000fe400000010ff */
[----:B------:R-:W0:Y:S01]  /*6300*/  MUFU.RCP R16, R16 ;  /* 0x0000001000107308 */ /* 0x000e220000001000 */
[----:B--2---:R-:W-:Y:S01]  /*6310*/  FADD.FTZ R163, R14, 1 ;  /* 0x3f8000000ea37421 */ /* 0x004fe20000010000 */
[----:B------:R-:W-:-:S06]  /*6320*/  FMUL.FTZ R14, R98, -1.4426950216293334961 ;  /* 0xbfb8aa3b620e7820 */ /* 0x000fcc0000410000 */
[----:B------:R-:W1:Y:S08]  /*6330*/  MUFU.RCP R13, R13 ;  /* 0x0000000d000d7308 */ /* 0x000e700000001000 */
[----:B------:R-:W2:Y:S01]  /*6340*/  MUFU.EX2 R33, R33 ;  /* 0x0000002100217308 */ /* 0x000ea20000000800 */
[----:B0-----:R-:W-:Y:S01]  /*6350*/  FMUL.FTZ R125, R125, R16 ;  /* 0x000000107d7d7220 */ /* 0x001fe20000410000 */
[----:B------:R-:W-:-:S04]  /*6360*/  FMUL.FTZ R16, R89, -1.4426950216293334961 ;  /* 0xbfb8aa3b59107820 */ /* 0x000fc80000410000 */
[----:B------:R-:W-:Y:S02]  /*6370*/  F2FP.BF16.F32.PACK_AB R125, R125, R126 ;  /* 0x0000007e7d7d723e */ /* 0x000fe400000010ff */
[----:B------:R-:W0:Y:S01]  /*6380*/  MUFU.RCP R15, R15 ;  /* 0x0000000f000f7308 */ /* 0x000e220000001000 */
[----:B-1----:R-:W-:Y:S01]  /*6390*/  FMUL.FTZ R130, R130, R13 ;  /* 0x0000000d82827220 */ /* 0x002fe20000410000 */
[----:B------:R-:W-:-:S04]  /*63a0*/  FMUL.FTZ R13, R142, -1.4426950216293334961 ;  /* 0xbfb8aa3b8e0d7820 */ /* 0x000fc80000410000 */
[----:B------:R-:W-:Y:S02]  /*63b0*/  F2FP.BF16.F32.PACK_AB R129, R129, R130 ;  /* 0x000000828181723e */ /* 0x000fe400000010ff */
[----:B------:R1:W4:Y:S01]  /*63c0*/  MUFU.RCP R2, R165 ;  /* 0x000000a500027308 */ /* 0x0003220000001000 */
[----:B--2---:R-:W-:-:S07]  /*63d0*/  FADD.FTZ R33, R33, 1 ;  /* 0x3f80000021217421 */ /* 0x004fce0000010000 */
[----:B------:R-:W2:Y:S01]  /*63e0*/  MUFU.RCP R19, R19 ;  /* 0x0000001300137308 */ /* 0x000ea20000001000 */
[----:B-1----:R-:W-:Y:S01]  /*63f0*/  FADD.FTZ R165, R18, 1 ;  /* 0x3f80000012a57421 */ /* 0x002fe20000010000 */
[----:B0-----:R-:W-:-:S06]  /*6400*/  FMUL.FTZ R140, R140, R15 ;  /* 0x0000000f8c8c7220 */ /* 0x001fcc0000410000 */
[----:B------:R0:W1:Y:S01]  /*6410*/  MUFU.RCP R0, R164 ;  /* 0x000000a400007308 */ /* 0x0000620000001000 */
[----:B----4-:R-:W-:Y:S01]  /*6420*/  FMUL.FTZ R135, R135, R2 ;  /* 0x0000000287877220 */ /* 0x010fe20000410000 */
[----:B------:R-:W-:-:S06]  /*6430*/  FMUL.FTZ R2, R145, -1.4426950216293334961 ;  /* 0xbfb8aa3b91027820 */ /* 0x000fcc0000410000 */
[----:B------:R-:W-:Y:S01]  /*6440*/  MUFU.EX2 R10, R10 ;  /* 0x0000000a000a7308 */ /* 0x000fe20000000800 */
[----:B0-----:R-:W-:Y:S01]  /*6450*/  FMUL.FTZ R164, R150, -1.4426950216293334961 ;  /* 0xbfb8aa3b96a47820 */ /* 0x001fe20000410000 */
[----:B--2---:R-:W-:-:S06]  /*6460*/  FMUL.FTZ R86, R86, R19 ;  /* 0x0000001356567220 */ /* 0x004fcc0000410000 */
[----:B------:R-:W0:Y:S01]  /*6470*/  MUFU.RCP R3, R3 ;  /* 0x0000000300037308 */ /* 0x000e220000001000 */
[----:B-1----:R-:W-:Y:S01]  /*6480*/  FMUL.FTZ R139, R139, R0 ;  /* 0x000000008b8b7220 */ /* 0x002fe20000410000 */
[----:B------:R-:W-:-:S06]  /*6490*/  FMUL.FTZ R0, R149, -1.4426950216293334961 ;  /* 0xbfb8aa3b95007820 */ /* 0x000fcc0000410000 */
[----:B------:R1:W2:Y:S08]  /*64a0*/  MUFU.RCP R18, R165 ;  /* 0x000000a500127308 */ /* 0x0002b00000001000 */
[----:B------:R-:W4:Y:S01]  /*64b0*/  MUFU.EX2 R7, R7 ;  /* 0x0000000700077308 */ /* 0x000f220000000800 */
[----:B-1----:R-:W-:Y:S01]  /*64c0*/  FMUL.FTZ R165, R96, -1.4426950216293334961 ;  /* 0xbfb8aa3b60a57820 */ /* 0x002fe20000410000 */
[----:B0-----:R-:W-:Y:S01]  /*64d0*/  FMUL.FTZ R84, R84, R3 ;  /* 0x0000000354547220 */ /* 0x001fe20000410000 */
[----:B------:R-:W-:-:S04]  /*64e0*/  FMUL.FTZ R3, R94, -1.4426950216293334961 ;  /* 0xbfb8aa3b5e037820 */ /* 0x000fc80000410000 */
[----:B------:R-:W-:Y:S01]  /*64f0*/  F2FP.BF16.F32.PACK_AB R84, R84, R135 ;  /* 0x000000875454723e */ /* 0x000fe200000010ff */
[----:B------:R-:W0:Y:S01]  /*6500*/  MUFU.EX2 R9, R9 ;  /* 0x0000000900097308 */ /* 0x000e220000000800 */
[----:B--2---:R-:W-:Y:S01]  /*6510*/  FMUL.FTZ R137, R137, R18 ;  /* 0x0000001289897220 */ /* 0x004fe20000410000 */
[----:B------:R-:W-:-:S04]  /*6520*/  FMUL.FTZ R18, R147, -1.4426950216293334961 ;  /* 0xbfb8aa3b93127820 */ /* 0x000fc80000410000 */
[----:B------:R-:W-:Y:S02]  /*6530*/  F2FP.BF16.F32.PACK_AB R86, R86, R137 ;  /* 0x000000895656723e */ /* 0x000fe400000010ff */
[----:B------:R-:W1:Y:S01]  /*6540*/  MUFU.RCP R163, R163 ;  /* 0x000000a300a37308 */ /* 0x000e620000001000 */
[----:B----4-:R-:W-:-:S07]  /*6550*/  FADD.FTZ R7, R7, 1 ;  /* 0x3f80000007077421 */ /* 0x010fce0000010000 */
[----:B------:R-:W2:Y:S01]  /*6560*/  MUFU.EX2 R12, R12 ;  /* 0x0000000c000c7308 */ /* 0x000ea20000000800 */
[----:B0-----:R-:W-:-:S07]  /*6570*/  FADD.FTZ R9, R9, 1 ;  /* 0x3f80000009097421 */ /* 0x001fce0000010000 */
[----:B------:R-:W0:Y:S01]  /*6580*/  MUFU.EX2 R16, R16 ;  /* 0x0000001000107308 */ /* 0x000e220000000800 */
[----:B-1----:R-:W-:-:S05]  /*6590*/  FMUL.FTZ R88, R88, R163 ;  /* 0x000000a358587220 */ /* 0x002fca0000410000 */
[----:B------:R-:W-:Y:S02]  /*65a0*/  F2FP.BF16.F32.PACK_AB R88, R88, R139 ;  /* 0x0000008b5858723e */ /* 0x000fe400000010ff */
[----:B------:R-:W1:Y:S01]  /*65b0*/  MUFU.EX2 R13, R13 ;  /* 0x0000000d000d7308 */ /* 0x000e620000000800 */
[----:B--2---:R-:W-:Y:S01]  /*65c0*/  FADD.FTZ R163, R12, 1 ;  /* 0x3f8000000ca37421 */ /* 0x004fe20000010000 */
[----:B------:R-:W-:-:S06]  /*65d0*/  FMUL.FTZ R12, R151, -1.4426950216293334961 ;  /* 0xbfb8aa3b970c7820 */ /* 0x000fcc0000410000 */
[----:B------:R-:W-:Y:S01]  /*65e0*/  MUFU.EX2 R6, R6 ;  /* 0x0000000600067308 */ /* 0x000fe20000000800 */
[----:B0-----:R-:W-:-:S07]  /*65f0*/  FADD.FTZ R16, R16, 1 ;  /* 0x3f80000010107421 */ /* 0x001fce0000010000 */
[----:B------:R-:W0:Y:S01]  /*6600*/  MUFU.EX2 R15, R164 ;  /* 0x000000a4000f7308 */ /* 0x000e220000000800 */
[----:B-1----:R-:W-:-:S07]  /*6610*/  FADD.FTZ R13, R13, 1 ;  /* 0x3f8000000d0d7421 */ /* 0x002fce0000010000 */
[----:B------:R1:W2:Y:S08]  /*6620*/  MUFU.RCP R164, R33 ;  /* 0x0000002100a47308 */ /* 0x0002b00000001000 */
[----:B------:R4:W-:Y:S01]  /*6630*/  MUFU.EX2 R19, R165 ;  /* 0x000000a500137308 */ /* 0x0009e20000000800 */
[----:B-1----:R-:W-:Y:S01]  /*6640*/  FMUL.FTZ R33, R101, -1.4426950216293334961 ;  /* 0xbfb8aa3b65217820 */ /* 0x002fe20000410000 */
[----:B0-----:R-:W-:-:S06]  /*6650*/  FADD.FTZ R15, R15, 1 ;  /* 0x3f8000000f0f7421 */ /* 0x001fcc0000010000 */
[----:B------:R-:W0:Y:S01]  /*6660*/  MUFU.EX2 R8, R8 ;  /* 0x0000000800087308 */ /* 0x000e220000000800 */
[----:B----4-:R-:W-:Y:S01]  /*6670*/  FADD.FTZ R165, R10, 1 ;  /* 0x3f8000000aa57421 */ /* 0x010fe20000010000 */
[----:B--2---:R-:W-:-:S06]  /*6680*/  FMUL.FTZ R91, R91, R164 ;  /* 0x000000a45b5b7220 */ /* 0x004fcc0000410000 */
[----:B------:R1:W2:Y:S08]  /*6690*/  MUFU.RCP R10, R165 ;  /* 0x000000a5000a7308 */ /* 0x0002b00000001000 */
[----:B------:R4:W5:Y:S01]  /*66a0*/  MUFU.RCP R164, R9 ;  /* 0x0000000900a47308 */ /* 0x0009620000001000 */
[----:B-1----:R-:W-:Y:S01]  /*66b0*/  FADD.FTZ R165, R6, 1 ;  /* 0x3f80000006a57421 */ /* 0x002fe20000010000 */
[----:B0-----:R-:W-:-:S06]  /*66c0*/  FADD.FTZ R8, R8, 1 ;  /* 0x3f80000008087421 */ /* 0x001fcc0000010000 */
[----:B------:R-:W-:Y:S01]  /*66d0*/  MUFU.EX2 R2, R2 ;  /* 0x0000000200027308 */ /* 0x000fe20000000800 */
[----:B--2---:R-:W-:Y:S01]  /*66e0*/  FMUL.FTZ R141, R141, R10 ;  /* 0x0000000a8d8d7220 */ /* 0x004fe20000410000 */
[----:B------:R-:W-:Y:S01]  /*66f0*/  FMUL.FTZ R10, R100, -1.4426950216293334961 ;  /* 0xbfb8aa3b640a7820 */ /* 0x000fe20000410000 */
[----:B----4-:R-:W-:-:S05]  /*6700*/  FMUL.FTZ R9, R158, -1.4426950216293334961 ;  /* 0xbfb8aa3b9e097820 */ /* 0x010fca0000410000 */
[----:B------:R-:W0:Y:S01]  /*6710*/  MUFU.EX2 R3, R3 ;  /* 0x0000000300037308 */ /* 0x000e220000000800 */
[----:B-----5:R-:W-:-:S07]  /*6720*/  FMUL.FTZ R93, R93, R164 ;  /* 0x000000a45d5d7220 */ /* 0x020fce0000410000 */
[----:B------:R-:W1:Y:S08]  /*6730*/  MUFU.EX2 R5, R5 ;  /* 0x0000000500057308 */ /* 0x000e700000000800 */
[----:B------:R-:W2:Y:S01]  /*6740*/  MUFU.EX2 R18, R18 ;  /* 0x0000001200127308 */ /* 0x000ea20000000800 */
[----:B0-----:R-:W-:-:S07]  /*6750*/  FADD.FTZ R164, R3, 1 ;  /* 0x3f80000003a47421 */ /* 0x001fce0000010000 */
[----:B------:R0:W4:Y:S08]  /*6760*/  MUFU.RCP R6, R165 ;  /* 0x000000a500067308 */ /* 0x0001300000001000 */
[----:B------:R-:W5:Y:S01]  /*6770*/  MUFU.RCP R7, R7 ;  /* 0x0000000700077308 */ /* 0x000f620000001000 */
[----:B0-----:R-:W-:Y:S01]  /*6780*/  FADD.FTZ R165, R2, 1 ;  /* 0x3f80000002a57421 */ /* 0x001fe20000010000 */
[----:B-1----:R-:W-:Y:S01]  /*6790*/  FADD.FTZ R2, R5, 1 ;  /* 0x3f80000005027421 */ /* 0x002fe20000010000 */
[----:B--2---:R-:W-:-:S05]  /*67a0*/  FADD.FTZ R3, R18, 1 ;  /* 0x3f80000012037421 */ /* 0x004fca0000010000 */
[----:B------:R-:W0:Y:S01]  /*67b0*/  MUFU.RCP R163, R163 ;  /* 0x000000a300a37308 */ /* 0x000e220000001000 */
[----:B----4-:R-:W-:Y:S01]  /*67c0*/  FMUL.FTZ R143, R143, R6 ;  /* 0x000000068f8f7220 */ /* 0x010fe20000410000 */
[----:B------:R-:W-:-:S06]  /*67d0*/  FMUL.FTZ R6, R155, -1.4426950216293334961 ;  /* 0xbfb8aa3b9b067820 */ /* 0x000fcc0000410000 */
[----:B------:R-:W1:Y:S01]  /*67e0*/  MUFU.RCP R16, R16 ;  /* 0x0000001000107308 */ /* 0x000e620000001000 */
[----:B-----5:R-:W-:Y:S01]  /*67f0*/  FMUL.FTZ R92, R92, R7 ;  /* 0x000000075c5c7220 */ /* 0x020fe20000410000 */
[----:B------:R-:W-:-:S04]  /*6800*/  FMUL.FTZ R7, R102, -1.4426950216293334961 ;  /* 0xbfb8aa3b66077820 */ /* 0x000fc80000410000 */
[----:B------:R-:W-:Y:S02]  /*6810*/  F2FP.BF16.F32.PACK_AB R92, R92, R143 ;  /* 0x0000008f5c5c723e */ /* 0x000fe400000010ff */
[----:B------:R-:W2:Y:S01]  /*6820*/  MUFU.RCP R13, R13 ;  /* 0x0000000d000d7308 */ /* 0x000ea20000001000 */
[----:B0-----:R-:W-:-:S05]  /*6830*/  FMUL.FTZ R90, R90, R163 ;  /* 0x000000a35a5a7220 */ /* 0x001fca0000410000 */
[----:B------:R-:W-:Y:S02]  /*6840*/  F2FP.BF16.F32.PACK_AB R90, R90, R141 ;  /* 0x0000008d5a5a723e */ /* 0x000fe400000010ff */
[----:B------:R0:W4:Y:S01]  /*6850*/  MUFU.RCP R163, R8 ;  /* 0x0000000800a37308 */ /* 0x0001220000001000 */
[----:B-1----:R-:W-:Y:S01]  /*6860*/  FMUL.FTZ R89, R89, R16 ;  /* 0x0000001059597220 */ /* 0x002fe20000410000 */
[----:B------:R-:W-:-:S04]  /*6870*/  FMUL.FTZ R16, R99, -1.4426950216293334961 ;  /* 0xbfb8aa3b63107820 */ /* 0x000fc80000410000 */
[----:B------:R-:W-:Y:S02]  /*6880*/  F2FP.BF16.F32.PACK_AB R89, R89, R140 ;  /* 0x0000008c5959723e */ /* 0x000fe400000010ff */
[----:B------:R-:W1:Y:S01]  /*6890*/  MUFU.RCP R2, R2 ;  /* 0x0000000200027308 */ /* 0x000e620000001000 */
[----:B--2---:R-:W-:Y:S01]  /*68a0*/  FMUL.FTZ R142, R142, R13 ;  /* 0x0000000d8e8e7220 */ /* 0x004fe20000410000 */
[----:B------:R-:W-:Y:S01]  /*68b0*/  FMUL.FTZ R13, R154, -1.4426950216293334961 ;  /* 0xbfb8aa3b9a0d7820 */ /* 0x000fe20000410000 */
[----:B0-----:R-:W-:-:S03]  /*68c0*/  FMUL.FTZ R8, R156, -1.4426950216293334961 ;  /* 0xbfb8aa3b9c087820 */ /* 0x001fc60000410000 */
[----:B------:R-:W-:Y:S02]  /*68d0*/  F2FP.BF16.F32.PACK_AB R91, R91, R142 ;  /* 0x0000008e5b5b723e */ /* 0x000fe400000010ff */
[----:B------:R-:W0:Y:S01]  /*68e0*/  MUFU.RCP R3, R3 ;  /* 0x0000000300037308 */ /* 0x000e220000001000 */
[----:B----4-:R-:W-:-:S05]  /*68f0*/  FMUL.FTZ R144, R144, R163 ;  /* 0x000000a390907220 */ /* 0x010fca0000410000 */
[----:B------:R-:W-:Y:S02]  /*6900*/  F2FP.BF16.F32.PACK_AB R93, R93, R144 ;  /* 0x000000905d5d723e */ /* 0x000fe400000010ff */
[----:B------:R-:W2:Y:S01]  /*6910*/  MUFU.EX2 R4, R4 ;  /* 0x0000000400047308 */ /* 0x000ea20000000800 */
[----:B-1----:R-:W-:-:S07]  /*6920*/  FMUL.FTZ R95, R95, R2 ;  /* 0x000000025f5f7220 */ /* 0x002fce0000410000 */
[----:B------:R-:W1:Y:S01]  /*6930*/  MUFU.EX2 R6, R6 ;  /* 0x0000000600067308 */ /* 0x000e620000000800 */
[----:B0-----:R-:W-:-:S07]  /*6940*/  FMUL.FTZ R147, R147, R3 ;  /* 0x0000000393937220 */ /* 0x001fce0000410000 */
[----:B------:R-:W0:Y:S01]  /*6950*/  MUFU.EX2 R7, R7 ;  /* 0x0000000700077308 */ /* 0x000e220000000800 */
[----:B--2---:R-:W-:Y:S01]  /*6960*/  FADD.FTZ R163, R4, 1 ;  /* 0x3f80000004a37421 */ /* 0x004fe20000010000 */
[----:B------:R-:W-:-:S06]  /*6970*/  FADD.FTZ R4, R19, 1 ;  /* 0x3f80000013047421 */ /* 0x000fcc0000010000 */
[----:B------:R-:W2:Y:S01]  /*6980*/  MUFU.EX2 R20, R20 ;  /* 0x0000001400147308 */ /* 0x000ea20000000800 */
[----:B-1----:R-:W-:-:S07]  /*6990*/  FADD.FTZ R2, R6, 1 ;  /* 0x3f80000006027421 */ /* 0x002fce0000010000 */
[----:B------:R-:W1:Y:S01]  /*69a0*/  MUFU.EX2 R21, R21 ;  /* 0x0000001500157308 */ /* 0x000e620000000800 */
[----:B0-----:R-:W-:-:S07]  /*69b0*/  FADD.FTZ R3, R7, 1 ;  /* 0x3f80000007037421 */ /* 0x001fce0000010000 */
[----:B------:R-:W0:Y:S01]  /*69c0*/  MUFU.EX2 R0, R0 ;  /* 0x0000000000007308 */ /* 0x000e220000000800 */
[----:B--2---:R-:W-:-:S07]  /*69d0*/  FADD.FTZ R5, R20, 1 ;  /* 0x3f80000014057421 */ /* 0x004fce0000010000 */
        /* <DEDUP_REMOVED lines=15> */
[----:B0-----:R-:W-:Y:S01]  /*6ad0*/  FADD.FTZ R19, R33, 1 ;  /* 0x3f80000021137421 */ /* 0x001fe20000010000 */
[----:B------:R-:W-:-:S06]  /*6ae0*/  F2FP.BF16.F32.PACK_AB R33, R52, R51 ;  /* 0x000000333421723e */ /* 0x000fcc00000010ff */
[----:B------:R-:W0:Y:S01]  /*6af0*/  MUFU.RCP R2, R2 ;  /* 0x0000000200027308 */ /* 0x000e220000001000 */
[----:B--2---:R-:W-:Y:S01]  /*6b00*/  FADD.FTZ R6, R8, 1 ;  /* 0x3f80000008067421 */ /* 0x004fe20000010000 */
[----:B---3--:R-:W-:-:S06]  /*6b10*/  IADD3 R8, P1, PT, R54, UR18, RZ ;  /* 0x0000001236087c10 */ /* 0x008fcc000ff3e0ff */
[----:B------:R-:W2:Y:S01]  /*6b20*/  MUFU.RCP R3, R3 ;  /* 0x0000000300037308 */ /* 0x000ea20000001000 */
[----:B-1----:R-:W-:Y:S01]  /*6b30*/  FADD.FTZ R7, R9, 1 ;  /* 0x3f80000009077421 */ /* 0x002fe20000010000 */
[----:B------:R-:W-:Y:S01]  /*6b40*/  IADD3.X R9, PT, PT, R53, UR19, RZ, P1, !PT ;  /* 0x0000001335097c10 */ /* 0x000fe20008ffe4ff */
[----:B------:R-:W1:Y:S04]  /*6b50*/  LDCU.64 UR18, c[0x0][0x3a8] ;  /* 0x00007500ff1277ac */ /* 0x000e680008000a00 */
[----:B------:R-:W-:Y:S01]  /*6b60*/  STG.E.64 desc[UR14][R8.64+0x3200], R32 ;  /* 0x0032002008007986 */ /* 0x000fe2000c101b0e */
[----:B------:R-:W3:Y:S01]  /*6b70*/  MUFU.RCP R165, R165 ;  /* 0x000000a500a57308 */ /* 0x000ee20000001000 */
[----:B0-----:R-:W-:Y:S01]  /*6b80*/  FMUL.FTZ R155, R155, R2 ;  /* 0x000000029b9b7220 */ /* 0x001fe20000410000 */
[----:B------:R-:W-:Y:S01]  /*6b90*/  F2FP.BF16.F32.PACK_AB R2, R73, R161 ;  /* 0x000000a14902723e */ /* 0x000fe200000010ff */
[----:B------:R-:W-:Y:S01]  /*6ba0*/  STG.E.64 desc[UR14][R8.64+0x3c00], R46 ;  /* 0x003c002e08007986 */ /* 0x000fe2000c101b0e */
[----:B------:R-:W-:-:S03]  /*6bb0*/  F2FP.BF16.F32.PACK_AB R73, R160, R159 ;  /* 0x0000009fa049723e */ /* 0x000fc600000010ff */
[----:B------:R-:W-:Y:S01]  /*6bc0*/  STG.E.64 desc[UR14][R8.64+0x4600], R42 ;  /* 0x0046002a08007986 */ /* 0x000fe2000c101b0e */
[----:B------:R-:W0:Y:S01]  /*6bd0*/  MUFU.RCP R164, R164 ;  /* 0x000000a400a47308 */ /* 0x000e220000001000 */
[----:B--2---:R-:W-:Y:S01]  /*6be0*/  FMUL.FTZ R102, R102, R3 ;  /* 0x0000000366667220 */ /* 0x004fe20000410000 */
[----:B------:R-:W-:Y:S01]  /*6bf0*/  F2FP.BF16.F32.PACK_AB R3, R162, R74 ;  /* 0x0000004aa203723e */ /* 0x000fe200000010ff */
[----:B------:R-:W-:Y:S01]  /*6c00*/  STG.E.64 desc[UR14][R8.64+0x2800], R72 ;  /* 0x0028004808007986 */ /* 0x000fe2000c101b0e */
[----:B-1----:R-:W-:Y:S02]  /*6c10*/  UISETP.GE.U32.AND UP0, UPT, UR9, UR18, UPT ;  /* 0x000000120900728c */ /* 0x002fe4000bf06070 */
[----:B------:R-:W-:Y:S01]  /*6c20*/  F2FP.BF16.F32.PACK_AB R102, R102, R155 ;  /* 0x0000009b6666723e */ /* 0x000fe200000010ff */
[----:B------:R1:W-:Y:S01]  /*6c30*/  STG.E.64 desc[UR14][R8.64], R2 ;  /* 0x0000000208007986 */ /* 0x0003e2000c101b0e */
[----:B------:R-:W2:Y:S01]  /*6c40*/  MUFU.RCP R163, R163 ;  /* 0x000000a300a37308 */ /* 0x000ea20000001000 */
[----:B---3--:R-:W-:Y:S01]  /*6c50*/  FMUL.FTZ R145, R145, R165 ;  /* 0x000000a591917220 */ /* 0x008fe20000410000 */
[----:B------:R-:W-:Y:S01]  /*6c60*/  UISETP.GE.AND.EX UP0, UPT, UR12, UR19, UPT, UP0 ;  /* 0x000000130c00728c */ /* 0x000fe2000bf06300 */
[----:B------:R3:W-:Y:S04]  /*6c70*/  STG.E.64 desc[UR14][R8.64+0x5000], R38 ;  /* 0x0050002608007986 */ /* 0x0007e8000c101b0e */
[----:B------:R3:W-:Y:S01]  /*6c80*/  STG.E.64 desc[UR14][R8.64+0x6e00], R26 ;  /* 0x006e001a08007986 */ /* 0x0007e2000c101b0e */
[----:B------:R-:W4:Y:S01]  /*6c90*/  MUFU.RCP R4, R4 ;  /* 0x0000000400047308 */ /* 0x000f220000001000 */
[----:B0-----:R-:W-:-:S02]  /*6ca0*/  FMUL.FTZ R94, R94, R164 ;  /* 0x000000a45e5e7220 */ /* 0x001fc40000410000 */
[----:B------:R3:W-:Y:S01]  /*6cb0*/  STG.E.64 desc[UR14][R8.64+0x7800], R22 ;  /* 0x0078001608007986 */ /* 0x0007e2000c101b0e */
[----:B-1----:R-:W-:Y:S02]  /*6cc0*/  F2FP.BF16.F32.PACK_AB R2, R35, R17 ;  /* 0x000000112302723e */ /* 0x002fe400000010ff */
[----:B------:R-:W-:Y:S02]  /*6cd0*/  F2FP.BF16.F32.PACK_AB R3, R70, R36 ;  /* 0x000000244603723e */ /* 0x000fe400000010ff */
[----:B------:R-:W0:Y:S01]  /*6ce0*/  MUFU.RCP R5, R5 ;  /* 0x0000000500057308 */ /* 0x000e220000001000 */
[----:B--2---:R-:W-:Y:S01]  /*6cf0*/  FMUL.FTZ R146, R146, R163 ;  /* 0x000000a392927220 */ /* 0x004fe20000410000 */
[----:B------:R-:W-:Y:S01]  /*6d00*/  F2FP.BF16.F32.PACK_AB R94, R94, R145 ;  /* 0x000000915e5e723e */ /* 0x000fe200000010ff */
[----:B------:R3:W-:Y:S03]  /*6d10*/  STG.E.64 desc[UR14][R8.64+0x8200], R66 ;  /* 0x0082004208007986 */ /* 0x0007e6000c101b0e */
[----:B------:R-:W-:Y:S01]  /*6d20*/  F2FP.BF16.F32.PACK_AB R95, R95, R146 ;  /* 0x000000925f5f723e */ /* 0x000fe200000010ff */
[----:B------:R3:W-:Y:S01]  /*6d30*/  STG.E.64 desc[UR14][R8.64+0x5a00], R2 ;  /* 0x005a000208007986 */ /* 0x0007e2000c101b0e */
[----:B------:R-:W1:Y:S01]  /*6d40*/  MUFU.RCP R18, R18 ;  /* 0x0000001200127308 */ /* 0x000e620000001000 */
[----:B----4-:R-:W-:Y:S01]  /*6d50*/  FMUL.FTZ R96, R96, R4 ;  /* 0x0000000460607220 */ /* 0x010fe20000410000 */
[----:B------:R-:W-:Y:S01]  /*6d60*/  F2FP.BF16.F32.PACK_AB R4, R48, R71 ;  /* 0x000000473004723e */ /* 0x000fe200000010ff */
[----:B------:R3:W-:Y:S03]  /*6d70*/  STG.E.64 desc[UR14][R8.64+0x8c00], R68 ;  /* 0x008c004408007986 */ /* 0x0007e6000c101b0e */
[----:B------:R-:W-:Y:S01]  /*6d80*/  F2FP.BF16.F32.PACK_AB R96, R96, R147 ;  /* 0x000000936060723e */ /* 0x000fe200000010ff */
[----:B------:R3:W-:Y:S01]  /*6d90*/  STG.E.64 desc[UR14][R8.64+0x9600], R108 ;  /* 0x0096006c08007986 */ /* 0x0007e2000c101b0e */
[----:B------:R-:W2:Y:S01]  /*6da0*/  MUFU.RCP R0, R0 ;  /* 0x0000000000007308 */ /* 0x000ea20000001000 */
[----:B0-----:R-:W-:Y:S01]  /*6db0*/  FMUL.FTZ R148, R148, R5 ;  /* 0x0000000594947220 */ /* 0x001fe20000410000 */
[----:B------:R-:W-:Y:S01]  /*6dc0*/  F2FP.BF16.F32.PACK_AB R5, R78, R77 ;  /* 0x0000004d4e05723e */ /* 0x000fe200000010ff */
[----:B------:R3:W-:Y:S01]  /*6dd0*/  STG.E.64 desc[UR14][R8.64+0xa000], R112 ;  /* 0x00a0007008007986 */ /* 0x0007e2000c101b0e */
[----:B------:R-:W-:-:S03]  /*6de0*/  F2FP.BF16.F32.PACK_AB R77, R103, R83 ;  /* 0x00000053674d723e */ /* 0x000fc600000010ff */
[----:B------:R3:W-:Y:S01]  /*6df0*/  STG.E.64 desc[UR14][R8.64+0xa00], R4 ;  /* 0x000a000408007986 */ /* 0x0007e2000c101b0e */
[----:B------:R-:W0:Y:S01]  /*6e00*/  MUFU.RCP R14, R14 ;  /* 0x0000000e000e7308 */ /* 0x000e220000001000 */
[----:B-1----:R-:W-:Y:S02]  /*6e10*/  FMUL.FTZ R18, R97, R18 ;  /* 0x0000001261127220 */ /* 0x002fe40000410000 */
[----:B------:R3:W-:Y:S03]  /*6e20*/  STG.E.64 desc[UR14][R8.64+0x1e00], R76 ;  /* 0x001e004c08007986 */ /* 0x0007e6000c101b0e */
[----:B------:R-:W-:Y:S01]  /*6e30*/  F2FP.BF16.F32.PACK_AB R97, R18, R148 ;  /* 0x000000941261723e */ /* 0x000fe200000010ff */
[----:B------:R3:W-:Y:S01]  /*6e40*/  STG.E.64 desc[UR14][R8.64+0xaa00], R116 ;  /* 0x00aa007408007986 */ /* 0x0007e2000c101b0e */
[----:B------:R-:W1:Y:S01]  /*6e50*/  MUFU.RCP R15, R15 ;  /* 0x0000000f000f7308 */ /* 0x000e620000001000 */
[----:B--2---:R-:W-:-:S02]  /*6e60*/  FMUL.FTZ R0, R149, R0 ;  /* 0x0000000095007220 */ /* 0x004fc40000410000 */
[----:B------:R3:W-:Y:S04]  /*6e70*/  STG.E.64 desc[UR14][R8.64+0xb400], R120 ;  /* 0x00b4007808007986 */ /* 0x0007e8000c101b0e */
[----:B------:R3:W-:Y:S01]  /*6e80*/  STG.E.64 desc[UR14][R8.64+0xbe00], R124 ;  /* 0x00be007c08007986 */ /* 0x0007e2000c101b0e */
[----:B------:R-:W2:Y:S01]  /*6e90*/  MUFU.RCP R16, R16 ;  /* 0x0000001000107308 */ /* 0x000ea20000001000 */
[----:B0-----:R-:W-:Y:S02]  /*6ea0*/  FMUL.FTZ R14, R98, R14 ;  /* 0x0000000e620e7220 */ /* 0x001fe40000410000 */
[----:B------:R3:W-:Y:S03]  /*6eb0*/  STG.E.64 desc[UR14][R8.64+0xc800], R128 ;  /* 0x00c8008008007986 */ /* 0x0007e6000c101b0e */
[----:B------:R-:W-:Y:S01]  /*6ec0*/  F2FP.BF16.F32.PACK_AB R14, R14, R0 ;  /* 0x000000000e0e723e */ /* 0x000fe200000010ff */
[----:B------:R3:W-:Y:S01]  /*6ed0*/  STG.E.64 desc[UR14][R8.64+0xd200], R132 ;  /* 0x00d2008408007986 */ /* 0x0007e2000c101b0e */
[----:B------:R-:W0:Y:S01]  /*6ee0*/  MUFU.RCP R10, R10 ;  /* 0x0000000a000a7308 */ /* 0x000e220000001000 */
[----:B-1----:R-:W-:-:S02]  /*6ef0*/  FMUL.FTZ R15, R150, R15 ;  /* 0x0000000f960f7220 */ /* 0x002fc40000410000 */
[----:B------:R3:W-:Y:S04]  /*6f00*/  STG.E.64 desc[UR14][R8.64+0xdc00], R84 ;  /* 0x00dc005408007986 */ /* 0x0007e8000c101b0e */
[----:B------:R3:W-:Y:S01]  /*6f10*/  STG.E.64 desc[UR14][R8.64+0xe600], R86 ;  /* 0x00e6005608007986 */ /* 0x0007e2000c101b0e */
[----:B------:R-:W1:Y:S01]  /*6f20*/  MUFU.RCP R12, R12 ;  /* 0x0000000c000c7308 */ /* 0x000e620000001000 */
[----:B--2---:R-:W-:Y:S02]  /*6f30*/  FMUL.FTZ R16, R99, R16 ;  /* 0x0000001063107220 */ /* 0x004fe40000410000 */
[----:B------:R3:W-:Y:S03]  /*6f40*/  STG.E.64 desc[UR14][R8.64+0xf000], R88 ;  /* 0x00f0005808007986 */ /* 0x0007e6000c101b0e */
[----:B------:R-:W-:Y:S01]  /*6f50*/  F2FP.BF16.F32.PACK_AB R15, R16, R15 ;  /* 0x0000000f100f723e */ /* 0x000fe200000010ff */
[----:B------:R3:W-:Y:S01]  /*6f60*/  STG.E.64 desc[UR14][R8.64+0xfa00], R90 ;  /* 0x00fa005a08007986 */ /* 0x0007e2000c101b0e */
[----:B------:R-:W2:Y:S01]  /*6f70*/  MUFU.RCP R13, R13 ;  /* 0x0000000d000d7308 */ /* 0x000ea20000001000 */
[----:B0-----:R-:W-:Y:S01]  /*6f80*/  FMUL.FTZ R100, R100, R10 ;  /* 0x0000000a64647220 */ /* 0x001fe20000410000 */
[----:B------:R-:W-:Y:S01]  /*6f90*/  F2FP.BF16.F32.PACK_AB R10, R31, R30 ;  /* 0x0000001e1f0a723e */ /* 0x000fe200000010ff */
[----:B------:R3:W-:Y:S04]  /*6fa0*/  STG.E.64 desc[UR14][R8.64+0x10400], R92 ;  /* 0x0104005c08007986 */ /* 0x0007e8000c101b0e */
[----:B------:R3:W-:Y:S01]  /*6fb0*/  STG.E.64 desc[UR14][R8.64+0x6400], R10 ;  /* 0x0064000a08007986 */ /* 0x0007e2000c101b0e */
[----:B------:R-:W0:Y:S01]  /*6fc0*/  MUFU.RCP R19, R19 ;  /* 0x0000001300137308 */ /* 0x000e220000001000 */
[----:B-1----:R-:W-:-:S02]  /*6fd0*/  FMUL.FTZ R12, R151, R12 ;  /* 0x0000000c970c7220 */ /* 0x002fc40000410000 */
[----:B------:R3:W-:Y:S03]  /*6fe0*/  STG.E.64 desc[UR14][R8.64+0x10e00], R94 ;  /* 0x010e005e08007986 */ /* 0x0007e6000c101b0e */
[----:B------:R-:W-:Y:S01]  /*6ff0*/  F2FP.BF16.F32.PACK_AB R12, R12, R100 ;  /* 0x000000640c0c723e */ /* 0x000fe200000010ff */
[----:B------:R3:W-:Y:S01]  /*7000*/  STG.E.64 desc[UR14][R8.64+0x11800], R96 ;  /* 0x0118006008007986 */ /* 0x0007e2000c101b0e */
[----:B------:R-:W1:Y:S01]  /*7010*/  MUFU.RCP R6, R6 ;  /* 0x0000000600067308 */ /* 0x000e620000001000 */
[----:B--2---:R-:W-:Y:S02]  /*7020*/  FMUL.FTZ R13, R154, R13 ;  /* 0x0000000d9a0d7220 */ /* 0x004fe40000410000 */
[----:B------:R3:W-:Y:S05]  /*7030*/  STG.E.64 desc[UR14][R8.64+0x12200], R14 ;  /* 0x0122000e08007986 */ /* 0x0007ea000c101b0e */
[----:B------:R-:W2:Y:S01]  /*7040*/  MUFU.RCP R7, R7 ;  /* 0x0000000700077308 */ /* 0x000ea20000001000 */
[----:B0-----:R-:W-:-:S05]  /*7050*/  FMUL.FTZ R19, R101, R19 ;  /* 0x0000001365137220 */ /* 0x001fca0000410000 */
[----:B------:R-:W-:Y:S01]  /*7060*/  F2FP.BF16.F32.PACK_AB R13, R19, R13 ;  /* 0x0000000d130d723e */ /* 0x000fe200000010ff */
[----:B-1----:R-:W-:Y:S01]  /*7070*/  FMUL.FTZ R6, R156, R6 ;  /* 0x000000069c067220 */ /* 0x002fe20000410000 */
[----:B------:R-:W-:-:S03]  /*7080*/  F2FP.BF16.F32.PACK_AB R156, R81, R79 ;  /* 0x0000004f519c723e */ /* 0x000fc600000010ff */
[----:B------:R3:W-:Y:S04]  /*7090*/  STG.E.64 desc[UR14][R8.64+0x12c00], R12 ;  /* 0x012c000c08007986 */ /* 0x0007e8000c101b0e */
[----:B------:R3:W-:Y:S01]  /*70a0*/  STG.E.64 desc[UR14][R8.64+0x1400], R156 ;  /* 0x0014009c08007986 */ /* 0x0007e2000c101b0e */
[----:B--2---:R-:W-:-:S05]  /*70b0*/  FMUL.FTZ R7, R158, R7 ;  /* 0x000000079e077220 */ /* 0x004fca0000410000 */
[----:B------:R-:W-:-:S05]  /*70c0*/  F2FP.BF16.F32.PACK_AB R103, R7, R6 ;  /* 0x000000060767723e */ /* 0x000fca00000010ff */
[----:B------:R3:W-:Y:S01]  /*70d0*/  STG.E.64 desc[UR14][R8.64+0x13600], R102 ;  /* 0x0136006608007986 */ /* 0x0007e2000c101b0e */
[----:B------:R-:W-:Y:S05]  /*70e0*/  BRA.U !UP0, `(.L_x_819) ;  /* 0xffffff9108c87547 */ /* 0x000fea000b83ffff */
[----:B------:R-:W-:Y:S05]  /*70f0*/  EXIT ;  /* 0x000000000000794d */ /* 0x000fea0003800000 */
.L_x_820:
        /* <DEDUP_REMOVED lines=16> */
.L_x_1683:


//--------------------- .text._ZN13group_norm_v218gn_bwd_cuda_kernelI6__halfLi320ELi3ELi32ELi10ELi1024ELb0ELb1ELi4ELi320ELi320ELi4ELb1ELi1ELb0ELb0ELNS_15WgradSyncMethodE3ENS_16CompileConditionILi1000EEEEEvPT_S6_S6_PKS5_S8_S8_S8_PKfflPfPj --------------------------
	.section	.text._ZN13group_norm_v218gn_bwd_cuda_kernelI6__halfLi320ELi3ELi32ELi10ELi1024ELb0ELb1ELi4ELi320ELi320ELi4ELb1ELi1ELb0ELb0ELNS_15WgradSyncMethodE3ENS_16CompileConditionILi1000EEEEEvPT_S6_S6_PKS5_S8_S8_S8_PKfflPfPj,"ax",@progbits
	.align	128
        .global         _ZN13group_norm_v218gn_bwd_cuda_kernelI6__halfLi320ELi3ELi32ELi10ELi1024ELb0ELb1ELi4ELi320ELi320ELi4ELb1ELi1ELb0ELb0ELNS_15WgradSyncMethodE3ENS_16CompileConditionILi1000EEEEEvPT_S6_S6_PKS5_S8_S8_S8_PKfflPfPj
        .type           _ZN13group_norm_v218gn_bwd_cuda_kernelI6__halfLi320ELi3ELi32ELi10ELi1024ELb0ELb1ELi4ELi320ELi320ELi4ELb1ELi1ELb0ELb0ELNS_15WgradSyncMethodE3ENS_16CompileConditionILi1000EEEEEvPT_S6_S6_PKS5_S8_S8_S8_PKfflPfPj,@function
        .size           _ZN13group_norm_v218gn_bwd_cuda_kernelI6__halfLi320ELi3ELi32ELi10ELi1024ELb0ELb1ELi4ELi320ELi320ELi4ELb1ELi1ELb0ELb0ELNS_15WgradSyncMethodE3ENS_16CompileConditionILi1000EEEEEvPT_S6_S6_PKS5_S8_S8_S8_PKfflPfPj,(.L_x_1684 - _ZN13group_norm_v218gn_bwd_cuda_kernelI6__halfLi320ELi3ELi32ELi10ELi1024ELb0ELb1ELi4ELi320ELi320ELi4ELb1ELi1ELb0ELb0ELNS_15WgradSyncMethodE3ENS_16CompileConditionILi1000EEEEEvPT_S6_S6_PKS5_S8_S8_S8_PKfflPfPj)
        .other          _ZN13group_norm_v218gn_bwd_cuda_kernelI6__halfLi320ELi3ELi32ELi10ELi1024ELb0ELb1ELi4ELi320ELi320ELi4ELb1ELi1ELb0ELb0ELNS_15WgradSyncMethodE3ENS_16CompileConditionILi1000EEEEEvPT_S6_S6_PKS5_S8_S8_S8_PKfflPfPj,@"STO_CUDA_ENTRY STV_DEFAULT"
_ZN13group_norm_v218gn_bwd_cuda_kernelI6__halfLi320ELi3ELi32ELi10ELi1024ELb0ELb1ELi4ELi320ELi320ELi4ELb1ELi1ELb0ELb0ELNS_15WgradSyncMethodE3ENS_16CompileConditionILi1000EEEEEvPT_S6_S6_PKS5_S8_S8_S8_PKfflPfPj:
.text._ZN13group_norm_v218gn_bwd_cuda_kernelI6__halfLi320ELi3ELi32ELi10ELi1024ELb0ELb1ELi4ELi320ELi320ELi4ELb1ELi1ELb0ELb0ELNS_15WgradSyncMethodE3ENS_16CompileConditionILi1000EEEEEvPT_S6_S6_PKS5_S8_S8_S8_PKfflPfPj:
[----:B------:R-:W0:Y:S01]  /*0000*/  LDC R1, c[0x0][0x37c] ;  /* 0x0000df00ff017b82 */ /* 0x000e220000000800 */
[----:B------:R-:W1:Y:S01]  /*0010*/  S2R R32, SR_CTAID.Y ;  /* 0x0000000000207919 */ /* 0x000e620000002600 */
[----:B------:R-:W1:Y:S06]  /*0020*/  LDCU.64 UR12, c[0x0][0x3c8] ;  /* 0x00007900ff0c77ac */ /* 0x000e6c0008000a00 */
[----:B------:R-:W2:Y:S01]  /*0030*/  LDC.64 R52, c[0x0][0x3d8] ;  /* 0x0000f600ff347b82 */ /* 0x000ea20000000a00 */
[----:B0-----:R-:W-:Y:S01]  /*0040*/  IADD3 R1, PT, PT, R1, -0x100, RZ ;  /* 0xffffff0001017810 */ /* 0x001fe20007ffe0ff */
[----:B------:R-:W0:Y:S01]  /*0050*/  S2R R33, SR_CTAID.X ;  /* 0x0000000000217919 */ /* 0x000e220000002500 */
[----:B------:R-:W3:Y:S01]  /*0060*/  LDCU.64 UR10, c[0x0][0x358] ;  /* 0x00006b00ff0a77ac */ /* 0x000ee20008000a00 */
[----:B--2---:R-:W-:-:S04]  /*0070*/  IADD3 R56, P1, PT, R52, 0x4, RZ ;  /* 0x0000000434387810 */ /* 0x004fc80007f3e0ff */
[----:B------:R-:W-:Y:S02]  /*0080*/  IADD3.X R57, PT, PT, RZ, R53, RZ, P1, !PT ;  /* 0x00000035ff397210 */ /* 0x000fe40000ffe4ff */
[----:B-1----:R-:W-:-:S04]  /*0090*/  ISETP.GE.U32.AND P0, PT, R32, UR12, PT ;  /* 0x0000000c20007c0c */ /* 0x002fc8000bf06070 */
[----:B------:R-:W-:-:S13]  /*00a0*/  ISETP.GE.AND.EX P0, PT, RZ, UR13, PT, P0 ;  /* 0x0000000dff007c0c */ /* 0x000fda000bf06300 */
[----:B---3--:R-:W-:Y:S05]  /*00b0*/  @!P0 BRA `(.L_x_821) ;  /* 0x0000000000508947 */ /* 0x008fea0003800000 */
[----:B------:R-:W1:Y:S01]  /*00c0*/  S2R R0, SR_TID.X ;  /* 0x0000000000007919 */ /* 0x000e620000002100 */
[----:B------:R-:W-:Y:S01]  /*00d0*/  BAR.SYNC.DEFER_BLOCKING 0x0 ;  /* 0x0000000000007b1d */ /* 0x000fe20000010000 */
[----:B-1----:R-:W-:-:S13]  /*00e0*/  ISETP.NE.AND P0, PT, R0, RZ, PT ;  /* 0x000000ff0000720c */ /* 0x002fda0003f05270 */
[----:B------:R-:W-:Y:S05]  /*00f0*/  @P0 BRA `(.L_x_822) ;  /* 0x0000000000340947 */ /* 0x000fea0003800000 */
[----:B------:R-:W-:Y:S01]  /*0100*/  IMAD.MOV.U32 R3, RZ, RZ, 0x7fffff01 ;  /* 0x7fffff01ff037424 */ /* 0x000fe200078e00ff */
[----:B0-----:R-:W-:-:S04]  /*0110*/  LOP3.LUT P0, RZ, R33, R32, RZ, 0xfc, !PT ;  /* 0x0000002021ff7212 */ /* 0x001fc8000780fcff */
[----:B------:R-:W-:Y:S01]  /*0120*/  SEL R3, R3, 0x1, !P0 ;  /* 0x0000000103037807 */ /* 0x000fe20004000000 */
[----:B------:R-:W-:Y:S06]  /*0130*/  MEMBAR.ALL.GPU ;  /* 0x0000000000007992 */ /* 0x000fec000000a000 */
[----:B------:R-:W-:-:S00]  /*0140*/  ERRBAR ;  /* 0x00000000000079ab */ /* 0x000fc00000000000 */
[----:B------:R-:W-:Y:S06]  /*0150*/  CGAERRBAR ;  /* 0x00000000000075ab */ /* 0x000fec0000000000 */
[----:B------:R0:W5:Y:S02]  /*0160*/  ATOM.E.ADD.STRONG.GPU PT, R3, desc[UR10][R56.64], R3 ;  /* 0x800000033803798a */ /* 0x00016400081ef10a */
.L_x_823:
[----:B------:R-:W2:Y:S04]  /*0170*/  LD.E.STRONG.GPU R0, desc[UR10][R56.64] ;  /* 0x0000000a38007980 */ /* 0x000ea8000c10f900 */
[----:B--2---:R-:W-:Y:S01]  /*0180*/  CCTL.IVALL ;  /* 0x00000000ff00798f */ /* 0x004fe20002000000 */
[----:B------:R-:W-:Y:S05]  /*0190*/  YIELD ;  /* 0x0000000000007946 */ /* 0x000fea0003800000 */
[----:B-----5:R-:W-:-:S04]  /*01a0*/  LOP3.LUT R0, R0, R3, RZ, 0x3c, !PT ;  /* 0x0000000300007212 */ /* 0x020fc800078e3cff */
[----:B------:R-:W-:-:S13]  /*01b0*/  ISETP.GT.AND P0, PT, R0, -0x1, PT ;  /* 0xffffffff0000780c */ /* 0x000fda0003f04270 */
[----:B------:R-:W-:Y:S05]  /*01c0*/  @P0 BRA `(.L_x_823) ;  /* 0xfffffffc00e80947 */ /* 0x000fea000383ffff */
.L_x_822:
[----:B------:R-:W-:Y:S05]  /*01d0*/  WARPSYNC.ALL ;  /* 0x0000000000007948 */ /* 0x000fea0003800000 */
[----:B------:R-:W-:Y:S06]  /*01e0*/  BAR.SYNC.DEFER_BLOCKING 0x0 ;  /* 0x0000000000007b1d */ /* 0x000fec0000010000 */
[----:B------:R-:W-:Y:S05]  /*01f0*/  BRA `(.L_x_824) ;  /* 0x0000002000947947 */ /* 0x000fea0003800000 */
.L_x_821:
        /* <DEDUP_REMOVED lines=16> */
[----:B------:R-:W4:Y:S01]  /*0300*/  LDG.E.64.CONSTANT R2, desc[UR10][R2.64] ;  /* 0x0000000a02027981 */ /* 0x000f22000c1e9b00 */
[--C-:B------:R-:W-:Y:S01]  /*0310*/  SHF.R.U32.HI R41, RZ, 0x2, R0.reuse ;  /* 0x00000002ff297819 */ /* 0x100fe20000011600 */
[----:B------:R-:W-:Y:S01]  /*0320*/  HFMA2 R35, -RZ, RZ, 0, 0 ;  /* 0x00000000ff237431 */ /* 0x000fe200000001ff */
[----:B------:R-:W-:Y:S01]  /*0330*/  SHF.R.U32.HI R11, RZ, 0x4, R0 ;  /* 0x00000004ff0b7819 */ /* 0x000fe20000011600 */
[----:B------:R-:W-:Y:S01]  /*0340*/  IMAD.MOV.U32 R51, RZ, RZ, RZ ;  /* 0x000000ffff337224 */ /* 0x000fe200078e00ff */
[----:B------:R-:W-:Y:S01]  /*0350*/  SHF.L.U32 R8, R0, 0x1, RZ ;  /* 0x0000000100087819 */ /* 0x000fe200000006ff */
[----:B------:R-:W-:Y:S01]  /*0360*/  IMAD R12, R41, 0xa, RZ ;  /* 0x0000000a290c7824 */ /* 0x000fe200078e02ff */
[----:B------:R-:W-:Y:S01]  /*0370*/  LOP3.LUT R11, R11, R0, RZ, 0x3c, !PT ;  /* 0x000000000b0b7212 */ /* 0x000fe200078e3cff */
[----:B------:R-:W-:Y:S01]  /*0380*/  IMAD R14, R41, -0x80000000, RZ ;  /* 0x80000000290e7824 */ /* 0x000fe200078e02ff */
[----:B------:R-:W-:Y:S01]  /*0390*/  LOP3.LUT R8, R8, 0x18, RZ, 0xc0, !PT ;  /* 0x0000001808087812 */ /* 0x000fe200078ec0ff */
[----:B------:R-:W-:Y:S01]  /*03a0*/  VIADD R16, R12, 0x6 ;  /* 0x000000060c107836 */ /* 0x000fe20000000000 */
[----:B------:R-:W-:Y:S01]  /*03b0*/  IADD3 R7, PT, PT, R6, 0x2800, RZ ;  /* 0x0000280006077810 */ /* 0x000fe20007ffe0ff */
[----:B------:R-:W1:Y:S01]  /*03c0*/  LDCU UR6, c[0x0][0x374] ;  /* 0x00006e80ff0677ac */ /* 0x000e620008000800 */
[----:B------:R-:W-:-:S02]  /*03d0*/  SHF.L.U32 R11, R11, 0x3, RZ ;  /* 0x000000030b0b7819 */ /* 0x000fc400000006ff */
[----:B------:R-:W-:Y:S02]  /*03e0*/  LOP3.LUT P0, RZ, R12, 0x2, RZ, 0xc0, !PT ;  /* 0x000000020cff7812 */ /* 0x000fe4000780c0ff */
[----:B--2---:R-:W-:Y:S02]  /*03f0*/  LEA R9, R10, R6, 0x18 ;  /* 0x000000060a097211 */ /* 0x004fe400078ec0ff */
[----:B------:R-:W-:Y:S02]  /*0400*/  LOP3.LUT R13, R8, 0x8, RZ, 0x3c, !PT ;  /* 0x00000008080d7812 */ /* 0x000fe400078e3cff */
[----:B------:R-:W-:Y:S01]  /*0410*/  LOP3.LUT R6, R11, 0x18, RZ, 0xc0, !PT ;  /* 0x000000180b067812 */ /* 0x000fe200078ec0ff */
[----:B------:R-:W-:Y:S01]  /*0420*/  IMAD R42, R0, 0x20, R9 ;  /* 0x00000020002a7824 */ /* 0x000fe200078e0209 */
[----:B------:R-:W-:Y:S02]  /*0430*/  LEA R8, R10, R7, 0x18 ;  /* 0x000000070a087211 */ /* 0x000fe400078ec0ff */
[----:B------:R-:W-:Y:S01]  /*0440*/  IADD3 R7, PT, PT, R12, 0x2, RZ ;  /* 0x000000020c077810 */ /* 0x000fe20007ffe0ff */
[----:B------:R-:W-:Y:S01]  /*0450*/  IMAD.IADD R42, R42, 0x1, R13 ;  /* 0x000000012a2a7824 */ /* 0x000fe200078e020d */
[----:B------:R-:W-:-:S02]  /*0460*/  IADD3 R10, PT, PT, R9, R6, RZ ;  /* 0x00000006090a7210 */ /* 0x000fc40007ffe0ff */
[----:B------:R-:W-:Y:S02]  /*0470*/  SHF.R.U32.HI R9, RZ, 0x2, R7 ;  /* 0x00000002ff097819 */ /* 0x000fe40000011607 */
[----:B------:R-:W-:Y:S02]  /*0480*/  SHF.R.S32.HI R14, RZ, 0x1f, R14 ;  /* 0x0000001fff0e7819 */ /* 0x000fe4000001140e */
[----:B------:R-:W-:Y:S02]  /*0490*/  LEA.HI R13, R7, 0x50, RZ, 0x1e ;  /* 0x00000050070d7811 */ /* 0x000fe400078ff0ff */
[----:B------:R-:W-:Y:S01]  /*04a0*/  @P0 IADD3 R13, PT, PT, R9, RZ, RZ ;  /* 0x000000ff090d0210 */ /* 0x000fe20007ffe0ff */
[----:B------:R-:W-:Y:S01]  /*04b0*/  IMAD.SHL.U32 R9, R16, 0x40000000, RZ ;  /* 0x4000000010097824 */ /* 0x000fe200078e00ff */
[----:B------:R-:W-:Y:S02]  /*04c0*/  LOP3.LUT R7, R14, 0x50, RZ, 0xc0, !PT ;  /* 0x000000500e077812 */ /* 0x000fe400078ec0ff */
[C---:B------:R-:W-:Y:S01]  /*04d0*/  IADD3 R6, PT, PT, R12.reuse, 0x4, RZ ;  /* 0x000000040c067810 */ /* 0x040fe20007ffe0ff */
[----:B------:R-:W-:Y:S01]  /*04e0*/  IMAD R13, R13, 0x28, R8 ;  /* 0x000000280d0d7824 */ /* 0x000fe200078e0208 */
[----:B------:R-:W-:-:S02]  /*04f0*/  IADD3 R14, PT, PT, R12, 0x8, RZ ;  /* 0x000000080c0e7810 */ /* 0x000fc40007ffe0ff */
[----:B------:R-:W-:Y:S02]  /*0500*/  SHF.R.S32.HI R9, RZ, 0x1f, R9 ;  /* 0x0000001fff097819 */ /* 0x000fe40000011409 */
[-C--:B------:R-:W-:Y:S02]  /*0510*/  LEA.HI R15, R6, R7.reuse, RZ, 0x1e ;  /* 0x00000007060f7211 */ /* 0x080fe400078ff0ff */
[-C--:B------:R-:W-:Y:S02]  /*0520*/  LEA.HI R11, R12, R7.reuse, RZ, 0x1e ;  /* 0x000000070c0b7211 */ /* 0x080fe400078ff0ff */
[----:B------:R-:W-:Y:S01]  /*0530*/  LEA.HI R19, R14, R7, RZ, 0x1e ;  /* 0x000000070e137211 */ /* 0x000fe200078ff0ff */
[--C-:B------:R-:W-:Y:S01]  /*0540*/  IMAD R15, R15, 0x28, R8.reuse ;  /* 0x000000280f0f7824 */ /* 0x100fe200078e0208 */
[----:B0-----:R-:W-:Y:S01]  /*0550*/  LOP3.LUT R7, R33, 0xff, RZ, 0xc0, !PT ;  /* 0x000000ff21077812 */ /* 0x001fe200078ec0ff */
[--C-:B------:R-:W-:Y:S01]  /*0560*/  IMAD R11, R11, 0x28, R8.reuse ;  /* 0x000000280b0b7824 */ /* 0x100fe200078e0208 */
[----:B------:R-:W-:Y:S01]  /*0570*/  SHF.L.U32 R6, R33, 0x2, RZ ;  /* 0x0000000221067819 */ /* 0x000fe200000006ff */
[----:B------:R-:W-:Y:S01]  /*0580*/  IMAD R19, R19, 0x28, R8 ;  /* 0x0000002813137824 */ /* 0x000fe200078e0208 */
[----:B------:R-:W-:Y:S01]  /*0590*/  LOP3.LUT R17, R9, 0x50, RZ, 0xc0, !PT ;  /* 0x0000005009117812 */ /* 0x000fe200078ec0ff */
[----:B------:R-:W-:Y:S01]  /*05a0*/  IMAD.SHL.U32 R9, R0, 0x8, RZ ;  /* 0x0000000800097824 */ /* 0x000fe200078e00ff */
[----:B------:R-:W-:-:S02]  /*05b0*/  LEA R7, R32, R7, 0x8 ;  /* 0x0000000720077211 */ /* 0x000fc400078e40ff */
        /* <DEDUP_REMOVED lines=11> */
[----:B------:R-:W-:Y:S01]  /*0670*/  IADD3 R40, PT, PT, R11, R36, RZ ;  /* 0x000000240b287210 */ /* 0x000fe20007ffe0ff */
[----:B------:R-:W-:Y:S01]  /*0680*/  IMAD R45, R45, 0x28, R6 ;  /* 0x000000282d2d7824 */ /* 0x000fe200078e0206 */
[C---:B------:R-:W-:Y:S01]  /*0690*/  IADD3 R37, PT, PT, R36.reuse, R15, RZ ;  /* 0x0000000f24257210 */ /* 0x040fe20007ffe0ff */
[----:B---3--:R-:W-:Y:S01]  /*06a0*/  IMAD.WIDE.U32 R54, R9, 0x4, R54 ;  /* 0x0000000409367825 */ /* 0x008fe200078e0036 */
[----:B------:R-:W-:-:S02]  /*06b0*/  IADD3 R34, PT, PT, R36, R19, RZ ;  /* 0x0000001324227210 */ /* 0x000fc40007ffe0ff */
[----:B------:R-:W-:Y:S02]  /*06c0*/  CS2R R18, SRZ ;  /* 0x0000000000127805 */ /* 0x000fe4000001ff00 */
[----:B------:R-:W-:Y:S01]  /*06d0*/  LEA R41, R41, R10, 0x5 ;  /* 0x0000000a29297211 */ /* 0x000fe200078e28ff */
[----:B------:R-:W-:Y:S01]  /*06e0*/  IMAD.IADD R36, R36, 0x1, R17 ;  /* 0x0000000124247824 */ /* 0x000fe200078e0211 */
[----:B------:R-:W-:Y:S02]  /*06f0*/  LEA.HI.X R53, R32, R53, RZ, 0x2, P0 ;  /* 0x0000003520357211 */ /* 0x000fe400000f14ff */
[----:B------:R-:W-:Y:S02]  /*0700*/  CS2R R16, SRZ ;  /* 0x0000000000107805 */ /* 0x000fe4000001ff00 */
[----:B------:R-:W-:Y:S02]  /*0710*/  MOV R28, R32 ;  /* 0x00000020001c7202 */ /* 0x000fe40000000f00 */
[----:B------:R-:W-:-:S02]  /*0720*/  CS2R R14, SRZ ;  /* 0x00000000000e7805 */ /* 0x000fc4000001ff00 */
[----:B------:R-:W-:Y:S01]  /*0730*/  CS2R R12, SRZ ;  /* 0x00000000000c7805 */ /* 0x000fe2000001ff00 */
[--C-:B----4-:R-:W-:Y:S02]  /*0740*/  HADD2.F32 R47, -RZ, R2.reuse.H0_H0 ;  /* 0x20000002ff2f7230 */ /* 0x110fe40000004100 */
[----:B------:R-:W-:Y:S01]  /*0750*/  HADD2.F32 R46, -RZ, R2.H1_H1 ;  /* 0x30000002ff2e7230 */ /* 0x000fe20000004100 */
[C---:B------:R-:W-:Y:S01]  /*0760*/  IADD3 R2, PT, PT, R4.reuse, 0x2, RZ ;  /* 0x0000000204027810 */ /* 0x040fe20007ffe0ff */
[--C-:B------:R-:W-:Y:S01]  /*0770*/  HADD2.F32 R44, -RZ, R3.reuse.H0_H0 ;  /* 0x20000003ff2c7230 */ /* 0x100fe20000004100 */
[----:B------:R-:W-:Y:S01]  /*0780*/  LOP3.LUT R4, R4, 0xffff, RZ, 0xc0, !PT ;  /* 0x0000ffff04047812 */ /* 0x000fe200078ec0ff */
[----:B------:R-:W-:Y:S01]  /*0790*/  HADD2.F32 R43, -RZ, R3.H1_H1 ;  /* 0x30000003ff2b7230 */ /* 0x000fe20000004100 */
[----:B------:R-:W-:-:S03]  /*07a0*/  LOP3.LUT R2, R2, 0xffff, RZ, 0xc0, !PT ;  /* 0x0000ffff02027812 */ /* 0x000fc600078ec0ff */
[----:B------:R-:W-:Y:S02]  /*07b0*/  IMAD R4, R4, 0x199a, RZ ;  /* 0x0000199a04047824 */ /* 0x000fe400078e02ff */
[----:B------:R-:W-:-:S03]  /*07c0*/  IMAD R2, R2, 0x199a, RZ ;  /* 0x0000199a02027824 */ /* 0x000fc600078e02ff */
[----:B------:R-:W-:Y:S02]  /*07d0*/  SHF.R.U32.HI R49, RZ, 0x10, R4 ;  /* 0x00000010ff317819 */ /* 0x000fe40000011604 */
[----:B-1----:R-:W-:-:S07]  /*07e0*/  SHF.R.U32.HI R48, RZ, 0x10, R2 ;  /* 0x00000010ff307819 */ /* 0x002fce0000011602 */
.L_x_837:
        /* <DEDUP_REMOVED lines=9> */
[----:B------:R-:W-:Y:S01]  /*0880*/  IMAD.WIDE.U32 R2, R49, 0x2, R8 ;  /* 0x0000000231027825 */ /* 0x000fe200078e0008 */
[----:B------:R-:W-:-:S03]  /*0890*/  IADD3 R5, PT, PT, R27, R5, RZ ;  /* 0x000000051b057210 */ /* 0x000fc60007ffe0ff */
[----:B------:R-:W-:Y:S01]  /*08a0*/  IMAD.WIDE.U32 R8, R48, 0x2, R8 ;  /* 0x0000000230087825 */ /* 0x000fe200078e0008 */
[----:B0-----:R-:W-:-:S03]  /*08b0*/  LEA R4, P0, R2, UR4, 0x2 ;  /* 0x0000000402047c11 */ /* 0x001fc6000f8010ff */
[C---:B------:R-:W-:Y:S01]  /*08c0*/  IMAD.SHL.U32 R24, R26.reuse, 0x2, RZ ;  /* 0x000000021a187824 */ /* 0x040fe200078e00ff */
[----:B------:R-:W-:Y:S02]  /*08d0*/  SHF.L.U64.HI R26, R26, 0x1, R5 ;  /* 0x000000011a1a7819 */ /* 0x000fe40000010205 */
[----:B------:R-:W-:Y:S02]  /*08e0*/  LEA.HI.X R5, R2, UR5, R3, 0x2, P0 ;  /* 0x0000000502057c11 */ /* 0x000fe400080f1403 */
[----:B------:R-:W-:Y:S01]  /*08f0*/  LEA R6, P0, R8, UR4, 0x2 ;  /* 0x0000000408067c11 */ /* 0x000fe2000f8010ff */
[----:B------:R-:W0:Y:S01]  /*0900*/  LDCU UR4, c[0x0][0x3c0] ;  /* 0x00007800ff0477ac */ /* 0x000e220008000800 */
[----:B-1----:R-:W-:Y:S02]  /*0910*/  IADD3 R2, P1, PT, R24, UR8, RZ ;  /* 0x0000000818027c10 */ /* 0x002fe4000ff3e0ff */
[----:B------:R-:W-:Y:S01]  /*0920*/  LEA.HI.X R7, R8, UR5, R9, 0x2, P0 ;  /* 0x0000000508077c11 */ /* 0x000fe200080f1409 */
[----:B------:R-:W0:Y:S01]  /*0930*/  LDG.E.64.CONSTANT R4, desc[UR10][R4.64] ;  /* 0x0000000a04047981 */ /* 0x000e22000c1e9b00 */
[----:B------:R-:W-:-:S04]  /*0940*/  IADD3.X R3, PT, PT, R26, UR9, RZ, P1, !PT ;  /* 0x000000091a037c10 */ /* 0x000fc80008ffe4ff */
[----:B------:R-:W3:Y:S01]  /*0950*/  LDG.E.64.CONSTANT R6, desc[UR10][R6.64] ;  /* 0x0000000a06067981 */ /* 0x000ee2000c1e9b00 */
[----:B--2---:R-:W-:-:S03]  /*0960*/  IADD3 R8, P0, PT, R24, UR12, RZ ;  /* 0x0000000c18087c10 */ /* 0x004fc6000ff1e0ff */
[----:B------:R-:W2:Y:S01]  /*0970*/  LDG.E.64.CONSTANT R2, desc[UR10][R2.64] ;  /* 0x0000000a02027981 */ /* 0x000ea2000c1e9b00 */
[----:B------:R-:W-:Y:S01]  /*0980*/  IADD3.X R9, PT, PT, R26, UR13, RZ, P0, !PT ;  /* 0x0000000d1a097c10 */ /* 0x000fe200087fe4ff */
[----:B------:R-:W1:Y:S05]  /*0990*/  LDCU.64 UR12, c[0x0][0x3c8] ;  /* 0x00007900ff0c77ac */ /* 0x000e6a0008000a00 */
[----:B------:R-:W4:Y:S01]  /*09a0*/  LDG.E.64.CONSTANT R8, desc[UR10][R8.64] ;  /* 0x0000000a08087981 */ /* 0x000f22000c1e9b00 */
[----:B------:R-:W-:-:S04]  /*09b0*/  IADD3 R28, P1, PT, R28, 0x1, RZ ;  /* 0x000000011c1c7810 */ /* 0x000fc80007f3e0ff */
[----:B------:R-:W-:Y:S02]  /*09c0*/  IADD3.X R51, PT, PT, RZ, R51, RZ, P1, !PT ;  /* 0x00000033ff337210 */ /* 0x000fe40000ffe4ff */
[----:B-1----:R-:W-:-:S04]  /*09d0*/  ISETP.GE.U32.AND P0, PT, R28, UR12, PT ;  /* 0x0000000c1c007c0c */ /* 0x002fc8000bf06070 */
[----:B------:R-:W-:Y:S02]  /*09e0*/  ISETP.GE.AND.EX P0, PT, R51, UR13, PT, P0 ;  /* 0x0000000d33007c0c */ /* 0x000fe4000bf06300 */
[----:B------:R-:W-:Y:S01]  /*09f0*/  ISETP.GT.U32.AND P1, PT, R0, 0x7f, PT ;  /* 0x0000007f0000780c */ /* 0x000fe20003f24070 */
[----:B0-----:R-:W-:Y:S01]  /*0a00*/  FADD.FTZ R22, R5, UR4 ;  /* 0x0000000405167e21 */ /* 0x001fe20008010000 */
[----:B---3--:R-:W-:-:S05]  /*0a10*/  FADD.FTZ R20, R7, UR4 ;  /* 0x0000000407147e21 */ /* 0x008fca0008010000 */
[----:B------:R-:W0:Y:S01]  /*0a20*/  MUFU.RSQ R22, R22 ;  /* 0x0000001600167308 */ /* 0x000e220000001400 */
[--C-:B--2---:R-:W-:Y:S02]  /*0a30*/  HADD2.F32 R11, -RZ, R2.reuse.H0_H0 ;  /* 0x20000002ff0b7230 */ /* 0x104fe40000004100 */
[----:B------:R-:W-:-:S05]  /*0a40*/  HADD2.F32 R5, -RZ, R2.H1_H1 ;  /* 0x30000002ff057230 */ /* 0x000fca0000004100 */
[----:B------:R1:W2:Y:S01]  /*0a50*/  MUFU.RSQ R2, R20 ;  /* 0x0000001400027308 */ /* 0x0002a20000001400 */
[--C-:B------:R-:W-:Y:S02]  /*0a60*/  HADD2.F32 R21, -RZ, R3.reuse.H0_H0 ;  /* 0x20000003ff157230 */ /* 0x100fe40000004100 */
[----:B------:R-:W-:Y:S01]  /*0a70*/  FADD.FTZ R31, -R4, R11 ;  /* 0x0000000b041f7221 */ /* 0x000fe20000010100 */
[--C-:B----4-:R-:W-:Y:S02]  /*0a80*/  HADD2.F32 R10, -RZ, R8.reuse.H0_H0 ;  /* 0x20000008ff0a7230 */ /* 0x110fe40000004100 */
[----:B------:R-:W-:Y:S02]  /*0a90*/  HADD2.F32 R23, -RZ, R3.H1_H1 ;  /* 0x30000003ff177230 */ /* 0x000fe40000004100 */
[----:B------:R-:W-:Y:S01]  /*0aa0*/  FADD.FTZ R3, -R6, R21 ;  /* 0x0000001506037221 */ /* 0x000fe20000010100 */
[----:B------:R-:W-:Y:S02]  /*0ab0*/  HADD2.F32 R11, -RZ, R9.H0_H0 ;  /* 0x20000009ff0b7230 */ /* 0x000fe40000004100 */
[----:B------:R-:W-:Y:S01]  /*0ac0*/  FADD.FTZ R5, -R4, R5 ;  /* 0x0000000504057221 */ /* 0x000fe20000010100 */
[----:B------:R-:W-:-:S02]  /*0ad0*/  HADD2.F32 R8, -RZ, R8.H1_H1 ;  /* 0x30000008ff087230 */ /* 0x000fc40000004100 */
[----:B------:R-:W-:Y:S01]  /*0ae0*/  FMUL.FTZ R21, R47, R10 ;  /* 0x0000000a2f157220 */ /* 0x000fe20000410000 */
[----:B------:R-:W-:Y:S02]  /*0af0*/  HADD2.F32 R38, -RZ, R9.H1_H1 ;  /* 0x30000009ff267230 */ /* 0x000fe40000004100 */
[----:B0-----:R-:W-:Y:S01]  /*0b00*/  FMUL.FTZ R31, R22, R31 ;  /* 0x0000001f161f7220 */ /* 0x001fe20000410000 */
[----:B------:R-:W-:Y:S01]  /*0b10*/  FADD.FTZ R29, -R6, R23 ;  /* 0x00000017061d7221 */ /* 0x000fe20000010100 */
[----:B-1----:R-:W-:Y:S01]  /*0b20*/  FMUL.FTZ R20, R44, R11 ;  /* 0x0000000b2c147220 */ /* 0x002fe20000410000 */
[----:B--2---:R-:W-:Y:S01]  /*0b30*/  FMUL.FTZ R3, R2, R3 ;  /* 0x0000000302037220 */ /* 0x004fe20000410000 */
[----:B------:R-:W-:Y:S01]  /*0b40*/  FMUL.FTZ R23, R46, R8 ;  /* 0x000000082e177220 */ /* 0x000fe20000410000 */
[----:B------:R-:W-:Y:S01]  /*0b50*/  FMUL.FTZ R27, R22, R5 ;  /* 0x00000005161b7220 */ /* 0x000fe20000410000 */
[----:B------:R-:W-:Y:S01]  /*0b60*/  FFMA.FTZ R6, R31, R21, RZ ;  /* 0x000000151f067223 */ /* 0x000fe200000100ff */
[----:B------:R-:W-:Y:S01]  /*0b70*/  FMUL.FTZ R25, R43, R38 ;  /* 0x000000262b197220 */ /* 0x000fe20000410000 */
[----:B------:R-:W-:Y:S01]  /*0b80*/  FADD.FTZ R4, RZ, R21 ;  /* 0x00000015ff047221 */ /* 0x000fe20000010000 */
        /* <DEDUP_REMOVED lines=28> */
[C---:B------:R-:W-:Y:S01]  /*0d50*/  IMAD.IADD R38, R58.reuse, 0x1, R7 ;  /* 0x000000013a267824 */ /* 0x040fe200078e0207 */
[----:B------:R-:W-:-:S04]  /*0d60*/  IADD3 R58, PT, PT, R58, R5, RZ ;  /* 0x000000053a3a7210 */ /* 0x000fc80007ffe0ff */
        /* <DEDUP_REMOVED lines=18> */
.L_x_825:
        /* <DEDUP_REMOVED lines=18> */
.L_x_827:
[----:B------:R-:W-:Y:S05]  /*0fb0*/  BSYNC.RECONVERGENT B0 ;  /* 0x0000000000007941 */ /* 0x000fea0003800200 */
.L_x_826:
[----:B0-----:R-:W0:Y:S01]  /*0fc0*/  SHFL.BFLY PT, R5, R38, 0x2, 0x1f ;  /* 0x0c401f0026057f89 */ /* 0x001e2200000e0000 */
[----:B------:R-:W-:-:S03]  /*0fd0*/  LOP3.LUT P1, RZ, R0, 0x383, RZ, 0xc0, !PT ;  /* 0x0000038300ff7812 */ /* 0x000fc6000782c0ff */
[----:B------:R-:W2:Y:S10]  /*0fe0*/  SHFL.BFLY PT, R4, R39, 0x2, 0x1f ;  /* 0x0c401f0027047f89 */ /* 0x000eb400000e0000 */
[----:B------:R-:W3:Y:S01]  /*0ff0*/  @!P1 LDC.64 R6, c[0x0][0x3d0] ;  /* 0x0000f400ff069b82 */ /* 0x000ee20000000a00 */
[----:B0-----:R-:W-:Y:S01]  /*1000*/  FADD.FTZ R8, R5, R38 ;  /* 0x0000002605087221 */ /* 0x001fe20000010000 */
[----:B--2---:R-:W-:-:S04]  /*1010*/  FADD.FTZ R9, R4, R39 ;  /* 0x0000002704097221 */ /* 0x004fc80000010000 */
[----:B------:R-:W0:Y:S01]  /*1020*/  SHFL.BFLY PT, R5, R8, 0x1, 0x1f ;  /* 0x0c201f0008057f89 */ /* 0x000e2200000e0000 */
[----:B------:R-:W-:-:S03]  /*1030*/  @!P1 IMAD.SHL.U32 R4, R33, 0x2, RZ ;  /* 0x0000000221049824 */ /* 0x000fc600078e00ff */
[----:B-1----:R-:W1:Y:S02]  /*1040*/  SHFL.BFLY PT, R10, R9, 0x1, 0x1f ;  /* 0x0c201f00090a7f89 */ /* 0x002e6400000e0000 */
[----:B------:R-:W-:Y:S01]  /*1050*/  @!P1 LOP3.LUT R11, R4, 0x1fe, RZ, 0xc0, !PT ;  /* 0x000001fe040b9812 */ /* 0x000fe200078ec0ff */
[----:B------:R-:W-:-:S03]  /*1060*/  @!P1 IMAD R4, R35, UR6, R32 ;  /* 0x0000000623049c24 */ /* 0x000fc6000f8e0220 */
[----:B------:R-:W-:-:S04]  /*1070*/  @!P1 LEA R11, R0, R11, 0x7 ;  /* 0x0000000b000b9211 */ /* 0x000fc800078e38ff */
        /* <DEDUP_REMOVED lines=16> */
.L_x_830:
[----:B0-----:R-:W2:Y:S04]  /*1180*/  LD.E.STRONG.GPU R5, desc[UR10][R56.64] ;  /* 0x0000000a38057980 */ /* 0x001ea8000c10f900 */
[----:B--2---:R-:W-:Y:S01]  /*1190*/  CCTL.IVALL ;  /* 0x00000000ff00798f */ /* 0x004fe20002000000 */
[----:B------:R-:W-:Y:S05]  /*11a0*/  YIELD ;  /* 0x0000000000007946 */ /* 0x000fea0003800000 */
[----:B-----5:R-:W-:-:S04]  /*11b0*/  LOP3.LUT R5, R5, R4, RZ, 0x3c, !PT ;  /* 0x0000000405057212 */ /* 0x020fc800078e3cff */
[----:B------:R-:W-:-:S13]  /*11c0*/  ISETP.GT.AND P0, PT, R5, -0x1, PT ;  /* 0xffffffff0500780c */ /* 0x000fda0003f04270 */
[----:B------:R-:W-:Y:S05]  /*11d0*/  @P0 BRA `(.L_x_830) ;  /* 0xfffffffc00e80947 */ /* 0x000fea000383ffff */
.L_x_829:
[----:B------:R-:W-:Y:S05]  /*11e0*/  WARPSYNC.ALL ;  /* 0x0000000000007948 */ /* 0x000fea0003800000 */
[----:B------:R-:W-:Y:S06]  /*11f0*/  BAR.SYNC.DEFER_BLOCKING 0x0 ;  /* 0x0000000000007b1d */ /* 0x000fec0000010000 */
[----:B------:R-:W-:Y:S05]  /*1200*/  BRA `(.L_x_831) ;  /* 0x0000000000487947 */ /* 0x000fea0003800000 */
.L_x_828:
        /* <DEDUP_REMOVED lines=10> */
.L_x_833:
[----:B------:R-:W2:Y:S04]  /*12b0*/  LD.E.STRONG.GPU R4, desc[UR10][R52.64] ;  /* 0x0000000a34047980 */ /* 0x000ea8000c10f900 */
[----:B--2---:R-:W-:Y:S01]  /*12c0*/  CCTL.IVALL ;  /* 0x00000000ff00798f */ /* 0x004fe20002000000 */
[----:B------:R-:W-:Y:S05]  /*12d0*/  YIELD ;  /* 0x0000000000007946 */ /* 0x000fea0003800000 */
[----:B-----5:R-:W-:-:S04]  /*12e0*/  LOP3.LUT R4, R4, R5, RZ, 0x3c, !PT ;  /* 0x0000000504047212 */ /* 0x020fc800078e3cff */
[----:B------:R-:W-:-:S13]  /*12f0*/  ISETP.GT.AND P0, PT, R4, -0x1, PT ;  /* 0xffffffff0400780c */ /* 0x000fda0003f04270 */
[----:B------:R-:W-:Y:S05]  /*1300*/  @P0 BRA `(.L_x_833) ;  /* 0xfffffffc00e80947 */ /* 0x000fea000383ffff */
.L_x_832:
[----:B------:R-:W-:Y:S05]  /*1310*/  WARPSYNC.ALL ;  /* 0x0000000000007948 */ /* 0x000fea0003800000 */
[----:B------:R-:W-:Y:S06]  /*1320*/  BAR.SYNC.DEFER_BLOCKING 0x0 ;  /* 0x0000000000007b1d */ /* 0x000fec0000010000 */
.L_x_831:
        /* <DEDUP_REMOVED lines=127> */
.L_x_836:
        /* <DEDUP_REMOVED lines=99> */
.L_x_835:
[----:B------:R-:W-:Y:S05]  /*2150*/  BSYNC.RECONVERGENT B0 ;  /* 0x0000000000007941 */ /* 0x000fea0003800200 */
.L_x_834:
        /* <DEDUP_REMOVED lines=41> */
[----:B------:R-:W-:Y:S02]  /*23f0*/  F2FP.F16.F32.PACK_AB R2, R22, R31 ;  /* 0x0000001f1602723e */ /* 0x000fe400000000ff */
[----:B------:R-:W-:Y:S02]  /*2400*/  F2FP.F16.F32.PACK_AB R3, R4, R3 ;  /* 0x000000030403723e */ /* 0x000fe400000000ff */
[----:B------:R-:W-:-:S03]  /*2410*/  ISETP.GE.U32.AND P0, PT, R28, UR12, PT ;  /* 0x0000000c1c007c0c */ /* 0x000fc6000bf06070 */
[----:B------:R1:W-:Y:S01]  /*2420*/  STG.E.64 desc[UR10][R24.64], R2 ;  /* 0x0000000218007986 */ /* 0x0003e2000c101b0a */
[----:B------:R-:W-:-:S13]  /*2430*/  ISETP.GE.AND.EX P0, PT, R51, UR13, PT, P0 ;  /* 0x0000000d33007c0c */ /* 0x000fda000bf06300 */
[----:B-1----:R-:W-:Y:S05]  /*2440*/  @!P0 BRA `(.L_x_837) ;  /* 0xffffffe000e88947 */ /* 0x002fea000383ffff */
.L_x_824:
        /* <DEDUP_REMOVED lines=52> */
.L_x_848:
        /* <DEDUP_REMOVED lines=21> */
.L_x_841:
        /* <DEDUP_REMOVED lines=34> */
.L_x_840:
        /* <DEDUP_REMOVED lines=20> */
.L_x_843:
[----:B------:R-:W-:Y:S05]  /*2c40*/  BSYNC.RECONVERGENT B1 ;  /* 0x0000000000017941 */ /* 0x000fea0003800200 */
.L_x_842:
        /* <DEDUP_REMOVED lines=26> */
.L_x_839:
[----:B------:R-:W-:Y:S05]  /*2df0*/  BSYNC.RECONVERGENT B0 ;  /* 0x0000000000007941 */ /* 0x000fea0003800200 */
.L_x_838:
[----:B------:R0:W-:Y:S01]  /*2e00*/  STS [R7], R35 ;  /* 0x0000002307007388 */ /* 0x0001e20000000800 */
[----:B------:R-:W1:Y:S01]  /*2e10*/  LDC.64 R16, c[0x0][0x388] ;  /* 0x0000e200ff107b82 */ /* 0x000e620000000a00 */
[----:B------:R-:W-:Y:S02]  /*2e20*/  ISETP.GT.U32.AND P1, PT, R40, 0x9, PT ;  /* 0x000000092800780c */ /* 0x000fe40003f24070 */
[----:B------:R0:W-:Y:S01]  /*2e30*/  STS [R7+0x500], R32 ;  /* 0x0005002007007388 */ /* 0x0001e20000000800 */
[----:B------:R-:W-:-:S04]  /*2e40*/  MOV R15, R6 ;  /* 0x00000006000f7202 */ /* 0x000fc80000000f00 */
[----:B------:R-:W2:Y:S08]  /*2e50*/  LDC.64 R4, c[0x0][0x390] ;  /* 0x0000e400ff047b82 */ /* 0x000eb00000000a00 */
[----:B0-----:R-:W-:Y:S06]  /*2e60*/  BAR.SYNC.DEFER_BLOCKING 0x0 ;  /* 0x0000000000007b1d */ /* 0x001fec0000010000 */
.L_x_847:
        /* <DEDUP_REMOVED lines=31> */
.L_x_858:
[----:B------:R-:W-:Y:S01]  /*3060*/  BSSY.RECONVERGENT B0, `(.L_x_845) ;  /* 0x000000b000007945 */ /* 0x000fe20003800200 */
[----:B----4-:R-:W-:-:S03]  /*3070*/  FADD.FTZ R19, R18, R19 ;  /* 0x0000001312137221 */ /* 0x010fc60000010000 */
[----:B------:R-:W-:Y:S05]  /*3080*/  @P2 BRA `(.L_x_846) ;  /* 0x0000000000202947 */ /* 0x000fea0003800000 */
[----:B------:R-:W-:Y:S02]  /*3090*/  F2FP.F16.F32.PACK_AB R18, R19, R24 ;  /* 0x000000181312723e */ /* 0x000fe400000000ff */
[----:B------:R-:W-:Y:S02]  /*30a0*/  IADD3 R21, PT, PT, R15, R8, RZ ;  /* 0x000000080f157210 */ /* 0x000fe40007ffe0ff */
[C---:B------:R-:W-:Y:S02]  /*30b0*/  PRMT R22, R18.reuse, 0x7610, R22 ;  /* 0x0000761012167816 */ /* 0x040fe40000000016 */
[----:B------:R-:W-:Y:S01]  /*30c0*/  PRMT R23, R18, 0x7632, R23 ;  /* 0x0000763212177816 */ /* 0x000fe20000000017 */
[----:B-1----:R-:W-:-:S04]  /*30d0*/  IMAD.WIDE R18, R21, 0x2, R16 ;  /* 0x0000000215127825 */ /* 0x002fc800078e0210 */
[----:B--2---:R-:W-:Y:S01]  /*30e0*/  IMAD.WIDE R20, R21, 0x2, R4 ;  /* 0x0000000215147825 */ /* 0x004fe200078e0204 */
[----:B------:R0:W-:Y:S04]  /*30f0*/  STG.E.U16 desc[UR10][R18.64], R22 ;  /* 0x0000001612007986 */ /* 0x0001e8000c10150a */
[----:B------:R0:W-:Y:S02]  /*3100*/  STG.E.U16 desc[UR10][R20.64], R23 ;  /* 0x0000001714007986 */ /* 0x0001e4000c10150a */
.L_x_846:
[----:B------:R-:W-:Y:S05]  /*3110*/  BSYNC.RECONVERGENT B0 ;  /* 0x0000000000007941 */ /* 0x000fea0003800200 */
.L_x_845:
        /* <DEDUP_REMOVED lines=9> */
.L_x_844:
        /* <DEDUP_REMOVED lines=8> */
.L_x_850:
[----:B------:R-:W-:Y:S05]  /*3230*/  BSYNC B0 ;  /* 0x0000000000007941 */ /* 0x000fea0003800000 */
.L_x_849:
        /* <DEDUP_REMOVED lines=8> */
.L_x_851:
[----:B------:R-:W-:Y:S01]  /*32c0*/  FADD.FTZ R21, R21, R18 ;  /* 0x0000001215157221 */ /* 0x000fe20000010000 */
[----:B------:R-:W-:-:S03]  /*32d0*/  HFMA2 R28, -RZ, RZ, 0, 2.384185791015625e-07 ;  /* 0x00000004ff1c7431 */ /* 0x000fc600000001ff */
[----:B------:R-:W-:Y:S01]  /*32e0*/  IMAD.MOV.U32 R29, RZ, RZ, R21 ;  /* 0x000000ffff1d7224 */ /* 0x000fe200078e0015 */
[----:B------:R-:W-:-:S07]  /*32f0*/  MOV R20, R27 ;  /* 0x0000001b00147202 */ /* 0x000fce0000000f00 */
[----:B------:R-:W-:Y:S05]  /*3300*/  WARPSYNC.COLLECTIVE R26, `(.L_x_852) ;  /* 0x000000001a087348 */ /* 0x000fea0003c00000 */
[----:B------:R0:W1:Y:S02]  /*3310*/  SHFL.BFLY P3, R27, R29, R28, R31 ;  /* 0x0c00001c1d1b7389 */ /* 0x000064000006001f */
[----:B01----:R-:W-:Y:S05]  /*3320*/  ENDCOLLECTIVE ;  /* 0x000000000000791b */ /* 0x003fea0003800000 */
.L_x_852:
[----:B------:R-:W-:-:S04]  /*3330*/  FADD.FTZ R20, R20, R19 ;  /* 0x0000001314147221 */ /* 0x000fc80000010000 */
[----:B------:R-:W-:Y:S01]  /*3340*/  IMAD.MOV.U32 R29, RZ, RZ, R20 ;  /* 0x000000ffff1d7224 */ /* 0x000fe200078e0014 */
[----:B------:R-:W-:-:S07]  /*3350*/  MOV R22, R27 ;  /* 0x0000001b00167202 */ /* 0x000fce0000000f00 */
[----:B------:R-:W-:Y:S05]  /*3360*/  WARPSYNC.COLLECTIVE R26, `(.L_x_853) ;  /* 0x000000001a087348 */ /* 0x000fea0003c00000 */
[----:B------:R0:W1:Y:S02]  /*3370*/  SHFL.BFLY P3, R27, R29, R28, R31 ;  /* 0x0c00001c1d1b7389 */ /* 0x000064000006001f */
[----:B01----:R-:W-:Y:S05]  /*3380*/  ENDCOLLECTIVE ;  /* 0x000000000000791b */ /* 0x003fea0003800000 */
.L_x_853:
[----:B------:R-:W-:Y:S01]  /*3390*/  FADD.FTZ R22, R21, R22 ;  /* 0x0000001615167221 */ /* 0x000fe20000010000 */
[----:B------:R-:W-:-:S04]  /*33a0*/  HFMA2 R28, -RZ, RZ, 0, 1.1920928955078125e-07 ;  /* 0x00000002ff1c7431 */ /* 0x000fc800000001ff */
[----:B------:R-:W-:Y:S02]  /*33b0*/  MOV R29, R22 ;  /* 0x00000016001d7202 */ /* 0x000fe40000000f00 */
[----:B------:R-:W-:-:S07]  /*33c0*/  MOV R23, R27 ;  /* 0x0000001b00177202 */ /* 0x000fce0000000f00 */
[----:B------:R-:W-:Y:S05]  /*33d0*/  WARPSYNC.COLLECTIVE R26, `(.L_x_854) ;  /* 0x000000001a087348 */ /* 0x000fea0003c00000 */
[----:B------:R0:W1:Y:S02]  /*33e0*/  SHFL.BFLY P3, R27, R29, R28, R31 ;  /* 0x0c00001c1d1b7389 */ /* 0x000064000006001f */
[----:B01----:R-:W-:Y:S05]  /*33f0*/  ENDCOLLECTIVE ;  /* 0x000000000000791b */ /* 0x003fea0003800000 */
.L_x_854:
[----:B------:R-:W-:-:S05]  /*3400*/  FADD.FTZ R23, R20, R23 ;  /* 0x0000001714177221 */ /* 0x000fca0000010000 */
[----:B------:R-:W-:Y:S01]  /*3410*/  MOV R29, R23 ;  /* 0x00000017001d7202 */ /* 0x000fe20000000f00 */
[----:B------:R-:W-:-:S07]  /*3420*/  IMAD.MOV.U32 R25, RZ, RZ, R27 ;  /* 0x000000ffff197224 */ /* 0x000fce00078e001b */
[----:B------:R-:W-:Y:S05]  /*3430*/  WARPSYNC.COLLECTIVE R26, `(.L_x_855) ;  /* 0x000000001a087348 */ /* 0x000fea0003c00000 */
[----:B------:R0:W1:Y:S02]  /*3440*/  SHFL.BFLY P3, R27, R29, R28, R31 ;  /* 0x0c00001c1d1b7389 */ /* 0x000064000006001f */
[----:B01----:R-:W-:Y:S05]  /*3450*/  ENDCOLLECTIVE ;  /* 0x000000000000791b */ /* 0x003fea0003800000 */
.L_x_855:
[----:B------:R-:W-:-:S05]  /*3460*/  FADD.FTZ R25, R22, R25 ;  /* 0x0000001916197221 */ /* 0x000fca0000010000 */
[----:B------:R-:W-:Y:S01]  /*3470*/  MOV R29, R25 ;  /* 0x00000019001d7202 */ /* 0x000fe20000000f00 */
[----:B------:R-:W-:Y:S01]  /*3480*/  IMAD.MOV.U32 R28, RZ, RZ, 0x1 ;  /* 0x00000001ff1c7424 */ /* 0x000fe200078e00ff */
[----:B------:R-:W-:-:S07]  /*3490*/  MOV R18, R27 ;  /* 0x0000001b00127202 */ /* 0x000fce0000000f00 */
[----:B------:R-:W-:Y:S05]  /*34a0*/  WARPSYNC.COLLECTIVE R26, `(.L_x_856) ;  /* 0x000000001a087348 */ /* 0x000fea0003c00000 */
[----:B------:R0:W1:Y:S02]  /*34b0*/  SHFL.BFLY P3, R27, R29, R28, R31 ;  /* 0x0c00001c1d1b7389 */ /* 0x000064000006001f */
[----:B01----:R-:W-:Y:S05]  /*34c0*/  ENDCOLLECTIVE ;  /* 0x000000000000791b */ /* 0x003fea0003800000 */
.L_x_856:
[----:B------:R-:W-:-:S05]  /*34d0*/  FADD.FTZ R18, R23, R18 ;  /* 0x0000001217127221 */ /* 0x000fca0000010000 */
[----:B------:R-:W-:Y:S02]  /*34e0*/  MOV R29, R18 ;  /* 0x00000012001d7202 */ /* 0x000fe40000000f00 */
[----:B------:R-:W-:-:S07]  /*34f0*/  MOV R24, R27 ;  /* 0x0000001b00187202 */ /* 0x000fce0000000f00 */
[----:B------:R-:W-:Y:S05]  /*3500*/  WARPSYNC.COLLECTIVE R26, `(.L_x_857) ;  /* 0x000000001a087348 */ /* 0x000fea0003c00000 */
[----:B------:R0:W1:Y:S02]  /*3510*/  SHFL.BFLY P3, R27, R29, R28, R31 ;  /* 0x0c00001c1d1b7389 */ /* 0x000064000006001f */
[----:B01----:R-:W-:Y:S05]  /*3520*/  ENDCOLLECTIVE ;  /* 0x000000000000791b */ /* 0x003fea0003800000 */
.L_x_857:
[----:B------:R-:W-:Y:S01]  /*3530*/  FADD.FTZ R24, R25, R24 ;  /* 0x0000001819187221 */ /* 0x000fe20000010000 */
[----:B------:R-:W-:Y:S01]  /*3540*/  MOV R19, R27 ;  /* 0x0000001b00137202 */ /* 0x000fe20000000f00 */
[----:B------:R-:W-:Y:S06]  /*3550*/  BRA `(.L_x_858) ;  /* 0xfffffff800c07947 */ /* 0x000fec000383ffff */
.L_x_859:
        /* <DEDUP_REMOVED lines=10> */
.L_x_1684:


//--------------------- .text._ZN13group_norm_v218gn_bwd_cuda_kernelI6__halfLi320ELi1ELi32ELi10ELi1024ELb0ELb1ELi8ELi320ELi320ELi4ELb1ELi1ELb0ELb0ELNS_15WgradSyncMethodE3ENS_16CompileConditionILi1000EEEEEvPT_S6_S6_PKS5_S8_S8_S8_PKfflPfPj --------------------------
	.section	.text._ZN13group_norm_v218gn_bwd_cuda_kernelI6__halfLi320ELi1ELi32ELi10ELi1024ELb0ELb1ELi8ELi320ELi320ELi4ELb1ELi1ELb0ELb0ELNS_15WgradSyncMethodE3ENS_16CompileConditionILi1000EEEEEvPT_S6_S6_PKS5_S8_S8_S8_PKfflPfPj,"ax",@progbits
	.align	128
        .global         _ZN13group_norm_v218gn_bwd_cuda_kernelI6__halfLi320ELi1ELi32ELi10ELi1024ELb0ELb1ELi8ELi320ELi320ELi4ELb1ELi1ELb0ELb0ELNS_15WgradSyncMethodE3ENS_16CompileConditionILi1000EEEEEvPT_S6_S6_PKS5_S8_S8_S8_PKfflPfPj
        .type           _ZN13group_norm_v218gn_bwd_cuda_kernelI6__halfLi320ELi1ELi32ELi10ELi1024ELb0ELb1ELi8ELi320ELi320ELi4ELb1ELi1ELb0ELb0ELNS_15WgradSyncMethodE3ENS_16CompileConditionILi1000EEEEEvPT_S6_S6_PKS5_S8_S8_S8_PKfflPfPj,@function
        .size           _ZN13group_norm_v218gn_bwd_cuda_kernelI6__halfLi320ELi1ELi32ELi10ELi1024ELb0ELb1ELi8ELi320ELi320ELi4ELb1ELi1ELb0ELb0ELNS_15WgradSyncMethodE3ENS_16CompileConditionILi1000EEEEEvPT_S6_S6_PKS5_S8_S8_S8_PKfflPfPj,(.L_x_1685 - _ZN13group_norm_v218gn_bwd_cuda_kernelI6__halfLi320ELi1ELi32ELi10ELi1024ELb0ELb1ELi8ELi320ELi320ELi4ELb1ELi1ELb0ELb0ELNS_15WgradSyncMethodE3ENS_16CompileConditionILi1000EEEEEvPT_S6_S6_PKS5_S8_S8_S8_PKfflPfPj)
        .other          _ZN13group_norm_v218gn_bwd_cuda_kernelI6__halfLi320ELi1ELi32ELi10ELi1024ELb0ELb1ELi8ELi320ELi320ELi4ELb1ELi1ELb0ELb0ELNS_15WgradSyncMethodE3ENS_16CompileConditionILi1000EEEEEvPT_S6_S6_PKS5_S8_S8_S8_PKfflPfPj,@"STO_CUDA_ENTRY STV_DEFAULT"
_ZN13group_norm_v218gn_bwd_cuda_kernelI6__halfLi320ELi1ELi32ELi10ELi1024ELb0ELb1ELi8ELi320ELi320ELi4ELb1ELi1ELb0ELb0ELNS_15WgradSyncMethodE3ENS_16CompileConditionILi1000EEEEEvPT_S6_S6_PKS5_S8_S8_S8_PKfflPfPj:
.text._ZN13group_norm_v218gn_bwd_cuda_kernelI6__halfLi320ELi1ELi32ELi10ELi1024ELb0ELb1ELi8ELi320ELi320ELi4ELb1ELi1ELb0ELb0ELNS_15WgradSyncMethodE3ENS_16CompileConditionILi1000EEEEEvPT_S6_S6_PKS5_S8_S8_S8_PKfflPfPj:
        /* <DEDUP_REMOVED lines=24> */
.L_x_862:
[----:B------:R-:W2:Y:S04]  /*0180*/  LD.E.STRONG.GPU R0, desc[UR10][R42.64] ;  /* 0x0000000a2a007980 */ /* 0x000ea8000c10f900 */
[----:B--2---:R-:W-:Y:S01]  /*0190*/  CCTL.IVALL ;  /* 0x00000000ff00798f */ /* 0x004fe20002000000 */
[----:B------:R-:W-:Y:S05]  /*01a0*/  YIELD ;  /* 0x0000000000007946 */ /* 0x000fea0003800000 */
[----:B-----5:R-:W-:-:S04]  /*01b0*/  LOP3.LUT R0, R0, R3, RZ, 0x3c, !PT ;  /* 0x0000000300007212 */ /* 0x020fc800078e3cff */
[----:B------:R-:W-:-:S13]  /*01c0*/  ISETP.GT.AND P0, PT, R0, -0x1, PT ;  /* 0xffffffff0000780c */ /* 0x000fda0003f04270 */
[----:B------:R-:W-:Y:S05]  /*01d0*/  @P0 BRA `(.L_x_862) ;  /* 0xfffffffc00e80947 */ /* 0x000fea000383ffff */
.L_x_861:
[----:B------:R-:W-:Y:S05]  /*01e0*/  WARPSYNC.ALL ;  /* 0x0000000000007948 */ /* 0x000fea0003800000 */
[----:B------:R-:W-:Y:S06]  /*01f0*/  BAR.SYNC.DEFER_BLOCKING 0x0 ;  /* 0x0000000000007b1d */ /* 0x000fec0000010000 */
[----:B------:R-:W-:Y:S05]  /*0200*/  BRA `(.L_x_863) ;  /* 0x0000001c00287947 */ /* 0x000fea0003800000 */
.L_x_860:
        /* <DEDUP_REMOVED lines=19> */
[----:B--2---:R-:W-:Y:S01]  /*0340*/  ULEA UR8, UR7, UR5, 0x18 ;  /* 0x0000000507087291 */ /* 0x004fe2000f8ec0ff */
[----:B------:R-:W-:Y:S01]  /*0350*/  SHF.L.U32 R4, R0, 0x1, RZ ;  /* 0x0000000100047819 */ /* 0x000fe200000006ff */
[----:B------:R-:W-:Y:S01]  /*0360*/  UIADD3 UR4, UPT, UPT, UR5, 0x2800, URZ ;  /* 0x0000280005047890 */ /* 0x000fe2000fffe0ff */
[----:B------:R-:W-:Y:S01]  /*0370*/  SHF.R.U32.HI R3, RZ, 0x4, R0 ;  /* 0x00000004ff037819 */ /* 0x000fe20000011600 */
[----:B------:R-:W-:Y:S01]  /*0380*/  IMAD R5, R10, 0xa, RZ ;  /* 0x0000000a0a057824 */ /* 0x000fe200078e02ff */
[----:B------:R-:W-:Y:S01]  /*0390*/  LOP3.LUT R6, R4, 0x18, RZ, 0xc0, !PT ;  /* 0x0000001804067812 */ /* 0x000fe200078ec0ff */
[----:B------:R-:W-:Y:S01]  /*03a0*/  IMAD R11, R10, -0x80000000, RZ ;  /* 0x800000000a0b7824 */ /* 0x000fe200078e02ff */
[----:B------:R-:W-:Y:S01]  /*03b0*/  LEA R9, R0, UR8, 0x5 ;  /* 0x0000000800097c11 */ /* 0x000fe2000f8e28ff */
[----:B------:R-:W-:Y:S01]  /*03c0*/  ULEA UR4, UR7, UR4, 0x18 ;  /* 0x0000000407047291 */ /* 0x000fe2000f8ec0ff */
[C---:B------:R-:W-:Y:S01]  /*03d0*/  LOP3.LUT P0, RZ, R5.reuse, 0x2, RZ, 0xc0, !PT ;  /* 0x0000000205ff7812 */ /* 0x040fe2000780c0ff */
[----:B------:R-:W-:Y:S01]  /*03e0*/  UIADD3 UR5, UPT, UPT, UR5, 0x4100, URZ ;  /* 0x0000410005057890 */ /* 0x000fe2000fffe0ff */
[C---:B------:R-:W-:Y:S01]  /*03f0*/  LOP3.LUT R8, R6.reuse, 0x8, RZ, 0x3c, !PT ;  /* 0x0000000806087812 */ /* 0x040fe200078e3cff */
[----:B------:R-:W-:Y:S01]  /*0400*/  HFMA2 R22, -RZ, RZ, 0, 0 ;  /* 0x00000000ff167431 */ /* 0x000fe200000001ff */
[----:B------:R-:W-:Y:S01]  /*0410*/  IADD3 R13, PT, PT, R5, 0x2, RZ ;  /* 0x00000002050d7810 */ /* 0x000fe20007ffe0ff */
[----:B------:R-:W-:Y:S01]  /*0420*/  ULEA UR5, UR7, UR5, 0x18 ;  /* 0x0000000507057291 */ /* 0x000fe2000f8ec0ff */
[----:B------:R-:W-:Y:S01]  /*0430*/  LOP3.LUT R12, R6, 0x10, RZ, 0x3c, !PT ;  /* 0x00000010060c7812 */ /* 0x000fe200078e3cff */
[----:B------:R-:W-:Y:S01]  /*0440*/  IMAD.MOV.U32 R101, RZ, RZ, R7 ;  /* 0x000000ffff657224 */ /* 0x000fe200078e0007 */
[----:B------:R-:W-:-:S02]  /*0450*/  SHF.R.S32.HI R11, RZ, 0x1f, R11 ;  /* 0x0000001fff0b7819 */ /* 0x000fc4000001140b */
[----:B------:R-:W-:Y:S02]  /*0460*/  CS2R R48, SRZ ;  /* 0x0000000000307805 */ /* 0x000fe4000001ff00 */
[C---:B------:R-:W-:Y:S02]  /*0470*/  IADD3 R4, PT, PT, R9.reuse, R6, RZ ;  /* 0x0000000609047210 */ /* 0x040fe40007ffe0ff */
[----:B------:R-:W-:Y:S02]  /*0480*/  CS2R R50, SRZ ;  /* 0x0000000000327805 */ /* 0x000fe4000001ff00 */
[----:B------:R-:W-:Y:S02]  /*0490*/  LOP3.LUT R14, R6, 0x18, RZ, 0x3c, !PT ;  /* 0x00000018060e7812 */ /* 0x000fe400078e3cff */
[----:B------:R-:W-:Y:S02]  /*04a0*/  CS2R R52, SRZ ;  /* 0x0000000000347805 */ /* 0x000fe4000001ff00 */
[----:B------:R-:W-:-:S02]  /*04b0*/  IADD3 R6, PT, PT, R9, R8, RZ ;  /* 0x0000000809067210 */ /* 0x000fc40007ffe0ff */
[----:B------:R-:W-:Y:S02]  /*04c0*/  CS2R R54, SRZ ;  /* 0x0000000000367805 */ /* 0x000fe4000001ff00 */
[----:B------:R-:W-:Y:S02]  /*04d0*/  SHF.R.U32.HI R15, RZ, 0x2, R13 ;  /* 0x00000002ff0f7819 */ /* 0x000fe4000001160d */
[----:B------:R-:W-:Y:S02]  /*04e0*/  IADD3 R8, PT, PT, R9, R12, RZ ;  /* 0x0000000c09087210 */ /* 0x000fe40007ffe0ff */
[----:B------:R-:W-:Y:S02]  /*04f0*/  LOP3.LUT R3, R3, R0, RZ, 0x3c, !PT ;  /* 0x0000000003037212 */ /* 0x000fe400078e3cff */
[----:B------:R-:W-:Y:S02]  /*0500*/  LOP3.LUT R12, R11, 0x50, RZ, 0xc0, !PT ;  /* 0x000000500b0c7812 */ /* 0x000fe400078ec0ff */
[----:B------:R-:W-:-:S02]  /*0510*/  IADD3 R9, PT, PT, R9, R14, RZ ;  /* 0x0000000e09097210 */ /* 0x000fc40007ffe0ff */
[----:B------:R-:W-:Y:S02]  /*0520*/  LEA.HI R13, R13, 0x50, RZ, 0x1e ;  /* 0x000000500d0d7811 */ /* 0x000fe400078ff0ff */
[----:B------:R-:W-:Y:S02]  /*0530*/  IADD3 R14, PT, PT, R5, 0x6, RZ ;  /* 0x00000006050e7810 */ /* 0x000fe40007ffe0ff */
[----:B------:R-:W-:Y:S01]  /*0540*/  @P0 IADD3 R13, PT, PT, R15, RZ, RZ ;  /* 0x000000ff0f0d0210 */ /* 0x000fe20007ffe0ff */
[----:B------:R-:W-:Y:S01]  /*0550*/  VIADD R15, R5, 0x4 ;  /* 0x00000004050f7836 */ /* 0x000fe20000000000 */
[----:B------:R-:W-:Y:S02]  /*0560*/  SHF.L.U32 R3, R3, 0x3, RZ ;  /* 0x0000000303037819 */ /* 0x000fe400000006ff */
[C---:B------:R-:W-:Y:S02]  /*0570*/  IADD3 R17, PT, PT, R5.reuse, 0x8, RZ ;  /* 0x0000000805117810 */ /* 0x040fe40007ffe0ff */
[----:B------:R-:W-:-:S02]  /*0580*/  LEA.HI R11, R5, R12, RZ, 0x1e ;  /* 0x0000000c050b7211 */ /* 0x000fc400078ff0ff */
[----:B------:R-:W-:Y:S01]  /*0590*/  LEA R5, R7, UR6, 0x7 ;  /* 0x0000000607057c11 */ /* 0x000fe2000f8e38ff */
[----:B------:R-:W-:Y:S01]  /*05a0*/  USHF.L.U32 UR6, UR9, 0x1, URZ ;  /* 0x0000000109067899 */ /* 0x000fe200080006ff */
[----:B------:R-:W-:Y:S02]  /*05b0*/  SHF.L.U32 R16, R14, 0x1e, RZ ;  /* 0x0000001e0e107819 */ /* 0x000fe400000006ff */
[----:B------:R-:W-:Y:S01]  /*05c0*/  LOP3.LUT R3, R3, 0x18, RZ, 0xc0, !PT ;  /* 0x0000001803037812 */ /* 0x000fe200078ec0ff */
[----:B------:R-:W-:Y:S01]  /*05d0*/  IMAD R5, R5, 0x140, R0 ;  /* 0x0000014005057824 */ /* 0x000fe200078e0200 */
[----:B------:R-:W-:Y:S01]  /*05e0*/  SHF.R.S32.HI R16, RZ, 0x1f, R16 ;  /* 0x0000001fff107819 */ /* 0x000fe20000011410 */
[----:B------:R-:W-:Y:S01]  /*05f0*/  ULOP3.LUT UR6, UR6, 0xfe, URZ, 0xc0, !UPT ;  /* 0x000000fe06067892 */ /* 0x000fe2000f8ec0ff */
[----:B------:R-:W-:Y:S01]  /*0600*/  IADD3 R3, PT, PT, R3, UR8, RZ ;  /* 0x0000000803037c10 */ /* 0x000fe2000fffe0ff */
[----:B------:R-:W0:Y:S01]  /*0610*/  LDCU UR8, c[0x0][0x374] ;  /* 0x00006e80ff0877ac */ /* 0x000e220008000800 */
[----:B------:R-:W-:-:S02]  /*0620*/  LEA.HI R19, R17, R12, RZ, 0x1e ;  /* 0x0000000c11137211 */ /* 0x000fc400078ff0ff */
[----:B------:R-:W-:Y:S02]  /*0630*/  LOP3.LUT R17, R16, 0x50, RZ, 0xc0, !PT ;  /* 0x0000005010117812 */ /* 0x000fe400078ec0ff */
[----:B------:R-:W-:Y:S02]  /*0640*/  SHF.L.U32 R5, R5, 0x1, RZ ;  /* 0x0000000105057819 */ /* 0x000fe400000006ff */
[----:B------:R-:W-:Y:S02]  /*0650*/  LEA R10, R10, R3, 0x5 ;  /* 0x000000030a0a7211 */ /* 0x000fe400078e28ff */
[----:B------:R-:W-:Y:S01]  /*0660*/  IADD3 R3, PT, PT, R2, 0x2, RZ ;  /* 0x0000000202037810 */ /* 0x000fe20007ffe0ff */
[----:B---3--:R-:W-:Y:S01]  /*0670*/  IMAD.WIDE.U32 R46, R5, 0x4, R46 ;  /* 0x00000004052e7825 */ /* 0x008fe200078e002e */
[----:B------:R-:W-:Y:S02]  /*0680*/  LEA.HI R15, R15, R12, RZ, 0x1e ;  /* 0x0000000c0f0f7211 */ /* 0x000fe400078ff0ff */
[----:B------:R-:W-:-:S02]  /*0690*/  MOV R16, UR4 ;  /* 0x0000000400107c02 */ /* 0x000fc40008000f00 */
[----:B------:R-:W-:Y:S02]  /*06a0*/  LEA.HI R17, R14, R17, RZ, 0x1e ;  /* 0x000000110e117211 */ /* 0x000fe400078ff0ff */
[----:B------:R-:W-:Y:S01]  /*06b0*/  SHF.L.U32 R12, R0, 0x3, RZ ;  /* 0x00000003000c7819 */ /* 0x000fe200000006ff */
[--C-:B------:R-:W-:Y:S01]  /*06c0*/  IMAD R13, R13, 0x28, R16.reuse ;  /* 0x000000280d0d7824 */ /* 0x100fe200078e0210 */
[----:B------:R-:W-:Y:S01]  /*06d0*/  LOP3.LUT R5, R2, 0xffff, RZ, 0xc0, !PT ;  /* 0x0000ffff02057812 */ /* 0x000fe200078ec0ff */
[--C-:B------:R-:W-:Y:S01]  /*06e0*/  IMAD R11, R11, 0x28, R16.reuse ;  /* 0x000000280b0b7824 */ /* 0x100fe200078e0210 */
[----:B------:R-:W-:Y:S01]  /*06f0*/  LOP3.LUT R3, R3, 0xffff, RZ, 0xc0, !PT ;  /* 0x0000ffff03037812 */ /* 0x000fe200078ec0ff */
[--C-:B------:R-:W-:Y:S01]  /*0700*/  IMAD R15, R15, 0x28, R16.reuse ;  /* 0x000000280f0f7824 */ /* 0x100fe200078e0210 */
[----:B------:R-:W-:Y:S01]  /*0710*/  LOP3.LUT R18, R12, 0x18, RZ, 0xc0, !PT ;  /* 0x000000180c127812 */ /* 0x000fe200078ec0ff */
[--C-:B------:R-:W-:Y:S01]  /*0720*/  IMAD R19, R19, 0x28, R16.reuse ;  /* 0x0000002813137824 */ /* 0x100fe200078e0210 */
[----:B------:R-:W-:Y:S01]  /*0730*/  LEA R44, P0, R7, R44, 0x2 ;  /* 0x0000002c072c7211 */ /* 0x000fe200078010ff */
[----:B------:R-:W-:Y:S01]  /*0740*/  IMAD R17, R17, 0x28, R16 ;  /* 0x0000002811117824 */ /* 0x000fe200078e0210 */
[----:B------:R-:W-:Y:S01]  /*0750*/  LEA R16, R29, UR4, 0x3 ;  /* 0x000000041d107c11 */ /* 0x000fe2000f8e18ff */
[----:B------:R-:W-:Y:S01]  /*0760*/  USHF.L.U32 UR4, UR9, 0x3, URZ ;  /* 0x0000000309047899 */ /* 0x000fe200080006ff */
[----:B------:R-:W-:Y:S01]  /*0770*/  IMAD R5, R5, 0x199a, RZ ;  /* 0x0000199a05057824 */ /* 0x000fe200078e02ff */
[C---:B------:R-:W-:Y:S01]  /*0780*/  IADD3 R12, PT, PT, R18.reuse, R13, RZ ;  /* 0x0000000d120c7210 */ /* 0x040fe20007ffe0ff */
[----:B------:R-:W-:Y:S01]  /*0790*/  IMAD R3, R3, 0x199a, RZ ;  /* 0x0000199a03037824 */ /* 0x000fe200078e02ff */
[----:B------:R-:W-:Y:S01]  /*07a0*/  ULOP3.LUT UR4, UR4, 0x3f8, URZ, 0xc0, !UPT ;  /* 0x000003f804047892 */ /* 0x000fe2000f8ec0ff */
[----:B------:R-:W-:Y:S01]  /*07b0*/  IMAD R16, R23, 0x28, R16 ;  /* 0x0000002817107824 */ /* 0x000fe200078e0210 */
[----:B------:R-:W-:-:S02]  /*07c0*/  IADD3 R13, PT, PT, R18, R15, RZ ;  /* 0x0000000f120d7210 */ /* 0x000fc40007ffe0ff */
[C---:B------:R-:W-:Y:S02]  /*07d0*/  LEA.HI.X R45, R7.reuse, R45, RZ, 0x2, P0 ;  /* 0x0000002d072d7211 */ /* 0x040fe400000f14ff */
[----:B------:R-:W-:Y:S02]  /*07e0*/  LOP3.LUT P1, RZ, R7, UR9, RZ, 0xfc, !PT ;  /* 0x0000000907ff7c12 */ /* 0x000fe4000f82fcff */
[----:B------:R-:W-:Y:S02]  /*07f0*/  MOV R23, 0x7fffff81 ;  /* 0x7fffff8100177802 */ /* 0x000fe40000000f00 */
[----:B------:R-:W-:Y:S02]  /*0800*/  IADD3 R11, PT, PT, R11, R18, RZ ;  /* 0x000000120b0b7210 */ /* 0x000fe40007ffe0ff */
[C---:B------:R-:W-:Y:S02]  /*0810*/  IADD3 R14, PT, PT, R18.reuse, R19, RZ ;  /* 0x00000013120e7210 */ /* 0x040fe40007ffe0ff */
[----:B------:R-:W-:-:S02]  /*0820*/  IADD3 R15, PT, PT, R18, R17, RZ ;  /* 0x00000011120f7210 */ /* 0x000fc40007ffe0ff */
[----:B------:R-:W-:Y:S02]  /*0830*/  ISETP.NE.AND P0, PT, RZ, UR9, PT ;  /* 0x00000009ff007c0c */ /* 0x000fe4000bf05270 */
[C---:B------:R-:W-:Y:S02]  /*0840*/  SHF.L.U32 R25, R0.reuse, 0x4, RZ ;  /* 0x0000000400197819 */ /* 0x040fe400000006ff */
[----:B------:R-:W-:Y:S02]  /*0850*/  SHF.R.U32.HI R26, RZ, 0x10, R5 ;  /* 0x00000010ff1a7819 */ /* 0x000fe40000011605 */
[----:B------:R-:W-:Y:S02]  /*0860*/  SHF.R.U32.HI R27, RZ, 0x10, R3 ;  /* 0x00000010ff1b7819 */ /* 0x000fe40000011603 */
[----:B------:R-:W-:Y:S02]  /*0870*/  MOV R96, RZ ;  /* 0x000000ff00607202 */ /* 0x000fe40000000f00 */
[----:B------:R-:W-:-:S02]  /*0880*/  LOP3.LUT R24, R0, 0x7, RZ, 0xc0, !PT ;  /* 0x0000000700187812 */ /* 0x000fc400078ec0ff */
[----:B------:R-:W-:Y:S02]  /*0890*/  LOP3.LUT R25, R25, 0xf80, RZ, 0xc0, !PT ;  /* 0x00000f8019197812 */ /* 0x000fe400078ec0ff */
[----:B------:R-:W-:Y:S02]  /*08a0*/  LEA R28, R0, UR6, 0x6 ;  /* 0x00000006001c7c11 */ /* 0x000fe4000f8e30ff */
[----:B------:R-:W-:Y:S02]  /*08b0*/  IADD3 R29, PT, PT, R29, UR4, RZ ;  /* 0x000000041d1d7c10 */ /* 0x000fe4000fffe0ff */
[----:B------:R-:W-:Y:S02]  /*08c0*/  LEA R30, R26, UR5, 0x3 ;  /* 0x000000051a1e7c11 */ /* 0x000fe4000f8e18ff */
[----:B------:R-:W-:Y:S01]  /*08d0*/  LEA R31, R27, UR5, 0x3 ;  /* 0x000000051b1f7c11 */ /* 0x000fe2000f8e18ff */
[--C-:B----4-:R-:W-:Y:S02]  /*08e0*/  HADD2.F32 R17, -RZ, R20.reuse.H0_H0 ;  /* 0x20000014ff117230 */ /* 0x110fe40000004100 */
[----:B------:R-:W-:-:S02]  /*08f0*/  HADD2.F32 R18, -RZ, R20.H1_H1 ;  /* 0x30000014ff127230 */ /* 0x000fc40000004100 */
[--C-:B------:R-:W-:Y:S02]  /*0900*/  HADD2.F32 R19, -RZ, R21.reuse.H0_H0 ;  /* 0x20000015ff137230 */ /* 0x100fe40000004100 */
[----:B------:R-:W-:Y:S01]  /*0910*/  HADD2.F32 R20, -RZ, R21.H1_H1 ;  /* 0x30000015ff147230 */ /* 0x000fe20000004100 */
[C---:B------:R-:W-:Y:S02]  /*0920*/  SEL R21, R23.reuse, 0x1, !P1 ;  /* 0x0000000117157807 */ /* 0x040fe40004800000 */
[----:B0-----:R-:W-:-:S07]  /*0930*/  SEL R23, R23, 0x1, !P0 ;  /* 0x0000000117177807 */ /* 0x001fce0004000000 */
.L_x_875:
        /* <DEDUP_REMOVED lines=10> */
[----:B------:R-:W-:Y:S01]  /*09e0*/  IMAD.WIDE.U32 R38, R26, 0x2, R34 ;  /* 0x000000021a267825 */ /* 0x000fe200078e0022 */
[----:B------:R-:W3:Y:S02]  /*09f0*/  LDCU UR4, c[0x0][0x3c0] ;  /* 0x00007800ff0477ac */ /* 0x000ee40008000800 */
[----:B------:R-:W-:-:S02]  /*0a00*/  IADD3.X R36, PT, PT, R33, R5, RZ, P0, !PT ;  /* 0x0000000521247210 */ /* 0x000fc400007fe4ff */
[----:B------:R-:W-:Y:S02]  /*0a10*/  SHF.L.U32 R32, R3, 0x1, RZ ;  /* 0x0000000103207819 */ /* 0x000fe400000006ff */
[C---:B0-----:R-:W-:Y:S01]  /*0a20*/  LEA R56, P0, R38.reuse, UR6, 0x2 ;  /* 0x0000000626387c11 */ /* 0x041fe2000f8010ff */
[----:B------:R-:W-:Y:S01]  /*0a30*/  IMAD.WIDE.U32 R34, R27, 0x2, R34 ;  /* 0x000000021b227825 */ /* 0x000fe200078e0022 */
[----:B------:R-:W-:Y:S02]  /*0a40*/  SHF.L.U64.HI R33, R3, 0x1, R36 ;  /* 0x0000000103217819 */ /* 0x000fe40000010224 */
[----:B------:R-:W-:Y:S02]  /*0a50*/  LEA.HI.X R57, R38, UR7, R39, 0x2, P0 ;  /* 0x0000000726397c11 */ /* 0x000fe400080f1427 */
[----:B-1----:R-:W-:-:S04]  /*0a60*/  IADD3 R58, P0, PT, R32, UR12, RZ ;  /* 0x0000000c203a7c10 */ /* 0x002fc8000ff1e0ff */
[----:B------:R-:W-:Y:S01]  /*0a70*/  IADD3.X R59, PT, PT, R33, UR13, RZ, P0, !PT ;  /* 0x0000000d213b7c10 */ /* 0x000fe200087fe4ff */
[----:B------:R-:W3:Y:S01]  /*0a80*/  LDG.E.64.CONSTANT R56, desc[UR10][R56.64] ;  /* 0x0000000a38387981 */ /* 0x000ee2000c1e9b00 */
        /* <DEDUP_REMOVED lines=9> */
[----:B------:R-:W-:-:S02]  /*0b20*/  IADD3 R101, P0, PT, R101, 0x1, RZ ;  /* 0x0000000165657810 */ /* 0x000fc40007f1e0ff */
[----:B------:R-:W-:Y:S02]  /*0b30*/  ISETP.GT.U32.AND P1, PT, R0, 0x7f, PT ;  /* 0x0000007f0000780c */ /* 0x000fe40003f24070 */
[----:B------:R-:W-:Y:S01]  /*0b40*/  IADD3.X R96, PT, PT, RZ, R96, RZ, P0, !PT ;  /* 0x00000060ff607210 */ /* 0x000fe200007fe4ff */
[----:B---3--:R-:W-:Y:S01]  /*0b50*/  FADD.FTZ R34, R57, UR4 ;  /* 0x0000000439227e21 */ /* 0x008fe20008010000 */
[--C-:B----4-:R-:W-:Y:S02]  /*0b60*/  HADD2.F32 R59, -RZ, R69.reuse.H0_H0 ;  /* 0x20000045ff3b7230 */ /* 0x110fe40000004100 */
[----:B------:R-:W-:-:S03]  /*0b70*/  HADD2.F32 R69, -RZ, R69.H1_H1 ;  /* 0x30000045ff457230 */ /* 0x000fc60000004100 */
[----:B------:R-:W1:Y:S01]  /*0b80*/  MUFU.RSQ R34, R34 ;  /* 0x0000002200227308 */ /* 0x000e620000001400 */
[--C-:B--2---:R-:W-:Y:S02]  /*0b90*/  HADD2.F32 R71, -RZ, R63.reuse.H0_H0 ;  /* 0x2000003fff477230 */ /* 0x104fe40000004100 */
[----:B0-----:R-:W-:Y:S02]  /*0ba0*/  HADD2.F32 R61, -RZ, R63.H1_H1 ;  /* 0x3000003fff3d7230 */ /* 0x001fe40000004100 */
[--C-:B------:R-:W-:Y:S02]  /*0bb0*/  HADD2.F32 R3, -RZ, R68.reuse.H0_H0 ;  /* 0x20000044ff037230 */ /* 0x100fe40000004100 */
[C---:B-----5:R-:W-:Y:S01]  /*0bc0*/  FADD.FTZ R67, -R36.reuse, R59 ;  /* 0x0000003b24437221 */ /* 0x060fe20000010100 */
[----:B------:R-:W-:Y:S02]  /*0bd0*/  HADD2.F32 R5, -RZ, R68.H1_H1 ;  /* 0x30000044ff057230 */ /* 0x000fe40000004100 */
[----:B------:R-:W-:Y:S01]  /*0be0*/  FADD.FTZ R69, -R36, R69 ;  /* 0x0000004524457221 */ /* 0x000fe20000010100 */
[----:B------:R-:W-:-:S02]  /*0bf0*/  HADD2.F32 R35, -RZ, R62.H0_H0 ;  /* 0x2000003eff237230 */ /* 0x000fc40000004100 */
[C---:B------:R-:W-:Y:S01]  /*0c00*/  FADD.FTZ R71, -R36.reuse, R71 ;  /* 0x0000004724477221 */ /* 0x040fe20000010100 */
[----:B------:R-:W-:Y:S02]  /*0c10*/  HADD2.F32 R57, -RZ, R62.H1_H1 ;  /* 0x3000003eff397230 */ /* 0x000fe40000004100 */
[----:B------:R-:W-:Y:S01]  /*0c20*/  FADD.FTZ R73, -R36, R61 ;  /* 0x0000003d24497221 */ /* 0x000fe20000010100 */
[----:B------:R-:W-:Y:S01]  /*0c30*/  FADD.FTZ R36, R37, UR4 ;  /* 0x0000000425247e21 */ /* 0x000fe20008010000 */
[C---:B------:R-:W-:Y:S01]  /*0c40*/  FADD.FTZ R3, -R56.reuse, R3 ;  /* 0x0000000338037221 */ /* 0x040fe20000010100 */
[C---:B------:R-:W-:Y:S01]  /*0c50*/  FADD.FTZ R5, -R56.reuse, R5 ;  /* 0x0000000538057221 */ /* 0x040fe20000010100 */
[C---:B------:R-:W-:Y:S01]  /*0c60*/  FADD.FTZ R63, -R56.reuse, R35 ;  /* 0x00000023383f7221 */ /* 0x040fe20000010100 */
[----:B------:R-:W-:Y:S01]  /*0c70*/  FADD.FTZ R65, -R56, R57 ;  /* 0x0000003938417221 */ /* 0x000fe20000010100 */
[--C-:B------:R-:W-:Y:S01]  /*0c80*/  HADD2.F32 R56, -RZ, R40.reuse.H0_H0 ;  /* 0x20000028ff387230 */ /* 0x100fe20000004100 */
[----:B------:R-:W0:Y:S01]  /*0c90*/  MUFU.RSQ R36, R36 ;  /* 0x0000002400247308 */ /* 0x000e220000001400 */
[----:B------:R-:W-:-:S02]  /*0ca0*/  HADD2.F32 R57, -RZ, R40.H1_H1 ;  /* 0x30000028ff397230 */ /* 0x000fc40000004100 */
[C---:B-1----:R-:W-:Y:S01]  /*0cb0*/  FMUL.FTZ R3, R34.reuse, R3 ;  /* 0x0000000322037220 */ /* 0x042fe20000410000 */
[--C-:B------:R-:W-:Y:S02]  /*0cc0*/  HADD2.F32 R64, -RZ, R41.reuse.H0_H0 ;  /* 0x20000029ff407230 */ /* 0x100fe40000004100 */
[----:B------:R-:W-:Y:S01]  /*0cd0*/  FMUL.FTZ R35, R34, R5 ;  /* 0x0000000522237220 */ /* 0x000fe20000410000 */
[----:B------:R-:W-:Y:S02]  /*0ce0*/  HADD2.F32 R68, -RZ, R41.H1_H1 ;  /* 0x30000029ff447230 */ /* 0x000fe40000004100 */
[----:B------:R-:W-:Y:S01]  /*0cf0*/  FMUL.FTZ R37, R17, R56 ;  /* 0x0000003811257220 */ /* 0x000fe20000410000 */
[----:B------:R-:W1:Y:S01]  /*0d00*/  LDC.64 R40, c[0x0][0x3c8] ;  /* 0x0000f200ff287b82 */ /* 0x000e620000000a00 */
[--C-:B------:R-:W-:Y:S02]  /*0d10*/  HADD2.F32 R70, -RZ, R39.reuse.H0_H0 ;  /* 0x20000027ff467230 */ /* 0x100fe40000004100 */
[----:B------:R-:W-:Y:S01]  /*0d20*/  FADD.FTZ R58, R56, R49 ;  /* 0x00000031383a7221 */ /* 0x000fe20000010000 */
[----:B------:R-:W-:-:S02]  /*0d30*/  HADD2.F32 R72, -RZ, R39.H1_H1 ;  /* 0x30000027ff487230 */ /* 0x000fc40000004100 */
[----:B------:R-:W-:Y:S01]  /*0d40*/  FMUL.FTZ R39, R19, R64 ;  /* 0x0000004013277220 */ /* 0x000fe20000410000 */
[--C-:B------:R-:W-:Y:S02]  /*0d50*/  HADD2.F32 R60, -RZ, R38.reuse.H0_H0 ;  /* 0x20000026ff3c7230 */ /* 0x100fe40000004100 */
[C---:B------:R-:W-:Y:S01]  /*0d60*/  FFMA.FTZ R59, R3.reuse, R56, R48 ;  /* 0x00000038033b7223 */ /* 0x040fe20000010030 */
[----:B------:R-:W-:Y:S02]  /*0d70*/  HADD2.F32 R62, -RZ, R38.H1_H1 ;  /* 0x30000026ff3e7230 */ /* 0x000fe40000004100 */
[----:B------:R-:W-:Y:S01]  /*0d80*/  FMUL.FTZ R38, R18, R57 ;  /* 0x0000003912267220 */ /* 0x000fe20000410000 */
[----:B------:R-:W-:Y:S01]  /*0d90*/  FADD.FTZ R49, RZ, R37 ;  /* 0x00000025ff317221 */ /* 0x000fe20000010000 */
[----:B0-----:R-:W-:Y:S01]  /*0da0*/  FMUL.FTZ R5, R36, R67 ;  /* 0x0000004324057220 */ /* 0x001fe20000410000 */
[----:B------:R-:W-:Y:S01]  /*0db0*/  FMUL.FTZ R89, R20, R68 ;  /* 0x0000004414597220 */ /* 0x000fe20000410000 */
[----:B------:R-:W-:Y:S01]  /*0dc0*/  FADD.FTZ R56, RZ, R39 ;  /* 0x00000027ff387221 */ /* 0x000fe20000010000 */
[----:B------:R-:W-:Y:S01]  /*0dd0*/  FFMA.FTZ R48, R3, R37, RZ ;  /* 0x0000002503307223 */ /* 0x000fe200000100ff */
[----:B------:R-:W-:Y:S01]  /*0de0*/  FMUL.FTZ R97, R36, R69 ;  /* 0x0000004524617220 */ /* 0x000fe20000410000 */
[----:B------:R-:W-:Y:S01]  /*0df0*/  FFMA.FTZ R66, R5, R39, RZ ;  /* 0x0000002705427223 */ /* 0x000fe200000100ff */
[----:B------:R-:W-:Y:S01]  /*0e00*/  FFMA.FTZ R61, R35, R57, R50 ;  /* 0x00000039233d7223 */ /* 0x000fe20000010032 */
[----:B------:R-:W-:Y:S01]  /*0e10*/  FADD.FTZ R51, R57, R51 ;  /* 0x0000003339337221 */ /* 0x000fe20000010000 */
[----:B------:R-:W-:Y:S01]  /*0e20*/  FADD.FTZ R50, R49, R38 ;  /* 0x0000002631327221 */ /* 0x000fe20000010000 */
[----:B------:R-:W-:Y:S01]  /*0e30*/  FMUL.FTZ R91, R17, R60 ;  /* 0x0000003c115b7220 */ /* 0x000fe20000410000 */
[----:B------:R-:W-:Y:S01]  /*0e40*/  FMUL.FTZ R95, R19, R70 ;  /* 0x00000046135f7220 */ /* 0x000fe20000410000 */
[----:B------:R-:W-:Y:S01]  /*0e50*/  FMUL.FTZ R88, R34, R63 ;  /* 0x0000003f22587220 */ /* 0x000fe20000410000 */
[----:B------:R-:W-:Y:S01]  /*0e60*/  FFMA.FTZ R49, R35, R38, R48 ;  /* 0x0000002623317223 */ /* 0x000fe20000010030 */
[----:B------:R-:W-:Y:S01]  /*0e70*/  FMUL.FTZ R92, R36, R71 ;  /* 0x00000047245c7220 */ /* 0x000fe20000410000 */
[----:B-1----:R-:W-:Y:S01]  /*0e80*/  ISETP.GE.U32.AND P0, PT, R101, R40, PT ;  /* 0x000000286500720c */ /* 0x002fe20003f06070 */
[----:B------:R-:W-:Y:S01]  /*0e90*/  FADD.FTZ R56, R56, R89 ;  /* 0x0000005938387221 */ /* 0x000fe20000010000 */
[----:B------:R-:W-:Y:S01]  /*0ea0*/  FFMA.FTZ R57, R97, R89, R66 ;  /* 0x0000005961397223 */ /* 0x000fe20000010042 */
[----:B------:R-:W-:Y:S01]  /*0eb0*/  FMUL.FTZ R93, R18, R62 ;  /* 0x0000003e125d7220 */ /* 0x000fe20000410000 */
        /* <DEDUP_REMOVED lines=14> */
[----:B------:R0:W-:Y:S01]  /*0fa0*/  STS.64 [R16], R48 ;  /* 0x0000003010007388 */ /* 0x0001e20000000a00 */
[----:B------:R-:W-:Y:S01]  /*0fb0*/  FADD.FTZ R55, R68, R55 ;  /* 0x0000003744377221 */ /* 0x000fe20000010000 */
[----:B------:R-:W-:Y:S01]  /*0fc0*/  FFMA.FTZ R65, R97, R68, R54 ;  /* 0x0000004461417223 */ /* 0x000fe20000010036 */
[----:B------:R-:W-:Y:S01]  /*0fd0*/  FADD.FTZ R51, R51, R62 ;  /* 0x0000003e33337221 */ /* 0x000fe20000010000 */
[----:B------:R1:W-:Y:S01]  /*0fe0*/  STS.64 [R16+0xc80], R56 ;  /* 0x000c803810007388 */ /* 0x0003e20000000a00 */
        /* <DEDUP_REMOVED lines=29> */
.L_x_864:
        /* <DEDUP_REMOVED lines=17> */
.L_x_866:
[----:B------:R-:W-:Y:S05]  /*12d0*/  BSYNC.RECONVERGENT B0 ;  /* 0x0000000000007941 */ /* 0x000fea0003800200 */
.L_x_865:
        /* <DEDUP_REMOVED lines=22> */
.L_x_869:
[----:B------:R-:W2:Y:S04]  /*1440*/  LD.E.STRONG.GPU R57, desc[UR10][R42.64] ;  /* 0x0000000a2a397980 */ /* 0x000ea8000c10f900 */
[----:B--2---:R-:W-:Y:S01]  /*1450*/  CCTL.IVALL ;  /* 0x00000000ff00798f */ /* 0x004fe20002000000 */
[----:B------:R-:W-:Y:S05]  /*1460*/  YIELD ;  /* 0x0000000000007946 */ /* 0x000fea0003800000 */
[----:B-----5:R-:W-:-:S04]  /*1470*/  LOP3.LUT R57, R57, R56, RZ, 0x3c, !PT ;  /* 0x0000003839397212 */ /* 0x020fc800078e3cff */
[----:B------:R-:W-:-:S13]  /*1480*/  ISETP.GT.AND P1, PT, R57, -0x1, PT ;  /* 0xffffffff3900780c */ /* 0x000fda0003f24270 */
[----:B------:R-:W-:Y:S05]  /*1490*/  @P1 BRA `(.L_x_869) ;  /* 0xfffffffc00e81947 */ /* 0x000fea000383ffff */
.L_x_868:
[----:B------:R-:W-:Y:S05]  /*14a0*/  WARPSYNC.ALL ;  /* 0x0000000000007948 */ /* 0x000fea0003800000 */
[----:B------:R-:W-:Y:S06]  /*14b0*/  BAR.SYNC.DEFER_BLOCKING 0x0 ;  /* 0x0000000000007b1d */ /* 0x000fec0000010000 */
[----:B------:R-:W-:Y:S05]  /*14c0*/  BRA `(.L_x_870) ;  /* 0x00000000003c7947 */ /* 0x000fea0003800000 */
.L_x_867:
[----:B------:R-:W-:Y:S01]  /*14d0*/  BAR.SYNC.DEFER_BLOCKING 0x0 ;  /* 0x0000000000007b1d */ /* 0x000fe20000010000 */
[----:B------:R-:W-:-:S13]  /*14e0*/  ISETP.NE.AND P1, PT, R0, RZ, PT ;  /* 0x000000ff0000720c */ /* 0x000fda0003f25270 */
[----:B------:R-:W-:Y:S05]  /*14f0*/  @P1 BRA `(.L_x_871) ;  /* 0x0000000000281947 */ /* 0x000fea0003800000 */
[----:B------:R-:W-:Y:S06]  /*1500*/  MEMBAR.ALL.GPU ;  /* 0x0000000000007992 */ /* 0x000fec000000a000 */
[----:B------:R-:W-:-:S00]  /*1510*/  ERRBAR ;  /* 0x00000000000079ab */ /* 0x000fc00000000000 */
[----:B------:R-:W-:Y:S06]  /*1520*/  CGAERRBAR ;  /* 0x00000000000075ab */ /* 0x000fec0000000000 */
[----:B0-----:R0:W5:Y:S02]  /*1530*/  ATOM.E.ADD.STRONG.GPU PT, R56, desc[UR10][R44.64], R23 ;  /* 0x800000172c38798a */ /* 0x00116400081ef10a */
.L_x_872:
[----:B------:R-:W2:Y:S04]  /*1540*/  LD.E.STRONG.GPU R57, desc[UR10][R44.64] ;  /* 0x0000000a2c397980 */ /* 0x000ea8000c10f900 */
[----:B--2---:R-:W-:Y:S01]  /*1550*/  CCTL.IVALL ;  /* 0x00000000ff00798f */ /* 0x004fe20002000000 */
[----:B------:R-:W-:Y:S05]  /*1560*/  YIELD ;  /* 0x0000000000007946 */ /* 0x000fea0003800000 */
[----:B-----5:R-:W-:-:S04]  /*1570*/  LOP3.LUT R57, R57, R56, RZ, 0x3c, !PT ;  /* 0x0000003839397212 */ /* 0x020fc800078e3cff */
[----:B------:R-:W-:-:S13]  /*1580*/  ISETP.GT.AND P1, PT, R57, -0x1, PT ;  /* 0xffffffff3900780c */ /* 0x000fda0003f24270 */
[----:B------:R-:W-:Y:S05]  /*1590*/  @P1 BRA `(.L_x_872) ;  /* 0xfffffffc00e81947 */ /* 0x000fea000383ffff */
.L_x_871:
[----:B------:R-:W-:Y:S05]  /*15a0*/  WARPSYNC.ALL ;  /* 0x0000000000007948 */ /* 0x000fea0003800000 */
[----:B------:R-:W-:Y:S06]  /*15b0*/  BAR.SYNC.DEFER_BLOCKING 0x0 ;  /* 0x0000000000007b1d */ /* 0x000fec0000010000 */
.L_x_870:
[----:B------:R-:W-:Y:S01]  /*15c0*/  ISETP.GT.U32.AND P1, PT, R0, 0xff, PT ;  /* 0x000000ff0000780c */ /* 0x000fe20003f24070 */
[----:B------:R-:W-:Y:S01]  /*15d0*/  BSSY.RECONVERGENT B0, `(.L_x_873) ;  /* 0x0000057000007945 */ /* 0x000fe20003800200 */
[----:B------:R-:W-:-:S11]  /*15e0*/  CS2R R86, SRZ ;  /* 0x0000000000567805 */ /* 0x000fd6000001ff00 */
[----:B------:R-:W-:Y:S05]  /*15f0*/  @P1 BRA `(.L_x_874) ;  /* 0x0000000400501947 */ /* 0x000fea0003800000 */
[----:B------:R-:W1:Y:S01]  /*1600*/  LDC.64 R86, c[0x0][0x3d0] ;  /* 0x0000f400ff567b82 */ /* 0x000e620000000a00 */
[----:B0-----:R-:W-:-:S05]  /*1610*/  IMAD R56, R22, UR8, R7 ;  /* 0x0000000816387c24 */ /* 0x001fca000f8e0207 */
[----:B------:R-:W-:-:S04]  /*1620*/  LEA R57, R56, R25, 0xc ;  /* 0x0000001938397211 */ /* 0x000fc800078e60ff */
[----:B------:R-:W-:-:S05]  /*1630*/  IADD3 R57, PT, PT, R24, R57, RZ ;  /* 0x0000003918397210 */ /* 0x000fca0007ffe0ff */
[----:B------:R-:W-:-:S05]  /*1640*/  IMAD.SHL.U32 R83, R57, 0x2, RZ ;  /* 0x0000000239537824 */ /* 0x000fca00078e00ff */
        /* <DEDUP_REMOVED lines=43> */
[----:B------:R-:W5:Y:S03]  /*1900*/  LDG.E.64 R84, desc[UR10][R84.64] ;  /* 0x0000000a54547981 */ /* 0x000f66000c1e1b00 */
        /* <DEDUP_REMOVED lines=35> */
.L_x_874:
[----:B------:R-:W-:Y:S05]  /*1b40*/  BSYNC.RECONVERGENT B0 ;  /* 0x0000000000007941 */ /* 0x000fea0003800200 */
.L_x_873:
        /* <DEDUP_REMOVED lines=47> */
[----:B------:R-:W-:-:S02]  /*1e40*/  F2FP.F16.F32.PACK_AB R38, R38, R3 ;  /* 0x000000032626723e */ /* 0x000fc400000000ff */
[----:B------:R-:W-:Y:S02]  /*1e50*/  F2FP.F16.F32.PACK_AB R60, R60, R91 ;  /* 0x0000005b3c3c723e */ /* 0x000fe400000000ff */
[----:B------:R-:W-:Y:S02]  /*1e60*/  F2FP.F16.F32.PACK_AB R39, R34, R5 ;  /* 0x000000052227723e */ /* 0x000fe400000000ff */
[----:B------:R-:W-:-:S03]  /*1e70*/  F2FP.F16.F32.PACK_AB R61, R36, R95 ;  /* 0x0000005f243d723e */ /* 0x000fc600000000ff */
[----:B------:R1:W-:Y:S04]  /*1e80*/  STG.E.64 desc[UR10][R32.64], R38 ;  /* 0x0000002620007986 */ /* 0x0003e8000c101b0a */
[----:B------:R1:W-:Y:S01]  /*1e90*/  STG.E.64 desc[UR10][R32.64+0xa00], R60 ;  /* 0x000a003c20007986 */ /* 0x0003e2000c101b0a */
[----:B------:R-:W-:Y:S05]  /*1ea0*/  @!P0 BRA `(.L_x_875) ;  /* 0xffffffe800a48947 */ /* 0x000fea000383ffff */
.L_x_863:
        /* <DEDUP_REMOVED lines=30> */
[----:B------:R-:W-:Y:S01]  /*2090*/  IMAD.WIDE.U32.X R2, R11, -0x33333334, R8, P0 ;  /* 0xcccccccc0b027825 */ /* 0x000fe200000e0408 */
[----:B------:R-:W-:-:S04]  /*20a0*/  LOP3.LUT R9, R15, 0x1f, RZ, 0xc0, !PT ;  /* 0x0000001f0f097812 */ /* 0x000fc800078ec0ff */
[----:B-1----:R-:W-:Y:S02]  /*20b0*/  SHF.R.U64 R38, R2, 0x3, R3 ;  /* 0x0000000302267819 */ /* 0x002fe40000001203 */
        /* <DEDUP_REMOVED lines=13> */
[----:B------:R-:W-:Y:S02]  /*2190*/  SHF.L.U32 R8, R15, 0x1, RZ ;  /* 0x000000010f087819 */ /* 0x000fe400000006ff */
[----:B------:R-:W-:Y:S02]  /*21a0*/  IADD3 R16, PT, PT, R16, UR6, RZ ;  /* 0x0000000610107c10 */ /* 0x000fe4000fffe0ff */
[----:B------:R-:W-:Y:S02]  /*21b0*/  LOP3.LUT R15, R2, 0x1f, R15, 0xf8, !PT ;  /* 0x0000001f020f7812 */ /* 0x000fe400078ef80f */
[----:B------:R-:W-:Y:S02]  /*21c0*/  LOP3.LUT R14, R39, 0xfffffff8, RZ, 0xc0, !PT ;  /* 0xfffffff8270e7812 */ /* 0x000fe400078ec0ff */
[----:B------:R-:W-:-:S07]  /*21d0*/  LOP3.LUT R11, R11, 0x3fffffff, RZ, 0xc0, !PT ;  /* 0x3fffffff0b0b7812 */ /* 0x000fce00078ec0ff */
.L_x_886:
[----:B------:R-:W-:Y:S01]  /*21e0*/  ISETP.GT.U32.AND P1, PT, R5, R0, PT ;  /* 0x000000000500720c */ /* 0x000fe20003f24070 */
[----:B------:R-:W-:Y:S01]  /*21f0*/  BSSY.RECONVERGENT B0, `(.L_x_876) ;  /* 0x0000064000007945 */ /* 0x000fe20003800200 */
[----:B0-----:R-:W-:Y:S01]  /*2200*/  HFMA2 R17, -RZ, RZ, 0, 0 ;  /* 0x00000000ff117431 */ /* 0x001fe200000001ff */
[----:B------:R-:W-:Y:S02]  /*2210*/  MOV R24, RZ ;  /* 0x000000ff00187202 */ /* 0x000fe40000000f00 */
[----:B------:R-:W-:-:S13]  /*2220*/  ISETP.GT.AND.EX P1, PT, R4, RZ, PT, P1 ;  /* 0x000000ff0400720c */ /* 0x000fda0003f24310 */
[----:B-12---:R-:W-:Y:S05]  /*2230*/  @!P1 BRA `(.L_x_877) ;  /* 0x00000004007c9947 */ /* 0x006fea0003800000 */
        /* <DEDUP_REMOVED lines=14> */
.L_x_879:
        /* <DEDUP_REMOVED lines=34> */
.L_x_878:
        /* <DEDUP_REMOVED lines=20> */
.L_x_881:
[----:B------:R-:W-:Y:S05]  /*2680*/  BSYNC.RECONVERGENT B1 ;  /* 0x0000000000017941 */ /* 0x000fea0003800200 */
.L_x_880:
        /* <DEDUP_REMOVED lines=26> */
.L_x_877:
[----:B------:R-:W-:Y:S05]  /*2830*/  BSYNC.RECONVERGENT B0 ;  /* 0x0000000000007941 */ /* 0x000fea0003800200 */
.L_x_876:
[----:B------:R0:W-:Y:S01]  /*2840*/  STS [R7], R17 ;  /* 0x0000001107007388 */ /* 0x0001e20000000800 */
[----:B------:R-:W1:Y:S01]  /*2850*/  LDC.64 R20, c[0x0][0x388] ;  /* 0x0000e200ff147b82 */ /* 0x000e620000000a00 */
[----:B------:R-:W-:Y:S02]  /*2860*/  ISETP.GT.U32.AND P1, PT, R42, 0x9, PT ;  /* 0x000000092a00780c */ /* 0x000fe40003f24070 */
[----:B------:R0:W-:Y:S01]  /*2870*/  STS [R7+0x500], R24 ;  /* 0x0005001807007388 */ /* 0x0001e20000000800 */
[----:B------:R-:W-:-:S04]  /*2880*/  MOV R25, R6 ;  /* 0x0000000600197202 */ /* 0x000fc80000000f00 */
[----:B------:R-:W2:Y:S08]  /*2890*/  LDC.64 R22, c[0x0][0x390] ;  /* 0x0000e400ff167b82 */ /* 0x000eb00000000a00 */
[----:B0-----:R-:W-:Y:S06]  /*28a0*/  BAR.SYNC.DEFER_BLOCKING 0x0 ;  /* 0x0000000000007b1d */ /* 0x001fec0000010000 */
.L_x_885:
        /* <DEDUP_REMOVED lines=31> */
.L_x_896:
        /* <DEDUP_REMOVED lines=11> */
.L_x_884:
[----:B------:R-:W-:Y:S05]  /*2b50*/  BSYNC.RECONVERGENT B0 ;  /* 0x0000000000007941 */ /* 0x000fea0003800200 */
.L_x_883:
        /* <DEDUP_REMOVED lines=9> */
.L_x_882:
        /* <DEDUP_REMOVED lines=8> */
.L_x_888:
[----:B------:R-:W-:Y:S05]  /*2c70*/  BSYNC B0 ;  /* 0x0000000000007941 */ /* 0x000fea0003800000 */
.L_x_887:
        /* <DEDUP_REMOVED lines=8> */
.L_x_889:
[----:B------:R-:W-:Y:S01]  /*2d00*/  FADD.FTZ R17, R17, R12 ;  /* 0x0000000c11117221 */ /* 0x000fe20000010000 */
[----:B------:R-:W-:-:S04]  /*2d10*/  HFMA2 R30, -RZ, RZ, 0, 2.384185791015625e-07 ;  /* 0x00000004ff1e7431 */ /* 0x000fc800000001ff */
[----:B------:R-:W-:Y:S01]  /*2d20*/  MOV R31, R17 ;  /* 0x00000011001f7202 */ /* 0x000fe20000000f00 */
[----:B------:R-:W-:-:S07]  /*2d30*/  IMAD.MOV.U32 R18, RZ, RZ, R29 ;  /* 0x000000ffff127224 */ /* 0x000fce00078e001d */
[----:B------:R-:W-:Y:S05]  /*2d40*/  WARPSYNC.COLLECTIVE R28, `(.L_x_890) ;  /* 0x000000001c087348 */ /* 0x000fea0003c00000 */
[----:B------:R0:W1:Y:S02]  /*2d50*/  SHFL.BFLY P3, R29, R31, R30, R33 ;  /* 0x0c00001e1f1d7389 */ /* 0x0000640000060021 */
[----:B01----:R-:W-:Y:S05]  /*2d60*/  ENDCOLLECTIVE ;  /* 0x000000000000791b */ /* 0x003fea0003800000 */
.L_x_890:
[----:B------:R-:W-:-:S05]  /*2d70*/  FADD.FTZ R18, R18, R13 ;  /* 0x0000000d12127221 */ /* 0x000fca0000010000 */
[----:B------:R-:W-:Y:S02]  /*2d80*/  MOV R31, R18 ;  /* 0x00000012001f7202 */ /* 0x000fe40000000f00 */
[----:B------:R-:W-:-:S07]  /*2d90*/  MOV R24, R29 ;  /* 0x0000001d00187202 */ /* 0x000fce0000000f00 */
[----:B------:R-:W-:Y:S05]  /*2da0*/  WARPSYNC.COLLECTIVE R28, `(.L_x_891) ;  /* 0x000000001c087348 */ /* 0x000fea0003c00000 */
[----:B------:R0:W1:Y:S02]  /*2db0*/  SHFL.BFLY P3, R29, R31, R30, R33 ;  /* 0x0c00001e1f1d7389 */ /* 0x0000640000060021 */
[----:B01----:R-:W-:Y:S05]  /*2dc0*/  ENDCOLLECTIVE ;  /* 0x000000000000791b */ /* 0x003fea0003800000 */
.L_x_891:
[----:B------:R-:W-:Y:S01]  /*2dd0*/  FADD.FTZ R24, R17, R24 ;  /* 0x0000001811187221 */ /* 0x000fe20000010000 */
[----:B------:R-:W-:-:S04]  /*2de0*/  HFMA2 R30, -RZ, RZ, 0, 1.1920928955078125e-07 ;  /* 0x00000002ff1e7431 */ /* 0x000fc800000001ff */
[----:B------:R-:W-:Y:S02]  /*2df0*/  MOV R31, R24 ;  /* 0x00000018001f7202 */ /* 0x000fe40000000f00 */
[----:B------:R-:W-:-:S07]  /*2e00*/  MOV R19, R29 ;  /* 0x0000001d00137202 */ /* 0x000fce0000000f00 */
[----:B------:R-:W-:Y:S05]  /*2e10*/  WARPSYNC.COLLECTIVE R28, `(.L_x_892) ;  /* 0x000000001c087348 */ /* 0x000fea0003c00000 */
[----:B------:R0:W1:Y:S02]  /*2e20*/  SHFL.BFLY P3, R29, R31, R30, R33 ;  /* 0x0c00001e1f1d7389 */ /* 0x0000640000060021 */
[----:B01----:R-:W-:Y:S05]  /*2e30*/  ENDCOLLECTIVE ;  /* 0x000000000000791b */ /* 0x003fea0003800000 */
.L_x_892:
[----:B------:R-:W-:-:S05]  /*2e40*/  FADD.FTZ R19, R18, R19 ;  /* 0x0000001312137221 */ /* 0x000fca0000010000 */
[----:B------:R-:W-:Y:S02]  /*2e50*/  MOV R31, R19 ;  /* 0x00000013001f7202 */ /* 0x000fe40000000f00 */
[----:B------:R-:W-:-:S07]  /*2e60*/  MOV R27, R29 ;  /* 0x0000001d001b7202 */ /* 0x000fce0000000f00 */
[----:B------:R-:W-:Y:S05]  /*2e70*/  WARPSYNC.COLLECTIVE R28, `(.L_x_893) ;  /* 0x000000001c087348 */ /* 0x000fea0003c00000 */
[----:B------:R0:W1:Y:S02]  /*2e80*/  SHFL.BFLY P3, R29, R31, R30, R33 ;  /* 0x0c00001e1f1d7389 */ /* 0x0000640000060021 */
[----:B01----:R-:W-:Y:S05]  /*2e90*/  ENDCOLLECTIVE ;  /* 0x000000000000791b */ /* 0x003fea0003800000 */
.L_x_893:
[----:B------:R-:W-:Y:S01]  /*2ea0*/  FADD.FTZ R27, R24, R27 ;  /* 0x0000001b181b7221 */ /* 0x000fe20000010000 */
[----:B------:R-:W-:-:S04]  /*2eb0*/  HFMA2 R30, -RZ, RZ, 0, 5.9604644775390625e-08 ;  /* 0x00000001ff1e7431 */ /* 0x000fc800000001ff */
[----:B------:R-:W-:Y:S02]  /*2ec0*/  MOV R31, R27 ;  /* 0x0000001b001f7202 */ /* 0x000fe40000000f00 */
[----:B------:R-:W-:-:S07]  /*2ed0*/  MOV R12, R29 ;  /* 0x0000001d000c7202 */ /* 0x000fce0000000f00 */
[----:B------:R-:W-:Y:S05]  /*2ee0*/  WARPSYNC.COLLECTIVE R28, `(.L_x_894) ;  /* 0x000000001c087348 */ /* 0x000fea0003c00000 */
[----:B------:R0:W1:Y:S02]  /*2ef0*/  SHFL.BFLY P3, R29, R31, R30, R33 ;  /* 0x0c00001e1f1d7389 */ /* 0x0000640000060021 */
[----:B01----:R-:W-:Y:S05]  /*2f00*/  ENDCOLLECTIVE ;  /* 0x000000000000791b */ /* 0x003fea0003800000 */
.L_x_894:
[----:B------:R-:W-:-:S05]  /*2f10*/  FADD.FTZ R12, R19, R12 ;  /* 0x0000000c130c7221 */ /* 0x000fca0000010000 */
[----:B------:R-:W-:Y:S02]  /*2f20*/  MOV R31, R12 ;  /* 0x0000000c001f7202 */ /* 0x000fe40000000f00 */
[----:B------:R-:W-:-:S07]  /*2f30*/  MOV R26, R29 ;  /* 0x0000001d001a7202 */ /* 0x000fce0000000f00 */
[----:B------:R-:W-:Y:S05]  /*2f40*/  WARPSYNC.COLLECTIVE R28, `(.L_x_895) ;  /* 0x000000001c087348 */ /* 0x000fea0003c00000 */
[----:B------:R0:W1:Y:S02]  /*2f50*/  SHFL.BFLY P3, R29, R31, R30, R33 ;  /* 0x0c00001e1f1d7389 */ /* 0x0000640000060021 */
[----:B01----:R-:W-:Y:S05]  /*2f60*/  ENDCOLLECTIVE ;  /* 0x000000000000791b */ /* 0x003fea0003800000 */
.L_x_895:
[----:B------:R-:W-:Y:S01]  /*2f70*/  FADD.FTZ R26, R27, R26 ;  /* 0x0000001a1b1a7221 */ /* 0x000fe20000010000 */
[----:B------:R-:W-:Y:S01]  /*2f80*/  MOV R13, R29 ;  /* 0x0000001d000d7202 */ /* 0x000fe20000000f00 */
[----:B------:R-:W-:Y:S06]  /*2f90*/  BRA `(.L_x_896) ;  /* 0xfffffff800c07947 */ /* 0x000fec000383ffff */
.L_x_897:
        /* <DEDUP_REMOVED lines=14> */
.L_x_1685:


//--------------------- .text._ZN13group_norm_v218gn_bwd_cuda_kernelI6__halfLi320ELi3ELi32ELi10ELi1024ELb0ELb1ELi8ELi320ELi320ELi4ELb1ELi2ELb0ELb0ELNS_15WgradSyncMethodE3ENS_16CompileConditionILi1000EEEEEvPT_S6_S6_PKS5_S8_S8_S8_PKfflPfPj --------------------------
	.section	.text._ZN13group_norm_v218gn_bwd_cuda_kernelI6__halfLi320ELi3ELi32ELi10ELi1024ELb0ELb1ELi8ELi320ELi320ELi4ELb1ELi2ELb0ELb0ELNS_15WgradSyncMethodE3ENS_16CompileConditionILi1000EEEEEvPT_S6_S6_PKS5_S8_S8_S8_PKfflPfPj,"ax",@progbits
	.align	128
        .global         _ZN13group_norm_v218gn_bwd_cuda_kernelI6__halfLi320ELi3ELi32ELi10ELi1024ELb0ELb1ELi8ELi320ELi320ELi4ELb1ELi2ELb0ELb0ELNS_15WgradSyncMethodE3ENS_16CompileConditionILi1000EEEEEvPT_S6_S6_PKS5_S8_S8_S8_PKfflPfPj
        .type           _ZN13group_norm_v218gn_bwd_cuda_kernelI6__halfLi320ELi3ELi32ELi10ELi1024ELb0ELb1ELi8ELi320ELi320ELi4ELb1ELi2ELb0ELb0ELNS_15WgradSyncMethodE3ENS_16CompileConditionILi1000EEEEEvPT_S6_S6_PKS5_S8_S8_S8_PKfflPfPj,@function
        .size           _ZN13group_norm_v218gn_bwd_cuda_kernelI6__halfLi320ELi3ELi32ELi10ELi1024ELb0ELb1ELi8ELi320ELi320ELi4ELb1ELi2ELb0ELb0ELNS_15WgradSyncMethodE3ENS_16CompileConditionILi1000EEEEEvPT_S6_S6_PKS5_S8_S8_S8_PKfflPfPj,(.L_x_1686 - _ZN13group_norm_v218gn_bwd_cuda_kernelI6__halfLi320ELi3ELi32ELi10ELi1024ELb0ELb1ELi8ELi320ELi320ELi4ELb1ELi2ELb0ELb0ELNS_15WgradSyncMethodE3ENS_16CompileConditionILi1000EEEEEvPT_S6_S6_PKS5_S8_S8_S8_PKfflPfPj)
        .other          _ZN13group_norm_v218gn_bwd_cuda_kernelI6__halfLi320ELi3ELi32ELi10ELi1024ELb0ELb1ELi8ELi320ELi320ELi4ELb1ELi2ELb0ELb0ELNS_15WgradSyncMethodE3ENS_16CompileConditionILi1000EEEEEvPT_S6_S6_PKS5_S8_S8_S8_PKfflPfPj,@"STO_CUDA_ENTRY STV_DEFAULT"
_ZN13group_norm_v218gn_bwd_cuda_kernelI6__halfLi320ELi3ELi32ELi10ELi1024ELb0ELb1ELi8ELi320ELi320ELi4ELb1ELi2ELb0ELb0ELNS_15WgradSyncMethodE3ENS_16CompileConditionILi1000EEEEEvPT_S6_S6_PKS5_S8_S8_S8_PKfflPfPj:
.text._ZN13group_norm_v218gn_bwd_cuda_kernelI6__halfLi320ELi3ELi32ELi10ELi1024ELb0ELb1ELi8ELi320ELi320ELi4ELb1ELi2ELb0ELb0ELNS_15WgradSyncMethodE3ENS_16CompileConditionILi1000EEEEEvPT_S6_S6_PKS5_S8_S8_S8_PKfflPfPj:
        /* <DEDUP_REMOVED lines=14> */
[----:B------:R-:W-:Y:S02]  /*00e0*/  ISETP.GE.U32.AND P0, PT, R5, R30, PT ;  /* 0x0000001e0500720c */ /* 0x000fe40003f06070 */
[----:B------:R-:W-:Y:S02]  /*00f0*/  MOV R3, UR5 ;  /* 0x0000000500037c02 */ /* 0x000fe40008000f00 */
[----:B------:R-:W-:Y:S02]  /*0100*/  ISETP.GE.AND.EX P0, PT, RZ, R31, PT, P0 ;  /* 0x0000001fff00720c */ /* 0x000fe40003f06300 */
[----:B------:R-:W-:Y:S02]  /*0110*/  MOV R2, UR4 ;  /* 0x0000000400027c02 */ /* 0x000fe40008000f00 */
[----:B------:R-:W-:Y:S02]  /*0120*/  MOV R3, UR6 ;  /* 0x0000000600037c02 */ /* 0x000fe40008000f00 */
[----:B------:R-:W-:-:S07]  /*0130*/  MOV R59, R5 ;  /* 0x00000005003b7202 */ /* 0x000fce0000000f00 */
        /* <DEDUP_REMOVED lines=12> */
.L_x_900:
[----:B------:R-:W2:Y:S04]  /*0200*/  LD.E.STRONG.GPU R0, desc[UR10][R2.64] ;  /* 0x0000000a02007980 */ /* 0x000ea8000c10f900 */
[----:B--2---:R-:W-:Y:S01]  /*0210*/  CCTL.IVALL ;  /* 0x00000000ff00798f */ /* 0x004fe20002000000 */
[----:B------:R-:W-:Y:S05]  /*0220*/  YIELD ;  /* 0x0000000000007946 */ /* 0x000fea0003800000 */
[----:B-----5:R-:W-:-:S04]  /*0230*/  LOP3.LUT R0, R0, R5, RZ, 0x3c, !PT ;  /* 0x0000000500007212 */ /* 0x020fc800078e3cff */
[----:B------:R-:W-:-:S13]  /*0240*/  ISETP.GT.AND P0, PT, R0, -0x1, PT ;  /* 0xffffffff0000780c */ /* 0x000fda0003f04270 */
[----:B------:R-:W-:Y:S05]  /*0250*/  @P0 BRA `(.L_x_900) ;  /* 0xfffffffc00e80947 */ /* 0x000fea000383ffff */
.L_x_899:
[----:B------:R-:W-:Y:S05]  /*0260*/  WARPSYNC.ALL ;  /* 0x0000000000007948 */ /* 0x000fea0003800000 */
[----:B------:R-:W-:Y:S06]  /*0270*/  BAR.SYNC.DEFER_BLOCKING 0x0 ;  /* 0x0000000000007b1d */ /* 0x000fec0000010000 */
[----:B------:R-:W-:Y:S05]  /*0280*/  BRA `(.L_x_901) ;  /* 0x0000001c00887947 */ /* 0x000fea0003800000 */
.L_x_898:
        /* <DEDUP_REMOVED lines=13> */
[----:B------:R-:W2:Y:S01]  /*0360*/  LDG.E.64.CONSTANT R10, desc[UR10][R10.64] ;  /* 0x0000000a0a0a7981 */ /* 0x000ea2000c1e9b00 */
[----:B------:R-:W0:Y:S01]  /*0370*/  S2UR UR5, SR_CgaCtaId ;  /* 0x00000000000579c3 */ /* 0x000e220000008800 */
[----:B------:R-:W-:Y:S01]  /*0380*/  UMOV UR4, 0x400 ;  /* 0x0000040000047882 */ /* 0x000fe20000000000 */
[C---:B------:R-:W-:Y:S01]  /*0390*/  VIADD R9, R3.reuse, 0x2 ;  /* 0x0000000203097836 */ /* 0x040fe20000000000 */
[----:B------:R-:W-:Y:S01]  /*03a0*/  UIADD3 UR4, UPT, UPT, UR4, 0x2800, URZ ;  /* 0x0000280004047890 */ /* 0x000fe2000fffe0ff */
[----:B------:R-:W-:Y:S02]  /*03b0*/  LOP3.LUT R3, R3, 0xffff, RZ, 0xc0, !PT ;  /* 0x0000ffff03037812 */ /* 0x000fe400078ec0ff */
[----:B------:R-:W-:Y:S02]  /*03c0*/  CS2R R28, SRZ ;  /* 0x00000000001c7805 */ /* 0x000fe4000001ff00 */
[----:B------:R-:W-:Y:S02]  /*03d0*/  CS2R R26, SRZ ;  /* 0x00000000001a7805 */ /* 0x000fe4000001ff00 */
[----:B------:R-:W-:-:S02]  /*03e0*/  LOP3.LUT R9, R9, 0xffff, RZ, 0xc0, !PT ;  /* 0x0000ffff09097812 */ /* 0x000fc400078ec0ff */
[----:B------:R-:W-:Y:S01]  /*03f0*/  CS2R R24, SRZ ;  /* 0x0000000000187805 */ /* 0x000fe2000001ff00 */
[----:B------:R-:W-:Y:S01]  /*0400*/  IMAD R3, R3, 0x199a, RZ ;  /* 0x0000199a03037824 */ /* 0x000fe200078e02ff */
[----:B------:R-:W-:Y:S01]  /*0410*/  CS2R R22, SRZ ;  /* 0x0000000000167805 */ /* 0x000fe2000001ff00 */
[----:B0-----:R-:W-:-:S06]  /*0420*/  ULEA UR4, UR5, UR4, 0x18 ;  /* 0x0000000405047291 */ /* 0x001fcc000f8ec0ff */
[----:B------:R-:W-:Y:S01]  /*0430*/  LEA R2, R20, UR4, 0x3 ;  /* 0x0000000414027c11 */ /* 0x000fe2000f8e18ff */
[----:B------:R-:W-:-:S04]  /*0440*/  UMOV UR4, URZ ;  /* 0x000000ff00047c82 */ /* 0x000fc80008000000 */
[----:B------:R-:W-:Y:S02]  /*0450*/  IMAD R2, R7, 0x28, R2 ;  /* 0x0000002807027824 */ /* 0x000fe400078e0202 */
[--C-:B--2---:R-:W-:Y:S02]  /*0460*/  HADD2.F32 R4, -RZ, R10.reuse.H0_H0 ;  /* 0x2000000aff047230 */ /* 0x104fe40000004100 */
[----:B------:R-:W-:Y:S02]  /*0470*/  HADD2.F32 R6, -RZ, R10.H1_H1 ;  /* 0x3000000aff067230 */ /* 0x000fe40000004100 */
[----:B------:R-:W-:Y:S01]  /*0480*/  IMAD R10, R9, 0x199a, RZ ;  /* 0x0000199a090a7824 */ /* 0x000fe200078e02ff */
[----:B------:R-:W-:Y:S01]  /*0490*/  SHF.R.U32.HI R9, RZ, 0x10, R3 ;  /* 0x00000010ff097819 */ /* 0x000fe20000011603 */
[--C-:B------:R-:W-:Y:S02]  /*04a0*/  HADD2.F32 R7, -RZ, R11.reuse.H0_H0 ;  /* 0x2000000bff077230 */ /* 0x100fe40000004100 */
[----:B------:R-:W-:Y:S01]  /*04b0*/  HADD2.F32 R8, -RZ, R11.H1_H1 ;  /* 0x3000000bff087230 */ /* 0x000fe20000004100 */
[----:B------:R-:W-:-:S07]  /*04c0*/  SHF.R.U32.HI R10, RZ, 0x10, R10 ;  /* 0x00000010ff0a7819 */ /* 0x000fce000001160a */
.L_x_915:
[----:B------:R-:W0:Y:S01]  /*04d0*/  LDCU.64 UR6, c[0x0][0x3b8] ;  /* 0x00007700ff0677ac */ /* 0x000e220008000a00 */
[C---:B------:R-:W-:Y:S02]  /*04e0*/  SHF.L.U64.HI R17, R59.reuse, 0x6, R52 ;  /* 0x000000063b117819 */ /* 0x040fe40000010234 */
[----:B------:R-:W-:Y:S01]  /*04f0*/  SHF.L.U32 R16, R59, 0x6, RZ ;  /* 0x000000063b107819 */ /* 0x000fe200000006ff */
[----:B------:R-:W-:Y:S01]  /*0500*/  USHF.L.U32 UR5, UR12, 0x3, URZ ;  /* 0x000000030c057899 */ /* 0x000fe200080006ff */
[----:B------:R-:W-:Y:S01]  /*0510*/  LOP3.LUT R12, R0, 0xffff, RZ, 0xc0, !PT ;  /* 0x0000ffff000c7812 */ /* 0x000fe200078ec0ff */
[----:B-1----:R-:W1:Y:S02]  /*0520*/  LDCU.64 UR8, c[0x0][0x3a0] ;  /* 0x00007400ff0877ac */ /* 0x002e640008000a00 */
[----:B------:R-:W-:Y:S01]  /*0530*/  IMAD.WIDE.U32 R18, R9, 0x2, R16 ;  /* 0x0000000209127825 */ /* 0x000fe200078e0010 */
[----:B------:R-:W-:-:S03]  /*0540*/  ULOP3.LUT UR5, UR5, 0x3f8, URZ, 0xc0, !UPT ;  /* 0x000003f805057892 */ /* 0x000fc6000f8ec0ff */
[----:B------:R-:W-:Y:S01]  /*0550*/  IMAD.WIDE.U32 R12, R12, 0x4, RZ ;  /* 0x000000040c0c7825 */ /* 0x000fe200078e00ff */
[----:B------:R-:W2:Y:S02]  /*0560*/  LDCU.64 UR14, c[0x0][0x398] ;  /* 0x00007300ff0e77ac */ /* 0x000ea40008000a00 */
[----:B------:R-:W-:Y:S02]  /*0570*/  IADD3 R3, PT, PT, R20, UR5, RZ ;  /* 0x0000000514037c10 */ /* 0x000fe4000fffe0ff */
[C---:B0-----:R-:W-:Y:S01]  /*0580*/  LEA R14, P0, R18.reuse, UR6, 0x2 ;  /* 0x00000006120e7c11 */ /* 0x041fe2000f8010ff */
[----:B------:R-:W-:Y:S02]  /*0590*/  IMAD.WIDE.U32 R12, R59, 0x50000, R12 ;  /* 0x000500003b0c7825 */ /* 0x000fe400078e000c */
[----:B------:R-:W0:Y:S01]  /*05a0*/  LDCU UR5, c[0x0][0x3c0] ;  /* 0x00007800ff0577ac */ /* 0x000e220008000800 */
[----:B------:R-:W-:Y:S01]  /*05b0*/  LEA.HI.X R15, R18, UR7, R19, 0x2, P0 ;  /* 0x00000007120f7c11 */ /* 0x000fe200080f1413 */
[----:B------:R-:W-:-:S02]  /*05c0*/  IMAD R11, R3, 0x140, RZ ;  /* 0x00000140030b7824 */ /* 0x000fc400078e02ff */
[----:B------:R-:W-:-:S03]  /*05d0*/  IMAD R3, R52, 0x50000, RZ ;  /* 0x0005000034037824 */ /* 0x000fc600078e02ff */
[----:B------:R-:W-:Y:S01]  /*05e0*/  IADD3 R12, P1, PT, R11, R12, RZ ;  /* 0x0000000c0b0c7210 */ /* 0x000fe20007f3e0ff */
[----:B------:R-:W0:Y:S03]  /*05f0*/  LDG.E.64.CONSTANT R14, desc[UR10][R14.64] ;  /* 0x0000000a0e0e7981 */ /* 0x000e26000c1e9b00 */
[----:B------:R-:W-:Y:S02]  /*0600*/  IADD3.X R13, PT, PT, R13, R3, RZ, P1, !PT ;  /* 0x000000030d0d7210 */ /* 0x000fe40000ffe4ff */
[C---:B------:R-:W-:Y:S02]  /*0610*/  SHF.L.U32 R11, R12.reuse, 0x1, RZ ;  /* 0x000000010c0b7819 */ /* 0x040fe400000006ff */
[----:B------:R-:W-:Y:S02]  /*0620*/  SHF.L.U64.HI R12, R12, 0x1, R13 ;  /* 0x000000010c0c7819 */ /* 0x000fe4000001020d */
[----:B-1----:R-:W-:-:S04]  /*0630*/  IADD3 R18, P0, PT, R11, UR8, RZ ;  /* 0x000000080b127c10 */ /* 0x002fc8000ff1e0ff */
[----:B------:R-:W-:Y:S02]  /*0640*/  IADD3.X R19, PT, PT, R12, UR9, RZ, P0, !PT ;  /* 0x000000090c137c10 */ /* 0x000fe400087fe4ff */
[----:B--2---:R-:W-:-:S03]  /*0650*/  IADD3 R40, P0, PT, R11, UR14, RZ ;  /* 0x0000000e0b287c10 */ /* 0x004fc6000ff1e0ff */
[----:B------:R-:W2:Y:S01]  /*0660*/  LDG.E.64.CONSTANT R30, desc[UR10][R18.64] ;  /* 0x0000000a121e7981 */ /* 0x000ea2000c1e9b00 */
[----:B------:R-:W-:Y:S01]  /*0670*/  IADD3.X R41, PT, PT, R12, UR15, RZ, P0, !PT ;  /* 0x0000000f0c297c10 */ /* 0x000fe200087fe4ff */
[----:B------:R-:W-:Y:S02]  /*0680*/  IMAD.WIDE.U32 R16, R10, 0x2, R16 ;  /* 0x000000020a107825 */ /* 0x000fe400078e0010 */
[----:B------:R-:W3:Y:S04]  /*0690*/  LDG.E.64.CONSTANT R34, desc[UR10][R18.64+0xa00] ;  /* 0x000a000a12227981 */ /* 0x000ee8000c1e9b00 */
[----:B------:R-:W4:Y:S01]  /*06a0*/  LDG.E.64.CONSTANT R36, desc[UR10][R40.64] ;  /* 0x0000000a28247981 */ /* 0x000f22000c1e9b00 */
[----:B------:R-:W-:-:S03]  /*06b0*/  LEA R38, P0, R16, UR6, 0x2 ;  /* 0x0000000610267c11 */ /* 0x000fc6000f8010ff */
[----:B------:R1:W5:Y:S01]  /*06c0*/  LDG.E.64.CONSTANT R32, desc[UR10][R40.64+0xa00] ;  /* 0x000a000a28207981 */ /* 0x000362000c1e9b00 */
[----:B------:R-:W-:-:S06]  /*06d0*/  LEA.HI.X R39, R16, UR7, R17, 0x2, P0 ;  /* 0x0000000710277c11 */ /* 0x000fcc00080f1411 */
[----:B------:R-:W5:Y:S01]  /*06e0*/  LDG.E.64.CONSTANT R38, desc[UR10][R38.64] ;  /* 0x0000000a26267981 */ /* 0x000f62000c1e9b00 */
[----:B------:R-:W-:-:S04]  /*06f0*/  IADD3 R59, P0, PT, R59, 0x2, RZ ;  /* 0x000000023b3b7810 */ /* 0x000fc80007f1e0ff */
[----:B------:R-:W-:Y:S02]  /*0700*/  IADD3.X R52, PT, PT, RZ, R52, RZ, P0, !PT ;  /* 0x00000034ff347210 */ /* 0x000fe400007fe4ff */
[----:B------:R-:W-:Y:S01]  /*0710*/  ISETP.GT.U32.AND P1, PT, R42, 0x7f, PT ;  /* 0x0000007f2a00780c */ /* 0x000fe20003f24070 */
[----:B0-----:R-:W-:-:S06]  /*0720*/  FADD.FTZ R13, R15, UR5 ;  /* 0x000000050f0d7e21 */ /* 0x001fcc0008010000 */
[----:B------:R-:W0:Y:S01]  /*0730*/  MUFU.RSQ R13, R13 ;  /* 0x0000000d000d7308 */ /* 0x000e220000001400 */
[----:B--2---:R-:W-:-:S05]  /*0740*/  HADD2.F32 R3, -RZ, R30.H0_H0 ;  /* 0x2000001eff037230 */ /* 0x004fca0000004100 */
[----:B------:R-:W-:Y:S01]  /*0750*/  FADD.FTZ R16, -R14, R3 ;  /* 0x000000030e107221 */ /* 0x000fe20000010100 */
[----:B----4-:R-:W-:-:S03]  /*0760*/  HADD2.F32 R46, -RZ, R36.H0_H0 ;  /* 0x20000024ff2e7230 */ /* 0x010fc60000004100 */
[----:B0-----:R-:W-:Y:S01]  /*0770*/  FMUL.FTZ R3, R13, R16 ;  /* 0x000000100d037220 */ /* 0x001fe20000410000 */
[----:B------:R-:W-:Y:S02]  /*0780*/  HADD2.F32 R15, -RZ, R30.H1_H1 ;  /* 0x3000001eff0f7230 */ /* 0x000fe40000004100 */
[----:B---3--:R-:W-:Y:S02]  /*0790*/  HADD2.F32 R17, -RZ, R34.H0_H0 ;  /* 0x20000022ff117230 */ /* 0x008fe40000004100 */
[----:B------:R-:W-:Y:S01]  /*07a0*/  FADD.FTZ R29, R46, R29 ;  /* 0x0000001d2e1d7221 */ /* 0x000fe20000010000 */
[-C--:B-1----:R-:W-:Y:S01]  /*07b0*/  FFMA.FTZ R41, R3, R46.reuse, R28 ;  /* 0x0000002e03297223 */ /* 0x082fe2000001001c */
[----:B------:R-:W-:Y:S02]  /*07c0*/  HADD2.F32 R36, -RZ, R36.H1_H1 ;  /* 0x30000024ff247230 */ /* 0x000fe40000004100 */
[----:B------:R-:W-:Y:S01]  /*07d0*/  FMUL.FTZ R46, R4, R46 ;  /* 0x0000002e042e7220 */ /* 0x000fe20000410000 */
[----:B------:R-:W-:-:S02]  /*07e0*/  HADD2.F32 R19, -RZ, R34.H1_H1 ;  /* 0x30000022ff137230 */ /* 0x000fc40000004100 */
[C---:B------:R-:W-:Y:S01]  /*07f0*/  FADD.FTZ R18, -R14.reuse, R15 ;  /* 0x0000000f0e127221 */ /* 0x040fe20000010100 */
[----:B------:R-:W-:Y:S01]  /*0800*/  FADD.FTZ R30, -R14, R17 ;  /* 0x000000110e1e7221 */ /* 0x000fe20000010100 */
[--C-:B-----5:R-:W-:Y:S02]  /*0810*/  HADD2.F32 R28, -RZ, R32.reuse.H0_H0 ;  /* 0x20000020ff1c7230 */ /* 0x120fe40000004100 */
[----:B------:R-:W-:Y:S01]  /*0820*/  FMUL.FTZ R15, R6, R36 ;  /* 0x00000024060f7220 */ /* 0x000fe20000410000 */
[----:B------:R-:W-:Y:S01]  /*0830*/  FADD.FTZ R16, RZ, R46 ;  /* 0x0000002eff107221 */ /* 0x000fe20000010000 */
[----:B------:R-:W-:Y:S01]  /*0840*/  FADD.FTZ R40, -R14, R19 ;  /* 0x000000130e287221 */ /* 0x000fe20000010100 */
[----:B------:R-:W-:Y:S01]  /*0850*/  FADD.FTZ R44, R39, UR5 ;  /* 0x00000005272c7e21 */ /* 0x000fe20008010000 */
[----:B------:R-:W-:Y:S01]  /*0860*/  FMUL.FTZ R14, R13, R30 ;  /* 0x0000001e0d0e7220 */ /* 0x000fe20000410000 */
[----:B------:R-:W-:Y:S02]  /*0870*/  HADD2.F32 R39, -RZ, R32.H1_H1 ;  /* 0x30000020ff277230 */ /* 0x000fe40000004100 */
[----:B------:R-:W-:Y:S01]  /*0880*/  FMUL.FTZ R19, R4, R28 ;  /* 0x0000001c04137220 */ /* 0x000fe20000410000 */
[----:B------:R-:W-:Y:S01]  /*0890*/  FADD.FTZ R30, R16, R15 ;  /* 0x0000000f101e7221 */ /* 0x000fe20000010000 */
[----:B------:R-:W-:-:S02]  /*08a0*/  HADD2.F32 R45, -RZ, R31.H0_H0 ;  /* 0x2000001fff2d7230 */ /* 0x000fc40000004100 */
[----:B------:R-:W-:Y:S01]  /*08b0*/  FMUL.FTZ R17, R13, R18 ;  /* 0x000000120d117220 */ /* 0x000fe20000410000 */
[----:B------:R-:W-:Y:S02]  /*08c0*/  HADD2.F32 R31, -RZ, R31.H1_H1 ;  /* 0x3000001fff1f7230 */ /* 0x000fe40000004100 */
[----:B------:R-:W-:Y:S01]  /*08d0*/  FADD.FTZ R30, R30, R19 ;  /* 0x000000131e1e7221 */ /* 0x000fe20000010000 */
[----:B------:R-:W-:Y:S01]  /*08e0*/  FFMA.FTZ R18, R3, R46, RZ ;  /* 0x0000002e03127223 */ /* 0x000fe200000100ff */
[----:B------:R-:W-:Y:S01]  /*08f0*/  FMUL.FTZ R21, R6, R39 ;  /* 0x0000002706157220 */ /* 0x000fe20000410000 */
[C---:B------:R-:W-:Y:S01]  /*0900*/  FFMA.FTZ R43, R17.reuse, R36, R26 ;  /* 0x00000024112b7223 */ /* 0x040fe2000001001a */
[----:B------:R-:W-:Y:S01]  /*0910*/  FADD.FTZ R34, R36, R27 ;  /* 0x0000001b24227221 */ /* 0x000fe20000010000 */
[----:B------:R-:W-:Y:S01]  /*0920*/  FADD.FTZ R53, -R38, R31 ;  /* 0x0000001f26357221 */ /* 0x000fe20000010100 */
[----:B------:R-:W-:Y:S01]  /*0930*/  FADD.FTZ R26, R30, R21 ;  /* 0x000000151e1a7221 */ /* 0x000fe20000010000 */
[----:B------:R-:W-:Y:S01]  /*0940*/  FFMA.FTZ R27, R17, R15, R18 ;  /* 0x0000000f111b7223 */ /* 0x000fe20000010012 */
[----:B------:R-:W0:Y:S01]  /*0950*/  LDC.64 R30, c[0x0][0x3c8] ;  /* 0x0000f200ff1e7b82 */ /* 0x000e220000000a00 */
[----:B------:R-:W1:Y:S01]  /*0960*/  MUFU.RSQ R18, R44 ;  /* 0x0000002c00127308 */ /* 0x000e620000001400 */
[----:B------:R-:W-:-:S02]  /*0970*/  HADD2.F32 R47, -RZ, R35.H0_H0 ;  /* 0x20000023ff2f7230 */ /* 0x000fc40000004100 */
[----:B------:R-:W-:Y:S01]  /*0980*/  FMUL.FTZ R16, R13, R40 ;  /* 0x000000280d107220 */ /* 0x000fe20000410000 */
[----:B------:R-:W-:Y:S02]  /*0990*/  HADD2.F32 R35, -RZ, R35.H1_H1 ;  /* 0x30000023ff237230 */ /* 0x000fe40000004100 */
[----:B------:R-:W-:Y:S01]  /*09a0*/  FFMA.FTZ R27, R14, R19, R27 ;  /* 0x000000130e1b7223 */ /* 0x000fe2000001001b */
[--C-:B------:R-:W-:Y:S02]  /*09b0*/  HADD2.F32 R32, -RZ, R37.reuse.H0_H0 ;  /* 0x20000025ff207230 */ /* 0x100fe40000004100 */
[C---:B------:R-:W-:Y:S01]  /*09c0*/  FADD.FTZ R45, -R38.reuse, R45 ;  /* 0x0000002d262d7221 */ /* 0x040fe20000010100 */
[----:B------:R-:W-:Y:S01]  /*09d0*/  FADD.FTZ R47, -R38, R47 ;  /* 0x0000002f262f7221 */ /* 0x000fe20000010100 */
[----:B------:R-:W-:Y:S01]  /*09e0*/  FFMA.FTZ R27, R16, R21, R27 ;  /* 0x00000015101b7223 */ /* 0x000fe2000001001b */
[----:B------:R-:W-:Y:S01]  /*09f0*/  FADD.FTZ R61, -R38, R35 ;  /* 0x00000023263d7221 */ /* 0x000fe20000010100 */
[----:B------:R-:W-:-:S02]  /*0a00*/  HADD2.F32 R38, -RZ, R37.H1_H1 ;  /* 0x30000025ff267230 */ /* 0x000fc40000004100 */
[----:B------:R-:W-:Y:S01]  /*0a10*/  FMUL.FTZ R55, R7, R32 ;  /* 0x0000002007377220 */ /* 0x000fe20000410000 */
[--C-:B------:R-:W-:Y:S01]  /*0a20*/  HADD2.F32 R35, -RZ, R33.reuse.H0_H0 ;  /* 0x20000021ff237230 */ /* 0x100fe20000004100 */
[----:B------:R2:W-:Y:S01]  /*0a30*/  STS.64 [R2], R26 ;  /* 0x0000001a02007388 */ /* 0x0005e20000000a00 */
[----:B-1----:R-:W-:Y:S01]  /*0a40*/  FMUL.FTZ R57, R18, R45 ;  /* 0x0000002d12397220 */ /* 0x002fe20000410000 */
[----:B------:R-:W-:Y:S01]  /*0a50*/  FMUL.FTZ R51, R8, R38 ;  /* 0x0000002608337220 */ /* 0x000fe20000410000 */
[----:B------:R-:W-:Y:S02]  /*0a60*/  FMUL.FTZ R53, R18, R53 ;  /* 0x0000003512357220 */ /* 0x000fe40000410000 */
[----:B------:R-:W-:Y:S01]  /*0a70*/  FFMA.FTZ R40, R57, R55, RZ ;  /* 0x0000003739287223 */ /* 0x000fe200000100ff */
[----:B------:R-:W-:Y:S01]  /*0a80*/  HADD2.F32 R37, -RZ, R33.H1_H1 ;  /* 0x30000021ff257230 */ /* 0x000fe20000004100 */
[----:B0-----:R-:W-:Y:S01]  /*0a90*/  ISETP.GE.U32.AND P0, PT, R59, R30, PT ;  /* 0x0000001e3b00720c */ /* 0x001fe20003f06070 */
[----:B--2---:R-:W-:Y:S01]  /*0aa0*/  FADD.FTZ R26, RZ, R55 ;  /* 0x00000037ff1a7221 */ /* 0x004fe20000010000 */
[----:B------:R-:W-:Y:S01]  /*0ab0*/  FADD.FTZ R36, R32, R25 ;  /* 0x0000001920247221 */ /* 0x000fe20000010000 */
        /* <DEDUP_REMOVED lines=27> */
[----:B0-----:R-:W-:Y:S02]  /*0c70*/  SHF.R.U32.HI R33, RZ, 0x4, R42 ;  /* 0x00000004ff217819 */ /* 0x001fe4000001162a */
[C---:B------:R-:W-:Y:S02]  /*0c80*/  SHF.L.U32 R32, R42.reuse, 0x1, RZ ;  /* 0x000000012a207819 */ /* 0x040fe400000006ff */
[----:B------:R-:W-:Y:S02]  /*0c90*/  SHF.L.U32 R35, R42, 0x3, RZ ;  /* 0x000000032a237819 */ /* 0x000fe400000006ff */
[----:B------:R-:W-:Y:S02]  /*0ca0*/  LOP3.LUT R34, R33, R42, RZ, 0x3c, !PT ;  /* 0x0000002a21227212 */ /* 0x000fe400078e3cff */
[----:B------:R-:W-:-:S02]  /*0cb0*/  LOP3.LUT R33, R32, 0x18, RZ, 0xc0, !PT ;  /* 0x0000001820217812 */ /* 0x000fc400078ec0ff */
[----:B------:R-:W-:Y:S02]  /*0cc0*/  LOP3.LUT R41, R35, 0x1fe0, RZ, 0xc0, !PT ;  /* 0x00001fe023297812 */ /* 0x000fe400078ec0ff */
[C---:B------:R-:W-:Y:S02]  /*0cd0*/  LOP3.LUT R35, R33.reuse, 0x8, RZ, 0x3c, !PT ;  /* 0x0000000821237812 */ /* 0x040fe400078e3cff */
[C---:B------:R-:W-:Y:S02]  /*0ce0*/  LOP3.LUT R37, R33.reuse, 0x10, RZ, 0x3c, !PT ;  /* 0x0000001021257812 */ /* 0x040fe400078e3cff */
[----:B------:R-:W-:Y:S02]  /*0cf0*/  LOP3.LUT R39, R33, 0x18, RZ, 0x3c, !PT ;  /* 0x0000001821277812 */ /* 0x000fe400078e3cff */
[----:B------:R-:W-:Y:S01]  /*0d00*/  SHF.L.U32 R34, R34, 0x3, RZ ;  /* 0x0000000322227819 */ /* 0x000fe200000006ff */
[----:B-1----:R-:W-:-:S03]  /*0d10*/  ULEA UR5, UR6, UR5, 0x18 ;  /* 0x0000000506057291 */ /* 0x002fc6000f8ec0ff */
[----:B------:R-:W-:-:S03]  /*0d20*/  LOP3.LUT R34, R34, 0x18, RZ, 0xc0, !PT ;  /* 0x0000001822227812 */ /* 0x000fc600078ec0ff */
        /* <DEDUP_REMOVED lines=30> */
.L_x_902:
[----:B------:R-:W-:Y:S01]  /*0f10*/  BSSY.RECONVERGENT B0, `(.L_x_903) ;  /* 0x0000036000007945 */ /* 0x000fe20003800200 */
[----:B-1----:R-:W-:-:S03]  /*0f20*/  CS2R R40, SRZ ;  /* 0x0000000000287805 */ /* 0x002fc6000001ff00 */
[----:B------:R-:W-:Y:S05]  /*0f30*/  @P1 BRA `(.L_x_904) ;  /* 0x0000000000cc1947 */ /* 0x000fea0003800000 */
[----:B------:R-:W1:Y:S01]  /*0f40*/  S2R R39, SR_CgaCtaId ;  /* 0x0000000000277919 */ /* 0x000e620000008800 */
[----:B0-----:R-:W-:Y:S02]  /*0f50*/  SHF.R.U32.HI R32, RZ, 0x2, R42 ;  /* 0x00000002ff207819 */ /* 0x001fe4000001162a */
[----:B------:R-:W-:Y:S02]  /*0f60*/  MOV R36, 0x400 ;  /* 0x0000040000247802 */ /* 0x000fe40000000f00 */
[----:B------:R-:W-:Y:S01]  /*0f70*/  SHF.L.U32 R41, R42, 0x3, RZ ;  /* 0x000000032a297819 */ /* 0x000fe200000006ff */
[----:B------:R-:W-:Y:S01]  /*0f80*/  IMAD R33, R32, 0xa, RZ ;  /* 0x0000000a20217824 */ /* 0x000fe200078e02ff */
[----:B------:R-:W-:Y:S01]  /*0f90*/  IADD3 R36, PT, PT, R36, 0x2800, RZ ;  /* 0x0000280024247810 */ /* 0x000fe20007ffe0ff */
[----:B------:R-:W-:-:S03]  /*0fa0*/  IMAD R32, R32, -0x80000000, RZ ;  /* 0x8000000020207824 */ /* 0x000fc600078e02ff */
[C---:B------:R-:W-:Y:S02]  /*0fb0*/  LOP3.LUT P1, RZ, R33.reuse, 0x2, RZ, 0xc0, !PT ;  /* 0x0000000221ff7812 */ /* 0x040fe4000782c0ff */
[----:B------:R-:W-:Y:S02]  /*0fc0*/  SHF.R.S32.HI R34, RZ, 0x1f, R32 ;  /* 0x0000001fff227819 */ /* 0x000fe40000011420 */
[C---:B------:R-:W-:Y:S02]  /*0fd0*/  IADD3 R35, PT, PT, R33.reuse, 0x2, RZ ;  /* 0x0000000221237810 */ /* 0x040fe40007ffe0ff */
[----:B------:R-:W-:Y:S02]  /*0fe0*/  IADD3 R32, PT, PT, R33, 0x6, RZ ;  /* 0x0000000621207810 */ /* 0x000fe40007ffe0ff */
[----:B------:R-:W-:Y:S02]  /*0ff0*/  LOP3.LUT R34, R34, 0x50, RZ, 0xc0, !PT ;  /* 0x0000005022227812 */ /* 0x000fe400078ec0ff */
[----:B------:R-:W-:-:S02]  /*1000*/  SHF.R.U32.HI R40, RZ, 0x2, R35 ;  /* 0x00000002ff287819 */ /* 0x000fc40000011623 */
[----:B------:R-:W-:Y:S02]  /*1010*/  LEA.HI R37, R35, 0x50, RZ, 0x1e ;  /* 0x0000005023257811 */ /* 0x000fe400078ff0ff */
[----:B------:R-:W-:Y:S02]  /*1020*/  SHF.L.U32 R38, R32, 0x1e, RZ ;  /* 0x0000001e20267819 */ /* 0x000fe400000006ff */
[----:B------:R-:W-:Y:S02]  /*1030*/  LEA.HI R35, R33, R34, RZ, 0x1e ;  /* 0x0000002221237211 */ /* 0x000fe400078ff0ff */
[----:B------:R-:W-:Y:S02]  /*1040*/  @P1 IADD3 R37, PT, PT, R40, RZ, RZ ;  /* 0x000000ff28251210 */ /* 0x000fe40007ffe0ff */
[----:B------:R-:W-:Y:S02]  /*1050*/  SHF.R.S32.HI R40, RZ, 0x1f, R38 ;  /* 0x0000001fff287819 */ /* 0x000fe40000011426 */
[----:B-1----:R-:W-:-:S02]  /*1060*/  LEA R36, R39, R36, 0x18 ;  /* 0x0000002427247211 */ /* 0x002fc400078ec0ff */
[----:B------:R-:W-:Y:S02]  /*1070*/  IADD3 R39, PT, PT, R33, 0x4, RZ ;  /* 0x0000000421277810 */ /* 0x000fe40007ffe0ff */
[----:B------:R-:W-:Y:S01]  /*1080*/  LOP3.LUT R38, R41, 0x18, RZ, 0xc0, !PT ;  /* 0x0000001829267812 */ /* 0x000fe200078ec0ff */
[--C-:B------:R-:W-:Y:S01]  /*1090*/  IMAD R35, R35, 0x28, R36.reuse ;  /* 0x0000002823237824 */ /* 0x100fe200078e0224 */
[----:B------:R-:W-:Y:S01]  /*10a0*/  LOP3.LUT R41, R40, 0x50, RZ, 0xc0, !PT ;  /* 0x0000005028297812 */ /* 0x000fe200078ec0ff */
[--C-:B------:R-:W-:Y:S01]  /*10b0*/  IMAD R37, R37, 0x28, R36.reuse ;  /* 0x0000002825257824 */ /* 0x100fe200078e0224 */
[----:B------:R-:W-:Y:S02]  /*10c0*/  LEA.HI R39, R39, R34, RZ, 0x1e ;  /* 0x0000002227277211 */ /* 0x000fe400078ff0ff */
[----:B------:R-:W-:Y:S01]  /*10d0*/  IADD3 R43, PT, PT, R35, R38, RZ ;  /* 0x00000026232b7210 */ /* 0x000fe20007ffe0ff */
[----:B------:R-:W-:Y:S01]  /*10e0*/  IMAD.IADD R35, R38, 0x1, R37 ;  /* 0x0000000126237824 */ /* 0x000fe200078e0225 */
[----:B------:R-:W-:Y:S01]  /*10f0*/  LEA.HI R41, R32, R41, RZ, 0x1e ;  /* 0x0000002920297211 */ /* 0x000fe200078ff0ff */
[----:B------:R-:W-:Y:S01]  /*1100*/  IMAD R39, R39, 0x28, R36 ;  /* 0x0000002827277824 */ /* 0x000fe200078e0224 */
[----:B------:R-:W-:-:S02]  /*1110*/  IADD3 R45, PT, PT, R33, 0x8, RZ ;  /* 0x00000008212d7810 */ /* 0x000fc40007ffe0ff */
        /* <DEDUP_REMOVED lines=21> */
.L_x_904:
[----:B------:R-:W-:Y:S05]  /*1270*/  BSYNC.RECONVERGENT B0 ;  /* 0x0000000000007941 */ /* 0x000fea0003800200 */
.L_x_903:
        /* <DEDUP_REMOVED lines=16> */
[----:B0-----:R-:W-:-:S05]  /*1380*/  IMAD R36, R36, UR4, R5 ;  /* 0x0000000424247c24 */ /* 0x001fca000f8e0205 */
[----:B------:R-:W-:-:S05]  /*1390*/  LEA R37, R36, R37, 0xd ;  /* 0x0000002524257211 */ /* 0x000fca00078e68ff */
[----:B-1----:R-:W-:-:S05]  /*13a0*/  IMAD.WIDE.U32 R34, R37, 0x4, R34 ;  /* 0x0000000425227825 */ /* 0x002fca00078e0022 */
[----:B------:R0:W-:Y:S02]  /*13b0*/  STG.E.64 desc[UR10][R34.64], R32 ;  /* 0x0000002022007986 */ /* 0x0001e4000c101b0a */
.L_x_906:
[----:B------:R-:W-:Y:S05]  /*13c0*/  BSYNC.RECONVERGENT B0 ;  /* 0x0000000000007941 */ /* 0x000fea0003800200 */
.L_x_905:
        /* <DEDUP_REMOVED lines=14> */
[----:B------:R-:W-:Y:S01]  /*14b0*/  MOV R33, UR9 ;  /* 0x0000000900217c02 */ /* 0x000fe20008000f00 */
[----:B------:R-:W-:Y:S06]  /*14c0*/  MEMBAR.ALL.GPU ;  /* 0x0000000000007992 */ /* 0x000fec000000a000 */
[----:B------:R-:W-:-:S00]  /*14d0*/  ERRBAR ;  /* 0x00000000000079ab */ /* 0x000fc00000000000 */
[----:B------:R-:W-:Y:S06]  /*14e0*/  CGAERRBAR ;  /* 0x00000000000075ab */ /* 0x000fec0000000000 */
[----:B------:R0:W5:Y:S02]  /*14f0*/  ATOM.E.ADD.STRONG.GPU PT, R35, desc[UR10][R32.64], R35 ;  /* 0x800000232023798a */ /* 0x00016400081ef10a */
.L_x_909:
[----:B------:R-:W2:Y:S04]  /*1500*/  LD.E.STRONG.GPU R34, desc[UR10][R32.64] ;  /* 0x0000000a20227980 */ /* 0x000ea8000c10f900 */
[----:B--2---:R-:W-:Y:S01]  /*1510*/  CCTL.IVALL ;  /* 0x00000000ff00798f */ /* 0x004fe20002000000 */
[----:B------:R-:W-:Y:S05]  /*1520*/  YIELD ;  /* 0x0000000000007946 */ /* 0x000fea0003800000 */
[----:B-----5:R-:W-:-:S04]  /*1530*/  LOP3.LUT R34, R34, R35, RZ, 0x3c, !PT ;  /* 0x0000002322227212 */ /* 0x020fc800078e3cff */
[----:B------:R-:W-:-:S13]  /*1540*/  ISETP.GT.AND P1, PT, R34, -0x1, PT ;  /* 0xffffffff2200780c */ /* 0x000fda0003f24270 */
[----:B------:R-:W-:Y:S05]  /*1550*/  @P1 BRA `(.L_x_909) ;  /* 0xfffffffc00e81947 */ /* 0x000fea000383ffff */
.L_x_908:
[----:B------:R-:W-:Y:S05]  /*1560*/  WARPSYNC.ALL ;  /* 0x0000000000007948 */ /* 0x000fea0003800000 */
[----:B------:R-:W-:Y:S06]  /*1570*/  BAR.SYNC.DEFER_BLOCKING 0x0 ;  /* 0x0000000000007b1d */ /* 0x000fec0000010000 */
[----:B------:R-:W-:Y:S05]  /*1580*/  BRA `(.L_x_910) ;  /* 0x0000000000547947 */ /* 0x000fea0003800000 */
.L_x_907:
        /* <DEDUP_REMOVED lines=13> */
.L_x_912:
[----:B------:R-:W2:Y:S04]  /*1660*/  LD.E.STRONG.GPU R34, desc[UR10][R32.64] ;  /* 0x0000000a20227980 */ /* 0x000ea8000c10f900 */
[----:B--2---:R-:W-:Y:S01]  /*1670*/  CCTL.IVALL ;  /* 0x00000000ff00798f */ /* 0x004fe20002000000 */
[----:B------:R-:W-:Y:S05]  /*1680*/  YIELD ;  /* 0x0000000000007946 */ /* 0x000fea0003800000 */
[----:B-----5:R-:W-:-:S04]  /*1690*/  LOP3.LUT R34, R34, R35, RZ, 0x3c, !PT ;  /* 0x0000002322227212 */ /* 0x020fc800078e3cff */
[----:B------:R-:W-:-:S13]  /*16a0*/  ISETP.GT.AND P1, PT, R34, -0x1, PT ;  /* 0xffffffff2200780c */ /* 0x000fda0003f24270 */
[----:B------:R-:W-:Y:S05]  /*16b0*/  @P1 BRA `(.L_x_912) ;  /* 0xfffffffc00e81947 */ /* 0x000fea000383ffff */
.L_x_911:
[----:B------:R-:W-:Y:S05]  /*16c0*/  WARPSYNC.ALL ;  /* 0x0000000000007948 */ /* 0x000fea0003800000 */
[----:B------:R-:W-:Y:S06]  /*16d0*/  BAR.SYNC.DEFER_BLOCKING 0x0 ;  /* 0x0000000000007b1d */ /* 0x000fec0000010000 */
.L_x_910:
        /* <DEDUP_REMOVED lines=19> */
[--C-:B------:R-:W-:Y:S02]  /*1810*/  IMAD.WIDE.U32 R36, R37, 0x4, R60.reuse ;  /* 0x0000000425247825 */ /* 0x100fe400078e003c */
        /* <DEDUP_REMOVED lines=10> */
[----:B--2---:R-:W-:Y:S01]  /*18c0*/  FADD.FTZ R43, RZ, R32 ;  /* 0x00000020ff2b7221 */ /* 0x004fe20000010000 */
[----:B------:R-:W-:Y:S01]  /*18d0*/  FADD.FTZ R32, RZ, R33 ;  /* 0x00000021ff207221 */ /* 0x000fe20000010000 */
[----:B------:R-:W-:Y:S02]  /*18e0*/  IADD3 R33, PT, PT, R44, 0x70, RZ ;  /* 0x000000702c217810 */ /* 0x000fe40007ffe0ff */
[----:B---3--:R-:W-:Y:S01]  /*18f0*/  FADD.FTZ R43, R36, R43 ;  /* 0x0000002b242b7221 */ /* 0x008fe20000010000 */
[----:B------:R-:W-:Y:S01]  /*1900*/  FADD.FTZ R32, R37, R32 ;  /* 0x0000002025207221 */ /* 0x000fe20000010000 */
[----:B------:R-:W-:-:S02]  /*1910*/  IADD3 R37, PT, PT, R44, 0x50, RZ ;  /* 0x000000502c257810 */ /* 0x000fc40007ffe0ff */
[----:B----4-:R-:W-:Y:S01]  /*1920*/  FADD.FTZ R43, R38, R43 ;  /* 0x0000002b262b7221 */ /* 0x010fe20000010000 */
[----:B------:R-:W-:Y:S01]  /*1930*/  FADD.FTZ R32, R39, R32 ;  /* 0x0000002027207221 */ /* 0x000fe20000010000 */
[----:B------:R-:W-:Y:S01]  /*1940*/  IADD3 R39, PT, PT, R44, 0x60, RZ ;  /* 0x000000602c277810 */ /* 0x000fe20007ffe0ff */
        /* <DEDUP_REMOVED lines=31> */
[----:B------:R-:W-:Y:S01]  /*1b40*/  FADD.FTZ R54, R43, R54 ;  /* 0x000000362b367221 */ /* 0x000fe20000010000 */
[----:B------:R-:W2:Y:S01]  /*1b50*/  LDG.E.64 R36, desc[UR10][R36.64] ;  /* 0x0000000a24247981 */ /* 0x000ea2000c1e1b00 */
[----:B------:R-:W-:Y:S01]  /*1b60*/  IADD3 R43, PT, PT, R44, 0xe0, RZ ;  /* 0x000000e02c2b7810 */ /* 0x000fe20007ffe0ff */
[----:B------:R-:W-:-:S04]  /*1b70*/  IMAD.WIDE.U32 R40, R41, 0x4, R60 ;  /* 0x0000000429287825 */ /* 0x000fc800078e003c */
[----:B------:R-:W-:Y:S01]  /*1b80*/  FADD.FTZ R32, R32, R45 ;  /* 0x0000002d20207221 */ /* 0x000fe20000010000 */
[----:B------:R-:W3:Y:S01]  /*1b90*/  LDG.E.64 R38, desc[UR10][R38.64] ;  /* 0x0000000a26267981 */ /* 0x000ee2000c1e1b00 */
[----:B------:R-:W-:Y:S01]  /*1ba0*/  IADD3 R45, PT, PT, R44, 0xf0, RZ ;  /* 0x000000f02c2d7810 */ /* 0x000fe20007ffe0ff */
[--C-:B------:R-:W-:Y:S02]  /*1bb0*/  IMAD.WIDE.U32 R42, R43, 0x4, R60.reuse ;  /* 0x000000042b2a7825 */ /* 0x100fe400078e003c */
[----:B------:R-:W4:Y:S02]  /*1bc0*/  LDG.E.64 R40, desc[UR10][R40.64] ;  /* 0x0000000a28287981 */ /* 0x000f24000c1e1b00 */
        /* <DEDUP_REMOVED lines=16> */
.L_x_914:
[----:B------:R-:W-:Y:S05]  /*1cd0*/  BSYNC.RECONVERGENT B0 ;  /* 0x0000000000007941 */ /* 0x000fea0003800200 */
.L_x_913:
        /* <DEDUP_REMOVED lines=34> */
[----:B------:R-:W-:Y:S01]  /*1f00*/  FFMA.FTZ R38, -R17, R33, R38 ;  /* 0x0000002111267223 */ /* 0x000fe20000010126 */
[--C-:B--2---:R-:W-:Y:S01]  /*1f10*/  FADD.FTZ R49, R49, -R34.reuse ;  /* 0x8000002231317221 */ /* 0x104fe20000010000 */
[C---:B------:R-:W-:Y:S01]  /*1f20*/  FMUL.FTZ R17, R13.reuse, R14 ;  /* 0x0000000e0d117220 */ /* 0x040fe20000410000 */
[----:B------:R-:W-:Y:S01]  /*1f30*/  FMUL.FTZ R32, R13, R16 ;  /* 0x000000100d207220 */ /* 0x000fe20000410000 */
[--C-:B------:R-:W-:Y:S01]  /*1f40*/  FADD.FTZ R14, R55, -R34.reuse ;  /* 0x80000022370e7221 */ /* 0x100fe20000010000 */
[--C-:B------:R-:W-:Y:S01]  /*1f50*/  FADD.FTZ R16, R51, -R34.reuse ;  /* 0x8000002233107221 */ /* 0x100fe20000010000 */
[----:B------:R-:W-:Y:S01]  /*1f60*/  FADD.FTZ R47, R47, -R34 ;  /* 0x800000222f2f7221 */ /* 0x000fe20000010000 */
[-C--:B------:R-:W-:Y:S01]  /*1f70*/  FFMA.FTZ R49, -R50, R35.reuse, R49 ;  /* 0x0000002332317223 */ /* 0x080fe20000010131 */
[-C--:B------:R-:W-:Y:S01]  /*1f80*/  FFMA.FTZ R57, -R57, R35.reuse, R14 ;  /* 0x0000002339397223 */ /* 0x080fe2000001010e */
[----:B------:R-:W-:Y:S01]  /*1f90*/  FFMA.FTZ R53, -R53, R35, R16 ;  /* 0x0000002335357223 */ /* 0x000fe20000010110 */
[----:B------:R-:W-:Y:S01]  /*1fa0*/  FFMA.FTZ R46, -R3, R33, R46 ;  /* 0x00000021032e7223 */ /* 0x000fe2000001012e */
[----:B------:R-:W-:Y:S01]  /*1fb0*/  FFMA.FTZ R47, -R48, R35, R47 ;  /* 0x00000023302f7223 */ /* 0x000fe2000001012f */
[C---:B------:R-:W-:Y:S01]  /*1fc0*/  FMUL.FTZ R57, R18.reuse, R57 ;  /* 0x0000003912397220 */ /* 0x040fe20000410000 */
[C---:B------:R-:W-:Y:S01]  /*1fd0*/  FMUL.FTZ R16, R18.reuse, R53 ;  /* 0x0000003512107220 */ /* 0x040fe20000410000 */
[C---:B------:R-:W-:Y:S01]  /*1fe0*/  FMUL.FTZ R49, R18.reuse, R49 ;  /* 0x0000003112317220 */ /* 0x040fe20000410000 */
[C---:B------:R-:W-:Y:S01]  /*1ff0*/  FMUL.FTZ R46, R13.reuse, R46 ;  /* 0x0000002e0d2e7220 */ /* 0x040fe20000410000 */
[----:B------:R-:W-:Y:S01]  /*2000*/  FMUL.FTZ R3, R13, R38 ;  /* 0x000000260d037220 */ /* 0x000fe20000410000 */
[----:B------:R-:W-:Y:S01]  /*2010*/  FMUL.FTZ R18, R18, R47 ;  /* 0x0000002f12127220 */ /* 0x000fe20000410000 */
[----:B0-----:R-:W-:-:S02]  /*2020*/  IADD3 R14, P1, PT, R11, UR6, RZ ;  /* 0x000000060b0e7c10 */ /* 0x001fc4000ff3e0ff */
[----:B------:R-:W-:Y:S02]  /*2030*/  F2FP.F16.F32.PACK_AB R32, R32, R17 ;  /* 0x000000112020723e */ /* 0x000fe400000000ff */
[----:B------:R-:W-:Y:S02]  /*2040*/  IADD3.X R15, PT, PT, R12, UR7, RZ, P1, !PT ;  /* 0x000000070c0f7c10 */ /* 0x000fe40008ffe4ff */
[----:B------:R-:W-:Y:S02]  /*2050*/  F2FP.F16.F32.PACK_AB R46, R3, R46 ;  /* 0x0000002e032e723e */ /* 0x000fe400000000ff */
[----:B------:R-:W-:Y:S02]  /*2060*/  F2FP.F16.F32.PACK_AB R47, R16, R57 ;  /* 0x00000039102f723e */ /* 0x000fe400000000ff */
[----:B------:R-:W-:-:S03]  /*2070*/  F2FP.F16.F32.PACK_AB R33, R18, R49 ;  /* 0x000000311221723e */ /* 0x000fc600000000ff */
[----:B------:R1:W-:Y:S04]  /*2080*/  STG.E.64 desc[UR10][R14.64], R46 ;  /* 0x0000002e0e007986 */ /* 0x0003e8000c101b0a */
[----:B------:R1:W-:Y:S01]  /*2090*/  STG.E.64 desc[UR10][R14.64+0xa00], R32 ;  /* 0x000a00200e007986 */ /* 0x0003e2000c101b0a */
[----:B------:R-:W-:Y:S05]  /*20a0*/  @!P0 BRA `(.L_x_915) ;  /* 0xffffffe400088947 */ /* 0x000fea000383ffff */
.L_x_901:
        /* <DEDUP_REMOVED lines=47> */
[----:B-1----:R-:W-:Y:S02]  /*23a0*/  LOP3.LUT R32, R40, 0xfffffff8, RZ, 0xc0, !PT ;  /* 0xfffffff828207812 */ /* 0x002fe400078ec0ff */
[----:B------:R-:W-:-:S02]  /*23b0*/  ISETP.GE.U32.AND.EX P0, PT, R4, RZ, PT, P0 ;  /* 0x000000ff0400720c */ /* 0x000fc40003f06100 */
[----:B------:R-:W-:Y:S02]  /*23c0*/  IADD3 R31, PT, PT, R31, UR6, RZ ;  /* 0x000000061f1f7c10 */ /* 0x000fe4000fffe0ff */
[----:B------:R-:W-:Y:S02]  /*23d0*/  LOP3.LUT R33, R2, 0x1f, R42, 0xf8, !PT ;  /* 0x0000001f02217812 */ /* 0x000fe400078ef82a */
[----:B------:R-:W-:-:S07]  /*23e0*/  LOP3.LUT R34, R34, 0x3fffffff, RZ, 0xc0, !PT ;  /* 0x3fffffff22227812 */ /* 0x000fce00078ec0ff */
.L_x_926:
        /* <DEDUP_REMOVED lines=19> */
[----:B------:R-:W-:-:S07]  /*2520*/  IADD3.X R5, PT, PT, RZ, R5, RZ, P1, !PT ;  /* 0x00000005ff057210 */ /* 0x000fce0000ffe4ff */
.L_x_919:
        /* <DEDUP_REMOVED lines=34> */
.L_x_918:
        /* <DEDUP_REMOVED lines=20> */
.L_x_921:
[----:B------:R-:W-:Y:S05]  /*2890*/  BSYNC.RECONVERGENT B1 ;  /* 0x0000000000017941 */ /* 0x000fea0003800200 */
.L_x_920:
        /* <DEDUP_REMOVED lines=26> */
.L_x_917:
[----:B------:R-:W-:Y:S05]  /*2a40*/  BSYNC.RECONVERGENT B0 ;  /* 0x0000000000007941 */ /* 0x000fea0003800200 */
.L_x_916:
[----:B------:R0:W-:Y:S01]  /*2a50*/  STS [R27], R39 ;  /* 0x000000271b007388 */ /* 0x0001e20000000800 */
[----:B------:R-:W1:Y:S01]  /*2a60*/  LDC.64 R6, c[0x0][0x388] ;  /* 0x0000e200ff067b82 */ /* 0x000e620000000a00 */
[----:B------:R-:W-:Y:S02]  /*2a70*/  ISETP.GT.U32.AND P1, PT, R43, 0x9, PT ;  /* 0x000000092b00780c */ /* 0x000fe40003f24070 */
[----:B------:R0:W-:Y:S01]  /*2a80*/  STS [R27+0x500], R36 ;  /* 0x000500241b007388 */ /* 0x0001e20000000800 */
[----:B------:R-:W-:-:S04]  /*2a90*/  MOV R9, R26 ;  /* 0x0000001a00097202 */ /* 0x000fc80000000f00 */
[----:B------:R-:W2:Y:S08]  /*2aa0*/  LDC.64 R4, c[0x0][0x390] ;  /* 0x0000e400ff047b82 */ /* 0x000eb00000000a00 */
[----:B0-----:R-:W-:Y:S06]  /*2ab0*/  BAR.SYNC.DEFER_BLOCKING 0x0 ;  /* 0x0000000000007b1d */ /* 0x001fec0000010000 */
.L_x_925:
[----:B0-----:R-:W-:Y:S01]  /*2ac0*/  @!P1 LOP3.LUT R10, R9, 0x1e, R30, 0x78, !PT ;  /* 0x0000001e090a9812 */ /* 0x001fe200078e781e */
[----:B------:R-:W-:Y:S01]  /*2ad0*/  HFMA2 R8, -RZ, RZ, 0, 0 ;  /* 0x00000000ff087431 */ /* 0x000fe200000001ff */
[----:B------:R-:W-:Y:S01]  /*2ae0*/  UMOV UR6, 0xffff ;  /* 0x0000ffff00067882 */ /* 0x000fe20000000000 */
[----:B------:R-:W-:Y:S02]  /*2af0*/  ISETP.NE.AND P2, PT, R43, RZ, PT ;  /* 0x000000ff2b00720c */ /* 0x000fe40003f45270 */
[----:B------:R-:W-:Y:S02]  /*2b00*/  @!P1 LEA R11, R10, R31, 0x2 ;  /* 0x0000001f0a0b9211 */ /* 0x000fe400078e10ff */
[----:B------:R-:W-:-:S03]  /*2b10*/  MOV R10, RZ ;  /* 0x000000ff000a7202 */ /* 0x000fc60000000f00 */
[----:B------:R0:W3:Y:S04]  /*2b20*/  @!P1 LDS R8, [R11] ;  /* 0x000000000b089984 */ /* 0x0000e80000000800 */
[----:B------:R0:W4:Y:S01]  /*2b30*/  @!P1 LDS R10, [R11+0x500] ;  /* 0x000500000b0a9984 */ /* 0x0001220000000800 */
[----:B------:R-:W-:Y:S05]  /*2b40*/  BRA.DIV UR6, `(.L_x_922) ;  /* 0x0000000206ac7947 */ /* 0x000fea000b800000 */
[----:B------:R-:W-:Y:S01]  /*2b50*/  IMAD.MOV.U32 R15, RZ, RZ, 0xffff ;  /* 0x0000ffffff0f7424 */ /* 0x000fe200078e00ff */
[----:B------:R-:W-:Y:S02]  /*2b60*/  MOV R17, 0xffff ;  /* 0x0000ffff00117802 */ /* 0x000fe40000000f00 */
[----:B------:R-:W-:Y:S01]  /*2b70*/  MOV R16, 0xffff ;  /* 0x0000ffff00107802 */ /* 0x000fe20000000f00 */
[----:B0--3--:R-:W0:Y:S01]  /*2b80*/  SHFL.BFLY PT, R11, R8, 0x8, 0x101f ;  /* 0x0d101f00080b7f89 */ /* 0x009e2200000e0000 */
[----:B------:R-:W-:Y:S02]  /*2b90*/  MOV R18, 0xffff ;  /* 0x0000ffff00127802 */ /* 0x000fe40000000f00 */
[----:B------:R-:W-:Y:S01]  /*2ba0*/  MOV R19, 0xffff ;  /* 0x0000ffff00137802 */ /* 0x000fe20000000f00 */
[----:B----4-:R-:W3:Y:S01]  /*2bb0*/  SHFL.BFLY PT, R13, R10, 0x8, 0x101f ;  /* 0x0d101f000a0d7f89 */ /* 0x010ee200000e0000 */
[----:B------:R-:W-:Y:S02]  /*2bc0*/  MOV R21, 0xffff ;  /* 0x0000ffff00157802 */ /* 0x000fe40000000f00 */
        /* <DEDUP_REMOVED lines=15> */
.L_x_936:
[----:B------:R-:W-:Y:S01]  /*2cc0*/  BSSY.RECONVERGENT B0, `(.L_x_923) ;  /* 0x000000a000007945 */ /* 0x000fe20003800200 */
[----:B----4-:R-:W-:-:S03]  /*2cd0*/  FADD.FTZ R17, R17, R10 ;  /* 0x0000000a11117221 */ /* 0x010fc60000010000 */
[----:B------:R-:W-:Y:S05]  /*2ce0*/  @P2 BRA `(.L_x_924) ;  /* 0x00000000001c2947 */ /* 0x000fea0003800000 */
[----:B------:R-:W-:Y:S02]  /*2cf0*/  IADD3 R13, PT, PT, R9, R28, RZ ;  /* 0x0000001c090d7210 */ /* 0x000fe40007ffe0ff */
[----:B------:R-:W-:-:S03]  /*2d00*/  F2FP.F16.F32.PACK_AB R8, R17, R8 ;  /* 0x000000081108723e */ /* 0x000fc600000000ff */
[----:B-1----:R-:W-:Y:S01]  /*2d10*/  IMAD.WIDE R10, R13, 0x2, R6 ;  /* 0x000000020d0a7825 */ /* 0x002fe200078e0206 */
[----:B------:R-:W-:-:S03]  /*2d20*/  PRMT R14, R8, 0x7632, R14 ;  /* 0x00007632080e7816 */ /* 0x000fc6000000000e */
[----:B--2---:R-:W-:Y:S01]  /*2d30*/  IMAD.WIDE R12, R13, 0x2, R4 ;  /* 0x000000020d0c7825 */ /* 0x004fe200078e0204 */
[----:B------:R0:W-:Y:S04]  /*2d40*/  STG.E.U16 desc[UR10][R10.64], R8 ;  /* 0x000000080a007986 */ /* 0x0001e8000c10150a */
[----:B------:R0:W-:Y:S02]  /*2d50*/  STG.E.U16 desc[UR10][R12.64], R14 ;  /* 0x0000000e0c007986 */ /* 0x0001e4000c10150a */
.L_x_924:
[----:B------:R-:W-:Y:S05]  /*2d60*/  BSYNC.RECONVERGENT B0 ;  /* 0x0000000000007941 */ /* 0x000fea0003800200 */
.L_x_923:
        /* <DEDUP_REMOVED lines=9> */
.L_x_922:
[----:B------:R-:W-:Y:S01]  /*2e00*/  BSSY B0, `(.L_x_927) ;  /* 0x0000008000007945 */ /* 0x000fe20003800000 */
[----:B---3--:R-:W-:Y:S01]  /*2e10*/  MOV R19, R8 ;  /* 0x0000000800137202 */ /* 0x008fe20000000f00 */
[----:B------:R-:W-:Y:S01]  /*2e20*/  IMAD.MOV.U32 R20, RZ, RZ, 0x8 ;  /* 0x00000008ff147424 */ /* 0x000fe200078e00ff */
[----:B------:R-:W-:Y:S02]  /*2e30*/  MOV R21, 0x101f ;  /* 0x0000101f00157802 */ /* 0x000fe40000000f00 */
[----:B------:R-:W-:-:S07]  /*2e40*/  MOV R16, 0xffff ;  /* 0x0000ffff00107802 */ /* 0x000fce0000000f00 */
[----:B012-4-:R-:W-:Y:S05]  /*2e50*/  WARPSYNC.COLLECTIVE R16, `(.L_x_928) ;  /* 0x0000000010087348 */ /* 0x017fea0003c00000 */
[----:B------:R3:W0:Y:S02]  /*2e60*/  SHFL.BFLY P3, R18, R19, R20, R21 ;  /* 0x0c00001413127389 */ /* 0x0006240000060015 */
[----:B01234-:R-:W-:Y:S05]  /*2e70*/  ENDCOLLECTIVE ;  /* 0x000000000000791b */ /* 0x01ffea0003800000 */
.L_x_928:
[----:B------:R-:W-:Y:S05]  /*2e80*/  BSYNC B0 ;  /* 0x0000000000007941 */ /* 0x000fea0003800000 */
.L_x_927:
        /* <DEDUP_REMOVED lines=8> */
.L_x_929:
[----:B------:R-:W-:Y:S01]  /*2f10*/  FADD.FTZ R11, R11, R8 ;  /* 0x000000080b0b7221 */ /* 0x000fe20000010000 */
[----:B------:R-:W-:-:S04]  /*2f20*/  HFMA2 R20, -RZ, RZ, 0, 2.384185791015625e-07 ;  /* 0x00000004ff147431 */ /* 0x000fc800000001ff */
[----:B------:R-:W-:Y:S02]  /*2f30*/  MOV R19, R11 ;  /* 0x0000000b00137202 */ /* 0x000fe40000000f00 */
[----:B------:R-:W-:-:S07]  /*2f40*/  MOV R13, R18 ;  /* 0x00000012000d7202 */ /* 0x000fce0000000f00 */
[----:B------:R-:W-:Y:S05]  /*2f50*/  WARPSYNC.COLLECTIVE R16, `(.L_x_930) ;  /* 0x0000000010087348 */ /* 0x000fea0003c00000 */
[----:B------:R0:W1:Y:S02]  /*2f60*/  SHFL.BFLY P3, R18, R19, R20, R21 ;  /* 0x0c00001413127389 */ /* 0x0000640000060015 */
[----:B01----:R-:W-:Y:S05]  /*2f70*/  ENDCOLLECTIVE ;  /* 0x000000000000791b */ /* 0x003fea0003800000 */
.L_x_930:
[----:B------:R-:W-:-:S04]  /*2f80*/  FADD.FTZ R13, R13, R10 ;  /* 0x0000000a0d0d7221 */ /* 0x000fc80000010000 */
[----:B------:R-:W-:Y:S01]  /*2f90*/  IMAD.MOV.U32 R19, RZ, RZ, R13 ;  /* 0x000000ffff137224 */ /* 0x000fe200078e000d */
[----:B------:R-:W-:-:S07]  /*2fa0*/  MOV R12, R18 ;  /* 0x00000012000c7202 */ /* 0x000fce0000000f00 */
[----:B------:R-:W-:Y:S05]  /*2fb0*/  WARPSYNC.COLLECTIVE R16, `(.L_x_931) ;  /* 0x0000000010087348 */ /* 0x000fea0003c00000 */
[----:B------:R0:W1:Y:S02]  /*2fc0*/  SHFL.BFLY P3, R18, R19, R20, R21 ;  /* 0x0c00001413127389 */ /* 0x0000640000060015 */
[----:B01----:R-:W-:Y:S05]  /*2fd0*/  ENDCOLLECTIVE ;  /* 0x000000000000791b */ /* 0x003fea0003800000 */
.L_x_931:
[----:B------:R-:W-:Y:S01]  /*2fe0*/  FADD.FTZ R12, R11, R12 ;  /* 0x0000000c0b0c7221 */ /* 0x000fe20000010000 */
[----:B------:R-:W-:-:S04]  /*2ff0*/  HFMA2 R20, -RZ, RZ, 0, 1.1920928955078125e-07 ;  /* 0x00000002ff147431 */ /* 0x000fc800000001ff */
[----:B------:R-:W-:Y:S02]  /*3000*/  MOV R19, R12 ;  /* 0x0000000c00137202 */ /* 0x000fe40000000f00 */
[----:B------:R-:W-:-:S07]  /*3010*/  MOV R14, R18 ;  /* 0x00000012000e7202 */ /* 0x000fce0000000f00 */
[----:B------:R-:W-:Y:S05]  /*3020*/  WARPSYNC.COLLECTIVE R16, `(.L_x_932) ;  /* 0x0000000010087348 */ /* 0x000fea0003c00000 */
[----:B------:R0:W1:Y:S02]  /*3030*/  SHFL.BFLY P3, R18, R19, R20, R21 ;  /* 0x0c00001413127389 */ /* 0x0000640000060015 */
[----:B01----:R-:W-:Y:S05]  /*3040*/  ENDCOLLECTIVE ;  /* 0x000000000000791b */ /* 0x003fea0003800000 */
.L_x_932:
[----:B------:R-:W-:-:S05]  /*3050*/  FADD.FTZ R14, R13, R14 ;  /* 0x0000000e0d0e7221 */ /* 0x000fca0000010000 */
[----:B------:R-:W-:Y:S02]  /*3060*/  MOV R19, R14 ;  /* 0x0000000e00137202 */ /* 0x000fe40000000f00 */
[----:B------:R-:W-:-:S07]  /*3070*/  MOV R15, R18 ;  /* 0x00000012000f7202 */ /* 0x000fce0000000f00 */
[----:B------:R-:W-:Y:S05]  /*3080*/  WARPSYNC.COLLECTIVE R16, `(.L_x_933) ;  /* 0x0000000010087348 */ /* 0x000fea0003c00000 */
[----:B------:R0:W1:Y:S02]  /*3090*/  SHFL.BFLY P3, R18, R19, R20, R21 ;  /* 0x0c00001413127389 */ /* 0x0000640000060015 */
[----:B01----:R-:W-:Y:S05]  /*30a0*/  ENDCOLLECTIVE ;  /* 0x000000000000791b */ /* 0x003fea0003800000 */
.L_x_933:
[----:B------:R-:W-:Y:S01]  /*30b0*/  FADD.FTZ R15, R12, R15 ;  /* 0x0000000f0c0f7221 */ /* 0x000fe20000010000 */
[----:B------:R-:W-:-:S04]  /*30c0*/  HFMA2 R20, -RZ, RZ, 0, 5.9604644775390625e-08 ;  /* 0x00000001ff147431 */ /* 0x000fc800000001ff */
[----:B------:R-:W-:Y:S02]  /*30d0*/  MOV R19, R15 ;  /* 0x0000000f00137202 */ /* 0x000fe40000000f00 */
[----:B------:R-:W-:-:S07]  /*30e0*/  MOV R17, R18 ;  /* 0x0000001200117202 */ /* 0x000fce0000000f00 */
[----:B------:R-:W-:Y:S05]  /*30f0*/  WARPSYNC.COLLECTIVE R16, `(.L_x_934) ;  /* 0x0000000010087348 */ /* 0x000fea0003c00000 */
[----:B------:R0:W1:Y:S02]  /*3100*/  SHFL.BFLY P3, R18, R19, R20, R21 ;  /* 0x0c00001413127389 */ /* 0x0000640000060015 */
[----:B01----:R-:W-:Y:S05]  /*3110*/  ENDCOLLECTIVE ;  /* 0x000000000000791b */ /* 0x003fea0003800000 */
.L_x_934:
[----:B------:R-:W-:-:S05]  /*3120*/  FADD.FTZ R17, R14, R17 ;  /* 0x000000110e117221 */ /* 0x000fca0000010000 */
[----:B------:R-:W-:Y:S02]  /*3130*/  MOV R19, R17 ;  /* 0x0000001100137202 */ /* 0x000fe40000000f00 */
[----:B------:R-:W-:-:S07]  /*3140*/  MOV R8, R18 ;  /* 0x0000001200087202 */ /* 0x000fce0000000f00 */
[----:B------:R-:W-:Y:S05]  /*3150*/  WARPSYNC.COLLECTIVE R16, `(.L_x_935) ;  /* 0x0000000010087348 */ /* 0x000fea0003c00000 */
[----:B------:R0:W1:Y:S02]  /*3160*/  SHFL.BFLY P3, R18, R19, R20, R21 ;  /* 0x0c00001413127389 */ /* 0x0000640000060015 */
[----:B01----:R-:W-:Y:S05]  /*3170*/  ENDCOLLECTIVE ;  /* 0x000000000000791b */ /* 0x003fea0003800000 */
.L_x_935:
[----:B------:R-:W-:Y:S01]  /*3180*/  FADD.FTZ R8, R15, R8 ;  /* 0x000000080f087221 */ /* 0x000fe20000010000 */
[----:B------:R-:W-:Y:S01]  /*3190*/  MOV R10, R18 ;  /* 0x00000012000a7202 */ /* 0x000fe20000000f00 */
[----:B------:R-:W-:Y:S06]  /*31a0*/  BRA `(.L_x_936) ;  /* 0xfffffff800c47947 */ /* 0x000fec000383ffff */
.L_x_937:
        /* <DEDUP_REMOVED lines=13> */
.L_x_1686:


//--------------------- .text._ZN13group_norm_v218gn_bwd_cuda_kernelI6__halfLi320ELi1ELi32ELi10ELi1024ELb0ELb1ELi16ELi320ELi320ELi4ELb1ELi2ELb0ELb0ELNS_15WgradSyncMethodE3ENS_16CompileConditionILi1000EEEEEvPT_S6_S6_PKS5_S8_S8_S8_PKfflPfPj --------------------------
	.section	.text._ZN13group_norm_v218gn_bwd_cuda_kernelI6__halfLi320ELi1ELi32ELi10ELi1024ELb0ELb1ELi16ELi320ELi320ELi4ELb1ELi2ELb0ELb0ELNS_15WgradSyncMethodE3ENS_16CompileConditionILi1000EEEEEvPT_S6_S6_PKS5_S8_S8_S8_PKfflPfPj,"ax",@progbits
	.align	128
        .global         _ZN13group_norm_v218gn_bwd_cuda_kernelI6__halfLi320ELi1ELi32ELi10ELi1024ELb0ELb1ELi16ELi320ELi320ELi4ELb1ELi2ELb0ELb0ELNS_15WgradSyncMethodE3ENS_16CompileConditionILi1000EEEEEvPT_S6_S6_PKS5_S8_S8_S8_PKfflPfPj
        .type           _ZN13group_norm_v218gn_bwd_cuda_kernelI6__halfLi320ELi1ELi32ELi10ELi1024ELb0ELb1ELi16ELi320ELi320ELi4ELb1ELi2ELb0ELb0ELNS_15WgradSyncMethodE3ENS_16CompileConditionILi1000EEEEEvPT_S6_S6_PKS5_S8_S8_S8_PKfflPfPj,@function
        .size           _ZN13group_norm_v218gn_bwd_cuda_kernelI6__halfLi320ELi1ELi32ELi10ELi1024ELb0ELb1ELi16ELi320ELi320ELi4ELb1ELi2ELb0ELb0ELNS_15WgradSyncMethodE3ENS_16CompileConditionILi1000EEEEEvPT_S6_S6_PKS5_S8_S8_S8_PKfflPfPj,(.L_x_1687 - _ZN13group_norm_v218gn_bwd_cuda_kernelI6__halfLi320ELi1ELi32ELi10ELi1024ELb0ELb1ELi16ELi320ELi320ELi4ELb1ELi2ELb0ELb0ELNS_15WgradSyncMethodE3ENS_16CompileConditionILi1000EEEEEvPT_S6_S6_PKS5_S8_S8_S8_PKfflPfPj)
        .other          _ZN13group_norm_v218gn_bwd_cuda_kernelI6__halfLi320ELi1ELi32ELi10ELi1024ELb0ELb1ELi16ELi320ELi320ELi4ELb1ELi2ELb0ELb0ELNS_15WgradSyncMethodE3ENS_16CompileConditionILi1000EEEEEvPT_S6_S6_PKS5_S8_S8_S8_PKfflPfPj,@"STO_CUDA_ENTRY STV_DEFAULT"
_ZN13group_norm_v218gn_bwd_cuda_kernelI6__halfLi320ELi1ELi32ELi10ELi1024ELb0ELb1ELi16ELi320ELi320ELi4ELb1ELi2ELb0ELb0ELNS_15WgradSyncMethodE3ENS_16CompileConditionILi1000EEEEEvPT_S6_S6_PKS5_S8_S8_S8_PKfflPfPj:
.text._ZN13group_norm_v218gn_bwd_cuda_kernelI6__halfLi320ELi1ELi32ELi10ELi1024ELb0ELb1ELi16ELi320ELi320ELi4ELb1ELi2ELb0ELb0ELNS_15WgradSyncMethodE3ENS_16CompileConditionILi1000EEEEEvPT_S6_S6_PKS5_S8_S8_S8_PKfflPfPj:
        /* <DEDUP_REMOVED lines=24> */
.L_x_940:
[----:B------:R-:W2:Y:S04]  /*0180*/  LD.E.STRONG.GPU R2, desc[UR8][R100.64] ;  /* 0x0000000864027980 */ /* 0x000ea8000c10f900 */
[----:B--2---:R-:W-:Y:S01]  /*0190*/  CCTL.IVALL ;  /* 0x00000000ff00798f */ /* 0x004fe20002000000 */
[----:B------:R-:W-:Y:S05]  /*01a0*/  YIELD ;  /* 0x0000000000007946 */ /* 0x000fea0003800000 */
[----:B-----5:R-:W-:-:S04]  /*01b0*/  LOP3.LUT R2, R2, R3, RZ, 0x3c, !PT ;  /* 0x0000000302027212 */ /* 0x020fc800078e3cff */
[----:B------:R-:W-:-:S13]  /*01c0*/  ISETP.GT.AND P0, PT, R2, -0x1, PT ;  /* 0xffffffff0200780c */ /* 0x000fda0003f04270 */
[----:B------:R-:W-:Y:S05]  /*01d0*/  @P0 BRA `(.L_x_940) ;  /* 0xfffffffc00e80947 */ /* 0x000fea000383ffff */
.L_x_939:
[----:B------:R-:W-:Y:S05]  /*01e0*/  WARPSYNC.ALL ;  /* 0x0000000000007948 */ /* 0x000fea0003800000 */
[----:B------:R-:W-:Y:S06]  /*01f0*/  BAR.SYNC.DEFER_BLOCKING 0x0 ;  /* 0x0000000000007b1d */ /* 0x000fec0000010000 */
[----:B------:R-:W-:Y:S05]  /*0200*/  BRA `(.L_x_941) ;  /* 0x00000020002c7947 */ /* 0x000fea0003800000 */
.L_x_938:
        /* <DEDUP_REMOVED lines=22> */
[C---:B------:R-:W-:Y:S01]  /*0370*/  IMAD R12, R11.reuse, 0xa, RZ ;  /* 0x0000000a0b0c7824 */ /* 0x040fe200078e02ff */
[----:B------:R-:W-:Y:S01]  /*0380*/  LOP3.LUT R9, R6, 0x18, RZ, 0xc0, !PT ;  /* 0x0000001806097812 */ /* 0x000fe200078ec0ff */
[----:B------:R-:W-:Y:S01]  /*0390*/  IMAD R14, R11, -0x80000000, RZ ;  /* 0x800000000b0e7824 */ /* 0x000fe200078e02ff */
[----:B------:R-:W-:Y:S01]  /*03a0*/  LEA R10, R2, UR7, 0x5 ;  /* 0x00000007020a7c11 */ /* 0x000fe2000f8e28ff */
[----:B------:R-:W-:Y:S01]  /*03b0*/  ULEA UR5, UR6, UR5, 0x18 ;  /* 0x0000000506057291 */ /* 0x000fe2000f8ec0ff */
[C---:B------:R-:W-:Y:S01]  /*03c0*/  LOP3.LUT P0, RZ, R12.reuse, 0x2, RZ, 0xc0, !PT ;  /* 0x000000020cff7812 */ /* 0x040fe2000780c0ff */
[----:B------:R-:W-:Y:S01]  /*03d0*/  UIADD3 UR4, UPT, UPT, UR4, 0x4100, URZ ;  /* 0x0000410004047890 */ /* 0x000fe2000fffe0ff */
[----:B------:R-:W-:Y:S01]  /*03e0*/  IADD3 R8, PT, PT, R12, 0x2, RZ ;  /* 0x000000020c087810 */ /* 0x000fe20007ffe0ff */
[----:B------:R-:W-:Y:S01]  /*03f0*/  HFMA2 R24, -RZ, RZ, 0, 0 ;  /* 0x00000000ff187431 */ /* 0x000fe200000001ff */
[----:B------:R-:W-:Y:S01]  /*0400*/  LOP3.LUT R13, R9, 0x8, RZ, 0x3c, !PT ;  /* 0x00000008090d7812 */ /* 0x000fe200078e3cff */
[----:B------:R-:W-:Y:S01]  /*0410*/  ULEA UR4, UR6, UR4, 0x18 ;  /* 0x0000000406047291 */ /* 0x000fe2000f8ec0ff */
[----:B------:R-:W-:Y:S01]  /*0420*/  LOP3.LUT R5, R5, R2, RZ, 0x3c, !PT ;  /* 0x0000000205057212 */ /* 0x000fe200078e3cff */
[----:B------:R-:W-:Y:S01]  /*0430*/  HFMA2 R94, -RZ, RZ, 0, 0 ;  /* 0x00000000ff5e7431 */ /* 0x000fe200000001ff */
[----:B------:R-:W-:-:S02]  /*0440*/  SHF.R.S32.HI R14, RZ, 0x1f, R14 ;  /* 0x0000001fff0e7819 */ /* 0x000fc4000001140e */
[----:B------:R-:W-:Y:S02]  /*0450*/  CS2R R56, SRZ ;  /* 0x0000000000387805 */ /* 0x000fe4000001ff00 */
[C---:B------:R-:W-:Y:S02]  /*0460*/  LOP3.LUT R15, R9.reuse, 0x10, RZ, 0x3c, !PT ;  /* 0x00000010090f7812 */ /* 0x040fe400078e3cff */
[----:B------:R-:W-:Y:S02]  /*0470*/  CS2R R54, SRZ ;  /* 0x0000000000367805 */ /* 0x000fe4000001ff00 */
[----:B------:R-:W-:Y:S02]  /*0480*/  LOP3.LUT R17, R9, 0x18, RZ, 0x3c, !PT ;  /* 0x0000001809117812 */ /* 0x000fe400078e3cff */
[----:B------:R-:W-:Y:S02]  /*0490*/  CS2R R52, SRZ ;  /* 0x0000000000347805 */ /* 0x000fe4000001ff00 */
[----:B------:R-:W-:-:S02]  /*04a0*/  SHF.R.U32.HI R18, RZ, 0x2, R8 ;  /* 0x00000002ff127819 */ /* 0x000fc40000011608 */
[----:B------:R-:W-:Y:S02]  /*04b0*/  CS2R R50, SRZ ;  /* 0x0000000000327805 */ /* 0x000fe4000001ff00 */
[----:B------:R-:W-:Y:S02]  /*04c0*/  LEA.HI R16, R8, 0x50, RZ, 0x1e ;  /* 0x0000005008107811 */ /* 0x000fe400078ff0ff */
[C---:B------:R-:W-:Y:S02]  /*04d0*/  IADD3 R8, PT, PT, R10.reuse, R13, RZ ;  /* 0x0000000d0a087210 */ /* 0x040fe40007ffe0ff */
[----:B------:R-:W-:Y:S02]  /*04e0*/  IADD3 R6, PT, PT, R10, R9, RZ ;  /* 0x000000090a067210 */ /* 0x000fe40007ffe0ff */
[----:B------:R-:W-:Y:S02]  /*04f0*/  SHF.L.U32 R5, R5, 0x3, RZ ;  /* 0x0000000305057819 */ /* 0x000fe400000006ff */
[----:B------:R-:W-:-:S02]  /*0500*/  LOP3.LUT R13, R14, 0x50, RZ, 0xc0, !PT ;  /* 0x000000500e0d7812 */ /* 0x000fc400078ec0ff */
[C---:B------:R-:W-:Y:S02]  /*0510*/  IADD3 R9, PT, PT, R10.reuse, R15, RZ ;  /* 0x0000000f0a097210 */ /* 0x040fe40007ffe0ff */
[----:B------:R-:W-:Y:S02]  /*0520*/  IADD3 R10, PT, PT, R10, R17, RZ ;  /* 0x000000110a0a7210 */ /* 0x000fe40007ffe0ff */
[C---:B------:R-:W-:Y:S02]  /*0530*/  IADD3 R17, PT, PT, R12.reuse, 0x6, RZ ;  /* 0x000000060c117810 */ /* 0x040fe40007ffe0ff */
[C---:B------:R-:W-:Y:S02]  /*0540*/  IADD3 R14, PT, PT, R12.reuse, 0x4, RZ ;  /* 0x000000040c0e7810 */ /* 0x040fe40007ffe0ff */
[C---:B------:R-:W-:Y:S02]  /*0550*/  IADD3 R20, PT, PT, R12.reuse, 0x8, RZ ;  /* 0x000000080c147810 */ /* 0x040fe40007ffe0ff */
[----:B------:R-:W-:-:S02]  /*0560*/  LEA.HI R15, R12, R13, RZ, 0x1e ;  /* 0x0000000d0c0f7211 */ /* 0x000fc400078ff0ff */
[----:B------:R-:W-:Y:S02]  /*0570*/  LOP3.LUT R5, R5, 0x18, RZ, 0xc0, !PT ;  /* 0x0000001805057812 */ /* 0x000fe400078ec0ff */
[----:B------:R-:W-:Y:S02]  /*0580*/  LOP3.LUT R12, R0, 0x3f, RZ, 0xc0, !PT ;  /* 0x0000003f000c7812 */ /* 0x000fe400078ec0ff */
[----:B------:R-:W-:Y:S02]  /*0590*/  @P0 IADD3 R16, PT, PT, R18, RZ, RZ ;  /* 0x000000ff12100210 */ /* 0x000fe40007ffe0ff */
[----:B------:R-:W-:Y:S02]  /*05a0*/  SHF.L.U32 R19, R17, 0x1e, RZ ;  /* 0x0000001e11137819 */ /* 0x000fe400000006ff */
[----:B------:R-:W-:Y:S02]  /*05b0*/  LEA.HI R18, R14, R13, RZ, 0x1e ;  /* 0x0000000d0e127211 */ /* 0x000fe400078ff0ff */
[----:B------:R-:W-:-:S02]  /*05c0*/  IADD3 R14, PT, PT, R5, UR7, RZ ;  /* 0x00000007050e7c10 */ /* 0x000fc4000fffe0ff */
[----:B------:R-:W-:Y:S02]  /*05d0*/  LEA R5, R7, R12, 0x6 ;  /* 0x0000000c07057211 */ /* 0x000fe400078e30ff */
[----:B------:R-:W-:Y:S02]  /*05e0*/  SHF.R.S32.HI R19, RZ, 0x1f, R19 ;  /* 0x0000001fff137819 */ /* 0x000fe40000011413 */
[----:B------:R-:W-:Y:S01]  /*05f0*/  LEA.HI R21, R20, R13, RZ, 0x1e ;  /* 0x0000000d14157211 */ /* 0x000fe200078ff0ff */
[----:B------:R-:W-:Y:S01]  /*0600*/  IMAD R5, R5, 0x140, R2 ;  /* 0x0000014005057824 */ /* 0x000fe200078e0202 */
[----:B------:R-:W-:Y:S02]  /*0610*/  LOP3.LUT R20, R19, 0x50, RZ, 0xc0, !PT ;  /* 0x0000005013147812 */ /* 0x000fe400078ec0ff */
[----:B------:R-:W-:Y:S02]  /*0620*/  MOV R19, UR5 ;  /* 0x0000000500137c02 */ /* 0x000fe40008000f00 */
[----:B------:R-:W-:-:S02]  /*0630*/  SHF.L.U32 R5, R5, 0x1, RZ ;  /* 0x0000000105057819 */ /* 0x000fc400000006ff */
[----:B------:R-:W-:Y:S01]  /*0640*/  LEA.HI R20, R17, R20, RZ, 0x1e ;  /* 0x0000001411147211 */ /* 0x000fe200078ff0ff */
[--C-:B------:R-:W-:Y:S01]  /*0650*/  IMAD R13, R15, 0x28, R19.reuse ;  /* 0x000000280f0d7824 */ /* 0x100fe200078e0213 */
[----:B------:R-:W-:Y:S01]  /*0660*/  SHF.L.U32 R29, R2, 0x3, RZ ;  /* 0x00000003021d7819 */ /* 0x000fe200000006ff */
[----:B------:R-:W-:Y:S01]  /*0670*/  IMAD R15, R18, 0x28, R19 ;  /* 0x00000028120f7824 */ /* 0x000fe200078e0213 */
[----:B------:R-:W-:Y:S01]  /*0680*/  LEA R18, R3, UR5, 0x3 ;  /* 0x0000000503127c11 */ /* 0x000fe2000f8e18ff */
[----:B---3--:R-:W-:Y:S01]  /*0690*/  IMAD.WIDE.U32 R98, R5, 0x4, R98 ;  /* 0x0000000405627825 */ /* 0x008fe200078e0062 */
[----:B------:R-:W-:Y:S01]  /*06a0*/  IADD3 R5, PT, PT, R4, 0x2, RZ ;  /* 0x0000000204057810 */ /* 0x000fe20007ffe0ff */
[----:B------:R-:W0:Y:S01]  /*06b0*/  LDCU UR5, c[0x0][0x374] ;  /* 0x00006e80ff0577ac */ /* 0x000e220008000800 */
[----:B------:R-:W-:Y:S01]  /*06c0*/  SHF.L.U32 R12, R0, 0x4, RZ ;  /* 0x00000004000c7819 */ /* 0x000fe200000006ff */
[----:B------:R-:W-:Y:S01]  /*06d0*/  IMAD R18, R25, 0x28, R18 ;  /* 0x0000002819127824 */ /* 0x000fe200078e0212 */
[----:B------:R-:W-:Y:S01]  /*06e0*/  LOP3.LUT R25, R4, 0xffff, RZ, 0xc0, !PT ;  /* 0x0000ffff04197812 */ /* 0x000fe200078ec0ff */
[--C-:B------:R-:W-:Y:S01]  /*06f0*/  IMAD R17, R16, 0x28, R19.reuse ;  /* 0x0000002810117824 */ /* 0x100fe200078e0213 */
[----:B------:R-:W-:Y:S01]  /*0700*/  LOP3.LUT R5, R5, 0xffff, RZ, 0xc0, !PT ;  /* 0x0000ffff05057812 */ /* 0x000fe200078ec0ff */
[--C-:B------:R-:W-:Y:S01]  /*0710*/  IMAD R21, R21, 0x28, R19.reuse ;  /* 0x0000002815157824 */ /* 0x100fe200078e0213 */
[----:B------:R-:W-:Y:S01]  /*0720*/  LEA R58, P0, R7, R58, 0x2 ;  /* 0x0000003a073a7211 */ /* 0x000fe200078010ff */
[----:B------:R-:W-:Y:S01]  /*0730*/  IMAD R19, R20, 0x28, R19 ;  /* 0x0000002814137824 */ /* 0x000fe200078e0213 */
[----:B------:R-:W-:Y:S01]  /*0740*/  LOP3.LUT R20, R29, 0x18, RZ, 0xc0, !PT ;  /* 0x000000181d147812 */ /* 0x000fe200078ec0ff */
[----:B------:R-:W-:Y:S01]  /*0750*/  IMAD R27, R25, 0x199a, RZ ;  /* 0x0000199a191b7824 */ /* 0x000fe200078e02ff */
[----:B------:R-:W-:Y:S01]  /*0760*/  LEA R11, R11, R14, 0x5 ;  /* 0x0000000e0b0b7211 */ /* 0x000fe200078e28ff */
[----:B------:R-:W-:Y:S01]  /*0770*/  IMAD R5, R5, 0x199a, RZ ;  /* 0x0000199a05057824 */ /* 0x000fe200078e02ff */
[----:B------:R-:W-:-:S02]  /*0780*/  LOP3.LUT R12, R3, 0x3f0, R12, 0xf8, !PT ;  /* 0x000003f0030c7812 */ /* 0x000fc400078ef80c */
[----:B------:R-:W-:Y:S02]  /*0790*/  IADD3 R14, PT, PT, R20, R17, RZ ;  /* 0x00000011140e7210 */ /* 0x000fe40007ffe0ff */
[----:B------:R-:W-:Y:S02]  /*07a0*/  SHF.L.U32 R3, R0, 0x1, RZ ;  /* 0x0000000100037819 */ /* 0x000fe400000006ff */
[----:B------:R-:W-:Y:S02]  /*07b0*/  IADD3 R13, PT, PT, R13, R20, RZ ;  /* 0x000000140d0d7210 */ /* 0x000fe40007ffe0ff */
[C---:B------:R-:W-:Y:S02]  /*07c0*/  IADD3 R15, PT, PT, R20.reuse, R15, RZ ;  /* 0x0000000f140f7210 */ /* 0x040fe40007ffe0ff */
[C---:B------:R-:W-:Y:S02]  /*07d0*/  IADD3 R16, PT, PT, R20.reuse, R21, RZ ;  /* 0x0000001514107210 */ /* 0x040fe40007ffe0ff */
[----:B------:R-:W-:-:S02]  /*07e0*/  IADD3 R17, PT, PT, R20, R19, RZ ;  /* 0x0000001314117210 */ /* 0x000fc40007ffe0ff */
[----:B------:R-:W-:Y:S02]  /*07f0*/  LEA.HI.X R59, R7, R59, RZ, 0x2, P0 ;  /* 0x0000003b073b7211 */ /* 0x000fe400000f14ff */
[C---:B------:R-:W-:Y:S02]  /*0800*/  ISETP.NE.AND P0, PT, R0.reuse, RZ, PT ;  /* 0x000000ff0000720c */ /* 0x040fe40003f05270 */
[----:B------:R-:W-:Y:S02]  /*0810*/  MOV R26, 0x7fffffc1 ;  /* 0x7fffffc1001a7802 */ /* 0x000fe40000000f00 */
[----:B------:R-:W-:Y:S02]  /*0820*/  LOP3.LUT P1, RZ, R0, R7, RZ, 0xfc, !PT ;  /* 0x0000000700ff7212 */ /* 0x000fe4000782fcff */
[----:B------:R-:W-:Y:S02]  /*0830*/  LOP3.LUT R3, R3, 0x7e, RZ, 0xc0, !PT ;  /* 0x0000007e03037812 */ /* 0x000fe400078ec0ff */
[----:B------:R-:W-:-:S02]  /*0840*/  SHF.R.U32.HI R27, RZ, 0x10, R27 ;  /* 0x00000010ff1b7819 */ /* 0x000fc4000001161b */
[----:B------:R-:W-:Y:S02]  /*0850*/  SHF.R.U32.HI R28, RZ, 0x10, R5 ;  /* 0x00000010ff1c7819 */ /* 0x000fe40000011605 */
[----:B------:R-:W-:Y:S02]  /*0860*/  SEL R25, R26, 0x1, !P0 ;  /* 0x000000011a197807 */ /* 0x000fe40004000000 */
[----:B------:R-:W-:Y:S02]  /*0870*/  MOV R81, R7 ;  /* 0x0000000700517202 */ /* 0x000fe40000000f00 */
[C---:B------:R-:W-:Y:S02]  /*0880*/  LOP3.LUT R26, R2.reuse, 0x7, RZ, 0xc0, !PT ;  /* 0x00000007021a7812 */ /* 0x040fe400078ec0ff */
[----:B------:R-:W-:Y:S02]  /*0890*/  LOP3.LUT R29, R29, 0x7c0, RZ, 0xc0, !PT ;  /* 0x000007c01d1d7812 */ /* 0x000fe400078ec0ff */
[----:B------:R-:W-:-:S02]  /*08a0*/  LEA R30, R2, R3, 0x5 ;  /* 0x00000003021e7211 */ /* 0x000fc400078e28ff */
[----:B------:R-:W-:Y:S02]  /*08b0*/  LEA R31, R27, UR4, 0x3 ;  /* 0x000000041b1f7c11 */ /* 0x000fe4000f8e18ff */
[----:B------:R-:W-:Y:S01]  /*08c0*/  LEA R32, R28, UR4, 0x3 ;  /* 0x000000041c207c11 */ /* 0x000fe2000f8e18ff */
[--C-:B----4-:R-:W-:Y:S02]  /*08d0*/  HADD2.F32 R19, -RZ, R22.reuse.H0_H0 ;  /* 0x20000016ff137230 */ /* 0x110fe40000004100 */
[----:B------:R-:W-:Y:S02]  /*08e0*/  HADD2.F32 R20, -RZ, R22.H1_H1 ;  /* 0x30000016ff147230 */ /* 0x000fe40000004100 */
[--C-:B------:R-:W-:Y:S02]  /*08f0*/  HADD2.F32 R21, -RZ, R23.reuse.H0_H0 ;  /* 0x20000017ff157230 */ /* 0x100fe40000004100 */
[----:B------:R-:W-:Y:S01]  /*0900*/  HADD2.F32 R22, -RZ, R23.H1_H1 ;  /* 0x30000017ff167230 */ /* 0x000fe20000004100 */
[----:B------:R-:W-:-:S04]  /*0910*/  MOV R23, 0x7fffff81 ;  /* 0x7fffff8100177802 */ /* 0x000fc80000000f00 */
[----:B0-----:R-:W-:-:S07]  /*0920*/  SEL R23, R23, 0x1, !P1 ;  /* 0x0000000117177807 */ /* 0x001fce0004800000 */
.L_x_953:
[----:B------:R-:W0:Y:S01]  /*0930*/  LDCU.64 UR6, c[0x0][0x3b8] ;  /* 0x00007700ff0677ac */ /* 0x000e220008000a00 */
[----:B------:R-:W-:Y:S01]  /*0940*/  MOV R5, RZ ;  /* 0x000000ff00057202 */ /* 0x000fe20000000f00 */
[----:B------:R-:W-:Y:S01]  /*0950*/  IMAD R33, R12, 0x140, RZ ;  /* 0x000001400c217824 */ /* 0x000fe200078e02ff */
[C---:B-1----:R-:W-:Y:S01]  /*0960*/  SHF.L.U64.HI R39, R81.reuse, 0x6, R94 ;  /* 0x0000000651277819 */ /* 0x042fe2000001025e */
[----:B------:R-:W-:Y:S01]  /*0970*/  IMAD R3, R94, 0x50000, RZ ;  /* 0x000500005e037824 */ /* 0x000fe200078e02ff */
[C---:B------:R-:W-:Y:S01]  /*0980*/  SHF.L.U32 R38, R81.reuse, 0x6, RZ ;  /* 0x0000000651267819 */ /* 0x040fe200000006ff */
[----:B------:R-:W-:Y:S01]  /*0990*/  IMAD.WIDE.U32 R34, R81, 0x50000, R4 ;  /* 0x0005000051227825 */ /* 0x000fe200078e0004 */
[----:B------:R-:W1:Y:S03]  /*09a0*/  LDCU.64 UR10, c[0x0][0x3a0] ;  /* 0x00007400ff0a77ac */ /* 0x000e660008000a00 */
[----:B------:R-:W-:Y:S01]  /*09b0*/  IMAD.WIDE.U32 R40, R27, 0x2, R38 ;  /* 0x000000021b287825 */ /* 0x000fe200078e0026 */
[----:B------:R-:W-:Y:S01]  /*09c0*/  IADD3 R34, P0, PT, R33, R34, RZ ;  /* 0x0000002221227210 */ /* 0x000fe20007f1e0ff */
[----:B------:R-:W2:Y:S03]  /*09d0*/  LDCU.64 UR12, c[0x0][0x398] ;  /* 0x00007300ff0c77ac */ /* 0x000ea60008000a00 */
[----:B------:R-:W-:-:S02]  /*09e0*/  IADD3.X R35, PT, PT, R35, R3, RZ, P0, !PT ;  /* 0x0000000323237210 */ /* 0x000fc400007fe4ff */
        /* <DEDUP_REMOVED lines=27> */
[--C-:B--2---:R-:W-:Y:S02]  /*0ba0*/  HADD2.F32 R3, -RZ, R62.reuse.H0_H0 ;  /* 0x2000003eff037230 */ /* 0x104fe40000004100 */
[----:B------:R-:W-:Y:S02]  /*0bb0*/  HADD2.F32 R5, -RZ, R62.H1_H1 ;  /* 0x3000003eff057230 */ /* 0x000fe40000004100 */
[--C-:B----4-:R-:W-:Y:S02]  /*0bc0*/  HADD2.F32 R37, -RZ, R66.reuse.H0_H0 ;  /* 0x20000042ff257230 */ /* 0x110fe40000004100 */
[----:B------:R-:W-:Y:S01]  /*0bd0*/  FADD.FTZ R38, -R36, R3 ;  /* 0x0000000324267221 */ /* 0x000fe20000010100 */
[----:B------:R-:W-:Y:S02]  /*0be0*/  HADD2.F32 R39, -RZ, R66.H1_H1 ;  /* 0x30000042ff277230 */ /* 0x000fe40000004100 */
[----:B-----5:R-:W-:-:S02]  /*0bf0*/  HADD2.F32 R41, -RZ, R68.H0_H0 ;  /* 0x20000044ff297230 */ /* 0x020fc40000004100 */
[----:B0-----:R-:W-:Y:S02]  /*0c00*/  HADD2.F32 R43, -RZ, R68.H1_H1 ;  /* 0x30000044ff2b7230 */ /* 0x001fe40000004100 */
[--C-:B------:R-:W-:Y:S02]  /*0c10*/  HADD2.F32 R45, -RZ, R70.reuse.H0_H0 ;  /* 0x20000046ff2d7230 */ /* 0x100fe40000004100 */
[----:B------:R-:W-:Y:S02]  /*0c20*/  HADD2.F32 R47, -RZ, R70.H1_H1 ;  /* 0x30000046ff2f7230 */ /* 0x000fe40000004100 */
[--C-:B------:R-:W-:Y:S02]  /*0c30*/  HADD2.F32 R40, -RZ, R64.reuse.H0_H0 ;  /* 0x20000040ff287230 */ /* 0x100fe40000004100 */
[C---:B------:R-:W-:Y:S01]  /*0c40*/  FADD.FTZ R42, -R36.reuse, R5 ;  /* 0x00000005242a7221 */ /* 0x040fe20000010100 */
[----:B------:R-:W-:Y:S02]  /*0c50*/  HADD2.F32 R64, -RZ, R64.H1_H1 ;  /* 0x30000040ff407230 */ /* 0x000fe40000004100 */
[C---:B------:R-:W-:Y:S01]  /*0c60*/  FADD.FTZ R44, -R36.reuse, R37 ;  /* 0x00000025242c7221 */ /* 0x040fe20000010100 */
[C---:B------:R-:W-:Y:S01]  /*0c70*/  FADD.FTZ R48, -R36.reuse, R39 ;  /* 0x0000002724307221 */ /* 0x040fe20000010100 */
[C---:B------:R-:W-:Y:S01]  /*0c80*/  FADD.FTZ R66, -R36.reuse, R41 ;  /* 0x0000002924427221 */ /* 0x040fe20000010100 */
[C---:B------:R-:W-:Y:S01]  /*0c90*/  FADD.FTZ R70, -R36.reuse, R43 ;  /* 0x0000002b24467221 */ /* 0x040fe20000010100 */
[C---:B------:R-:W-:Y:S01]  /*0ca0*/  FADD.FTZ R78, -R36.reuse, R45 ;  /* 0x0000002d244e7221 */ /* 0x040fe20000010100 */
[----:B-1----:R-:W-:Y:S01]  /*0cb0*/  FMUL.FTZ R3, R35, R38 ;  /* 0x0000002623037220 */ /* 0x002fe20000410000 */
[----:B------:R-:W-:Y:S01]  /*0cc0*/  FADD.FTZ R80, -R36, R47 ;  /* 0x0000002f24507221 */ /* 0x000fe20000010100 */
[-C--:B------:R-:W-:Y:S01]  /*0cd0*/  FMUL.FTZ R36, R19, R40.reuse ;  /* 0x0000002813247220 */ /* 0x080fe20000410000 */
[----:B------:R-:W-:Y:S01]  /*0ce0*/  FADD.FTZ R57, R40, R57 ;  /* 0x0000003928397221 */ /* 0x000fe20000010000 */
[----:B------:R-:W-:Y:S01]  /*0cf0*/  FFMA.FTZ R39, R3, R40, R56 ;  /* 0x0000002803277223 */ /* 0x000fe20000010038 */
[----:B------:R-:W-:-:S02]  /*0d00*/  HADD2.F32 R46, -RZ, R72.H0_H0 ;  /* 0x20000048ff2e7230 */ /* 0x000fc40000004100 */
[C---:B------:R-:W-:Y:S01]  /*0d10*/  FMUL.FTZ R37, R35.reuse, R42 ;  /* 0x0000002a23257220 */ /* 0x040fe20000410000 */
[----:B------:R-:W-:Y:S01]  /*0d20*/  FMUL.FTZ R38, R20, R64 ;  /* 0x0000004014267220 */ /* 0x000fe20000410000 */
[----:B------:R-:W-:Y:S01]  /*0d30*/  FMUL.FTZ R40, R35, R44 ;  /* 0x0000002c23287220 */ /* 0x000fe20000410000 */
[----:B------:R-:W-:Y:S01]  /*0d40*/  FADD.FTZ R5, RZ, R36 ;  /* 0x00000024ff057221 */ /* 0x000fe20000010000 */
[----:B------:R-:W-:Y:S01]  /*0d50*/  FFMA.FTZ R42, R3, R36, RZ ;  /* 0x00000024032a7223 */ /* 0x000fe200000100ff */
[----:B------:R-:W-:Y:S02]  /*0d60*/  HADD2.F32 R79, -RZ, R72.H1_H1 ;  /* 0x30000048ff4f7230 */ /* 0x000fe40000004100 */
[-C--:B------:R-:W-:Y:S01]  /*0d70*/  FFMA.FTZ R105, R40, R46.reuse, R39 ;  /* 0x0000002e28697223 */ /* 0x080fe20000010027 */
[----:B------:R-:W-:Y:S01]  /*0d80*/  FADD.FTZ R44, R5, R38 ;  /* 0x00000026052c7221 */ /* 0x000fe20000010000 */
[----:B------:R-:W-:Y:S01]  /*0d90*/  FMUL.FTZ R39, R19, R46 ;  /* 0x0000002e13277220 */ /* 0x000fe20000410000 */
[----:B------:R-:W-:Y:S01]  /*0da0*/  FFMA.FTZ R5, R37, R38, R42 ;  /* 0x0000002625057223 */ /* 0x000fe2000001002a */
[----:B------:R-:W-:-:S02]  /*0db0*/  HADD2.F32 R68, -RZ, R74.H0_H0 ;  /* 0x2000004aff447230 */ /* 0x000fc40000004100 */
[----:B------:R-:W-:Y:S01]  /*0dc0*/  FMUL.FTZ R41, R20, R79 ;  /* 0x0000004f14297220 */ /* 0x000fe20000410000 */
[----:B------:R-:W-:Y:S01]  /*0dd0*/  FMUL.FTZ R42, R35, R48 ;  /* 0x00000030232a7220 */ /* 0x000fe20000410000 */
[----:B------:R-:W-:Y:S01]  /*0de0*/  FFMA.FTZ R5, R40, R39, R5 ;  /* 0x0000002728057223 */ /* 0x000fe20000010005 */
[----:B------:R-:W-:Y:S01]  /*0df0*/  FADD.FTZ R57, R57, R46 ;  /* 0x0000002e39397221 */ /* 0x000fe20000010000 */
[----:B------:R-:W-:Y:S02]  /*0e00*/  HADD2.F32 R83, -RZ, R74.H1_H1 ;  /* 0x3000004aff537230 */ /* 0x000fe40000004100 */
[----:B------:R-:W-:Y:S01]  /*0e10*/  FADD.FTZ R46, R44, R39 ;  /* 0x000000272c2e7221 */ /* 0x000fe20000010000 */
[----:B------:R-:W-:Y:S01]  /*0e20*/  FMUL.FTZ R43, R19, R68 ;  /* 0x00000044132b7220 */ /* 0x000fe20000410000 */
[----:B------:R-:W-:Y:S01]  /*0e30*/  FMUL.FTZ R44, R35, R66 ;  /* 0x00000042232c7220 */ /* 0x000fe20000410000 */
[----:B------:R-:W-:Y:S01]  /*0e40*/  FFMA.FTZ R5, R42, R41, R5 ;  /* 0x000000292a057223 */ /* 0x000fe20000010005 */
[----:B------:R-:W-:Y:S01]  /*0e50*/  FADD.FTZ R62, R64, R55 ;  /* 0x00000037403e7221 */ /* 0x000fe20000010000 */
[----:B------:R-:W-:-:S02]  /*0e60*/  HADD2.F32 R56, -RZ, R60.H0_H0 ;  /* 0x2000003cff387230 */ /* 0x000fc40000004100 */
[----:B------:R-:W-:Y:S01]  /*0e70*/  FADD.FTZ R48, R46, R41 ;  /* 0x000000292e307221 */ /* 0x000fe20000010000 */
[----:B------:R-:W-:Y:S01]  /*0e80*/  FFMA.FTZ R55, R37, R64, R54 ;  /* 0x0000004025377223 */ /* 0x000fe20000010036 */
[----:B------:R-:W-:Y:S01]  /*0e90*/  FMUL.FTZ R45, R20, R83 ;  /* 0x00000053142d7220 */ /* 0x000fe20000410000 */
[----:B------:R-:W-:Y:S01]  /*0ea0*/  FMUL.FTZ R46, R35, R70 ;  /* 0x00000046232e7220 */ /* 0x000fe20000410000 */
[----:B------:R-:W-:Y:S01]  /*0eb0*/  FFMA.FTZ R5, R44, R43, R5 ;  /* 0x0000002b2c057223 */ /* 0x000fe20000010005 */
[----:B------:R-:W-:Y:S01]  /*0ec0*/  FADD.FTZ R77, R77, UR6 ;  /* 0x000000064d4d7e21 */ /* 0x000fe20008010000 */
[----:B------:R-:W-:Y:S02]  /*0ed0*/  HADD2.F32 R103, -RZ, R60.H1_H1 ;  /* 0x3000003cff677230 */ /* 0x000fe40000004100 */
[----:B------:R-:W-:Y:S01]  /*0ee0*/  FADD.FTZ R54, R48, R43 ;  /* 0x0000002b30367221 */ /* 0x000fe20000010000 */
[----:B------:R-:W-:Y:S01]  /*0ef0*/  FMUL.FTZ R47, R19, R56 ;  /* 0x00000038132f7220 */ /* 0x000fe20000410000 */
[----:B------:R-:W-:Y:S01]  /*0f00*/  FMUL.FTZ R48, R35, R78 ;  /* 0x0000004e23307220 */ /* 0x000fe20000410000 */
[----:B------:R-:W-:Y:S01]  /*0f10*/  FFMA.FTZ R5, R46, R45, R5 ;  /* 0x0000002d2e057223 */ /* 0x000fe20000010005 */
[----:B------:R-:W-:Y:S01]  /*0f20*/  FADD.FTZ R62, R62, R79 ;  /* 0x0000004f3e3e7221 */ /* 0x000fe20000010000 */
[----:B------:R-:W-:-:S02]  /*0f30*/  FFMA.FTZ R107, R42, R79, R55 ;  /* 0x0000004f2a6b7223 */ /* 0x000fc40000010037 */
[----:B------:R-:W0:Y:S01]  /*0f40*/  MUFU.RSQ R79, R77 ;  /* 0x0000004d004f7308 */ /* 0x000e220000001400 */
[----:B------:R-:W-:Y:S01]  /*0f50*/  FMUL.FTZ R49, R20, R103 ;  /* 0x0000006714317220 */ /* 0x000fe20000410000 */
[----:B------:R-:W-:Y:S01]  /*0f60*/  FMUL.FTZ R78, R35, R80 ;  /* 0x00000050234e7220 */ /* 0x000fe20000410000 */
[----:B------:R-:W-:Y:S01]  /*0f70*/  FFMA.FTZ R5, R48, R47, R5 ;  /* 0x0000002f30057223 */ /* 0x000fe20000010005 */
[----:B------:R-:W-:-:S03]  /*0f80*/  FADD.FTZ R54, R54, R45 ;  /* 0x0000002d36367221 */ /* 0x000fc60000010000 */
[----:B------:R-:W-:Y:S01]  /*0f90*/  FFMA.FTZ R55, R78, R49, R5 ;  /* 0x000000314e377223 */ /* 0x000fe20000010005 */
[--C-:B------:R-:W-:Y:S02]  /*0fa0*/  HADD2.F32 R5, -RZ, R63.reuse.H0_H0 ;  /* 0x2000003fff057230 */ /* 0x100fe40000004100 */
[----:B------:R-:W-:Y:S01]  /*0fb0*/  FADD.FTZ R54, R54, R47 ;  /* 0x0000002f36367221 */ /* 0x000fe20000010000 */
[----:B------:R-:W-:Y:S02]  /*0fc0*/  HADD2.F32 R63, -RZ, R63.H1_H1 ;  /* 0x3000003fff3f7230 */ /* 0x000fe40000004100 */
[----:B------:R-:W-:Y:S01]  /*0fd0*/  FADD.FTZ R60, -R76, R5 ;  /* 0x000000054c3c7221 */ /* 0x000fe20000010100 */
[----:B------:R-:W-:Y:S01]  /*0fe0*/  FADD.FTZ R54, R54, R49 ;  /* 0x0000003136367221 */ /* 0x000fe20000010000 */
[----:B------:R-:W-:Y:S02]  /*0ff0*/  HADD2.F32 R92, -RZ, R65.H0_H0 ;  /* 0x20000041ff5c7230 */ /* 0x000fe40000004100 */
[----:B------:R-:W-:Y:S01]  /*1000*/  FADD.FTZ R62, R62, R83 ;  /* 0x000000533e3e7221 */ /* 0x000fe20000010000 */
[----:B------:R-:W-:Y:S01]  /*1010*/  FFMA.FTZ R107, R46, R83, R107 ;  /* 0x000000532e6b7223 */ /* 0x000fe2000001006b */
[----:B------:R-:W-:Y:S01]  /*1020*/  FADD.FTZ R64, -R76, R63 ;  /* 0x0000003f4c407221 */ /* 0x000fe20000010100 */
[----:B0-----:R-:W-:Y:S01]  /*1030*/  FMUL.FTZ R5, R79, R60 ;  /* 0x0000003c4f057220 */ /* 0x001fe20000410000 */
[----:B------:R-:W-:Y:S01]  /*1040*/  HADD2.F32 R83, -RZ, R67.H0_H0 ;  /* 0x20000043ff537230 */ /* 0x000fe20000004100 */
[----:B------:R0:W-:Y:S01]  /*1050*/  STS.64 [R18], R54 ;  /* 0x0000003612007388 */ /* 0x0001e20000000a00 */
[----:B------:R-:W-:-:S02]  /*1060*/  HADD2.F32 R95, -RZ, R65.H1_H1 ;  /* 0x30000041ff5f7230 */ /* 0x000fc40000004100 */
[----:B------:R-:W-:Y:S02]  /*1070*/  HADD2.F32 R67, -RZ, R67.H1_H1 ;  /* 0x30000043ff437230 */ /* 0x000fe40000004100 */
[--C-:B------:R-:W-:Y:S02]  /*1080*/  HADD2.F32 R63, -RZ, R61.reuse.H0_H0 ;  /* 0x2000003dff3f7230 */ /* 0x100fe40000004100 */
[----:B------:R-:W-:Y:S02]  /*1090*/  HADD2.F32 R65, -RZ, R61.H1_H1 ;  /* 0x3000003dff417230 */ /* 0x000fe40000004100 */
[----:B------:R-:W-:Y:S01]  /*10a0*/  FMUL.FTZ R97, R79, R64 ;  /* 0x000000404f617220 */ /* 0x000fe20000410000 */
[----:B------:R-:W1:Y:S01]  /*10b0*/  LDC.64 R60, c[0x0][0x3c8] ;  /* 0x0000f200ff3c7b82 */ /* 0x000e620000000a00 */
[----:B0-----:R-:W-:Y:S01]  /*10c0*/  FADD.FTZ R55, R92, R53 ;  /* 0x000000355c377221 */ /* 0x001fe20000010000 */
[-C--:B------:R-:W-:Y:S01]  /*10d0*/  FFMA.FTZ R53, R5, R92.reuse, R52 ;  /* 0x0000005c05357223 */ /* 0x080fe20000010034 */
[----:B------:R-:W-:Y:S01]  /*10e0*/  FMUL.FTZ R92, R21, R92 ;  /* 0x0000005c155c7220 */ /* 0x000fe20000410000 */
[----:B------:R-:W-:Y:S01]  /*10f0*/  FADD.FTZ R88, -R76, R67 ;  /* 0x000000434c587221 */ /* 0x000fe20000010100 */
[----:B------:R-:W-:-:S02]  /*1100*/  HADD2.F32 R66, -RZ, R73.H0_H0 ;  /* 0x20000049ff427230 */ /* 0x000fc40000004100 */
[----:B------:R-:W-:Y:S01]  /*1110*/  FADD.FTZ R64, R95, R51 ;  /* 0x000000335f407221 */ /* 0x000fe20000010000 */
[-C--:B------:R-:W-:Y:S01]  /*1120*/  FFMA.FTZ R67, R97, R95.reuse, R50 ;  /* 0x0000005f61437223 */ /* 0x080fe20000010032 */
[----:B------:R-:W-:Y:S01]  /*1130*/  FADD.FTZ R90, -R76, R83 ;  /* 0x000000534c5a7221 */ /* 0x000fe20000010100 */
[----:B------:R-:W-:Y:S01]  /*1140*/  FMUL.FTZ R95, R22, R95 ;  /* 0x0000005f165f7220 */ /* 0x000fe20000410000 */
[----:B------:R-:W-:Y:S01]  /*1150*/  FADD.FTZ R50, RZ, R92 ;  /* 0x0000005cff327221 */ /* 0x000fe20000010000 */
[----:B------:R-:W-:Y:S01]  /*1160*/  FFMA.FTZ R52, R5, R92, RZ ;  /* 0x0000005c05347223 */ /* 0x000fe200000100ff */
[----:B------:R-:W-:Y:S02]  /*1170*/  HADD2.F32 R85, -RZ, R69.H0_H0 ;  /* 0x20000045ff557230 */ /* 0x000fe40000004100 */
[----:B------:R-:W-:Y:S01]  /*1180*/  FMUL.FTZ R90, R79, R90 ;  /* 0x0000005a4f5a7220 */ /* 0x000fe20000410000 */
[----:B------:R-:W-:Y:S02]  /*1190*/  HADD2.F32 R73, -RZ, R73.H1_H1 ;  /* 0x30000049ff497230 */ /* 0x000fe40000004100 */
[----:B------:R-:W-:Y:S01]  /*11a0*/  FMUL.FTZ R93, R21, R66 ;  /* 0x00000042155d7220 */ /* 0x000fe20000410000 */
[----:B------:R-:W-:Y:S01]  /*11b0*/  FADD.FTZ R50, R50, R95 ;  /* 0x0000005f32327221 */ /* 0x000fe20000010000 */
[----:B------:R-:W-:Y:S01]  /*11c0*/  FFMA.FTZ R51, R97, R95, R52 ;  /* 0x0000005f61337223 */ /* 0x000fe20000010034 */
[----:B------:R-:W-:-:S02]  /*11d0*/  HADD2.F32 R69, -RZ, R69.H1_H1 ;  /* 0x30000045ff457230 */ /* 0x000fc40000004100 */
[----:B------:R-:W-:Y:S01]  /*11e0*/  FADD.FTZ R86, -R76, R85 ;  /* 0x000000554c567221 */ /* 0x000fe20000010100 */
[----:B------:R-:W-:Y:S02]  /*11f0*/  HADD2.F32 R54, -RZ, R75.H0_H0 ;  /* 0x2000004bff367230 */ /* 0x000fe40000004100 */
[----:B------:R-:W-:Y:S01]  /*1200*/  FMUL.FTZ R91, R22, R73 ;  /* 0x00000049165b7220 */ /* 0x000fe20000410000 */
[----:B------:R-:W-:Y:S01]  /*1210*/  FMUL.FTZ R88, R79, R88 ;  /* 0x000000584f587220 */ /* 0x000fe20000410000 */
[----:B------:R-:W-:Y:S01]  /*1220*/  FADD.FTZ R50, R50, R93 ;  /* 0x0000005d32327221 */ /* 0x000fe20000010000 */
[----:B------:R-:W-:Y:S01]  /*1230*/  FFMA.FTZ R51, R90, R93, R51 ;  /* 0x0000005d5a337223 */ /* 0x000fe20000010033 */
[----:B------:R-:W-:Y:S02]  /*1240*/  HADD2.F32 R87, -RZ, R71.H0_H0 ;  /* 0x20000047ff577230 */ /* 0x000fe40000004100 */
[----:B------:R-:W-:Y:S01]  /*1250*/  FADD.FTZ R84, -R76, R69 ;  /* 0x000000454c547221 */ /* 0x000fe20000010100 */
[----:B------:R-:W-:-:S02]  /*1260*/  HADD2.F32 R75, -RZ, R75.H1_H1 ;  /* 0x3000004bff4b7230 */ /* 0x000fc40000004100 */
[----:B------:R-:W-:Y:S01]  /*1270*/  FMUL.FTZ R89, R21, R54 ;  /* 0x0000003615597220 */ /* 0x000fe20000410000 */
[C---:B------:R-:W-:Y:S01]  /*1280*/  FMUL.FTZ R86, R79.reuse, R86 ;  /* 0x000000564f567220 */ /* 0x040fe20000410000 */
[----:B------:R-:W-:Y:S01]  /*1290*/  FADD.FTZ R50, R50, R91 ;  /* 0x0000005b32327221 */ /* 0x000fe20000010000 */
[----:B------:R-:W-:Y:S01]  /*12a0*/  FFMA.FTZ R51, R88, R91, R51 ;  /* 0x0000005b58337223 */ /* 0x000fe20000010033 */
[----:B------:R-:W-:Y:S02]  /*12b0*/  HADD2.F32 R71, -RZ, R71.H1_H1 ;  /* 0x30000047ff477230 */ /* 0x000fe40000004100 */
[----:B------:R-:W-:Y:S01]  /*12c0*/  FADD.FTZ R82, -R76, R87 ;  /* 0x000000574c527221 */ /* 0x000fe20000010100 */
[----:B------:R-:W-:Y:S01]  /*12d0*/  FMUL.FTZ R87, R22, R75 ;  /* 0x0000004b16577220 */ /* 0x000fe20000410000 */
[----:B------:R-:W-:Y:S01]  /*12e0*/  FMUL.FTZ R84, R79, R84 ;  /* 0x000000544f547220 */ /* 0x000fe20000410000 */
[----:B------:R-:W-:Y:S01]  /*12f0*/  FADD.FTZ R50, R50, R89 ;  /* 0x0000005932327221 */ /* 0x000fe20000010000 */
[----:B------:R-:W-:Y:S01]  /*1300*/  FFMA.FTZ R51, R86, R89, R51 ;  /* 0x0000005956337223 */ /* 0x000fe20000010033 */
[----:B-1----:R-:W-:Y:S01]  /*1310*/  ISETP.GE.U32.AND P0, PT, R81, R60, PT ;  /* 0x0000003c5100720c */ /* 0x002fe20003f06070 */
[----:B------:R-:W-:Y:S01]  /*1320*/  FADD.FTZ R80, -R76, R71 ;  /* 0x000000474c507221 */ /* 0x000fe20000010100 */
[----:B------:R-:W-:Y:S01]  /*1330*/  FMUL.FTZ R85, R21, R63 ;  /* 0x0000003f15557220 */ /* 0x000fe20000410000 */
        /* <DEDUP_REMOVED lines=51> */
.L_x_942:
        /* <DEDUP_REMOVED lines=17> */
.L_x_944:
[----:B------:R-:W-:Y:S05]  /*1780*/  BSYNC.RECONVERGENT B0 ;  /* 0x0000000000007941 */ /* 0x000fea0003800200 */
.L_x_943:
        /* <DEDUP_REMOVED lines=22> */
.L_x_947:
[----:B------:R-:W2:Y:S04]  /*18f0*/  LD.E.STRONG.GPU R63, desc[UR8][R100.64] ;  /* 0x00000008643f7980 */ /* 0x000ea8000c10f900 */
[----:B--2---:R-:W-:Y:S01]  /*1900*/  CCTL.IVALL ;  /* 0x00000000ff00798f */ /* 0x004fe20002000000 */
[----:B------:R-:W-:Y:S05]  /*1910*/  YIELD ;  /* 0x0000000000007946 */ /* 0x000fea0003800000 */
[----:B-----5:R-:W-:-:S04]  /*1920*/  LOP3.LUT R63, R63, R62, RZ, 0x3c, !PT ;  /* 0x0000003e3f3f7212 */ /* 0x020fc800078e3cff */
[----:B------:R-:W-:-:S13]  /*1930*/  ISETP.GT.AND P1, PT, R63, -0x1, PT ;  /* 0xffffffff3f00780c */ /* 0x000fda0003f24270 */
[----:B------:R-:W-:Y:S05]  /*1940*/  @P1 BRA `(.L_x_947) ;  /* 0xfffffffc00e81947 */ /* 0x000fea000383ffff */
.L_x_946:
[----:B------:R-:W-:Y:S05]  /*1950*/  WARPSYNC.ALL ;  /* 0x0000000000007948 */ /* 0x000fea0003800000 */
[----:B------:R-:W-:Y:S06]  /*1960*/  BAR.SYNC.DEFER_BLOCKING 0x0 ;  /* 0x0000000000007b1d */ /* 0x000fec0000010000 */
[----:B------:R-:W-:Y:S05]  /*1970*/  BRA `(.L_x_948) ;  /* 0x00000000003c7947 */ /* 0x000fea0003800000 */
.L_x_945:
[----:B------:R-:W-:Y:S01]  /*1980*/  BAR.SYNC.DEFER_BLOCKING 0x0 ;  /* 0x0000000000007b1d */ /* 0x000fe20000010000 */
[----:B------:R-:W-:-:S13]  /*1990*/  ISETP.NE.AND P1, PT, R2, RZ, PT ;  /* 0x000000ff0200720c */ /* 0x000fda0003f25270 */
[----:B------:R-:W-:Y:S05]  /*19a0*/  @P1 BRA `(.L_x_949) ;  /* 0x0000000000281947 */ /* 0x000fea0003800000 */
[----:B------:R-:W-:Y:S06]  /*19b0*/  MEMBAR.ALL.GPU ;  /* 0x0000000000007992 */ /* 0x000fec000000a000 */
[----:B------:R-:W-:-:S00]  /*19c0*/  ERRBAR ;  /* 0x00000000000079ab */ /* 0x000fc00000000000 */
[----:B------:R-:W-:Y:S06]  /*19d0*/  CGAERRBAR ;  /* 0x00000000000075ab */ /* 0x000fec0000000000 */
[----:B0-----:R0:W5:Y:S02]  /*19e0*/  ATOM.E.ADD.STRONG.GPU PT, R62, desc[UR8][R58.64], R25 ;  /* 0x800000193a3e798a */ /* 0x00116400081ef108 */
.L_x_950:
[----:B------:R-:W2:Y:S04]  /*19f0*/  LD.E.STRONG.GPU R63, desc[UR8][R58.64] ;  /* 0x000000083a3f7980 */ /* 0x000ea8000c10f900 */
[----:B--2---:R-:W-:Y:S01]  /*1a00*/  CCTL.IVALL ;  /* 0x00000000ff00798f */ /* 0x004fe20002000000 */
[----:B------:R-:W-:Y:S05]  /*1a10*/  YIELD ;  /* 0x0000000000007946 */ /* 0x000fea0003800000 */
[----:B-----5:R-:W-:-:S04]  /*1a20*/  LOP3.LUT R63, R63, R62, RZ, 0x3c, !PT ;  /* 0x0000003e3f3f7212 */ /* 0x020fc800078e3cff */
[----:B------:R-:W-:-:S13]  /*1a30*/  ISETP.GT.AND P1, PT, R63, -0x1, PT ;  /* 0xffffffff3f00780c */ /* 0x000fda0003f24270 */
[----:B------:R-:W-:Y:S05]  /*1a40*/  @P1 BRA `(.L_x_950) ;  /* 0xfffffffc00e81947 */ /* 0x000fea000383ffff */
.L_x_949:
[----:B------:R-:W-:Y:S05]  /*1a50*/  WARPSYNC.ALL ;  /* 0x0000000000007948 */ /* 0x000fea0003800000 */
[----:B------:R-:W-:Y:S06]  /*1a60*/  BAR.SYNC.DEFER_BLOCKING 0x0 ;  /* 0x0000000000007b1d */ /* 0x000fec0000010000 */
.L_x_948:
        /* <DEDUP_REMOVED lines=48> */
.L_x_952:
[----:B------:R-:W-:Y:S05]  /*1d70*/  BSYNC.RECONVERGENT B0 ;  /* 0x0000000000007941 */ /* 0x000fea0003800200 */
.L_x_951:
        /* <DEDUP_REMOVED lines=24> */
[----:B------:R-:W-:Y:S01]  /*1f00*/  FADD.FTZ R41, R41, -R62 ;  /* 0x8000003e29297221 */ /* 0x000fe20000010000 */
        /* <DEDUP_REMOVED lines=46> */
[----:B------:R-:W-:Y:S02]  /*21f0*/  F2FP.F16.F32.PACK_AB R42, R42, R39 ;  /* 0x000000272a2a723e */ /* 0x000fe400000000ff */
[----:B------:R-:W-:Y:S02]  /*2200*/  F2FP.F16.F32.PACK_AB R48, R43, R48 ;  /* 0x000000302b30723e */ /* 0x000fe400000000ff */
[----:B------:R-:W-:Y:S02]  /*2210*/  F2FP.F16.F32.PACK_AB R38, R38, R3 ;  /* 0x000000032626723e */ /* 0x000fe400000000ff */
[----:B------:R-:W-:Y:S02]  /*2220*/  F2FP.F16.F32.PACK_AB R34, R41, R44 ;  /* 0x0000002c2922723e */ /* 0x000fe400000000ff */
[----:B------:R-:W-:Y:S02]  /*2230*/  F2FP.F16.F32.PACK_AB R39, R5, R92 ;  /* 0x0000005c0527723e */ /* 0x000fe400000000ff */
[----:B------:R-:W-:-:S02]  /*2240*/  F2FP.F16.F32.PACK_AB R43, R33, R90 ;  /* 0x0000005a212b723e */ /* 0x000fc400000000ff */
[----:B------:R-:W-:Y:S01]  /*2250*/  F2FP.F16.F32.PACK_AB R35, R35, R86 ;  /* 0x000000562323723e */ /* 0x000fe200000000ff */
[----:B------:R1:W-:Y:S01]  /*2260*/  STG.E.64 desc[UR8][R36.64], R38 ;  /* 0x0000002624007986 */ /* 0x0003e2000c101b08 */
[----:B------:R-:W-:-:S03]  /*2270*/  F2FP.F16.F32.PACK_AB R49, R79, R82 ;  /* 0x000000524f31723e */ /* 0x000fc600000000ff */
[----:B------:R1:W-:Y:S04]  /*2280*/  STG.E.64 desc[UR8][R36.64+0xa00], R42 ;  /* 0x000a002a24007986 */ /* 0x0003e8000c101b08 */
[----:B------:R1:W-:Y:S04]  /*2290*/  STG.E.64 desc[UR8][R36.64+0x1400], R34 ;  /* 0x0014002224007986 */ /* 0x0003e8000c101b08 */
[----:B------:R1:W-:Y:S01]  /*22a0*/  STG.E.64 desc[UR8][R36.64+0x1e00], R48 ;  /* 0x001e003024007986 */ /* 0x0003e2000c101b08 */
[----:B------:R-:W-:Y:S05]  /*22b0*/  @!P0 BRA `(.L_x_953) ;  /* 0xffffffe4009c8947 */ /* 0x000fea000383ffff */
.L_x_941:
        /* <DEDUP_REMOVED lines=51> */
.L_x_965:
        /* <DEDUP_REMOVED lines=27> */
.L_x_958:
        /* <DEDUP_REMOVED lines=33> */
.L_x_957:
[----:B------:R-:W-:Y:S05]  /*29b0*/  BSYNC.RECONVERGENT B1 ;  /* 0x0000000000017941 */ /* 0x000fea0003800200 */
.L_x_956:
        /* <DEDUP_REMOVED lines=25> */
.L_x_960:
[----:B------:R-:W-:Y:S05]  /*2b50*/  BSYNC.RECONVERGENT B1 ;  /* 0x0000000000017941 */ /* 0x000fea0003800200 */
.L_x_959:
        /* <DEDUP_REMOVED lines=26> */
.L_x_955:
[----:B------:R-:W-:Y:S05]  /*2d00*/  BSYNC.RECONVERGENT B0 ;  /* 0x0000000000007941 */ /* 0x000fea0003800200 */
.L_x_954:
[----:B------:R1:W-:Y:S01]  /*2d10*/  STS [R9], R19 ;  /* 0x0000001309007388 */ /* 0x0003e20000000800 */
[----:B------:R-:W2:Y:S01]  /*2d20*/  LDC.64 R22, c[0x0][0x388] ;  /* 0x0000e200ff167b82 */ /* 0x000ea20000000a00 */
[----:B------:R-:W-:Y:S02]  /*2d30*/  ISETP.GT.U32.AND P1, PT, R44, 0x9, PT ;  /* 0x000000092c00780c */ /* 0x000fe40003f24070 */
[----:B------:R1:W-:Y:S01]  /*2d40*/  STS [R9+0x500], R26 ;  /* 0x0005001a09007388 */ /* 0x0003e20000000800 */
[----:B------:R-:W-:-:S04]  /*2d50*/  MOV R27, R8 ;  /* 0x00000008001b7202 */ /* 0x000fc80000000f00 */
[----:B------:R-:W3:Y:S08]  /*2d60*/  LDC.64 R24, c[0x0][0x390] ;  /* 0x0000e400ff187b82 */ /* 0x000ef00000000a00 */
[----:B-1----:R-:W-:Y:S06]  /*2d70*/  BAR.SYNC.DEFER_BLOCKING 0x0 ;  /* 0x0000000000007b1d */ /* 0x002fec0000010000 */
.L_x_964:
        /* <DEDUP_REMOVED lines=31> */
.L_x_975:
[----:B------:R-:W-:Y:S01]  /*2f70*/  BSSY.RECONVERGENT B0, `(.L_x_962) ;  /* 0x000000b000007945 */ /* 0x000fe20003800200 */
[----:B----4-:R-:W-:-:S03]  /*2f80*/  FADD.FTZ R11, R10, R11 ;  /* 0x0000000b0a0b7221 */ /* 0x010fc60000010000 */
[----:B------:R-:W-:Y:S05]  /*2f90*/  @P2 BRA `(.L_x_963) ;  /* 0x0000000000202947 */ /* 0x000fea0003800000 */
[----:B------:R-:W-:Y:S02]  /*2fa0*/  F2FP.F16.F32.PACK_AB R10, R11, R28 ;  /* 0x0000001c0b0a723e */ /* 0x000fe400000000ff */
[----:B------:R-:W-:Y:S02]  /*2fb0*/  IADD3 R21, PT, PT, R27, R14, RZ ;  /* 0x0000000e1b157210 */ /* 0x000fe40007ffe0ff */
[C---:B------:R-:W-:Y:S02]  /*2fc0*/  PRMT R19, R10.reuse, 0x7610, R19 ;  /* 0x000076100a137816 */ /* 0x040fe40000000013 */
[----:B------:R-:W-:Y:S01]  /*2fd0*/  PRMT R26, R10, 0x7632, R26 ;  /* 0x000076320a1a7816 */ /* 0x000fe2000000001a */
[----:B--2---:R-:W-:-:S04]  /*2fe0*/  IMAD.WIDE R10, R21, 0x2, R22 ;  /* 0x00000002150a7825 */ /* 0x004fc800078e0216 */
[----:B---3--:R-:W-:Y:S01]  /*2ff0*/  IMAD.WIDE R20, R21, 0x2, R24 ;  /* 0x0000000215147825 */ /* 0x008fe200078e0218 */
[----:B------:R0:W-:Y:S04]  /*3000*/  STG.E.U16 desc[UR8][R10.64], R19 ;  /* 0x000000130a007986 */ /* 0x0001e8000c101508 */
[----:B------:R0:W-:Y:S02]  /*3010*/  STG.E.U16 desc[UR8][R20.64], R26 ;  /* 0x0000001a14007986 */ /* 0x0001e4000c101508 */
.L_x_963:
[----:B------:R-:W-:Y:S05]  /*3020*/  BSYNC.RECONVERGENT B0 ;  /* 0x0000000000007941 */ /* 0x000fea0003800200 */
.L_x_962:
        /* <DEDUP_REMOVED lines=9> */
.L_x_961:
        /* <DEDUP_REMOVED lines=8> */
.L_x_967:
[----:B------:R-:W-:Y:S05]  /*3140*/  BSYNC B0 ;  /* 0x0000000000007941 */ /* 0x000fea0003800000 */
.L_x_966:
        /* <DEDUP_REMOVED lines=8> */
.L_x_968:
[----:B------:R-:W-:Y:S01]  /*31d0*/  FADD.FTZ R19, R19, R10 ;  /* 0x0000000a13137221 */ /* 0x000fe20000010000 */
[----:B------:R-:W-:-:S04]  /*31e0*/  HFMA2 R32, -RZ, RZ, 0, 2.384185791015625e-07 ;  /* 0x00000004ff207431 */ /* 0x000fc800000001ff */
[----:B------:R-:W-:Y:S02]  /*31f0*/  MOV R33, R19 ;  /* 0x0000001300217202 */ /* 0x000fe40000000f00 */
[----:B------:R-:W-:-:S07]  /*3200*/  MOV R20, R31 ;  /* 0x0000001f00147202 */ /* 0x000fce0000000f00 */
[----:B------:R-:W-:Y:S05]  /*3210*/  WARPSYNC.COLLECTIVE R30, `(.L_x_969) ;  /* 0x000000001e087348 */ /* 0x000fea0003c00000 */
[----:B------:R0:W1:Y:S02]  /*3220*/  SHFL.BFLY P3, R31, R33, R32, R35 ;  /* 0x0c000020211f7389 */ /* 0x0000640000060023 */
[----:B01----:R-:W-:Y:S05]  /*3230*/  ENDCOLLECTIVE ;  /* 0x000000000000791b */ /* 0x003fea0003800000 */
.L_x_969:
[----:B------:R-:W-:-:S05]  /*3240*/  FADD.FTZ R20, R20, R11 ;  /* 0x0000000b14147221 */ /* 0x000fca0000010000 */
[----:B------:R-:W-:Y:S02]  /*3250*/  MOV R33, R20 ;  /* 0x0000001400217202 */ /* 0x000fe40000000f00 */
[----:B------:R-:W-:-:S07]  /*3260*/  MOV R26, R31 ;  /* 0x0000001f001a7202 */ /* 0x000fce0000000f00 */
[----:B------:R-:W-:Y:S05]  /*3270*/  WARPSYNC.COLLECTIVE R30, `(.L_x_970) ;  /* 0x000000001e087348 */ /* 0x000fea0003c00000 */
[----:B------:R0:W1:Y:S02]  /*3280*/  SHFL.BFLY P3, R31, R33, R32, R35 ;  /* 0x0c000020211f7389 */ /* 0x0000640000060023 */
[----:B01----:R-:W-:Y:S05]  /*3290*/  ENDCOLLECTIVE ;  /* 0x000000000000791b */ /* 0x003fea0003800000 */
.L_x_970:
[----:B------:R-:W-:Y:S01]  /*32a0*/  FADD.FTZ R26, R19, R26 ;  /* 0x0000001a131a7221 */ /* 0x000fe20000010000 */
[----:B------:R-:W-:-:S04]  /*32b0*/  HFMA2 R32, -RZ, RZ, 0, 1.1920928955078125e-07 ;  /* 0x00000002ff207431 */ /* 0x000fc800000001ff */
[----:B------:R-:W-:Y:S02]  /*32c0*/  MOV R33, R26 ;  /* 0x0000001a00217202 */ /* 0x000fe40000000f00 */
[----:B------:R-:W-:-:S07]  /*32d0*/  MOV R21, R31 ;  /* 0x0000001f00157202 */ /* 0x000fce0000000f00 */
[----:B------:R-:W-:Y:S05]  /*32e0*/  WARPSYNC.COLLECTIVE R30, `(.L_x_971) ;  /* 0x000000001e087348 */ /* 0x000fea0003c00000 */
[----:B------:R0:W1:Y:S02]  /*32f0*/  SHFL.BFLY P3, R31, R33, R32, R35 ;  /* 0x0c000020211f7389 */ /* 0x0000640000060023 */
[----:B01----:R-:W-:Y:S05]  /*3300*/  ENDCOLLECTIVE ;  /* 0x000000000000791b */ /* 0x003fea0003800000 */
.L_x_971:
[----:B------:R-:W-:-:S05]  /*3310*/  FADD.FTZ R21, R20, R21 ;  /* 0x0000001514157221 */ /* 0x000fca0000010000 */
[----:B------:R-:W-:Y:S02]  /*3320*/  MOV R33, R21 ;  /* 0x0000001500217202 */ /* 0x000fe40000000f00 */
[----:B------:R-:W-:-:S07]  /*3330*/  MOV R29, R31 ;  /* 0x0000001f001d7202 */ /* 0x000fce0000000f00 */
[----:B------:R-:W-:Y:S05]  /*3340*/  WARPSYNC.COLLECTIVE R30, `(.L_x_972) ;  /* 0x000000001e087348 */ /* 0x000fea0003c00000 */
[----:B------:R0:W1:Y:S02]  /*3350*/  SHFL.BFLY P3, R31, R33, R32, R35 ;  /* 0x0c000020211f7389 */ /* 0x0000640000060023 */
[----:B01----:R-:W-:Y:S05]  /*3360*/  ENDCOLLECTIVE ;  /* 0x000000000000791b */ /* 0x003fea0003800000 */
.L_x_972:
[----:B------:R-:W-:Y:S01]  /*3370*/  FADD.FTZ R29, R26, R29 ;  /* 0x0000001d1a1d7221 */ /* 0x000fe20000010000 */
[----:B------:R-:W-:-:S04]  /*3380*/  HFMA2 R32, -RZ, RZ, 0, 5.9604644775390625e-08 ;  /* 0x00000001ff207431 */ /* 0x000fc800000001ff */
[----:B------:R-:W-:Y:S02]  /*3390*/  MOV R33, R29 ;  /* 0x0000001d00217202 */ /* 0x000fe40000000f00 */
[----:B------:R-:W-:-:S07]  /*33a0*/  MOV R10, R31 ;  /* 0x0000001f000a7202 */ /* 0x000fce0000000f00 */
[----:B------:R-:W-:Y:S05]  /*33b0*/  WARPSYNC.COLLECTIVE R30, `(.L_x_973) ;  /* 0x000000001e087348 */ /* 0x000fea0003c00000 */
[----:B------:R0:W1:Y:S02]  /*33c0*/  SHFL.BFLY P3, R31, R33, R32, R35 ;  /* 0x0c000020211f7389 */ /* 0x0000640000060023 */
[----:B01----:R-:W-:Y:S05]  /*33d0*/  ENDCOLLECTIVE ;  /* 0x000000000000791b */ /* 0x003fea0003800000 */
.L_x_973:
[----:B------:R-:W-:-:S05]  /*33e0*/  FADD.FTZ R10, R21, R10 ;  /* 0x0000000a150a7221 */ /* 0x000fca0000010000 */
[----:B------:R-:W-:Y:S02]  /*33f0*/  MOV R33, R10 ;  /* 0x0000000a00217202 */ /* 0x000fe40000000f00 */
[----:B------:R-:W-:-:S07]  /*3400*/  MOV R28, R31 ;  /* 0x0000001f001c7202 */ /* 0x000fce0000000f00 */
[----:B------:R-:W-:Y:S05]  /*3410*/  WARPSYNC.COLLECTIVE R30, `(.L_x_974) ;  /* 0x000000001e087348 */ /* 0x000fea0003c00000 */
[----:B------:R0:W1:Y:S02]  /*3420*/  SHFL.BFLY P3, R31, R33, R32, R35 ;  /* 0x0c000020211f7389 */ /* 0x0000640000060023 */
[----:B01----:R-:W-:Y:S05]  /*3430*/  ENDCOLLECTIVE ;  /* 0x000000000000791b */ /* 0x003fea0003800000 */
.L_x_974:
[----:B------:R-:W-:Y:S01]  /*3440*/  FADD.FTZ R28, R29, R28 ;  /* 0x0000001c1d1c7221 */ /* 0x000fe20000010000 */
[----:B------:R-:W-:Y:S01]  /*3450*/  MOV R11, R31 ;  /* 0x0000001f000b7202 */ /* 0x000fe20000000f00 */
[----:B------:R-:W-:Y:S06]  /*3460*/  BRA `(.L_x_975) ;  /* 0xfffffff800c07947 */ /* 0x000fec000383ffff */
.L_x_976:
        /* <DEDUP_REMOVED lines=9> */
.L_x_1687:


//--------------------- .text._ZN13group_norm_v218gn_bwd_cuda_kernelI6__halfLi320ELi3ELi32ELi10ELi1024ELb0ELb1ELi16ELi320ELi320ELi4ELb1ELi5ELb0ELb0ELNS_15WgradSyncMethodE3ENS_16CompileConditionILi1000EEEEEvPT_S6_S6_PKS5_S8_S8_S8_PKfflPfPj --------------------------
	.section	.text._ZN13group_norm_v218gn_bwd_cuda_kernelI6__halfLi320ELi3ELi32ELi10ELi1024ELb0ELb1ELi16ELi320ELi320ELi4ELb1ELi5ELb0ELb0ELNS_15WgradSyncMethodE3ENS_16CompileConditionILi1000EEEEEvPT_S6_S6_PKS5_S8_S8_S8_PKfflPfPj,"ax",@progbits
	.align	128
        .global         _ZN13group_norm_v218gn_bwd_cuda_kernelI6__halfLi320ELi3ELi32ELi10ELi1024ELb0ELb1ELi16ELi320ELi320ELi4ELb1ELi5ELb0ELb0ELNS_15WgradSyncMethodE3ENS_16CompileConditionILi1000EEEEEvPT_S6_S6_PKS5_S8_S8_S8_PKfflPfPj
        .type           _ZN13group_norm_v218gn_bwd_cuda_kernelI6__halfLi320ELi3ELi32ELi10ELi1024ELb0ELb1ELi16ELi320ELi320ELi4ELb1ELi5ELb0ELb0ELNS_15WgradSyncMethodE3ENS_16CompileConditionILi1000EEEEEvPT_S6_S6_PKS5_S8_S8_S8_PKfflPfPj,@function
        .size           _ZN13group_norm_v218gn_bwd_cuda_kernelI6__halfLi320ELi3ELi32ELi10ELi1024ELb0ELb1ELi16ELi320ELi320ELi4ELb1ELi5ELb0ELb0ELNS_15WgradSyncMethodE3ENS_16CompileConditionILi1000EEEEEvPT_S6_S6_PKS5_S8_S8_S8_PKfflPfPj,(.L_x_1688 - _ZN13group_norm_v218gn_bwd_cuda_kernelI6__halfLi320ELi3ELi32ELi10ELi1024ELb0ELb1ELi16ELi320ELi320ELi4ELb1ELi5ELb0ELb0ELNS_15WgradSyncMethodE3ENS_16CompileConditionILi1000EEEEEvPT_S6_S6_PKS5_S8_S8_S8_PKfflPfPj)
        .other          _ZN13group_norm_v218gn_bwd_cuda_kernelI6__halfLi320ELi3ELi32ELi10ELi1024ELb0ELb1ELi16ELi320ELi320ELi4ELb1ELi5ELb0ELb0ELNS_15WgradSyncMethodE3ENS_16CompileConditionILi1000EEEEEvPT_S6_S6_PKS5_S8_S8_S8_PKfflPfPj,@"STO_CUDA_ENTRY STV_DEFAULT"
_ZN13group_norm_v218gn_bwd_cuda_kernelI6__halfLi320ELi3ELi32ELi10ELi1024ELb0ELb1ELi16ELi320ELi320ELi4ELb1ELi5ELb0ELb0ELNS_15WgradSyncMethodE3ENS_16CompileConditionILi1000EEEEEvPT_S6_S6_PKS5_S8_S8_S8_PKfflPfPj:
.text._ZN13group_norm_v218gn_bwd_cuda_kernelI6__halfLi320ELi3ELi32ELi10ELi1024ELb0ELb1ELi16ELi320ELi320ELi4ELb1ELi5ELb0ELb0ELNS_15WgradSyncMethodE3ENS_16CompileConditionILi1000EEEEEvPT_S6_S6_PKS5_S8_S8_S8_PKfflPfPj:
        /* <DEDUP_REMOVED lines=28> */
.L_x_979:
        /* <DEDUP_REMOVED lines=8> */
.L_x_978:
[----:B------:R-:W-:Y:S05]  /*0240*/  WARPSYNC.ALL ;  /* 0x0000000000007948 */ /* 0x000fea0003800000 */
[----:B------:R-:W-:Y:S06]  /*0250*/  BAR.SYNC.DEFER_BLOCKING 0x0 ;  /* 0x0000000000007b1d */ /* 0x000fec0000010000 */
[----:B------:R-:W-:Y:S05]  /*0260*/  BRA `(.L_x_980) ;  /* 0x0000002000f47947 */ /* 0x000fea0003800000 */
.L_x_977:
        /* <DEDUP_REMOVED lines=33> */
[----:B------:R-:W-:Y:S01]  /*0480*/  SHF.R.U32.HI R61, RZ, 0x10, R0 ;  /* 0x00000010ff3d7819 */ /* 0x000fe20000011600 */
[--C-:B--2---:R-:W-:Y:S02]  /*0490*/  HADD2.F32 R56, -RZ, R2.reuse.H0_H0 ;  /* 0x20000002ff387230 */ /* 0x104fe40000004100 */
[----:B------:R-:W-:Y:S01]  /*04a0*/  HADD2.F32 R55, -RZ, R2.H1_H1 ;  /* 0x30000002ff377230 */ /* 0x000fe20000004100 */
[----:B------:R-:W-:Y:S01]  /*04b0*/  SHF.R.U32.HI R2, RZ, 0x10, R5 ;  /* 0x00000010ff027819 */ /* 0x000fe20000011605 */
[--C-:B------:R-:W-:Y:S02]  /*04c0*/  HADD2.F32 R54, -RZ, R3.reuse.H0_H0 ;  /* 0x20000003ff367230 */ /* 0x100fe40000004100 */
[----:B------:R-:W-:Y:S02]  /*04d0*/  HADD2.F32 R53, -RZ, R3.H1_H1 ;  /* 0x30000003ff357230 */ /* 0x000fe40000004100 */
[----:B------:R0:W-:Y:S05]  /*04e0*/  STL [R1], R2 ;  /* 0x0000000201007387 */ /* 0x0001ea0000100800 */
.L_x_994:
        /* <DEDUP_REMOVED lines=10> */
[----:B------:R-:W-:Y:S01]  /*0590*/  MOV R5, UR8 ;  /* 0x0000000800057c02 */ /* 0x000fe20008000f00 */
[----:B------:R-:W-:Y:S01]  /*05a0*/  UIMAD UR8, UR5, 0x50000, URZ ;  /* 0x00050000050878a4 */ /* 0x000fe2000f8e02ff */
[----:B------:R-:W4:Y:S01]  /*05b0*/  LDCU.64 UR10, c[0x0][0x398] ;  /* 0x00007300ff0a77ac */ /* 0x000f220008000a00 */
[----:B-1----:R-:W-:-:S02]  /*05c0*/  LOP3.LUT R6, R6, 0xffff, RZ, 0xc0, !PT ;  /* 0x0000ffff06067812 */ /* 0x002fc400078ec0ff */
[----:B-----5:R-:W-:-:S03]  /*05d0*/  SHF.L.U32 R8, R8, 0x4, RZ ;  /* 0x0000000408087819 */ /* 0x020fc600000006ff */
[----:B------:R-:W-:-:S05]  /*05e0*/  IMAD R6, R6, 0x334, RZ ;  /* 0x0000033406067824 */ /* 0x000fca00078e02ff */
[----:B------:R-:W-:-:S04]  /*05f0*/  SHF.R.U32.HI R6, RZ, 0x10, R6 ;  /* 0x00000010ff067819 */ /* 0x000fc80000011606 */
[----:B------:R-:W-:Y:S02]  /*0600*/  LOP3.LUT R6, R6, 0x3f0, R8, 0xf8, !PT ;  /* 0x000003f006067812 */ /* 0x000fe400078ef808 */
[----:B--2---:R-:W-:Y:S01]  /*0610*/  LOP3.LUT R2, R2, 0xffff, RZ, 0xc0, !PT ;  /* 0x0000ffff02027812 */ /* 0x004fe200078ec0ff */
[----:B---3--:R-:W-:-:S04]  /*0620*/  IMAD.WIDE.U32 R8, R0, 0x2, R4 ;  /* 0x0000000200087825 */ /* 0x008fc800078e0004 */
[----:B------:R-:W-:-:S04]  /*0630*/  IMAD.WIDE.U32 R2, R2, 0x4, RZ ;  /* 0x0000000402027825 */ /* 0x000fc800078e00ff */
[----:B------:R-:W-:-:S04]  /*0640*/  IMAD.WIDE.U32 R2, R7, 0x50000, R2 ;  /* 0x0005000007027825 */ /* 0x000fc800078e0002 */
[----:B------:R-:W-:-:S05]  /*0650*/  IMAD R7, R6, 0x140, RZ ;  /* 0x0000014006077824 */ /* 0x000fca00078e02ff */
        /* <DEDUP_REMOVED lines=9> */
[C---:B----4-:R-:W-:Y:S02]  /*06f0*/  IADD3 R6, P0, PT, R57.reuse, UR16, RZ ;  /* 0x0000001039067c10 */ /* 0x050fe4000ff1e0ff */
[----:B------:R-:W-:Y:S02]  /*0700*/  IADD3 R34, P1, PT, R57, UR10, RZ ;  /* 0x0000000a39227c10 */ /* 0x000fe4000ff3e0ff */
[C---:B------:R-:W-:Y:S02]  /*0710*/  IADD3.X R7, PT, PT, R58.reuse, UR17, RZ, P0, !PT ;  /* 0x000000113a077c10 */ /* 0x040fe400087fe4ff */
[----:B------:R-:W-:-:S03]  /*0720*/  IADD3.X R35, PT, PT, R58, UR11, RZ, P1, !PT ;  /* 0x0000000b3a237c10 */ /* 0x000fc60008ffe4ff */
[----:B------:R-:W2:Y:S04]  /*0730*/  LDG.E.64.CONSTANT R8, desc[UR12][R6.64] ;  /* 0x0000000c06087981 */ /* 0x000ea8000c1e9b00 */
[----:B------:R-:W3:Y:S04]  /*0740*/  LDG.E.64.CONSTANT R16, desc[UR12][R6.64+0xa00] ;  /* 0x000a000c06107981 */ /* 0x000ee8000c1e9b00 */
[----:B------:R-:W4:Y:S04]  /*0750*/  LDG.E.64.CONSTANT R14, desc[UR12][R34.64] ;  /* 0x0000000c220e7981 */ /* 0x000f28000c1e9b00 */
[----:B------:R-:W5:Y:S04]  /*0760*/  LDG.E.64.CONSTANT R30, desc[UR12][R6.64+0x1e00] ;  /* 0x001e000c061e7981 */ /* 0x000f68000c1e9b00 */
[----:B------:R-:W5:Y:S04]  /*0770*/  LDG.E.64.CONSTANT R10, desc[UR12][R34.64+0xa00] ;  /* 0x000a000c220a7981 */ /* 0x000f68000c1e9b00 */
[----:B------:R2:W5:Y:S04]  /*0780*/  LDG.E.64.CONSTANT R18, desc[UR12][R6.64+0x1400] ;  /* 0x0014000c06127981 */ /* 0x000568000c1e9b00 */
[----:B------:R-:W5:Y:S04]  /*0790*/  LDG.E.64.CONSTANT R12, desc[UR12][R34.64+0x1400] ;  /* 0x0014000c220c7981 */ /* 0x000f68000c1e9b00 */
[----:B------:R3:W5:Y:S01]  /*07a0*/  LDG.E.64.CONSTANT R20, desc[UR12][R34.64+0x1e00] ;  /* 0x001e000c22147981 */ /* 0x000762000c1e9b00 */
[----:B------:R-:W-:-:S04]  /*07b0*/  LEA R32, P0, R4, UR14, 0x2 ;  /* 0x0000000e04207c11 */ /* 0x000fc8000f8010ff */
[----:B------:R-:W-:Y:S01]  /*07c0*/  LEA.HI.X R33, R4, UR15, R5, 0x2, P0 ;  /* 0x0000000f04217c11 */ /* 0x000fe200080f1405 */
[----:B------:R-:W1:Y:S05]  /*07d0*/  LDCU.64 UR14, c[0x0][0x3c8] ;  /* 0x00007900ff0e77ac */ /* 0x000e6a0008000a00 */
[----:B------:R-:W5:Y:S01]  /*07e0*/  LDG.E.64.CONSTANT R32, desc[UR12][R32.64] ;  /* 0x0000000c20207981 */ /* 0x000f62000c1e9b00 */
[----:B------:R-:W-:Y:S01]  /*07f0*/  UIADD3 UR9, UP0, UPT, UR9, 0x5, URZ ;  /* 0x0000000509097890 */ /* 0x000fe2000ff1e0ff */
[----:B0-----:R-:W-:-:S06]  /*0800*/  FADD.FTZ R3, R3, UR8 ;  /* 0x0000000803037e21 */ /* 0x001fcc0008010000 */
[----:B------:R-:W0:Y:S01]  /*0810*/  MUFU.RSQ R3, R3 ;  /* 0x0000000300037308 */ /* 0x000e220000001400 */
[--C-:B--2---:R-:W-:Y:S02]  /*0820*/  HADD2.F32 R7, -RZ, R8.reuse.H0_H0 ;  /* 0x20000008ff077230 */ /* 0x104fe40000004100 */
[----:B------:R-:W-:Y:S02]  /*0830*/  HADD2.F32 R37, -RZ, R8.H1_H1 ;  /* 0x30000008ff257230 */ /* 0x000fe40000004100 */
[----:B---3--:R-:W-:Y:S02]  /*0840*/  HADD2.F32 R35, -RZ, R16.H0_H0 ;  /* 0x20000010ff237230 */ /* 0x008fe40000004100 */
[C---:B------:R-:W-:Y:S01]  /*0850*/  FADD.FTZ R0, -R2.reuse, R7 ;  /* 0x0000000702007221 */ /* 0x040fe20000010100 */
[--C-:B----4-:R-:W-:Y:S02]  /*0860*/  HADD2.F32 R5, -RZ, R14.reuse.H0_H0 ;  /* 0x2000000eff057230 */ /* 0x110fe40000004100 */
[----:B------:R-:W-:Y:S01]  /*0870*/  FADD.FTZ R50, -R2, R35 ;  /* 0x0000002302327221 */ /* 0x000fe20000010100 */
[----:B------:R-:W-:-:S02]  /*0880*/  HADD2.F32 R14, -RZ, R14.H1_H1 ;  /* 0x3000000eff0e7230 */ /* 0x000fc40000004100 */
[----:B------:R-:W-:Y:S01]  /*0890*/  FADD.FTZ R52, -R2, R37 ;  /* 0x0000002502347221 */ /* 0x000fe20000010100 */
[C---:B0-----:R-:W-:Y:S01]  /*08a0*/  FMUL.FTZ R0, R3.reuse, R0 ;  /* 0x0000000003007220 */ /* 0x041fe20000410000 */
[-C--:B------:R-:W-:Y:S01]  /*08b0*/  FMUL.FTZ R4, R56, R5.reuse ;  /* 0x0000000538047220 */ /* 0x080fe20000410000 */
[--C-:B-----5:R-:W-:Y:S02]  /*08c0*/  HADD2.F32 R45, -RZ, R30.reuse.H0_H0 ;  /* 0x2000001eff2d7230 */ /* 0x120fe40000004100 */
[----:B------:R-:W-:Y:S01]  /*08d0*/  FMUL.FTZ R50, R3, R50 ;  /* 0x0000003203327220 */ /* 0x000fe20000410000 */
[----:B------:R-:W-:Y:S02]  /*08e0*/  HADD2.F32 R47, -RZ, R30.H1_H1 ;  /* 0x3000001eff2f7230 */ /* 0x000fe40000004100 */
[----:B------:R-:W-:Y:S01]  /*08f0*/  FADD.FTZ R30, R5, R23 ;  /* 0x00000017051e7221 */ /* 0x000fe20000010000 */
[----:B------:R-:W-:Y:S02]  /*0900*/  HADD2.F32 R49, -RZ, R10.H0_H0 ;  /* 0x2000000aff317230 */ /* 0x000fe40000004100 */
[----:B------:R-:W-:Y:S01]  /*0910*/  FFMA.FTZ R37, R0, R5, R22 ;  /* 0x0000000500257223 */ /* 0x000fe20000010016 */
[----:B------:R-:W-:-:S02]  /*0920*/  HADD2.F32 R39, -RZ, R16.H1_H1 ;  /* 0x30000010ff277230 */ /* 0x000fc40000004100 */
[----:B------:R-:W-:Y:S01]  /*0930*/  FMUL.FTZ R52, R3, R52 ;  /* 0x0000003403347220 */ /* 0x000fe20000410000 */
[--C-:B------:R-:W-:Y:S02]  /*0940*/  HADD2.F32 R41, -RZ, R18.reuse.H0_H0 ;  /* 0x20000012ff297230 */ /* 0x100fe40000004100 */
[----:B------:R-:W-:Y:S01]  /*0950*/  FMUL.FTZ R51, R55, R14 ;  /* 0x0000000e37337220 */ /* 0x000fe20000410000 */
[----:B------:R-:W-:Y:S02]  /*0960*/  HADD2.F32 R43, -RZ, R18.H1_H1 ;  /* 0x30000012ff2b7230 */ /* 0x000fe40000004100 */
[----:B------:R-:W-:Y:S01]  /*0970*/  FFMA.FTZ R5, R0, R4, RZ ;  /* 0x0000000400057223 */ /* 0x000fe200000100ff */
[----:B------:R-:W-:Y:S02]  /*0980*/  HADD2.F32 R10, -RZ, R10.H1_H1 ;  /* 0x3000000aff0a7230 */ /* 0x000fe40000004100 */
[----:B------:R-:W-:Y:S01]  /*0990*/  FADD.FTZ R30, R30, R49 ;  /* 0x000000311e1e7221 */ /* 0x000fe20000010000 */
[-C--:B------:R-:W-:Y:S01]  /*09a0*/  FFMA.FTZ R37, R50, R49.reuse, R37 ;  /* 0x0000003132257223 */ /* 0x080fe20000010025 */
[----:B------:R-:W-:Y:S01]  /*09b0*/  FADD.FTZ R48, -R2, R39 ;  /* 0x0000002702307221 */ /* 0x000fe20000010100 */
[----:B------:R-:W-:Y:S01]  /*09c0*/  FMUL.FTZ R49, R56, R49 ;  /* 0x0000003138317220 */ /* 0x000fe20000410000 */
[----:B------:R-:W-:Y:S01]  /*09d0*/  FFMA.FTZ R5, R52, R51, R5 ;  /* 0x0000003334057223 */ /* 0x000fe20000010005 */
[C---:B------:R-:W-:Y:S01]  /*09e0*/  FADD.FTZ R46, -R2.reuse, R41 ;  /* 0x00000029022e7221 */ /* 0x040fe20000010100 */
[C---:B------:R-:W-:Y:S01]  /*09f0*/  FADD.FTZ R44, -R2.reuse, R43 ;  /* 0x0000002b022c7221 */ /* 0x040fe20000010100 */
[C---:B------:R-:W-:Y:S01]  /*0a00*/  FADD.FTZ R6, -R2.reuse, R45 ;  /* 0x0000002d02067221 */ /* 0x040fe20000010100 */
[----:B------:R-:W-:Y:S01]  /*0a10*/  FADD.FTZ R8, -R2, R47 ;  /* 0x0000002f02087221 */ /* 0x000fe20000010100 */
[----:B------:R-:W-:Y:S01]  /*0a20*/  FADD.FTZ R2, R14, R25 ;  /* 0x000000190e027221 */ /* 0x000fe20000010000 */
[----:B------:R-:W-:-:S02]  /*0a30*/  HADD2.F32 R25, -RZ, R12.H0_H0 ;  /* 0x2000000cff197230 */ /* 0x000fc40000004100 */
[----:B------:R-:W-:Y:S01]  /*0a40*/  FMUL.FTZ R47, R55, R10 ;  /* 0x0000000a372f7220 */ /* 0x000fe20000410000 */
[C---:B------:R-:W-:Y:S01]  /*0a50*/  FMUL.FTZ R48, R3.reuse, R48 ;  /* 0x0000003003307220 */ /* 0x040fe20000410000 */
[----:B------:R-:W-:Y:S01]  /*0a60*/  FFMA.FTZ R5, R50, R49, R5 ;  /* 0x0000003132057223 */ /* 0x000fe20000010005 */
[----:B------:R-:W-:Y:S02]  /*0a70*/  HADD2.F32 R12, -RZ, R12.H1_H1 ;  /* 0x3000000cff0c7230 */ /* 0x000fe40000004100 */
[----:B------:R-:W-:Y:S01]  /*0a80*/  FFMA.FTZ R23, R52, R14, R24 ;  /* 0x0000000e34177223 */ /* 0x000fe20000010018 */
[----:B------:R-:W-:Y:S01]  /*0a90*/  FMUL.FTZ R45, R56, R25 ;  /* 0x00000019382d7220 */ /* 0x000fe20000410000 */
[----:B------:R-:W-:Y:S01]  /*0aa0*/  FMUL.FTZ R46, R3, R46 ;  /* 0x0000002e032e7220 */ /* 0x000fe20000410000 */
[----:B------:R-:W-:Y:S01]  /*0ab0*/  FFMA.FTZ R5, R48, R47, R5 ;  /* 0x0000002f30057223 */ /* 0x000fe20000010005 */
[----:B------:R-:W-:Y:S01]  /*0ac0*/  FADD.FTZ R14, RZ, R4 ;  /* 0x00000004ff0e7221 */ /* 0x000fe20000010000 */
[----:B------:R-:W-:-:S02]  /*0ad0*/  HADD2.F32 R35, -RZ, R20.H0_H0 ;  /* 0x20000014ff237230 */ /* 0x000fc40000004100 */
        /* <DEDUP_REMOVED lines=8> */
[----:B------:R-:W-:Y:S02]  /*0b60*/  FADD.FTZ R41, R2, R10 ;  /* 0x0000000a02297221 */ /* 0x000fe40000010000 */
[----:B------:R-:W-:Y:S01]  /*0b70*/  FFMA.FTZ R59, R6, R5, R39 ;  /* 0x00000005063b7223 */ /* 0x000fe20000010027 */
[----:B------:R-:W-:Y:S01]  /*0b80*/  FADD.FTZ R14, R14, R47 ;  /* 0x0000002f0e0e7221 */ /* 0x000fe20000010000 */
[----:B------:R-:W-:Y:S01]  /*0b90*/  FFMA.FTZ R39, R48, R10, R23 ;  /* 0x0000000a30277223 */ /* 0x000fe20000010017 */
[----:B------:R-:W-:-:S02]  /*0ba0*/  FADD.FTZ R34, R41, R12 ;  /* 0x0000000c29227221 */ /* 0x000fc40000010000 */
[----:B------:R-:W-:Y:S01]  /*0bb0*/  FADD.FTZ R14, R14, R45 ;  /* 0x0000002d0e0e7221 */ /* 0x000fe20000010000 */
[----:B------:R-:W-:Y:S01]  /*0bc0*/  FFMA.FTZ R24, R44, R12, R39 ;  /* 0x0000000c2c187223 */ /* 0x000fe20000010027 */
[----:B------:R-:W-:Y:S01]  /*0bd0*/  FADD.FTZ R12, R33, UR8 ;  /* 0x00000008210c7e21 */ /* 0x000fe20008010000 */
[----:B------:R-:W-:Y:S01]  /*0be0*/  FADD.FTZ R30, R30, R25 ;  /* 0x000000191e1e7221 */ /* 0x000fe20000010000 */
[----:B------:R-:W-:Y:S02]  /*0bf0*/  HADD2.F32 R36, -RZ, R20.H1_H1 ;  /* 0x30000014ff247230 */ /* 0x000fe40000004100 */
[----:B------:R-:W-:Y:S01]  /*0c00*/  FFMA.FTZ R25, R46, R25, R37 ;  /* 0x000000192e197223 */ /* 0x000fe20000010025 */
[----:B------:R-:W-:Y:S01]  /*0c10*/  FADD.FTZ R14, R14, R43 ;  /* 0x0000002b0e0e7221 */ /* 0x000fe20000010000 */
[--C-:B------:R-:W-:Y:S02]  /*0c20*/  HADD2.F32 R37, -RZ, R9.reuse.H0_H0 ;  /* 0x20000009ff257230 */ /* 0x100fe40000004100 */
[----:B------:R-:W-:-:S02]  /*0c30*/  HADD2.F32 R39, -RZ, R9.H1_H1 ;  /* 0x30000009ff277230 */ /* 0x000fc40000004100 */
[----:B------:R0:W2:Y:S01]  /*0c40*/  MUFU.RSQ R9, R12 ;  /* 0x0000000c00097308 */ /* 0x0000a20000001400 */
[----:B------:R-:W-:Y:S01]  /*0c50*/  FMUL.FTZ R7, R55, R36 ;  /* 0x0000002437077220 */ /* 0x000fe20000410000 */
[----:B------:R-:W-:Y:S01]  /*0c60*/  FMUL.FTZ R8, R3, R8 ;  /* 0x0000000803087220 */ /* 0x000fe20000410000 */
[----:B------:R-:W-:-:S03]  /*0c70*/  FADD.FTZ R14, R14, R5 ;  /* 0x000000050e0e7221 */ /* 0x000fc60000010000 */
[----:B------:R-:W-:Y:S01]  /*0c80*/  FFMA.FTZ R23, R8, R7, R59 ;  /* 0x0000000708177223 */ /* 0x000fe2000001003b */
[----:B------:R-:W-:Y:S01]  /*0c90*/  FADD.FTZ R22, R14, R7 ;  /* 0x000000070e167221 */ /* 0x000fe20000010000 */
[--C-:B------:R-:W-:Y:S02]  /*0ca0*/  HADD2.F32 R59, -RZ, R17.reuse.H0_H0 ;  /* 0x20000011ff3b7230 */ /* 0x100fe40000004100 */
[----:B------:R-:W-:Y:S02]  /*0cb0*/  HADD2.F32 R17, -RZ, R17.H1_H1 ;  /* 0x30000011ff117230 */ /* 0x000fe40000004100 */
[--C-:B------:R-:W-:Y:S01]  /*0cc0*/  HADD2.F32 R18, -RZ, R19.reuse.H0_H0 ;  /* 0x20000013ff127230 */ /* 0x100fe20000004100 */
[----:B------:R3:W-:Y:S01]  /*0cd0*/  STS.64 [R60], R22 ;  /* 0x000000163c007388 */ /* 0x0007e20000000a00 */
[----:B------:R-:W-:Y:S02]  /*0ce0*/  HADD2.F32 R19, -RZ, R19.H1_H1 ;  /* 0x30000013ff137230 */ /* 0x000fe40000004100 */
[----:B------:R-:W-:-:S02]  /*0cf0*/  HADD2.F32 R33, -RZ, R31.H0_H0 ;  /* 0x2000001fff217230 */ /* 0x000fc40000004100 */
[----:B------:R-:W-:Y:S02]  /*0d00*/  HADD2.F32 R41, -RZ, R31.H1_H1 ;  /* 0x3000001fff297230 */ /* 0x000fe40000004100 */
[C---:B------:R-:W-:Y:S01]  /*0d10*/  FADD.FTZ R10, -R32.reuse, R39 ;  /* 0x00000027200a7221 */ /* 0x040fe20000010100 */
[C---:B------:R-:W-:Y:S01]  /*0d20*/  FADD.FTZ R2, -R32.reuse, R37 ;  /* 0x0000002520027221 */ /* 0x040fe20000010100 */
[C---:B------:R-:W-:Y:S01]  /*0d30*/  FADD.FTZ R16, -R32.reuse, R17 ;  /* 0x0000001120107221 */ /* 0x040fe20000010100 */
[C---:B------:R-:W-:Y:S01]  /*0d40*/  FADD.FTZ R14, -R32.reuse, R59 ;  /* 0x0000003b200e7221 */ /* 0x040fe20000010100 */
[--C-:B---3--:R-:W-:Y:S02]  /*0d50*/  HADD2.F32 R23, -RZ, R15.reuse.H0_H0 ;  /* 0x2000000fff177230 */ /* 0x108fe40000004100 */
[C---:B------:R-:W-:Y:S01]  /*0d60*/  FADD.FTZ R17, -R32.reuse, R18 ;  /* 0x0000001220117221 */ /* 0x040fe20000010100 */
[C---:B------:R-:W-:Y:S01]  /*0d70*/  FADD.FTZ R19, -R32.reuse, R19 ;  /* 0x0000001320137221 */ /* 0x040fe20000010100 */
[C---:B------:R-:W-:Y:S01]  /*0d80*/  FADD.FTZ R22, -R32.reuse, R33 ;  /* 0x0000002120167221 */ /* 0x040fe20000010100 */
[----:B------:R-:W-:Y:S01]  /*0d90*/  FADD.FTZ R41, -R32, R41 ;  /* 0x0000002920297221 */ /* 0x000fe20000010100 */
[----:B0-----:R-:W-:-:S02]  /*0da0*/  HADD2.F32 R12, -RZ, R15.H1_H1 ;  /* 0x3000000fff0c7230 */ /* 0x001fc40000004100 */
[C---:B--2---:R-:W-:Y:S01]  /*0db0*/  FMUL.FTZ R10, R9.reuse, R10 ;  /* 0x0000000a090a7220 */ /* 0x044fe20000410000 */
[--C-:B------:R-:W-:Y:S02]  /*0dc0*/  HADD2.F32 R31, -RZ, R11.reuse.H0_H0 ;  /* 0x2000000bff1f7230 */ /* 0x100fe40000004100 */
[----:B------:R-:W-:Y:S01]  /*0dd0*/  FMUL.FTZ R2, R9, R2 ;  /* 0x0000000209027220 */ /* 0x000fe20000410000 */
[----:B------:R-:W-:Y:S02]  /*0de0*/  HADD2.F32 R32, -RZ, R11.H1_H1 ;  /* 0x3000000bff207230 */ /* 0x000fe40000004100 */
[-C--:B------:R-:W-:Y:S01]  /*0df0*/  FMUL.FTZ R11, R54, R23.reuse ;  /* 0x00000017360b7220 */ /* 0x080fe20000410000 */
[----:B------:R-:W-:Y:S01]  /*0e00*/  FADD.FTZ R29, R12, R29 ;  /* 0x0000001d0c1d7221 */ /* 0x000fe20000010000 */
[-C--:B------:R-:W-:Y:S01]  /*0e10*/  FFMA.FTZ R37, R10, R12.reuse, R28 ;  /* 0x0000000c0a257223 */ /* 0x080fe2000001001c */
[----:B------:R-:W-:Y:S01]  /*0e20*/  FADD.FTZ R27, R23, R27 ;  /* 0x0000001b171b7221 */ /* 0x000fe20000010000 */
[C---:B------:R-:W-:Y:S01]  /*0e30*/  FFMA.FTZ R33, R2.reuse, R23, R26 ;  /* 0x0000001702217223 */ /* 0x040fe2000001001a */
[----:B------:R-:W-:Y:S01]  /*0e40*/  FMUL.FTZ R12, R53, R12 ;  /* 0x0000000c350c7220 */ /* 0x000fe20000410000 */
[----:B------:R-:W-:Y:S01]  /*0e50*/  FADD.FTZ R15, RZ, R11 ;  /* 0x0000000bff0f7221 */ /* 0x000fe20000010000 */
[----:B------:R-:W-:Y:S01]  /*0e60*/  FFMA.FTZ R23, R2, R11, RZ ;  /* 0x0000000b02177223 */ /* 0x000fe200000100ff */
[----:B------:R-:W-:-:S02]  /*0e70*/  HADD2.F32 R38, -RZ, R13.H0_H0 ;  /* 0x2000000dff267230 */ /* 0x000fc40000004100 */
[----:B------:R-:W-:Y:S02]  /*0e80*/  HADD2.F32 R39, -RZ, R13.H1_H1 ;  /* 0x3000000dff277230 */ /* 0x000fe40000004100 */
[----:B------:R-:W-:Y:S01]  /*0e90*/  FMUL.FTZ R13, R54, R31 ;  /* 0x0000001f360d7220 */ /* 0x000fe20000410000 */
[----:B------:R-:W-:Y:S01]  /*0ea0*/  FADD.FTZ R40, R15, R12 ;  /* 0x0000000c0f287221 */ /* 0x000fe20000010000 */
[----:B------:R-:W-:Y:S01]  /*0eb0*/  FMUL.FTZ R14, R9, R14 ;  /* 0x0000000e090e7220 */ /* 0x000fe20000410000 */
[----:B------:R-:W-:Y:S01]  /*0ec0*/  FFMA.FTZ R23, R10, R12, R23 ;  /* 0x0000000c0a177223 */ /* 0x000fe20000010017 */
[----:B------:R-:W-:Y:S01]  /*0ed0*/  FMUL.FTZ R15, R53, R32 ;  /* 0x00000020350f7220 */ /* 0x000fe20000410000 */
[----:B------:R-:W-:Y:S01]  /*0ee0*/  FADD.FTZ R40, R40, R13 ;  /* 0x0000000d28287221 */ /* 0x000fe20000010000 */
[C---:B------:R-:W-:Y:S01]  /*0ef0*/  FMUL.FTZ R16, R9.reuse, R16 ;  /* 0x0000001009107220 */ /* 0x040fe20000410000 */
[----:B------:R-:W-:Y:S01]  /*0f00*/  FFMA.FTZ R23, R14, R13, R23 ;  /* 0x0000000d0e177223 */ /* 0x000fe20000010017 */
[----:B------:R-:W-:Y:S01]  /*0f10*/  FMUL.FTZ R18, R54, R38 ;  /* 0x0000002636127220 */ /* 0x000fe20000410000 */
[----:B------:R-:W-:Y:S01]  /*0f20*/  FADD.FTZ R40, R40, R15 ;  /* 0x0000000f28287221 */ /* 0x000fe20000010000 */
[----:B------:R-:W-:Y:S01]  /*0f30*/  FMUL.FTZ R17, R9, R17 ;  /* 0x0000001109117220 */ /* 0x000fe20000410000 */
[----:B------:R-:W-:Y:S01]  /*0f40*/  FFMA.FTZ R23, R16, R15, R23 ;  /* 0x0000000f10177223 */ /* 0x000fe20000010017 */
[----:B------:R-:W-:Y:S01]  /*0f50*/  FMUL.FTZ R20, R53, R39 ;  /* 0x0000002735147220 */ /* 0x000fe20000410000 */
[----:B------:R-:W-:Y:S01]  /*0f60*/  FADD.FTZ R40, R40, R18 ;  /* 0x0000001228287221 */ /* 0x000fe20000010000 */
[----:B------:R-:W-:-:S02]  /*0f70*/  HADD2.F32 R26, -RZ, R21.H0_H0 ;  /* 0x20000015ff1a7230 */ /* 0x000fc40000004100 */
[----:B------:R-:W-:Y:S01]  /*0f80*/  FMUL.FTZ R19, R9, R19 ;  /* 0x0000001309137220 */ /* 0x000fe20000410000 */
[----:B------:R-:W-:Y:S01]  /*0f90*/  FFMA.FTZ R23, R17, R18, R23 ;  /* 0x0000001211177223 */ /* 0x000fe20000010017 */
[----:B------:R-:W-:Y:S02]  /*0fa0*/  HADD2.F32 R28, -RZ, R21.H1_H1 ;  /* 0x30000015ff1c7230 */ /* 0x000fe40000004100 */
[----:B------:R-:W-:Y:S01]  /*0fb0*/  FMUL.FTZ R21, R9, R22 ;  /* 0x0000001609157220 */ /* 0x000fe20000410000 */
[----:B------:R-:W-:Y:S01]  /*0fc0*/  FADD.FTZ R22, R40, R20 ;  /* 0x0000001428167221 */ /* 0x000fe20000010000 */
[----:B------:R-:W-:Y:S01]  /*0fd0*/  FFMA.FTZ R23, R19, R20, R23 ;  /* 0x0000001413177223 */ /* 0x000fe20000010017 */
[----:B------:R-:W-:Y:S01]  /*0fe0*/  FMUL.FTZ R40, R54, R26 ;  /* 0x0000001a36287220 */ /* 0x000fe20000410000 */
[----:B------:R-:W-:Y:S01]  /*0ff0*/  FMUL.FTZ R41, R9, R41 ;  /* 0x0000002909297220 */ /* 0x000fe20000410000 */
[----:B------:R-:W-:Y:S02]  /*1000*/  FMUL.FTZ R42, R53, R28 ;  /* 0x0000001c352a7220 */ /* 0x000fe40000410000 */
[----:B------:R-:W-:Y:S01]  /*1010*/  FADD.FTZ R22, R22, R40 ;  /* 0x0000002816167221 */ /* 0x000fe20000010000 */
[----:B------:R-:W-:Y:S01]  /*1020*/  FFMA.FTZ R23, R21, R40, R23 ;  /* 0x0000002815177223 */ /* 0x000fe20000010017 */
[----:B------:R-:W-:Y:S01]  /*1030*/  FADD.FTZ R29, R29, R32 ;  /* 0x000000201d1d7221 */ /* 0x000fe20000010000 */
[----:B------:R-:W-:Y:S01]  /*1040*/  FFMA.FTZ R37, R16, R32, R37 ;  /* 0x0000002010257223 */ /* 0x000fe20000010025 */
[----:B------:R-:W-:Y:S01]  /*1050*/  FADD.FTZ R22, R22, R42 ;  /* 0x0000002a16167221 */ /* 0x000fe20000010000 */
[----:B------:R-:W-:Y:S01]  /*1060*/  FFMA.FTZ R23, R41, R42, R23 ;  /* 0x0000002a29177223 */ /* 0x000fe20000010017 */
[----:B------:R-:W-:Y:S01]  /*1070*/  FADD.FTZ R29, R29, R39 ;  /* 0x000000271d1d7221 */ /* 0x000fe20000010000 */
[----:B------:R-:W-:-:S02]  /*1080*/  FFMA.FTZ R39, R19, R39, R37 ;  /* 0x0000002713277223 */ /* 0x000fc40000010025 */
[----:B------:R-:W0:Y:S01]  /*1090*/  S2R R37, SR_TID.X ;  /* 0x0000000000257919 */ /* 0x000e220000002100 */
[----:B------:R2:W-:Y:S01]  /*10a0*/  STS.64 [R60+0xc80], R22 ;  /* 0x000c80163c007388 */ /* 0x0005e20000000a00 */
[----:B------:R-:W-:Y:S02]  /*10b0*/  UIADD3.X UR8, UPT, UPT, URZ, UR5, URZ, UP0, !UPT ;  /* 0x00000005ff087290 */ /* 0x000fe400087fe4ff */
[----:B-1----:R-:W-:Y:S01]  /*10c0*/  UISETP.GE.U32.AND UP0, UPT, UR9, UR14, UPT ;  /* 0x0000000e0900728c */ /* 0x002fe2000bf06070 */
[----:B------:R-:W-:-:S03]  /*10d0*/  FADD.FTZ R27, R27, R31 ;  /* 0x0000001f1b1b7221 */ /* 0x000fc60000010000 */
[----:B------:R-:W-:Y:S01]  /*10e0*/  UISETP.GE.AND.EX UP0, UPT, UR8, UR15, UPT, UP0 ;  /* 0x0000000f0800728c */ /* 0x000fe2000bf06300 */
[----:B------:R-:W-:Y:S01]  /*10f0*/  FFMA.FTZ R33, R14, R31, R33 ;  /* 0x0000001f0e217223 */ /* 0x000fe20000010021 */
[----:B------:R-:W-:-:S03]  /*1100*/  FADD.FTZ R27, R27, R38 ;  /* 0x000000261b1b7221 */ /* 0x000fc60000010000 */
[----:B------:R-:W-:Y:S01]  /*1110*/  FFMA.FTZ R38, R17, R38, R33 ;  /* 0x0000002611267223 */ /* 0x000fe20000010021 */
[----:B--2---:R-:W-:Y:S01]  /*1120*/  FFMA.FTZ R22, R6, R35, R25 ;  /* 0x0000002306167223 */ /* 0x004fe20000010019 */
[----:B------:R-:W-:Y:S01]  /*1130*/  FADD.FTZ R27, R27, R26 ;  /* 0x0000001a1b1b7221 */ /* 0x000fe20000010000 */
[----:B------:R-:W-:Y:S01]  /*1140*/  FADD.FTZ R29, R29, R28 ;  /* 0x0000001c1d1d7221 */ /* 0x000fe20000010000 */
[----:B------:R-:W-:Y:S01]  /*1150*/  FADD.FTZ R23, R30, R35 ;  /* 0x000000231e177221 */ /* 0x000fe20000010000 */
        /* <DEDUP_REMOVED lines=53> */
.L_x_981:
        /* <DEDUP_REMOVED lines=46> */
[----:B------:R-:W-:-:S05]  /*1790*/  IADD3 R37, PT, PT, R36, R31, RZ ;  /* 0x0000001f24257210 */ /* 0x000fca0007ffe0ff */
        /* <DEDUP_REMOVED lines=10> */
.L_x_983:
[----:B------:R-:W-:Y:S05]  /*1840*/  BSYNC.RECONVERGENT B0 ;  /* 0x0000000000007941 */ /* 0x000fea0003800200 */
.L_x_982:
        /* <DEDUP_REMOVED lines=23> */
.L_x_985:
[----:B------:R-:W-:Y:S05]  /*19c0*/  BSYNC.RECONVERGENT B0 ;  /* 0x0000000000007941 */ /* 0x000fea0003800200 */
.L_x_984:
        /* <DEDUP_REMOVED lines=16> */
.L_x_988:
[----:B0-----:R-:W2:Y:S04]  /*1ad0*/  LD.E.STRONG.GPU R32, desc[UR12][R30.64+0x14] ;  /* 0x0000140c1e207980 */ /* 0x001ea8000c10f900 */
[----:B--2---:R-:W-:Y:S01]  /*1ae0*/  CCTL.IVALL ;  /* 0x00000000ff00798f */ /* 0x004fe20002000000 */
[----:B------:R-:W-:Y:S05]  /*1af0*/  YIELD ;  /* 0x0000000000007946 */ /* 0x000fea0003800000 */
[----:B-----5:R-:W-:-:S04]  /*1b00*/  LOP3.LUT R32, R32, R33, RZ, 0x3c, !PT ;  /* 0x0000002120207212 */ /* 0x020fc800078e3cff */
[----:B------:R-:W-:-:S13]  /*1b10*/  ISETP.GT.AND P0, PT, R32, -0x1, PT ;  /* 0xffffffff2000780c */ /* 0x000fda0003f04270 */
[----:B------:R-:W-:Y:S05]  /*1b20*/  @P0 BRA `(.L_x_988) ;  /* 0xfffffffc00e80947 */ /* 0x000fea000383ffff */
.L_x_987:
[----:B------:R-:W-:Y:S05]  /*1b30*/  WARPSYNC.ALL ;  /* 0x0000000000007948 */ /* 0x000fea0003800000 */
[----:B------:R-:W-:Y:S06]  /*1b40*/  BAR.SYNC.DEFER_BLOCKING 0x0 ;  /* 0x0000000000007b1d */ /* 0x000fec0000010000 */
[----:B------:R-:W-:Y:S05]  /*1b50*/  BRA `(.L_x_989) ;  /* 0x00000000005c7947 */ /* 0x000fea0003800000 */
.L_x_986:
        /* <DEDUP_REMOVED lines=15> */
.L_x_991:
[----:B------:R-:W2:Y:S04]  /*1c50*/  LD.E.STRONG.GPU R32, desc[UR12][R30.64] ;  /* 0x0000000c1e207980 */ /* 0x000ea8000c10f900 */
[----:B--2---:R-:W-:Y:S01]  /*1c60*/  CCTL.IVALL ;  /* 0x00000000ff00798f */ /* 0x004fe20002000000 */
[----:B------:R-:W-:Y:S05]  /*1c70*/  YIELD ;  /* 0x0000000000007946 */ /* 0x000fea0003800000 */
[----:B-----5:R-:W-:-:S04]  /*1c80*/  LOP3.LUT R32, R32, R33, RZ, 0x3c, !PT ;  /* 0x0000002120207212 */ /* 0x020fc800078e3cff */
[----:B------:R-:W-:-:S13]  /*1c90*/  ISETP.GT.AND P0, PT, R32, -0x1, PT ;  /* 0xffffffff2000780c */ /* 0x000fda0003f04270 */
[----:B------:R-:W-:Y:S05]  /*1ca0*/  @P0 BRA `(.L_x_991) ;  /* 0xfffffffc00e80947 */ /* 0x000fea000383ffff */
.L_x_990:
[----:B------:R-:W-:Y:S05]  /*1cb0*/  WARPSYNC.ALL ;  /* 0x0000000000007948 */ /* 0x000fea0003800000 */
[----:B------:R-:W-:Y:S06]  /*1cc0*/  BAR.SYNC.DEFER_BLOCKING 0x0 ;  /* 0x0000000000007b1d */ /* 0x000fec0000010000 */
.L_x_989:
        /* <DEDUP_REMOVED lines=8> */
[----:B------:R-:W-:Y:S01]  /*1d50*/  SHF.L.U32 R31, R32, 0x3, RZ ;  /* 0x00000003201f7819 */ /* 0x000fe200000006ff */
        /* <DEDUP_REMOVED lines=29> */
[----:B------:R-:W-:Y:S01]  /*1f30*/  IMAD.WIDE.U32 R34, R34, 0x4, R2 ;  /* 0x0000000422227825 */ /* 0x000fe200078e0002 */
[----:B------:R-:W-:-:S03]  /*1f40*/  IADD3 R36, PT, PT, R38, 0x70, RZ ;  /* 0x0000007026247810 */ /* 0x000fc60007ffe0ff */
[--C-:B------:R-:W-:Y:S02]  /*1f50*/  IMAD.WIDE.U32 R32, R32, 0x4, R2.reuse ;  /* 0x0000000420207825 */ /* 0x100fe400078e0002 */
[----:B------:R-:W2:Y:S02]  /*1f60*/  LDG.E.64 R34, desc[UR12][R34.64] ;  /* 0x0000000c22227981 */ /* 0x000ea4000c1e1b00 */
[--C-:B------:R-:W-:Y:S02]  /*1f70*/  IMAD.WIDE.U32 R38, R39, 0x4, R2.reuse ;  /* 0x0000000427267825 */ /* 0x100fe400078e0002 */
[----:B------:R-:W3:Y:S02]  /*1f80*/  LDG.E.64 R32, desc[UR12][R32.64] ;  /* 0x0000000c20207981 */ /* 0x000ee4000c1e1b00 */
[----:B------:R-:W-:Y:S02]  /*1f90*/  IMAD.WIDE.U32 R36, R36, 0x4, R2 ;  /* 0x0000000424247825 */ /* 0x000fe400078e0002 */
        /* <DEDUP_REMOVED lines=12> */
.L_x_993:
[----:B------:R-:W-:Y:S05]  /*2060*/  BSYNC.RECONVERGENT B0 ;  /* 0x0000000000007941 */ /* 0x000fea0003800200 */
.L_x_992:
        /* <DEDUP_REMOVED lines=54> */
[----:B------:R-:W-:-:S02]  /*23d0*/  F2FP.F16.F32.PACK_AB R4, R31, R4 ;  /* 0x000000041f04723e */ /* 0x000fc400000000ff */
[----:B------:R-:W-:Y:S02]  /*23e0*/  F2FP.F16.F32.PACK_AB R6, R6, R7 ;  /* 0x000000070606723e */ /* 0x000fe400000000ff */
[----:B------:R-:W-:Y:S01]  /*23f0*/  F2FP.F16.F32.PACK_AB R8, R35, R8 ;  /* 0x000000082308723e */ /* 0x000fe200000000ff */
        /* <DEDUP_REMOVED lines=25> */
[----:B------:R-:W-:Y:S02]  /*2590*/  F2FP.F16.F32.PACK_AB R16, R5, R0 ;  /* 0x000000000510723e */ /* 0x000fe400000000ff */
[----:B------:R-:W-:Y:S02]  /*25a0*/  IADD3.X R3, PT, PT, R58, UR11, RZ, P0, !PT ;  /* 0x0000000b3a037c10 */ /* 0x000fe400087fe4ff */
[----:B------:R-:W-:Y:S02]  /*25b0*/  F2FP.F16.F32.PACK_AB R5, R11, R12 ;  /* 0x0000000c0b05723e */ /* 0x000fe400000000ff */
[----:B------:R-:W-:Y:S02]  /*25c0*/  F2FP.F16.F32.PACK_AB R9, R13, R14 ;  /* 0x0000000e0d09723e */ /* 0x000fe400000000ff */
[----:B------:R-:W-:Y:S01]  /*25d0*/  F2FP.F16.F32.PACK_AB R7, R15, R18 ;  /* 0x000000120f07723e */ /* 0x000fe200000000ff */
[----:B------:R1:W-:Y:S01]  /*25e0*/  STG.E.64 desc[UR12][R2.64], R4 ;  /* 0x0000000402007986 */ /* 0x0003e2000c101b0c */
[----:B------:R-:W-:-:S03]  /*25f0*/  F2FP.F16.F32.PACK_AB R17, R17, R40 ;  /* 0x000000281111723e */ /* 0x000fc600000000ff */
[----:B------:R1:W-:Y:S04]  /*2600*/  STG.E.64 desc[UR12][R2.64+0xa00], R8 ;  /* 0x000a000802007986 */ /* 0x0003e8000c101b0c */
[----:B------:R1:W-:Y:S04]  /*2610*/  STG.E.64 desc[UR12][R2.64+0x1400], R6 ;  /* 0x0014000602007986 */ /* 0x0003e8000c101b0c */
[----:B------:R1:W-:Y:S01]  /*2620*/  STG.E.64 desc[UR12][R2.64+0x1e00], R16 ;  /* 0x001e001002007986 */ /* 0x0003e2000c101b0c */
[----:B------:R-:W-:Y:S05]  /*2630*/  BRA.U !UP0, `(.L_x_994) ;  /* 0xffffffdd08ac7547 */ /* 0x000fea000b83ffff */
.L_x_980:
        /* <DEDUP_REMOVED lines=54> */
.L_x_1006:
        /* <DEDUP_REMOVED lines=26> */
.L_x_999:
        /* <DEDUP_REMOVED lines=33> */
.L_x_998:
[----:B------:R-:W-:Y:S05]  /*2d50*/  BSYNC.RECONVERGENT B1 ;  /* 0x0000000000017941 */ /* 0x000fea0003800200 */
.L_x_997:
        /* <DEDUP_REMOVED lines=25> */
.L_x_1001:
[----:B------:R-:W-:Y:S05]  /*2ef0*/  BSYNC.RECONVERGENT B1 ;  /* 0x0000000000017941 */ /* 0x000fea0003800200 */
.L_x_1000:
        /* <DEDUP_REMOVED lines=28> */
.L_x_996:
[----:B------:R-:W-:Y:S05]  /*30c0*/  BSYNC.RECONVERGENT B0 ;  /* 0x0000000000007941 */ /* 0x000fea0003800200 */
.L_x_995:
[----:B------:R0:W-:Y:S01]  /*30d0*/  STS [R27], R35 ;  /* 0x000000231b007388 */ /* 0x0001e20000000800 */
[----:B------:R-:W1:Y:S01]  /*30e0*/  LDC.64 R6, c[0x0][0x388] ;  /* 0x0000e200ff067b82 */ /* 0x000e620000000a00 */
[----:B------:R-:W-:Y:S02]  /*30f0*/  ISETP.GT.U32.AND P1, PT, R40, 0x9, PT ;  /* 0x000000092800780c */ /* 0x000fe40003f24070 */
[----:B------:R0:W-:Y:S01]  /*3100*/  STS [R27+0x500], R36 ;  /* 0x000500241b007388 */ /* 0x0001e20000000800 */
[----:B------:R-:W-:-:S04]  /*3110*/  MOV R9, R28 ;  /* 0x0000001c00097202 */ /* 0x000fc80000000f00 */
[----:B------:R-:W2:Y:S08]  /*3120*/  LDC.64 R4, c[0x0][0x390] ;  /* 0x0000e400ff047b82 */ /* 0x000eb00000000a00 */
[----:B0-----:R-:W-:Y:S06]  /*3130*/  BAR.SYNC.DEFER_BLOCKING 0x0 ;  /* 0x0000000000007b1d */ /* 0x001fec0000010000 */
.L_x_1005:
        /* <DEDUP_REMOVED lines=32> */
.L_x_1016:
        /* <DEDUP_REMOVED lines=10> */
.L_x_1004:
[----:B------:R-:W-:Y:S05]  /*33e0*/  BSYNC.RECONVERGENT B0 ;  /* 0x0000000000007941 */ /* 0x000fea0003800200 */
.L_x_1003:
        /* <DEDUP_REMOVED lines=9> */
.L_x_1002:
        /* <DEDUP_REMOVED lines=8> */
.L_x_1008:
[----:B------:R-:W-:Y:S05]  /*3500*/  BSYNC B0 ;  /* 0x0000000000007941 */ /* 0x000fea0003800000 */
.L_x_1007:
        /* <DEDUP_REMOVED lines=8> */
.L_x_1009:
[----:B------:R-:W-:Y:S01]  /*3590*/  FADD.FTZ R11, R11, R8 ;  /* 0x000000080b0b7221 */ /* 0x000fe20000010000 */
[----:B------:R-:W-:-:S04]  /*35a0*/  HFMA2 R20, -RZ, RZ, 0, 2.384185791015625e-07 ;  /* 0x00000004ff147431 */ /* 0x000fc800000001ff */
[----:B------:R-:W-:Y:S02]  /*35b0*/  MOV R19, R11 ;  /* 0x0000000b00137202 */ /* 0x000fe40000000f00 */
[----:B------:R-:W-:-:S07]  /*35c0*/  MOV R13, R18 ;  /* 0x00000012000d7202 */ /* 0x000fce0000000f00 */
[----:B------:R-:W-:Y:S05]  /*35d0*/  WARPSYNC.COLLECTIVE R16, `(.L_x_1010) ;  /* 0x0000000010087348 */ /* 0x000fea0003c00000 */
[----:B------:R0:W1:Y:S02]  /*35e0*/  SHFL.BFLY P3, R18, R19, R20, R21 ;  /* 0x0c00001413127389 */ /* 0x0000640000060015 */
[----:B01----:R-:W-:Y:S05]  /*35f0*/  ENDCOLLECTIVE ;  /* 0x000000000000791b */ /* 0x003fea0003800000 */
.L_x_1010:
[----:B------:R-:W-:-:S05]  /*3600*/  FADD.FTZ R13, R13, R10 ;  /* 0x0000000a0d0d7221 */ /* 0x000fca0000010000 */
[----:B------:R-:W-:Y:S02]  /*3610*/  MOV R19, R13 ;  /* 0x0000000d00137202 */ /* 0x000fe40000000f00 */
[----:B------:R-:W-:-:S07]  /*3620*/  MOV R12, R18 ;  /* 0x00000012000c7202 */ /* 0x000fce0000000f00 */
[----:B------:R-:W-:Y:S05]  /*3630*/  WARPSYNC.COLLECTIVE R16, `(.L_x_1011) ;  /* 0x0000000010087348 */ /* 0x000fea0003c00000 */
[----:B------:R0:W1:Y:S02]  /*3640*/  SHFL.BFLY P3, R18, R19, R20, R21 ;  /* 0x0c00001413127389 */ /* 0x0000640000060015 */
[----:B01----:R-:W-:Y:S05]  /*3650*/  ENDCOLLECTIVE ;  /* 0x000000000000791b */ /* 0x003fea0003800000 */
.L_x_1011:
[----:B------:R-:W-:Y:S01]  /*3660*/  FADD.FTZ R12, R11, R12 ;  /* 0x0000000c0b0c7221 */ /* 0x000fe20000010000 */
[----:B------:R-:W-:-:S04]  /*3670*/  HFMA2 R20, -RZ, RZ, 0, 1.1920928955078125e-07 ;  /* 0x00000002ff147431 */ /* 0x000fc800000001ff */
[----:B------:R-:W-:Y:S02]  /*3680*/  MOV R19, R12 ;  /* 0x0000000c00137202 */ /* 0x000fe40000000f00 */
[----:B------:R-:W-:-:S07]  /*3690*/  MOV R14, R18 ;  /* 0x00000012000e7202 */ /* 0x000fce0000000f00 */
[----:B------:R-:W-:Y:S05]  /*36a0*/  WARPSYNC.COLLECTIVE R16, `(.L_x_1012) ;  /* 0x0000000010087348 */ /* 0x000fea0003c00000 */
[----:B------:R0:W1:Y:S02]  /*36b0*/  SHFL.BFLY P3, R18, R19, R20, R21 ;  /* 0x0c00001413127389 */ /* 0x0000640000060015 */
[----:B01----:R-:W-:Y:S05]  /*36c0*/  ENDCOLLECTIVE ;  /* 0x000000000000791b */ /* 0x003fea0003800000 */
.L_x_1012:
[----:B------:R-:W-:-:S05]  /*36d0*/  FADD.FTZ R14, R13, R14 ;  /* 0x0000000e0d0e7221 */ /* 0x000fca0000010000 */
[----:B------:R-:W-:Y:S02]  /*36e0*/  MOV R19, R14 ;  /* 0x0000000e00137202 */ /* 0x000fe40000000f00 */
[----:B------:R-:W-:-:S07]  /*36f0*/  MOV R15, R18 ;  /* 0x00000012000f7202 */ /* 0x000fce0000000f00 */
[----:B------:R-:W-:Y:S05]  /*3700*/  WARPSYNC.COLLECTIVE R16, `(.L_x_1013) ;  /* 0x0000000010087348 */ /* 0x000fea0003c00000 */
[----:B------:R0:W1:Y:S02]  /*3710*/  SHFL.BFLY P3, R18, R19, R20, R21 ;  /* 0x0c00001413127389 */ /* 0x0000640000060015 */
[----:B01----:R-:W-:Y:S05]  /*3720*/  ENDCOLLECTIVE ;  /* 0x000000000000791b */ /* 0x003fea0003800000 */
.L_x_1013:
[----:B------:R-:W-:Y:S01]  /*3730*/  FADD.FTZ R15, R12, R15 ;  /* 0x0000000f0c0f7221 */ /* 0x000fe20000010000 */
[----:B------:R-:W-:-:S04]  /*3740*/  HFMA2 R20, -RZ, RZ, 0, 5.9604644775390625e-08 ;  /* 0x00000001ff147431 */ /* 0x000fc800000001ff */
[----:B------:R-:W-:Y:S02]  /*3750*/  MOV R19, R15 ;  /* 0x0000000f00137202 */ /* 0x000fe40000000f00 */
[----:B------:R-:W-:-:S07]  /*3760*/  MOV R17, R18 ;  /* 0x0000001200117202 */ /* 0x000fce0000000f00 */
[----:B------:R-:W-:Y:S05]  /*3770*/  WARPSYNC.COLLECTIVE R16, `(.L_x_1014) ;  /* 0x0000000010087348 */ /* 0x000fea0003c00000 */
[----:B------:R0:W1:Y:S02]  /*3780*/  SHFL.BFLY P3, R18, R19, R20, R21 ;  /* 0x0c00001413127389 */ /* 0x0000640000060015 */
[----:B01----:R-:W-:Y:S05]  /*3790*/  ENDCOLLECTIVE ;  /* 0x000000000000791b */ /* 0x003fea0003800000 */
.L_x_1014:
[----:B------:R-:W-:-:S05]  /*37a0*/  FADD.FTZ R17, R14, R17 ;  /* 0x000000110e117221 */ /* 0x000fca0000010000 */
[----:B------:R-:W-:Y:S02]  /*37b0*/  MOV R19, R17 ;  /* 0x0000001100137202 */ /* 0x000fe40000000f00 */
[----:B------:R-:W-:-:S07]  /*37c0*/  MOV R8, R18 ;  /* 0x0000001200087202 */ /* 0x000fce0000000f00 */
[----:B------:R-:W-:Y:S05]  /*37d0*/  WARPSYNC.COLLECTIVE R16, `(.L_x_1015) ;  /* 0x0000000010087348 */ /* 0x000fea0003c00000 */
[----:B------:R0:W1:Y:S02]  /*37e0*/  SHFL.BFLY P3, R18, R19, R20, R21 ;  /* 0x0c00001413127389 */ /* 0x0000640000060015 */
[----:B01----:R-:W-:Y:S05]  /*37f0*/  ENDCOLLECTIVE ;  /* 0x000000000000791b */ /* 0x003fea0003800000 */
.L_x_1015:
[----:B------:R-:W-:Y:S01]  /*3800*/  FADD.FTZ R8, R15, R8 ;  /* 0x000000080f087221 */ /* 0x000fe20000010000 */
[----:B------:R-:W-:Y:S01]  /*3810*/  MOV R10, R18 ;  /* 0x00000012000a7202 */ /* 0x000fe20000000f00 */
[----:B------:R-:W-:Y:S06]  /*3820*/  BRA `(.L_x_1016) ;  /* 0xfffffff800c47947 */ /* 0x000fec000383ffff */
.L_x_1017:
        /* <DEDUP_REMOVED lines=13> */
.L_x_1688:


//--------------------- .text._ZN13group_norm_v218gn_bwd_cuda_kernelI6__halfLi320ELi1ELi32ELi10ELi1024ELb0ELb1ELi32ELi320ELi320ELi4ELb1ELi4ELb0ELb0ELNS_15WgradSyncMethodE3ENS_16CompileConditionILi1000EEEEEvPT_S6_S6_PKS5_S8_S8_S8_PKfflPfPj --------------------------
	.section	.text._ZN13group_norm_v218gn_bwd_cuda_kernelI6__halfLi320ELi1ELi32ELi10ELi1024ELb0ELb1ELi32ELi320ELi320ELi4ELb1ELi4ELb0ELb0ELNS_15WgradSyncMethodE3ENS_16CompileConditionILi1000EEEEEvPT_S6_S6_PKS5_S8_S8_S8_PKfflPfPj,"ax",@progbits
	.align	128
        .global         _ZN13group_norm_v218gn_bwd_cuda_kernelI6__halfLi320ELi1ELi32ELi10ELi1024ELb0ELb1ELi32ELi320ELi320ELi4ELb1ELi4ELb0ELb0ELNS_15WgradSyncMethodE3ENS_16CompileConditionILi1000EEEEEvPT_S6_S6_PKS5_S8_S8_S8_PKfflPfPj
        .type           _ZN13group_norm_v218gn_bwd_cuda_kernelI6__halfLi320ELi1ELi32ELi10ELi1024ELb0ELb1ELi32ELi320ELi320ELi4ELb1ELi4ELb0ELb0ELNS_15WgradSyncMethodE3ENS_16CompileConditionILi1000EEEEEvPT_S6_S6_PKS5_S8_S8_S8_PKfflPfPj,@function
        .size           _ZN13group_norm_v218gn_bwd_cuda_kernelI6__halfLi320ELi1ELi32ELi10ELi1024ELb0ELb1ELi32ELi320ELi320ELi4ELb1ELi4ELb0ELb0ELNS_15WgradSyncMethodE3ENS_16CompileConditionILi1000EEEEEvPT_S6_S6_PKS5_S8_S8_S8_PKfflPfPj,(.L_x_1689 - _ZN13group_norm_v218gn_bwd_cuda_kernelI6__halfLi320ELi1ELi32ELi10ELi1024ELb0ELb1ELi32ELi320ELi320ELi4ELb1ELi4ELb0ELb0ELNS_15WgradSyncMethodE3ENS_16CompileConditionILi1000EEEEEvPT_S6_S6_PKS5_S8_S8_S8_PKfflPfPj)
        .other          _ZN13group_norm_v218gn_bwd_cuda_kernelI6__halfLi320ELi1ELi32ELi10ELi1024ELb0ELb1ELi32ELi320ELi320ELi4ELb1ELi4ELb0ELb0ELNS_15WgradSyncMethodE3ENS_16CompileConditionILi1000EEEEEvPT_S6_S6_PKS5_S8_S8_S8_PKfflPfPj,@"STO_CUDA_ENTRY STV_DEFAULT"
_ZN13group_norm_v218gn_bwd_cuda_kernelI6__halfLi320ELi1ELi32ELi10ELi1024ELb0ELb1ELi32ELi320ELi320ELi4ELb1ELi4ELb0ELb0ELNS_15WgradSyncMethodE3ENS_16CompileConditionILi1000EEEEEvPT_S6_S6_PKS5_S8_S8_S8_PKfflPfPj:
.text._ZN13group_norm_v218gn_bwd_cuda_kernelI6__halfLi320ELi1ELi32ELi10ELi1024ELb0ELb1ELi32ELi320ELi320ELi4ELb1ELi4ELb0ELb0ELNS_15WgradSyncMethodE3ENS_16CompileConditionILi1000EEEEEvPT_S6_S6_PKS5_S8_S8_S8_PKfflPfPj:
        /* <DEDUP_REMOVED lines=24> */
.L_x_1020:
[----:B------:R-:W2:Y:S04]  /*0180*/  LD.E.STRONG.GPU R0, desc[UR8][R6.64] ;  /* 0x0000000806007980 */ /* 0x000ea8000c10f900 */
[----:B--2---:R-:W-:Y:S01]  /*0190*/  CCTL.IVALL ;  /* 0x00000000ff00798f */ /* 0x004fe20002000000 */
[----:B------:R-:W-:Y:S05]  /*01a0*/  YIELD ;  /* 0x0000000000007946 */ /* 0x000fea0003800000 */
[----:B-----5:R-:W-:-:S04]  /*01b0*/  LOP3.LUT R0, R0, R3, RZ, 0x3c, !PT ;  /* 0x0000000300007212 */ /* 0x020fc800078e3cff */
[----:B------:R-:W-:-:S13]  /*01c0*/  ISETP.GT.AND P0, PT, R0, -0x1, PT ;  /* 0xffffffff0000780c */ /* 0x000fda0003f04270 */
[----:B------:R-:W-:Y:S05]  /*01d0*/  @P0 BRA `(.L_x_1020) ;  /* 0xfffffffc00e80947 */ /* 0x000fea000383ffff */
.L_x_1019:
[----:B------:R-:W-:Y:S05]  /*01e0*/  WARPSYNC.ALL ;  /* 0x0000000000007948 */ /* 0x000fea0003800000 */
[----:B------:R-:W-:Y:S06]  /*01f0*/  BAR.SYNC.DEFER_BLOCKING 0x0 ;  /* 0x0000000000007b1d */ /* 0x000fec0000010000 */
[----:B------:R-:W-:Y:S05]  /*0200*/  BRA `(.L_x_1021) ;  /* 0x0000002c00387947 */ /* 0x000fea0003800000 */
.L_x_1018:
        /* <DEDUP_REMOVED lines=109> */
[----:B------:R-:W-:Y:S01]  /*08e0*/  LEA R53, R57, UR4, 0x3 ;  /* 0x0000000439357c11 */ /* 0x000fe2000f8e18ff */
[--C-:B--2---:R-:W-:Y:S02]  /*08f0*/  HADD2.F32 R66, -RZ, R18.reuse.H0_H0 ;  /* 0x20000012ff427230 */ /* 0x104fe40000004100 */
[----:B------:R-:W-:-:S02]  /*0900*/  HADD2.F32 R65, -RZ, R18.H1_H1 ;  /* 0x30000012ff417230 */ /* 0x000fc40000004100 */
[--C-:B------:R-:W-:Y:S02]  /*0910*/  HADD2.F32 R64, -RZ, R19.reuse.H0_H0 ;  /* 0x20000013ff407230 */ /* 0x100fe40000004100 */
[----:B------:R-:W-:Y:S01]  /*0920*/  HADD2.F32 R62, -RZ, R19.H1_H1 ;  /* 0x30000013ff3e7230 */ /* 0x000fe20000004100 */
[----:B0-----:R-:W-:-:S07]  /*0930*/  CS2R R18, SRZ ;  /* 0x0000000000127805 */ /* 0x001fce000001ff00 */
.L_x_1033:
        /* <DEDUP_REMOVED lines=18> */
[----:B------:R-:W3:Y:S01]  /*0a60*/  LDG.E.64.CONSTANT R84, desc[UR8][R84.64] ;  /* 0x0000000854547981 */ /* 0x000ee2000c1e9b00 */
[----:B--2---:R-:W-:Y:S02]  /*0a70*/  IADD3 R88, P1, PT, R52, UR12, RZ ;  /* 0x0000000c34587c10 */ /* 0x004fe4000ff3e0ff */
[C---:B------:R-:W-:Y:S02]  /*0a80*/  IADD3.X R87, PT, PT, R2.reuse, UR11, RZ, P0, !PT ;  /* 0x0000000b02577c10 */ /* 0x040fe400087fe4ff */
[----:B------:R-:W-:-:S03]  /*0a90*/  IADD3.X R89, PT, PT, R2, UR13, RZ, P1, !PT ;  /* 0x0000000d02597c10 */ /* 0x000fc60008ffe4ff */
[----:B------:R-:W2:Y:S04]  /*0aa0*/  LDG.E.64.CONSTANT R4, desc[UR8][R86.64] ;  /* 0x0000000856047981 */ /* 0x000ea8000c1e9b00 */
        /* <DEDUP_REMOVED lines=22> */
[----:B------:R-:W0:Y:S01]  /*0c10*/  MUFU.RSQ R0, R0 ;  /* 0x0000000000007308 */ /* 0x000e220000001400 */
[--C-:B--2---:R-:W-:Y:S02]  /*0c20*/  HADD2.F32 R3, -RZ, R4.reuse.H0_H0 ;  /* 0x20000004ff037230 */ /* 0x104fe40000004100 */
[----:B------:R-:W-:Y:S02]  /*0c30*/  HADD2.F32 R83, -RZ, R4.H1_H1 ;  /* 0x30000004ff537230 */ /* 0x000fe40000004100 */
[----:B----4-:R-:W-:Y:S02]  /*0c40*/  HADD2.F32 R85, -RZ, R24.H0_H0 ;  /* 0x20000018ff557230 */ /* 0x010fe40000004100 */
[C---:B------:R-:W-:Y:S01]  /*0c50*/  FADD.FTZ R3, -R84.reuse, R3 ;  /* 0x0000000354037221 */ /* 0x040fe20000010100 */
[--C-:B-----5:R-:W-:Y:S02]  /*0c60*/  HADD2.F32 R91, -RZ, R26.reuse.H1_H1 ;  /* 0x3000001aff5b7230 */ /* 0x120fe40000004100 */
[----:B------:R-:W-:Y:S01]  /*0c70*/  FADD.FTZ R83, -R84, R83 ;  /* 0x0000005354537221 */ /* 0x000fe20000010100 */
[----:B------:R-:W-:-:S02]  /*0c80*/  HADD2.F32 R89, -RZ, R26.H0_H0 ;  /* 0x2000001aff597230 */ /* 0x000fc40000004100 */
[----:B------:R-:W-:Y:S02]  /*0c90*/  HADD2.F32 R111, -RZ, R32.H1_H1 ;  /* 0x30000020ff6f7230 */ /* 0x000fe40000004100 */
[----:B------:R-:W-:Y:S01]  /*0ca0*/  FADD.FTZ R97, -R84, R85 ;  /* 0x0000005554617221 */ /* 0x000fe20000010100 */
[--C-:B------:R-:W-:Y:S02]  /*0cb0*/  HADD2.F32 R94, -RZ, R22.reuse.H0_H0 ;  /* 0x20000016ff5e7230 */ /* 0x100fe40000004100 */
[----:B0-----:R-:W-:Y:S01]  /*0cc0*/  FMUL.FTZ R3, R0, R3 ;  /* 0x0000000300037220 */ /* 0x001fe20000410000 */
[C---:B------:R-:W-:Y:S01]  /*0cd0*/  FADD.FTZ R103, -R84.reuse, R91 ;  /* 0x0000005b54677221 */ /* 0x040fe20000010100 */
[----:B------:R-:W-:Y:S02]  /*0ce0*/  HADD2.F32 R86, -RZ, R22.H1_H1 ;  /* 0x30000016ff567230 */ /* 0x000fe40000004100 */
[----:B------:R-:W-:Y:S01]  /*0cf0*/  FADD.FTZ R91, -R84, R111 ;  /* 0x0000006f545b7221 */ /* 0x000fe20000010100 */
[----:B------:R-:W-:-:S02]  /*0d00*/  HADD2.F32 R95, -RZ, R28.H1_H1 ;  /* 0x3000001cff5f7230 */ /* 0x000fc40000004100 */
[----:B------:R-:W-:Y:S01]  /*0d10*/  FMUL.FTZ R83, R0, R83 ;  /* 0x0000005300537220 */ /* 0x000fe20000410000 */
[----:B------:R-:W-:Y:S02]  /*0d20*/  HADD2.F32 R107, -RZ, R30.H1_H1 ;  /* 0x3000001eff6b7230 */ /* 0x000fe40000004100 */
[----:B------:R-:W-:Y:S01]  /*0d30*/  FADD.FTZ R4, R94, R17 ;  /* 0x000000115e047221 */ /* 0x000fe20000010000 */
[----:B------:R-:W-:Y:S01]  /*0d40*/  FADD.FTZ R101, -R84, R89 ;  /* 0x0000005954657221 */ /* 0x000fe20000010100 */
[----:B------:R-:W-:Y:S01]  /*0d50*/  FFMA.FTZ R17, R3, R94, R16 ;  /* 0x0000005e03117223 */ /* 0x000fe20000010010 */
[----:B------:R-:W-:Y:S02]  /*0d60*/  HADD2.F32 R111, -RZ, R38.H0_H0 ;  /* 0x20000026ff6f7230 */ /* 0x000fe40000004100 */
[----:B------:R-:W-:Y:S01]  /*0d70*/  FMUL.FTZ R92, R0, R97 ;  /* 0x00000061005c7220 */ /* 0x000fe20000410000 */
[----:B------:R-:W-:Y:S02]  /*0d80*/  HADD2.F32 R87, -RZ, R24.H1_H1 ;  /* 0x30000018ff577230 */ /* 0x000fe40000004100 */
[C---:B------:R-:W-:Y:S01]  /*0d90*/  FADD.FTZ R121, -R84.reuse, R95 ;  /* 0x0000005f54797221 */ /* 0x040fe20000010100 */
[----:B------:R-:W-:Y:S01]  /*0da0*/  FADD.FTZ R127, -R84, R107 ;  /* 0x0000006b547f7221 */ /* 0x000fe20000010100 */
[----:B------:R-:W-:Y:S01]  /*0db0*/  FADD.FTZ R24, R86, R19 ;  /* 0x0000001356187221 */ /* 0x000fe20000010000 */
[----:B------:R-:W-:Y:S01]  /*0dc0*/  FFMA.FTZ R95, R83, R86, R18 ;  /* 0x00000056535f7223 */ /* 0x000fe20000010012 */
[----:B------:R-:W-:-:S02]  /*0dd0*/  HADD2.F32 R107, -RZ, R40.H0_H0 ;  /* 0x20000028ff6b7230 */ /* 0x000fc40000004100 */
[----:B------:R-:W-:Y:S01]  /*0de0*/  FMUL.FTZ R90, R65, R86 ;  /* 0x00000056415a7220 */ /* 0x000fe20000410000 */
[----:B------:R-:W-:Y:S01]  /*0df0*/  FFMA.FTZ R17, R92, R111, R17 ;  /* 0x0000006f5c117223 */ /* 0x000fe20000010011 */
[----:B------:R-:W-:Y:S01]  /*0e00*/  FMUL.FTZ R86, R0, R101 ;  /* 0x0000006500567220 */ /* 0x000fe20000410000 */
[----:B------:R-:W-:Y:S01]  /*0e10*/  FMUL.FTZ R94, R66, R94 ;  /* 0x0000005e425e7220 */ /* 0x000fe20000410000 */
[----:B------:R-:W-:Y:S02]  /*0e20*/  FADD.FTZ R4, R4, R111 ;  /* 0x0000006f04047221 */ /* 0x000fe40000010000 */
[----:B------:R-:W-:Y:S01]  /*0e30*/  FFMA.FTZ R97, R86, R107, R17 ;  /* 0x0000006b56617223 */ /* 0x000fe20000010011 */
[----:B------:R-:W-:Y:S01]  /*0e40*/  FADD.FTZ R17, RZ, R94 ;  /* 0x0000005eff117221 */ /* 0x000fe20000010000 */
[----:B------:R-:W-:Y:S01]  /*0e50*/  FADD.FTZ R26, R4, R107 ;  /* 0x0000006b041a7221 */ /* 0x000fe20000010000 */
[----:B------:R-:W-:Y:S01]  /*0e60*/  FFMA.FTZ R4, R3, R94, RZ ;  /* 0x0000005e03047223 */ /* 0x000fe200000100ff */
[----:B------:R-:W-:-:S02]  /*0e70*/  HADD2.F32 R93, -RZ, R28.H0_H0 ;  /* 0x2000001cff5d7230 */ /* 0x000fc40000004100 */
[----:B------:R-:W-:Y:S02]  /*0e80*/  HADD2.F32 R109, -RZ, R32.H0_H0 ;  /* 0x20000020ff6d7230 */ /* 0x000fe40000004100 */
[--C-:B------:R-:W-:Y:S02]  /*0e90*/  HADD2.F32 R19, -RZ, R20.reuse.H0_H0 ;  /* 0x20000014ff137230 */ /* 0x100fe40000004100 */
[----:B------:R-:W-:Y:S02]  /*0ea0*/  HADD2.F32 R18, -RZ, R20.H1_H1 ;  /* 0x30000014ff127230 */ /* 0x000fe40000004100 */
[----:B------:R-:W-:Y:S01]  /*0eb0*/  FADD.FTZ R20, R17, R90 ;  /* 0x0000005a11147221 */ /* 0x000fe20000010000 */
[----:B------:R-:W-:Y:S02]  /*0ec0*/  HADD2.F32 R38, -RZ, R38.H1_H1 ;  /* 0x30000026ff267230 */ /* 0x000fe40000004100 */
[----:B------:R-:W-:Y:S01]  /*0ed0*/  FADD.FTZ R99, -R84, R87 ;  /* 0x0000005754637221 */ /* 0x000fe20000010100 */
[----:B------:R-:W-:Y:S01]  /*0ee0*/  FMUL.FTZ R111, R66, R111 ;  /* 0x0000006f426f7220 */ /* 0x000fe20000410000 */
[----:B------:R-:W-:Y:S01]  /*0ef0*/  FFMA.FTZ R17, R83, R90, R4 ;  /* 0x0000005a53117223 */ /* 0x000fe20000010004 */
[C---:B------:R-:W-:Y:S01]  /*0f00*/  FADD.FTZ R117, -R84.reuse, R93 ;  /* 0x0000005d54757221 */ /* 0x040fe20000010100 */
[----:B------:R-:W-:Y:S01]  /*0f10*/  FADD.FTZ R93, -R84, R109 ;  /* 0x0000006d545d7221 */ /* 0x000fe20000010100 */
[----:B------:R-:W-:Y:S01]  /*0f20*/  FMUL.FTZ R88, R0, R99 ;  /* 0x0000006300587220 */ /* 0x000fe20000410000 */
[----:B------:R-:W-:Y:S01]  /*0f30*/  FMUL.FTZ R109, R65, R38 ;  /* 0x00000026416d7220 */ /* 0x000fe20000410000 */
[----:B------:R-:W-:Y:S01]  /*0f40*/  FADD.FTZ R20, R20, R111 ;  /* 0x0000006f14147221 */ /* 0x000fe20000010000 */
[----:B------:R-:W-:Y:S01]  /*0f50*/  FFMA.FTZ R17, R92, R111, R17 ;  /* 0x0000006f5c117223 */ /* 0x000fe20000010011 */
[----:B------:R-:W-:-:S02]  /*0f60*/  HADD2.F32 R113, -RZ, R34.H0_H0 ;  /* 0x20000022ff717230 */ /* 0x000fc40000004100 */
[----:B------:R-:W-:Y:S02]  /*0f70*/  HADD2.F32 R119, -RZ, R36.H0_H0 ;  /* 0x20000024ff777230 */ /* 0x000fe40000004100 */
[----:B------:R-:W-:Y:S02]  /*0f80*/  HADD2.F32 R105, -RZ, R30.H0_H0 ;  /* 0x2000001eff697230 */ /* 0x000fe40000004100 */
[----:B------:R-:W-:Y:S02]  /*0f90*/  HADD2.F32 R115, -RZ, R34.H1_H1 ;  /* 0x30000022ff737230 */ /* 0x000fe40000004100 */
[----:B------:R-:W-:Y:S02]  /*0fa0*/  HADD2.F32 R125, -RZ, R36.H1_H1 ;  /* 0x30000024ff7d7230 */ /* 0x000fe40000004100 */
[----:B------:R-:W-:Y:S01]  /*0fb0*/  FMUL.FTZ R107, R66, R107 ;  /* 0x0000006b426b7220 */ /* 0x000fe20000410000 */
[----:B------:R-:W-:Y:S02]  /*0fc0*/  HADD2.F32 R40, -RZ, R40.H1_H1 ;  /* 0x30000028ff287230 */ /* 0x000fe40000004100 */
[----:B------:R-:W-:Y:S01]  /*0fd0*/  FADD.FTZ R20, R20, R109 ;  /* 0x0000006d14147221 */ /* 0x000fe20000010000 */
[----:B------:R-:W-:Y:S01]  /*0fe0*/  FFMA.FTZ R17, R88, R109, R17 ;  /* 0x0000006d58117223 */ /* 0x000fe20000010011 */
[C---:B------:R-:W-:Y:S01]  /*0ff0*/  FADD.FTZ R89, -R84.reuse, R113 ;  /* 0x0000007154597221 */ /* 0x040fe20000010100 */
[C---:B------:R-:W-:Y:S01]  /*1000*/  FADD.FTZ R85, -R84.reuse, R119 ;  /* 0x0000007754557221 */ /* 0x040fe20000010100 */
[C---:B------:R-:W-:Y:S01]  /*1010*/  FADD.FTZ R123, -R84.reuse, R105 ;  /* 0x00000069547b7221 */ /* 0x040fe20000010100 */
[C---:B------:R-:W-:Y:S01]  /*1020*/  FADD.FTZ R87, -R84.reuse, R115 ;  /* 0x0000007354577221 */ /* 0x040fe20000010100 */
[----:B------:R-:W-:Y:S01]  /*1030*/  FADD.FTZ R113, -R84, R125 ;  /* 0x0000007d54717221 */ /* 0x000fe20000010100 */
[----:B------:R-:W-:-:S02]  /*1040*/  HADD2.F32 R119, -RZ, R42.H0_H0 ;  /* 0x2000002aff777230 */ /* 0x000fc40000004100 */
[----:B------:R-:W-:Y:S01]  /*1050*/  FMUL.FTZ R84, R0, R103 ;  /* 0x0000006700547220 */ /* 0x000fe20000410000 */
[----:B------:R-:W-:Y:S01]  /*1060*/  FMUL.FTZ R105, R65, R40 ;  /* 0x0000002841697220 */ /* 0x000fe20000410000 */
[----:B------:R-:W-:Y:S01]  /*1070*/  FADD.FTZ R20, R20, R107 ;  /* 0x0000006b14147221 */ /* 0x000fe20000010000 */
[----:B------:R-:W-:Y:S01]  /*1080*/  FFMA.FTZ R17, R86, R107, R17 ;  /* 0x0000006b56117223 */ /* 0x000fe20000010011 */
[----:B------:R-:W-:Y:S02]  /*1090*/  HADD2.F32 R42, -RZ, R42.H1_H1 ;  /* 0x3000002aff2a7230 */ /* 0x000fe40000004100 */
[----:B------:R-:W-:Y:S01]  /*10a0*/  FMUL.FTZ R103, R66, R119 ;  /* 0x0000007742677220 */ /* 0x000fe20000410000 */
[--C-:B------:R-:W-:Y:S02]  /*10b0*/  HADD2.F32 R115, -RZ, R48.reuse.H0_H0 ;  /* 0x20000030ff737230 */ /* 0x100fe40000004100 */
[----:B------:R-:W-:Y:S01]  /*10c0*/  FADD.FTZ R20, R20, R105 ;  /* 0x0000006914147221 */ /* 0x000fe20000010000 */
[----:B------:R-:W-:-:S02]  /*10d0*/  HADD2.F32 R22, -RZ, R48.H1_H1 ;  /* 0x30000030ff167230 */ /* 0x000fc40000004100 */
[----:B------:R-:W-:Y:S01]  /*10e0*/  FMUL.FTZ R48, R0, R117 ;  /* 0x0000007500307220 */ /* 0x000fe20000410000 */
[----:B------:R-:W-:Y:S01]  /*10f0*/  FFMA.FTZ R17, R84, R105, R17 ;  /* 0x0000006954117223 */ /* 0x000fe20000010011 */
[----:B------:R-:W-:Y:S01]  /*1100*/  FADD.FTZ R24, R24, R38 ;  /* 0x0000002618187221 */ /* 0x000fe20000010000 */
[----:B------:R-:W-:Y:S01]  /*1110*/  FFMA.FTZ R95, R88, R38, R95 ;  /* 0x00000026585f7223 */ /* 0x000fe2000001005f */
[----:B------:R-:W-:Y:S02]  /*1120*/  HADD2.F32 R125, -RZ, R44.H0_H0 ;  /* 0x2000002cff7d7230 */ /* 0x000fe40000004100 */
[----:B------:R-:W-:Y:S01]  /*1130*/  FMUL.FTZ R101, R65, R42 ;  /* 0x0000002a41657220 */ /* 0x000fe20000410000 */
[--C-:B------:R-:W-:Y:S02]  /*1140*/  HADD2.F32 R129, -RZ, R46.reuse.H0_H0 ;  /* 0x2000002eff817230 */ /* 0x100fe40000004100 */
[----:B------:R-:W-:Y:S01]  /*1150*/  FADD.FTZ R20, R20, R103 ;  /* 0x0000006714147221 */ /* 0x000fe20000010000 */
[----:B------:R-:W-:-:S02]  /*1160*/  HADD2.F32 R16, -RZ, R46.H1_H1 ;  /* 0x3000002eff107230 */ /* 0x000fc40000004100 */
[----:B------:R-:W-:Y:S01]  /*1170*/  FMUL.FTZ R46, R0, R121 ;  /* 0x00000079002e7220 */ /* 0x000fe20000410000 */
[----:B------:R-:W-:Y:S01]  /*1180*/  FFMA.FTZ R17, R48, R103, R17 ;  /* 0x0000006730117223 */ /* 0x000fe20000010011 */
[----:B------:R-:W-:Y:S02]  /*1190*/  HADD2.F32 R28, -RZ, R44.H1_H1 ;  /* 0x3000002cff1c7230 */ /* 0x000fe40000004100 */
[----:B------:R-:W-:Y:S01]  /*11a0*/  FADD.FTZ R24, R24, R40 ;  /* 0x0000002818187221 */ /* 0x000fe20000010000 */
[----:B------:R-:W-:Y:S01]  /*11b0*/  FFMA.FTZ R95, R84, R40, R95 ;  /* 0x00000028545f7223 */ /* 0x000fe2000001005f */
[----:B------:R-:W-:Y:S01]  /*11c0*/  FFMA.FTZ R97, R48, R119, R97 ;  /* 0x0000007730617223 */ /* 0x000fe20000010061 */
[----:B------:R-:W-:Y:S01]  /*11d0*/  FMUL.FTZ R44, R0, R123 ;  /* 0x0000007b002c7220 */ /* 0x000fe20000410000 */
[----:B------:R-:W-:Y:S01]  /*11e0*/  FMUL.FTZ R99, R66, R125 ;  /* 0x0000007d42637220 */ /* 0x000fe20000410000 */
[----:B------:R-:W-:Y:S01]  /*11f0*/  FADD.FTZ R20, R20, R101 ;  /* 0x0000006514147221 */ /* 0x000fe20000010000 */
[----:B------:R-:W-:Y:S01]  /*1200*/  FFMA.FTZ R17, R46, R101, R17 ;  /* 0x000000652e117223 */ /* 0x000fe20000010011 */
[----:B------:R-:W-:Y:S01]  /*1210*/  FADD.FTZ R24, R24, R42 ;  /* 0x0000002a18187221 */ /* 0x000fe20000010000 */
[----:B------:R-:W-:Y:S01]  /*1220*/  FFMA.FTZ R95, R46, R42, R95 ;  /* 0x0000002a2e5f7223 */ /* 0x000fe2000001005f */
[----:B------:R-:W-:Y:S01]  /*1230*/  FFMA.FTZ R117, R44, R125, R97 ;  /* 0x0000007d2c757223 */ /* 0x000fe20000010061 */
[----:B------:R-:W-:Y:S01]  /*1240*/  FMUL.FTZ R42, R0, R127 ;  /* 0x0000007f002a7220 */ /* 0x000fe20000410000 */
[CC--:B------:R-:W-:Y:S01]  /*1250*/  FMUL.FTZ R97, R65.reuse, R28.reuse ;  /* 0x0000001c41617220 */ /* 0x0c0fe20000410000 */
        /* <DEDUP_REMOVED lines=33> */
[----:B------:R-:W-:-:S04]  /*1470*/  HADD2.F32 R123, -RZ, R33.H1_H1 ;  /* 0x30000021ff7b7230 */ /* 0x000fc80000004100 */
[----:B------:R0:W-:Y:S02]  /*1480*/  STS.64 [R67], R16 ;  /* 0x0000001043007388 */ /* 0x0001e40000000a00 */
[----:B0-----:R-:W-:Y:S02]  /*1490*/  HADD2.F32 R17, -RZ, R33.H0_H0 ;  /* 0x20000021ff117230 */ /* 0x001fe40000004100 */
[----:B------:R-:W-:Y:S01]  /*14a0*/  FADD.FTZ R33, R51, UR6 ;  /* 0x0000000633217e21 */ /* 0x000fe20008010000 */
[----:B------:R-:W-:-:S05]  /*14b0*/  FADD.FTZ R26, R26, R125 ;  /* 0x0000007d1a1a7221 */ /* 0x000fca0000010000 */
[----:B------:R-:W0:Y:S01]  /*14c0*/  MUFU.RSQ R33, R33 ;  /* 0x0000002100217308 */ /* 0x000e220000001400 */
[--C-:B------:R-:W-:Y:S02]  /*14d0*/  HADD2.F32 R113, -RZ, R5.reuse.H0_H0 ;  /* 0x20000005ff717230 */ /* 0x100fe40000004100 */
[----:B------:R-:W-:Y:S01]  /*14e0*/  FADD.FTZ R24, R26, R129 ;  /* 0x000000811a187221 */ /* 0x000fe20000010000 */
[----:B------:R-:W-:Y:S01]  /*14f0*/  FFMA.FTZ R117, R40, R129, R117 ;  /* 0x0000008128757223 */ /* 0x000fe20000010075 */
[----:B------:R-:W-:Y:S02]  /*1500*/  HADD2.F32 R5, -RZ, R5.H1_H1 ;  /* 0x30000005ff057230 */ /* 0x000fe40000004100 */
[----:B------:R-:W-:Y:S02]  /*1510*/  HADD2.F32 R125, -RZ, R37.H0_H0 ;  /* 0x20000025ff7d7230 */ /* 0x000fe40000004100 */
[----:B------:R-:W-:Y:S01]  /*1520*/  FADD.FTZ R24, R24, R115 ;  /* 0x0000007318187221 */ /* 0x000fe20000010000 */
[----:B------:R-:W-:Y:S01]  /*1530*/  FFMA.FTZ R129, R36, R115, R117 ;  /* 0x0000007324817223 */ /* 0x000fe20000010075 */
[----:B------:R-:W-:Y:S01]  /*1540*/  FADD.FTZ R16, -R50, R113 ;  /* 0x0000007132107221 */ /* 0x000fe20000010100 */
[----:B------:R-:W-:-:S02]  /*1550*/  HADD2.F32 R115, -RZ, R25.H0_H0 ;  /* 0x20000019ff737230 */ /* 0x000fc40000004100 */
[C---:B------:R-:W-:Y:S01]  /*1560*/  FADD.FTZ R20, -R50.reuse, R5 ;  /* 0x0000000532147221 */ /* 0x040fe20000010100 */
[--C-:B------:R-:W-:Y:S02]  /*1570*/  HADD2.F32 R122, -RZ, R23.reuse.H0_H0 ;  /* 0x20000017ff7a7230 */ /* 0x100fe40000004100 */
[----:B------:R-:W-:Y:S01]  /*1580*/  FADD.FTZ R96, -R50, R125 ;  /* 0x0000007d32607221 */ /* 0x000fe20000010100 */
[----:B------:R-:W-:Y:S01]  /*1590*/  FFMA.FTZ R133, R34, R22, R119 ;  /* 0x0000001622857223 */ /* 0x000fe20000010077 */
[----:B------:R-:W-:Y:S02]  /*15a0*/  HADD2.F32 R125, -RZ, R23.H1_H1 ;  /* 0x30000017ff7d7230 */ /* 0x000fe40000004100 */
[----:B0-----:R-:W-:Y:S01]  /*15b0*/  FMUL.FTZ R5, R33, R16 ;  /* 0x0000001021057220 */ /* 0x001fe20000410000 */
[----:B------:R-:W-:Y:S02]  /*15c0*/  HADD2.F32 R117, -RZ, R27.H0_H0 ;  /* 0x2000001bff757230 */ /* 0x000fe40000004100 */
[----:B------:R-:W-:Y:S01]  /*15d0*/  FADD.FTZ R120, -R50, R115 ;  /* 0x0000007332787221 */ /* 0x000fe20000010100 */
[----:B------:R-:W-:-:S02]  /*15e0*/  HADD2.F32 R119, -RZ, R29.H0_H0 ;  /* 0x2000001dff777230 */ /* 0x000fc40000004100 */
[----:B------:R-:W-:Y:S01]  /*15f0*/  FADD.FTZ R102, -R50, R123 ;  /* 0x0000007b32667221 */ /* 0x000fe20000010100 */
[--C-:B------:R-:W-:Y:S02]  /*1600*/  HADD2.F32 R123, -RZ, R39.reuse.H0_H0 ;  /* 0x20000027ff7b7230 */ /* 0x100fe40000004100 */
[----:B------:R-:W-:Y:S01]  /*1610*/  FADD.FTZ R16, R122, R13 ;  /* 0x0000000d7a107221 */ /* 0x000fe20000010000 */
[----:B------:R-:W-:Y:S02]  /*1620*/  HADD2.F32 R39, -RZ, R39.H1_H1 ;  /* 0x30000027ff277230 */ /* 0x000fe40000004100 */
[----:B------:R-:W-:Y:S01]  /*1630*/  FMUL.FTZ R127, R33, R20 ;  /* 0x00000014217f7220 */ /* 0x000fe20000410000 */
[-C--:B------:R-:W-:Y:S01]  /*1640*/  FFMA.FTZ R13, R5, R122.reuse, R12 ;  /* 0x0000007a050d7223 */ /* 0x080fe2000001000c */
[----:B------:R-:W-:Y:S01]  /*1650*/  FADD.FTZ R12, R125, R15 ;  /* 0x0000000f7d0c7221 */ /* 0x000fe20000010000 */
[C---:B------:R-:W-:Y:S01]  /*1660*/  FADD.FTZ R116, -R50.reuse, R117 ;  /* 0x0000007532747221 */ /* 0x040fe20000010100 */
[----:B------:R-:W-:Y:S01]  /*1670*/  FADD.FTZ R112, -R50, R119 ;  /* 0x0000007732707221 */ /* 0x000fe20000010100 */
[----:B------:R-:W-:Y:S01]  /*1680*/  FMUL.FTZ R122, R64, R122 ;  /* 0x0000007a407a7220 */ /* 0x000fe20000410000 */
[----:B------:R-:W-:Y:S01]  /*1690*/  FMUL.FTZ R120, R33, R120 ;  /* 0x0000007821787220 */ /* 0x000fe20000410000 */
[----:B------:R-:W-:-:S02]  /*16a0*/  HADD2.F32 R119, -RZ, R41.H0_H0 ;  /* 0x20000029ff777230 */ /* 0x000fc40000004100 */
[-C--:B------:R-:W-:Y:S01]  /*16b0*/  FFMA.FTZ R15, R127, R125.reuse, R14 ;  /* 0x0000007d7f0f7223 */ /* 0x080fe2000001000e */
[----:B------:R-:W-:Y:S02]  /*16c0*/  HADD2.F32 R41, -RZ, R41.H1_H1 ;  /* 0x30000029ff297230 */ /* 0x000fe40000004100 */
[----:B------:R-:W-:Y:S01]  /*16d0*/  FADD.FTZ R14, R12, R39 ;  /* 0x000000270c0e7221 */ /* 0x000fe20000010000 */
[----:B------:R-:W-:Y:S01]  /*16e0*/  FMUL.FTZ R125, R62, R125 ;  /* 0x0000007d3e7d7220 */ /* 0x000fe20000410000 */
[----:B------:R-:W-:Y:S01]  /*16f0*/  FFMA.FTZ R13, R120, R123, R13 ;  /* 0x0000007b780d7223 */ /* 0x000fe2000001000d */
[----:B------:R-:W-:Y:S01]  /*1700*/  FMUL.FTZ R116, R33, R116 ;  /* 0x0000007421747220 */ /* 0x000fe20000410000 */
[----:B------:R-:W-:Y:S01]  /*1710*/  FADD.FTZ R12, RZ, R122 ;  /* 0x0000007aff0c7221 */ /* 0x000fe20000010000 */
[--C-:B------:R-:W-:Y:S02]  /*1720*/  HADD2.F32 R51, -RZ, R35.reuse.H0_H0 ;  /* 0x20000023ff337230 */ /* 0x100fe40000004100 */
[----:B------:R-:W-:Y:S01]  /*1730*/  FADD.FTZ R131, R121, R22 ;  /* 0x0000001679837221 */ /* 0x000fe20000010000 */
[----:B------:R-:W-:-:S02]  /*1740*/  HADD2.F32 R35, -RZ, R35.H1_H1 ;  /* 0x30000023ff237230 */ /* 0x000fc40000004100 */
[----:B------:R-:W-:Y:S01]  /*1750*/  FADD.FTZ R22, R14, R41 ;  /* 0x000000290e167221 */ /* 0x000fe20000010000 */
[----:B------:R-:W-:Y:S02]  /*1760*/  HADD2.F32 R115, -RZ, R43.H0_H0 ;  /* 0x2000002bff737230 */ /* 0x000fe40000004100 */
[----:B------:R-:W-:Y:S01]  /*1770*/  FFMA.FTZ R13, R116, R119, R13 ;  /* 0x00000077740d7223 */ /* 0x000fe2000001000d */
[----:B------:R-:W-:Y:S02]  /*1780*/  HADD2.F32 R25, -RZ, R25.H1_H1 ;  /* 0x30000019ff197230 */ /* 0x000fe40000004100 */
[----:B------:R-:W-:Y:S01]  /*1790*/  FMUL.FTZ R112, R33, R112 ;  /* 0x0000007021707220 */ /* 0x000fe20000410000 */
[----:B------:R-:W-:Y:S01]  /*17a0*/  FADD.FTZ R14, R12, R125 ;  /* 0x0000007d0c0e7221 */ /* 0x000fe20000010000 */
[----:B------:R-:W-:Y:S01]  /*17b0*/  FFMA.FTZ R12, R5, R122, RZ ;  /* 0x0000007a050c7223 */ /* 0x000fe200000100ff */
[----:B------:R-:W-:Y:S02]  /*17c0*/  HADD2.F32 R121, -RZ, R31.H0_H0 ;  /* 0x2000001fff797230 */ /* 0x000fe40000004100 */
[----:B------:R-:W-:Y:S01]  /*17d0*/  FADD.FTZ R98, -R50, R35 ;  /* 0x0000002332627221 */ /* 0x000fe20000010100 */
[----:B------:R-:W-:Y:S01]  /*17e0*/  FADD.FTZ R16, R16, R123 ;  /* 0x0000007b10107221 */ /* 0x000fe20000010000 */
[----:B------:R-:W-:Y:S01]  /*17f0*/  FFMA.FTZ R35, R112, R115, R13 ;  /* 0x0000007370237223 */ /* 0x000fe2000001000d */
[----:B------:R-:W-:Y:S01]  /*1800*/  FADD.FTZ R118, -R50, R25 ;  /* 0x0000001932767221 */ /* 0x000fe20000010100 */
[----:B------:R-:W-:Y:S01]  /*1810*/  FMUL.FTZ R123, R64, R123 ;  /* 0x0000007b407b7220 */ /* 0x000fe20000410000 */
[----:B------:R-:W-:Y:S01]  /*1820*/  FFMA.FTZ R13, R127, R125, R12 ;  /* 0x0000007d7f0d7223 */ /* 0x000fe2000001000c */
[----:B------:R-:W-:-:S02]  /*1830*/  HADD2.F32 R27, -RZ, R27.H1_H1 ;  /* 0x3000001bff1b7230 */ /* 0x000fc40000004100 */
[----:B------:R-:W-:Y:S01]  /*1840*/  FADD.FTZ R108, -R50, R121 ;  /* 0x00000079326c7221 */ /* 0x000fe20000010100 */
[----:B------:R-:W-:Y:S01]  /*1850*/  FMUL.FTZ R118, R33, R118 ;  /* 0x0000007621767220 */ /* 0x000fe20000410000 */
[----:B------:R-:W-:Y:S01]  /*1860*/  FMUL.FTZ R121, R62, R39 ;  /* 0x000000273e797220 */ /* 0x000fe20000410000 */
[----:B------:R-:W-:Y:S01]  /*1870*/  FADD.FTZ R14, R14, R123 ;  /* 0x0000007b0e0e7221 */ /* 0x000fe20000010000 */
[----:B------:R-:W-:Y:S01]  /*1880*/  FFMA.FTZ R13, R120, R123, R13 ;  /* 0x0000007b780d7223 */ /* 0x000fe2000001000d */
[----:B------:R-:W-:Y:S01]  /*1890*/  FADD.FTZ R16, R16, R119 ;  /* 0x0000007710107221 */ /* 0x000fe20000010000 */
[----:B------:R-:W-:Y:S01]  /*18a0*/  FADD.FTZ R114, -R50, R27 ;  /* 0x0000001b32727221 */ /* 0x000fe20000010100 */
[----:B------:R-:W-:Y:S01]  /*18b0*/  FMUL.FTZ R119, R64, R119 ;  /* 0x0000007740777220 */ /* 0x000fe20000410000 */
[----:B------:R-:W-:Y:S01]  /*18c0*/  FADD.FTZ R14, R14, R121 ;  /* 0x000000790e0e7221 */ /* 0x000fe20000010000 */
[----:B------:R-:W-:Y:S01]  /*18d0*/  FFMA.FTZ R13, R118, R121, R13 ;  /* 0x00000079760d7223 */ /* 0x000fe2000001000d */
[----:B------:R-:W-:-:S02]  /*18e0*/  HADD2.F32 R29, -RZ, R29.H1_H1 ;  /* 0x3000001dff1d7230 */ /* 0x000fc40000004100 */
[----:B------:R-:W-:Y:S01]  /*18f0*/  FMUL.FTZ R114, R33, R114 ;  /* 0x0000007221727220 */ /* 0x000fe20000410000 */
[----:B------:R-:W-:Y:S01]  /*1900*/  FMUL.FTZ R117, R62, R41 ;  /* 0x000000293e757220 */ /* 0x000fe20000410000 */
[----:B------:R-:W-:Y:S01]  /*1910*/  FADD.FTZ R14, R14, R119 ;  /* 0x000000770e0e7221 */ /* 0x000fe20000010000 */
[----:B------:R-:W-:Y:S01]  /*1920*/  FFMA.FTZ R13, R116, R119, R13 ;  /* 0x00000077740d7223 */ /* 0x000fe2000001000d */
[----:B------:R-:W-:Y:S02]  /*1930*/  HADD2.F32 R43, -RZ, R43.H1_H1 ;  /* 0x3000002bff2b7230 */ /* 0x000fe40000004100 */
[----:B------:R-:W-:Y:S01]  /*1940*/  FADD.FTZ R16, R16, R115 ;  /* 0x0000007310107221 */ /* 0x000fe20000010000 */
[----:B------:R-:W-:Y:S01]  /*1950*/  FADD.FTZ R110, -R50, R29 ;  /* 0x0000001d326e7221 */ /* 0x000fe20000010100 */
[----:B------:R-:W-:Y:S01]  /*1960*/  FMUL.FTZ R115, R64, R115 ;  /* 0x0000007340737220 */ /* 0x000fe20000410000 */
[----:B------:R-:W-:Y:S01]  /*1970*/  FADD.FTZ R14, R14, R117 ;  /* 0x000000750e0e7221 */ /* 0x000fe20000010000 */
[----:B------:R-:W-:Y:S01]  /*1980*/  FFMA.FTZ R13, R114, R117, R13 ;  /* 0x00000075720d7223 */ /* 0x000fe2000001000d */
[----:B------:R-:W-:Y:S01]  /*1990*/  FADD.FTZ R100, -R50, R51 ;  /* 0x0000003332647221 */ /* 0x000fe20000010100 */
[----:B------:R-:W-:-:S02]  /*19a0*/  HADD2.F32 R51, -RZ, R45.H0_H0 ;  /* 0x2000002dff337230 */ /* 0x000fc40000004100 */
[C---:B------:R-:W-:Y:S01]  /*19b0*/  FMUL.FTZ R108, R33.reuse, R108 ;  /* 0x0000006c216c7220 */ /* 0x040fe20000410000 */
[----:B------:R-:W-:Y:S02]  /*19c0*/  HADD2.F32 R31, -RZ, R31.H1_H1 ;  /* 0x3000001fff1f7230 */ /* 0x000fe40000004100 */
[----:B------:R-:W-:Y:S01]  /*19d0*/  FMUL.FTZ R110, R33, R110 ;  /* 0x0000006e216e7220 */ /* 0x000fe20000410000 */
[----:B------:R-:W-:Y:S01]  /*19e0*/  FMUL.FTZ R113, R62, R43 ;  /* 0x0000002b3e717220 */ /* 0x000fe20000410000 */
[----:B------:R-:W-:Y:S01]  /*19f0*/  FADD.FTZ R14, R14, R115 ;  /* 0x000000730e0e7221 */ /* 0x000fe20000010000 */
[----:B------:R-:W-:Y:S01]  /*1a00*/  FFMA.FTZ R13, R112, R115, R13 ;  /* 0x00000073700d7223 */ /* 0x000fe2000001000d */
[--C-:B------:R-:W-:Y:S02]  /*1a10*/  HADD2.F32 R23, -RZ, R21.reuse.H0_H0 ;  /* 0x20000015ff177230 */ /* 0x100fe40000004100 */
[----:B------:R-:W-:Y:S02]  /*1a20*/  HADD2.F32 R25, -RZ, R21.H1_H1 ;  /* 0x30000015ff197230 */ /* 0x000fe40000004100 */
[----:B------:R-:W-:Y:S01]  /*1a30*/  FFMA.FTZ R15, R118, R39, R15 ;  /* 0x00000027760f7223 */ /* 0x000fe2000001000f */
[----:B------:R-:W0:Y:S01]  /*1a40*/  LDC.64 R20, c[0x0][0x3c8] ;  /* 0x0000f200ff147b82 */ /* 0x000e220000000a00 */
[----:B------:R-:W-:-:S02]  /*1a50*/  HADD2.F32 R45, -RZ, R45.H1_H1 ;  /* 0x3000002dff2d7230 */ /* 0x000fc40000004100 */
[----:B------:R-:W-:Y:S01]  /*1a60*/  FADD.FTZ R16, R16, R51 ;  /* 0x0000003310107221 */ /* 0x000fe20000010000 */
[-C--:B------:R-:W-:Y:S01]  /*1a70*/  FFMA.FTZ R35, R108, R51.reuse, R35 ;  /* 0x000000336c237223 */ /* 0x080fe20000010023 */
[----:B------:R-:W-:Y:S01]  /*1a80*/  FADD.FTZ R106, -R50, R31 ;  /* 0x0000001f326a7221 */ /* 0x000fe20000010100 */
[----:B------:R-:W-:Y:S01]  /*1a90*/  FMUL.FTZ R51, R64, R51 ;  /* 0x0000003340337220 */ /* 0x000fe20000410000 */
[----:B------:R-:W-:Y:S01]  /*1aa0*/  FADD.FTZ R14, R14, R113 ;  /* 0x000000710e0e7221 */ /* 0x000fe20000010000 */
[----:B------:R-:W-:Y:S01]  /*1ab0*/  FFMA.FTZ R13, R110, R113, R13 ;  /* 0x000000716e0d7223 */ /* 0x000fe2000001000d */
[----:B------:R-:W-:Y:S01]  /*1ac0*/  FADD.FTZ R104, -R50, R17 ;  /* 0x0000001132687221 */ /* 0x000fe20000010100 */
[----:B------:R-:W-:Y:S02]  /*1ad0*/  HADD2.F32 R31, -RZ, R47.H0_H0 ;  /* 0x2000002fff1f7230 */ /* 0x000fe40000004100 */
[----:B------:R-:W-:Y:S01]  /*1ae0*/  FFMA.FTZ R15, R114, R41, R15 ;  /* 0x00000029720f7223 */ /* 0x000fe2000001000f */
[----:B------:R-:W-:-:S02]  /*1af0*/  HADD2.F32 R27, -RZ, R49.H0_H0 ;  /* 0x20000031ff1b7230 */ /* 0x000fc40000004100 */
[C---:B------:R-:W-:Y:S01]  /*1b00*/  FMUL.FTZ R106, R33.reuse, R106 ;  /* 0x0000006a216a7220 */ /* 0x040fe20000410000 */
[----:B------:R-:W-:Y:S02]  /*1b10*/  HADD2.F32 R17, -RZ, R49.H1_H1 ;  /* 0x30000031ff117230 */ /* 0x000fe40000004100 */
[----:B------:R-:W-:Y:S01]  /*1b20*/  FMUL.FTZ R49, R62, R45 ;  /* 0x0000002d3e317220 */ /* 0x000fe20000410000 */
[----:B------:R-:W-:Y:S01]  /*1b30*/  FADD.FTZ R14, R14, R51 ;  /* 0x000000330e0e7221 */ /* 0x000fe20000010000 */
[----:B------:R-:W-:Y:S01]  /*1b40*/  FFMA.FTZ R13, R108, R51, R13 ;  /* 0x000000336c0d7223 */ /* 0x000fe2000001000d */
[----:B------:R-:W-:Y:S02]  /*1b50*/  HADD2.F32 R29, -RZ, R47.H1_H1 ;  /* 0x3000002fff1d7230 */ /* 0x000fe40000004100 */
[----:B------:R-:W-:Y:S01]  /*1b60*/  FADD.FTZ R22, R22, R43 ;  /* 0x0000002b16167221 */ /* 0x000fe20000010000 */
[----:B------:R-:W-:Y:S01]  /*1b70*/  FFMA.FTZ R15, R110, R43, R15 ;  /* 0x0000002b6e0f7223 */ /* 0x000fe2000001000f */
[C---:B------:R-:W-:Y:S01]  /*1b80*/  FMUL.FTZ R104, R33.reuse, R104 ;  /* 0x0000006821687220 */ /* 0x040fe20000410000 */
[----:B------:R-:W-:Y:S01]  /*1b90*/  FMUL.FTZ R47, R64, R31 ;  /* 0x0000001f402f7220 */ /* 0x000fe20000410000 */
[----:B------:R-:W-:Y:S01]  /*1ba0*/  FADD.FTZ R14, R14, R49 ;  /* 0x000000310e0e7221 */ /* 0x000fe20000010000 */
[----:B------:R-:W-:Y:S01]  /*1bb0*/  FFMA.FTZ R13, R106, R49, R13 ;  /* 0x000000316a0d7223 */ /* 0x000fe2000001000d */
[----:B------:R-:W-:Y:S01]  /*1bc0*/  FADD.FTZ R22, R22, R45 ;  /* 0x0000002d16167221 */ /* 0x000fe20000010000 */
[----:B------:R-:W-:Y:S01]  /*1bd0*/  FFMA.FTZ R15, R106, R45, R15 ;  /* 0x0000002d6a0f7223 */ /* 0x000fe2000001000f */
[----:B------:R-:W-:Y:S01]  /*1be0*/  FADD.FTZ R16, R16, R31 ;  /* 0x0000001f10107221 */ /* 0x000fe20000010000 */
[----:B------:R-:W-:Y:S01]  /*1bf0*/  FFMA.FTZ R35, R104, R31, R35 ;  /* 0x0000001f68237223 */ /* 0x000fe20000010023 */
[----:B------:R-:W-:Y:S01]  /*1c00*/  FMUL.FTZ R45, R62, R29 ;  /* 0x0000001d3e2d7220 */ /* 0x000fe20000410000 */
[C---:B------:R-:W-:Y:S01]  /*1c10*/  FMUL.FTZ R102, R33.reuse, R102 ;  /* 0x0000006621667220 */ /* 0x040fe20000410000 */
[----:B------:R-:W-:Y:S01]  /*1c20*/  FADD.FTZ R14, R14, R47 ;  /* 0x0000002f0e0e7221 */ /* 0x000fe20000010000 */
[----:B------:R-:W-:Y:S01]  /*1c30*/  FFMA.FTZ R13, R104, R47, R13 ;  /* 0x0000002f680d7223 */ /* 0x000fe2000001000d */
[----:B------:R-:W-:Y:S01]  /*1c40*/  FMUL.FTZ R100, R33, R100 ;  /* 0x0000006421647220 */ /* 0x000fe20000410000 */
[----:B------:R-:W-:Y:S01]  /*1c50*/  FMUL.FTZ R43, R64, R27 ;  /* 0x0000001b402b7220 */ /* 0x000fe20000410000 */
[----:B------:R-:W-:Y:S01]  /*1c60*/  FADD.FTZ R12, R16, R27 ;  /* 0x0000001b100c7221 */ /* 0x000fe20000010000 */
[----:B------:R-:W-:Y:S01]  /*1c70*/  FADD.FTZ R14, R14, R45 ;  /* 0x0000002d0e0e7221 */ /* 0x000fe20000010000 */
[----:B------:R-:W-:Y:S01]  /*1c80*/  FFMA.FTZ R13, R102, R45, R13 ;  /* 0x0000002d660d7223 */ /* 0x000fe2000001000d */
[----:B------:R-:W-:Y:S01]  /*1c90*/  FFMA.FTZ R27, R100, R27, R35 ;  /* 0x0000001b641b7223 */ /* 0x000fe20000010023 */
[----:B------:R-:W-:Y:S01]  /*1ca0*/  IADD3 R35, P0, PT, R126, 0x4, RZ ;  /* 0x000000047e237810 */ /* 0x000fe20007f1e0ff */
[----:B------:R-:W-:-:S02]  /*1cb0*/  HADD2.F32 R37, -RZ, R37.H1_H1 ;  /* 0x30000025ff257230 */ /* 0x000fc40000004100 */
[----:B------:R-:W-:Y:S01]  /*1cc0*/  FMUL.FTZ R41, R62, R17 ;  /* 0x000000113e297220 */ /* 0x000fe20000410000 */
[----:B------:R-:W-:Y:S01]  /*1cd0*/  FMUL.FTZ R98, R33, R98 ;  /* 0x0000006221627220 */ /* 0x000fe20000410000 */
[----:B------:R-:W-:Y:S01]  /*1ce0*/  FADD.FTZ R14, R14, R43 ;  /* 0x0000002b0e0e7221 */ /* 0x000fe20000010000 */
[----:B------:R-:W-:Y:S01]  /*1cf0*/  FFMA.FTZ R13, R100, R43, R13 ;  /* 0x0000002b640d7223 */ /* 0x000fe2000001000d */
[----:B------:R-:W-:Y:S02]  /*1d00*/  IADD3.X R124, PT, PT, RZ, R124, RZ, P0, !PT ;  /* 0x0000007cff7c7210 */ /* 0x000fe400007fe4ff */
[----:B0-----:R-:W-:Y:S01]  /*1d10*/  ISETP.GE.U32.AND P0, PT, R35, R20, PT ;  /* 0x000000142300720c */ /* 0x001fe20003f06070 */
        /* <DEDUP_REMOVED lines=16> */
[----:B------:R-:W-:-:S02]  /*1e20*/  FADD.FTZ R17, R24, R19 ;  /* 0x0000001318117221 */ /* 0x000fc40000010000 */
[----:B------:R0:W-:Y:S01]  /*1e30*/  STS.64 [R67+0xc80], R14 ;  /* 0x000c800e43007388 */ /* 0x0001e20000000a00 */
[----:B------:R-:W-:Y:S01]  /*1e40*/  FFMA.FTZ R16, R32, R19, R129 ;  /* 0x0000001320107223 */ /* 0x000fe20000010081 */
[----:B------:R-:W-:Y:S01]  /*1e50*/  FADD.FTZ R19, R131, R18 ;  /* 0x0000001283137221 */ /* 0x000fe20000010000 */
[----:B------:R-:W-:Y:S01]  /*1e60*/  FADD.FTZ R13, R12, R23 ;  /* 0x000000170c0d7221 */ /* 0x000fe20000010000 */
[----:B------:R-:W-:Y:S01]  /*1e70*/  FFMA.FTZ R18, R4, R18, R133 ;  /* 0x0000001204127223 */ /* 0x000fe20000010085 */
[----:B------:R-:W-:Y:S01]  /*1e80*/  FFMA.FTZ R12, R96, R23, R27 ;  /* 0x00000017600c7223 */ /* 0x000fe2000001001b */
[----:B------:R-:W-:Y:S02]  /*1e90*/  MOV R30, RZ ;  /* 0x000000ff001e7202 */ /* 0x000fe40000000f00 */
        /* <DEDUP_REMOVED lines=23> */
.L_x_1022:
        /* <DEDUP_REMOVED lines=17> */
.L_x_1024:
[----:B------:R-:W-:Y:S05]  /*2120*/  BSYNC.RECONVERGENT B0 ;  /* 0x0000000000007941 */ /* 0x000fea0003800200 */
.L_x_1023:
        /* <DEDUP_REMOVED lines=22> */
.L_x_1027:
[----:B------:R-:W2:Y:S04]  /*2290*/  LD.E.STRONG.GPU R23, desc[UR8][R6.64] ;  /* 0x0000000806177980 */ /* 0x000ea8000c10f900 */
[----:B--2---:R-:W-:Y:S01]  /*22a0*/  CCTL.IVALL ;  /* 0x00000000ff00798f */ /* 0x004fe20002000000 */
[----:B------:R-:W-:Y:S05]  /*22b0*/  YIELD ;  /* 0x0000000000007946 */ /* 0x000fea0003800000 */
[----:B-----5:R-:W-:-:S04]  /*22c0*/  LOP3.LUT R23, R23, R22, RZ, 0x3c, !PT ;  /* 0x0000001617177212 */ /* 0x020fc800078e3cff */
[----:B------:R-:W-:-:S13]  /*22d0*/  ISETP.GT.AND P1, PT, R23, -0x1, PT ;  /* 0xffffffff1700780c */ /* 0x000fda0003f24270 */
[----:B------:R-:W-:Y:S05]  /*22e0*/  @P1 BRA `(.L_x_1027) ;  /* 0xfffffffc00e81947 */ /* 0x000fea000383ffff */
.L_x_1026:
[----:B------:R-:W-:Y:S05]  /*22f0*/  WARPSYNC.ALL ;  /* 0x0000000000007948 */ /* 0x000fea0003800000 */
[----:B------:R-:W-:Y:S06]  /*2300*/  BAR.SYNC.DEFER_BLOCKING 0x0 ;  /* 0x0000000000007b1d */ /* 0x000fec0000010000 */
[----:B------:R-:W-:Y:S05]  /*2310*/  BRA `(.L_x_1028) ;  /* 0x00000000003c7947 */ /* 0x000fea0003800000 */
.L_x_1025:
[----:B------:R-:W-:Y:S01]  /*2320*/  BAR.SYNC.DEFER_BLOCKING 0x0 ;  /* 0x0000000000007b1d */ /* 0x000fe20000010000 */
[----:B------:R-:W-:-:S13]  /*2330*/  ISETP.NE.AND P1, PT, R79, RZ, PT ;  /* 0x000000ff4f00720c */ /* 0x000fda0003f25270 */
[----:B------:R-:W-:Y:S05]  /*2340*/  @P1 BRA `(.L_x_1029) ;  /* 0x0000000000281947 */ /* 0x000fea0003800000 */
[----:B------:R-:W-:Y:S06]  /*2350*/  MEMBAR.ALL.GPU ;  /* 0x0000000000007992 */ /* 0x000fec000000a000 */
[----:B------:R-:W-:-:S00]  /*2360*/  ERRBAR ;  /* 0x00000000000079ab */ /* 0x000fc00000000000 */
[----:B------:R-:W-:Y:S06]  /*2370*/  CGAERRBAR ;  /* 0x00000000000075ab */ /* 0x000fec0000000000 */
[----:B0-----:R0:W5:Y:S02]  /*2380*/  ATOM.E.ADD.STRONG.GPU PT, R22, desc[UR8][R8.64], R61 ;  /* 0x8000003d0816798a */ /* 0x00116400081ef108 */
.L_x_1030:
[----:B------:R-:W2:Y:S04]  /*2390*/  LD.E.STRONG.GPU R23, desc[UR8][R8.64] ;  /* 0x0000000808177980 */ /* 0x000ea8000c10f900 */
[----:B--2---:R-:W-:Y:S01]  /*23a0*/  CCTL.IVALL ;  /* 0x00000000ff00798f */ /* 0x004fe20002000000 */
[----:B------:R-:W-:Y:S05]  /*23b0*/  YIELD ;  /* 0x0000000000007946 */ /* 0x000fea0003800000 */
[----:B-----5:R-:W-:-:S04]  /*23c0*/  LOP3.LUT R23, R23, R22, RZ, 0x3c, !PT ;  /* 0x0000001617177212 */ /* 0x020fc800078e3cff */
[----:B------:R-:W-:-:S13]  /*23d0*/  ISETP.GT.AND P1, PT, R23, -0x1, PT ;  /* 0xffffffff1700780c */ /* 0x000fda0003f24270 */
[----:B------:R-:W-:Y:S05]  /*23e0*/  @P1 BRA `(.L_x_1030) ;  /* 0xfffffffc00e81947 */ /* 0x000fea000383ffff */
.L_x_1029:
[----:B------:R-:W-:Y:S05]  /*23f0*/  WARPSYNC.ALL ;  /* 0x0000000000007948 */ /* 0x000fea0003800000 */
[----:B------:R-:W-:Y:S06]  /*2400*/  BAR.SYNC.DEFER_BLOCKING 0x0 ;  /* 0x0000000000007b1d */ /* 0x000fec0000010000 */
.L_x_1028:
        /* <DEDUP_REMOVED lines=28> */
.L_x_1032:
[----:B------:R-:W-:Y:S05]  /*25d0*/  BSYNC.RECONVERGENT B0 ;  /* 0x0000000000007941 */ /* 0x000fea0003800200 */
.L_x_1031:
        /* <DEDUP_REMOVED lines=107> */
[----:B------:R-:W-:Y:S01]  /*2c90*/  F2FP.F16.F32.PACK_AB R2, R28, R3 ;  /* 0x000000031c02723e */ /* 0x000fe200000000ff */
[----:B------:R-:W-:Y:S01]  /*2ca0*/  FMUL.FTZ R3, R33, R122 ;  /* 0x0000007a21037220 */ /* 0x000fe20000410000 */
[----:B------:R-:W-:Y:S01]  /*2cb0*/  F2FP.F16.F32.PACK_AB R41, R27, R116 ;  /* 0x000000741b29723e */ /* 0x000fe200000000ff */
        /* <DEDUP_REMOVED lines=14> */
[----:B------:R-:W-:Y:S02]  /*2da0*/  F2FP.F16.F32.PACK_AB R40, R32, R107 ;  /* 0x0000006b2028723e */ /* 0x000fe400000000ff */
[----:B------:R-:W-:Y:S02]  /*2db0*/  F2FP.F16.F32.PACK_AB R23, R27, R112 ;  /* 0x000000701b17723e */ /* 0x000fe400000000ff */
[----:B------:R-:W-:Y:S01]  /*2dc0*/  F2FP.F16.F32.PACK_AB R3, R0, R3 ;  /* 0x000000030003723e */ /* 0x000fe200000000ff */
[----:B------:R1:W-:Y:S01]  /*2dd0*/  STG.E.64 desc[UR8][R4.64+0x1400], R40 ;  /* 0x0014002804007986 */ /* 0x0003e2000c101b08 */
[----:B------:R-:W-:Y:S02]  /*2de0*/  F2FP.F16.F32.PACK_AB R25, R118, R25 ;  /* 0x000000197619723e */ /* 0x000fe400000000ff */
[----:B------:R-:W-:Y:S01]  /*2df0*/  F2FP.F16.F32.PACK_AB R26, R97, R26 ;  /* 0x0000001a611a723e */ /* 0x000fe200000000ff */
[----:B------:R1:W-:Y:S01]  /*2e00*/  STG.E.64 desc[UR8][R4.64], R2 ;  /* 0x0000000204007986 */ /* 0x0003e2000c101b08 */
[----:B------:R-:W-:-:S02]  /*2e10*/  F2FP.F16.F32.PACK_AB R30, R34, R95 ;  /* 0x0000005f221e723e */ /* 0x000fc400000000ff */
[----:B------:R-:W-:Y:S01]  /*2e20*/  F2FP.F16.F32.PACK_AB R36, R36, R91 ;  /* 0x0000005b2424723e */ /* 0x000fe200000000ff */
[----:B------:R1:W-:Y:S01]  /*2e30*/  STG.E.64 desc[UR8][R4.64+0xa00], R24 ;  /* 0x000a001804007986 */ /* 0x0003e2000c101b08 */
[----:B------:R-:W-:Y:S02]  /*2e40*/  F2FP.F16.F32.PACK_AB R32, R38, R87 ;  /* 0x000000572620723e */ /* 0x000fe400000000ff */
[----:B------:R-:W-:Y:S01]  /*2e50*/  F2FP.F16.F32.PACK_AB R27, R29, R108 ;  /* 0x0000006c1d1b723e */ /* 0x000fe200000000ff */
[----:B------:R1:W-:Y:S01]  /*2e60*/  STG.E.64 desc[UR8][R4.64+0x1e00], R22 ;  /* 0x001e001604007986 */ /* 0x0003e2000c101b08 */
[----:B------:R-:W-:Y:S02]  /*2e70*/  F2FP.F16.F32.PACK_AB R31, R31, R104 ;  /* 0x000000681f1f723e */ /* 0x000fe400000000ff */
[----:B------:R-:W-:Y:S01]  /*2e80*/  F2FP.F16.F32.PACK_AB R37, R37, R100 ;  /* 0x000000642525723e */ /* 0x000fe200000000ff */
[----:B------:R1:W-:Y:S01]  /*2e90*/  STG.E.64 desc[UR8][R4.64+0x2800], R26 ;  /* 0x0028001a04007986 */ /* 0x0003e2000c101b08 */
[----:B------:R-:W-:-:S03]  /*2ea0*/  F2FP.F16.F32.PACK_AB R33, R33, R96 ;  /* 0x000000602121723e */ /* 0x000fc600000000ff */
[----:B------:R1:W-:Y:S04]  /*2eb0*/  STG.E.64 desc[UR8][R4.64+0x3200], R30 ;  /* 0x0032001e04007986 */ /* 0x0003e8000c101b08 */
[----:B------:R1:W-:Y:S04]  /*2ec0*/  STG.E.64 desc[UR8][R4.64+0x3c00], R36 ;  /* 0x003c002404007986 */ /* 0x0003e8000c101b08 */
[----:B------:R1:W-:Y:S01]  /*2ed0*/  STG.E.64 desc[UR8][R4.64+0x4600], R32 ;  /* 0x0046002004007986 */ /* 0x0003e2000c101b08 */
[----:B------:R-:W-:Y:S05]  /*2ee0*/  @!P0 BRA `(.L_x_1033) ;  /* 0xffffffd800948947 */ /* 0x000fea000383ffff */
.L_x_1021:
        /* <DEDUP_REMOVED lines=52> */
.L_x_1045:
        /* <DEDUP_REMOVED lines=27> */
.L_x_1038:
        /* <DEDUP_REMOVED lines=33> */
.L_x_1037:
[----:B------:R-:W-:Y:S05]  /*35f0*/  BSYNC.RECONVERGENT B1 ;  /* 0x0000000000017941 */ /* 0x000fea0003800200 */
.L_x_1036:
        /* <DEDUP_REMOVED lines=25> */
.L_x_1040:
[----:B------:R-:W-:Y:S05]  /*3790*/  BSYNC.RECONVERGENT B1 ;  /* 0x0000000000017941 */ /* 0x000fea0003800200 */
.L_x_1039:
        /* <DEDUP_REMOVED lines=30> */
.L_x_1035:
[----:B------:R-:W-:Y:S05]  /*3980*/  BSYNC.RECONVERGENT B0 ;  /* 0x0000000000007941 */ /* 0x000fea0003800200 */
.L_x_1034:
[----:B------:R0:W-:Y:S01]  /*3990*/  STS [R9], R21 ;  /* 0x0000001509007388 */ /* 0x0001e20000000800 */
[----:B------:R-:W1:Y:S01]  /*39a0*/  LDC.64 R14, c[0x0][0x388] ;  /* 0x0000e200ff0e7b82 */ /* 0x000e620000000a00 */
[----:B------:R-:W-:Y:S02]  /*39b0*/  ISETP.GT.U32.AND P1, PT, R47, 0x9, PT ;  /* 0x000000092f00780c */ /* 0x000fe40003f24070 */
[----:B------:R0:W-:Y:S01]  /*39c0*/  STS [R9+0x500], R22 ;  /* 0x0005001609007388 */ /* 0x0001e20000000800 */
[----:B------:R-:W-:-:S04]  /*39d0*/  MOV R23, R8 ;  /* 0x0000000800177202 */ /* 0x000fc80000000f00 */
[----:B------:R-:W2:Y:S08]  /*39e0*/  LDC.64 R16, c[0x0][0x390] ;  /* 0x0000e400ff107b82 */ /* 0x000eb00000000a00 */
[----:B0-----:R-:W-:Y:S06]  /*39f0*/  BAR.SYNC.DEFER_BLOCKING 0x0 ;  /* 0x0000000000007b1d */ /* 0x001fec0000010000 */
.L_x_1044:
        /* <DEDUP_REMOVED lines=31> */
.L_x_1055:
        /* <DEDUP_REMOVED lines=11> */
.L_x_1043:
[----:B------:R-:W-:Y:S05]  /*3ca0*/  BSYNC.RECONVERGENT B0 ;  /* 0x0000000000007941 */ /* 0x000fea0003800200 */
.L_x_1042:
        /* <DEDUP_REMOVED lines=9> */
.L_x_1041:
        /* <DEDUP_REMOVED lines=8> */
.L_x_1047:
[----:B------:R-:W-:Y:S05]  /*3dc0*/  BSYNC B0 ;  /* 0x0000000000007941 */ /* 0x000fea0003800000 */
.L_x_1046:
        /* <DEDUP_REMOVED lines=8> */
.L_x_1048:
[----:B------:R-:W-:Y:S01]  /*3e50*/  FADD.FTZ R13, R13, R10 ;  /* 0x0000000a0d0d7221 */ /* 0x000fe20000010000 */
[----:B------:R-:W-:-:S04]  /*3e60*/  HFMA2 R28, -RZ, RZ, 0, 2.384185791015625e-07 ;  /* 0x00000004ff1c7431 */ /* 0x000fc800000001ff */
[----:B------:R-:W-:Y:S02]  /*3e70*/  MOV R29, R13 ;  /* 0x0000000d001d7202 */ /* 0x000fe40000000f00 */
[----:B------:R-:W-:-:S07]  /*3e80*/  MOV R12, R27 ;  /* 0x0000001b000c7202 */ /* 0x000fce0000000f00 */
[----:B------:R-:W-:Y:S05]  /*3e90*/  WARPSYNC.COLLECTIVE R26, `(.L_x_1049) ;  /* 0x000000001a087348 */ /* 0x000fea0003c00000 */
[----:B------:R0:W1:Y:S02]  /*3ea0*/  SHFL.BFLY P3, R27, R29, R28, R31 ;  /* 0x0c00001c1d1b7389 */ /* 0x000064000006001f */
[----:B01----:R-:W-:Y:S05]  /*3eb0*/  ENDCOLLECTIVE ;  /* 0x000000000000791b */ /* 0x003fea0003800000 */
.L_x_1049:
[----:B------:R-:W-:-:S05]  /*3ec0*/  FADD.FTZ R12, R12, R11 ;  /* 0x0000000b0c0c7221 */ /* 0x000fca0000010000 */
[----:B------:R-:W-:Y:S02]  /*3ed0*/  MOV R29, R12 ;  /* 0x0000000c001d7202 */ /* 0x000fe40000000f00 */
[----:B------:R-:W-:-:S07]  /*3ee0*/  MOV R22, R27 ;  /* 0x0000001b00167202 */ /* 0x000fce0000000f00 */
[----:B------:R-:W-:Y:S05]  /*3ef0*/  WARPSYNC.COLLECTIVE R26, `(.L_x_1050) ;  /* 0x000000001a087348 */ /* 0x000fea0003c00000 */
[----:B------:R0:W1:Y:S02]  /*3f00*/  SHFL.BFLY P3, R27, R29, R28, R31 ;  /* 0x0c00001c1d1b7389 */ /* 0x000064000006001f */
[----:B01----:R-:W-:Y:S05]  /*3f10*/  ENDCOLLECTIVE ;  /* 0x000000000000791b */ /* 0x003fea0003800000 */
.L_x_1050:
[----:B------:R-:W-:Y:S01]  /*3f20*/  FADD.FTZ R22, R13, R22 ;  /* 0x000000160d167221 */ /* 0x000fe20000010000 */
[----:B------:R-:W-:-:S04]  /*3f30*/  HFMA2 R28, -RZ, RZ, 0, 1.1920928955078125e-07 ;  /* 0x00000002ff1c7431 */ /* 0x000fc800000001ff */
[----:B------:R-:W-:Y:S02]  /*3f40*/  MOV R29, R22 ;  /* 0x00000016001d7202 */ /* 0x000fe40000000f00 */
[----:B------:R-:W-:-:S07]  /*3f50*/  MOV R21, R27 ;  /* 0x0000001b00157202 */ /* 0x000fce0000000f00 */
[----:B------:R-:W-:Y:S05]  /*3f60*/  WARPSYNC.COLLECTIVE R26, `(.L_x_1051) ;  /* 0x000000001a087348 */ /* 0x000fea0003c00000 */
[----:B------:R0:W1:Y:S02]  /*3f70*/  SHFL.BFLY P3, R27, R29, R28, R31 ;  /* 0x0c00001c1d1b7389 */ /* 0x000064000006001f */
[----:B01----:R-:W-:Y:S05]  /*3f80*/  ENDCOLLECTIVE ;  /* 0x000000000000791b */ /* 0x003fea0003800000 */
.L_x_1051:
[----:B------:R-:W-:-:S05]  /*3f90*/  FADD.FTZ R21, R12, R21 ;  /* 0x000000150c157221 */ /* 0x000fca0000010000 */
[----:B------:R-:W-:Y:S02]  /*3fa0*/  MOV R29, R21 ;  /* 0x00000015001d7202 */ /* 0x000fe40000000f00 */
[----:B------:R-:W-:-:S07]  /*3fb0*/  MOV R25, R27 ;  /* 0x0000001b00197202 */ /* 0x000fce0000000f00 */
[----:B------:R-:W-:Y:S05]  /*3fc0*/  WARPSYNC.COLLECTIVE R26, `(.L_x_1052) ;  /* 0x000000001a087348 */ /* 0x000fea0003c00000 */
[----:B------:R0:W1:Y:S02]  /*3fd0*/  SHFL.BFLY P3, R27, R29, R28, R31 ;  /* 0x0c00001c1d1b7389 */ /* 0x000064000006001f */
[----:B01----:R-:W-:Y:S05]  /*3fe0*/  ENDCOLLECTIVE ;  /* 0x000000000000791b */ /* 0x003fea0003800000 */
.L_x_1052:
[----:B------:R-:W-:Y:S01]  /*3ff0*/  FADD.FTZ R25, R22, R25 ;  /* 0x0000001916197221 */ /* 0x000fe20000010000 */
[----:B------:R-:W-:-:S04]  /*4000*/  HFMA2 R28, -RZ, RZ, 0, 5.9604644775390625e-08 ;  /* 0x00000001ff1c7431 */ /* 0x000fc800000001ff */
[----:B------:R-:W-:Y:S02]  /*4010*/  MOV R29, R25 ;  /* 0x00000019001d7202 */ /* 0x000fe40000000f00 */
[----:B------:R-:W-:-:S07]  /*4020*/  MOV R10, R27 ;  /* 0x0000001b000a7202 */ /* 0x000fce0000000f00 */
[----:B------:R-:W-:Y:S05]  /*4030*/  WARPSYNC.COLLECTIVE R26, `(.L_x_1053) ;  /* 0x000000001a087348 */ /* 0x000fea0003c00000 */
[----:B------:R0:W1:Y:S02]  /*4040*/  SHFL.BFLY P3, R27, R29, R28, R31 ;  /* 0x0c00001c1d1b7389 */ /* 0x000064000006001f */
[----:B01----:R-:W-:Y:S05]  /*4050*/  ENDCOLLECTIVE ;  /* 0x000000000000791b */ /* 0x003fea0003800000 */
.L_x_1053:
[----:B------:R-:W-:-:S05]  /*4060*/  FADD.FTZ R10, R21, R10 ;  /* 0x0000000a150a7221 */ /* 0x000fca0000010000 */
[----:B------:R-:W-:Y:S02]  /*4070*/  MOV R29, R10 ;  /* 0x0000000a001d7202 */ /* 0x000fe40000000f00 */
[----:B------:R-:W-:-:S07]  /*4080*/  MOV R24, R27 ;  /* 0x0000001b00187202 */ /* 0x000fce0000000f00 */
[----:B------:R-:W-:Y:S05]  /*4090*/  WARPSYNC.COLLECTIVE R26, `(.L_x_1054) ;  /* 0x000000001a087348 */ /* 0x000fea0003c00000 */
[----:B------:R0:W1:Y:S02]  /*40a0*/  SHFL.BFLY P3, R27, R29, R28, R31 ;  /* 0x0c00001c1d1b7389 */ /* 0x000064000006001f */
[----:B01----:R-:W-:Y:S05]  /*40b0*/  ENDCOLLECTIVE ;  /* 0x000000000000791b */ /* 0x003fea0003800000 */
.L_x_1054:
[----:B------:R-:W-:Y:S01]  /*40c0*/  FADD.FTZ R24, R25, R24 ;  /* 0x0000001819187221 */ /* 0x000fe20000010000 */
[----:B------:R-:W-:Y:S01]  /*40d0*/  MOV R11, R27 ;  /* 0x0000001b000b7202 */ /* 0x000fe20000000f00 */
[----:B------:R-:W-:Y:S06]  /*40e0*/  BRA `(.L_x_1055) ;  /* 0xfffffff800c07947 */ /* 0x000fec000383ffff */
.L_x_1056:
        /* <DEDUP_REMOVED lines=9> */
.L_x_1689:


//--------------------- .text._ZN13group_norm_v218gn_bwd_cuda_kernelI6__halfLi320ELi1ELi32ELi10ELi1024ELb0ELb1ELi64ELi320ELi320ELi4ELb1ELi9ELb0ELb0ELNS_15WgradSyncMethodE3ENS_16CompileConditionILi1000EEEEEvPT_S6_S6_PKS5_S8_S8_S8_PKfflPfPj --------------------------
	.section	.text._ZN13group_norm_v218gn_bwd_cuda_kernelI6__halfLi320ELi1ELi32ELi10ELi1024ELb0ELb1ELi64ELi320ELi320ELi4ELb1ELi9ELb0ELb0ELNS_15WgradSyncMethodE3ENS_16CompileConditionILi1000EEEEEvPT_S6_S6_PKS5_S8_S8_S8_PKfflPfPj,"ax",@progbits
	.align	128
        .global         _ZN13group_norm_v218gn_bwd_cuda_kernelI6__halfLi320ELi1ELi32ELi10ELi1024ELb0ELb1ELi64ELi320ELi320ELi4ELb1ELi9ELb0ELb0ELNS_15WgradSyncMethodE3ENS_16CompileConditionILi1000EEEEEvPT_S6_S6_PKS5_S8_S8_S8_PKfflPfPj
        .type           _ZN13group_norm_v218gn_bwd_cuda_kernelI6__halfLi320ELi1ELi32ELi10ELi1024ELb0ELb1ELi64ELi320ELi320ELi4ELb1ELi9ELb0ELb0ELNS_15WgradSyncMethodE3ENS_16CompileConditionILi1000EEEEEvPT_S6_S6_PKS5_S8_S8_S8_PKfflPfPj,@function
        .size           _ZN13group_norm_v218gn_bwd_cuda_kernelI6__halfLi320ELi1ELi32ELi10ELi1024ELb0ELb1ELi64ELi320ELi320ELi4ELb1ELi9ELb0ELb0ELNS_15WgradSyncMethodE3ENS_16CompileConditionILi1000EEEEEvPT_S6_S6_PKS5_S8_S8_S8_PKfflPfPj,(.L_x_1690 - _ZN13group_norm_v218gn_bwd_cuda_kernelI6__halfLi320ELi1ELi32ELi10ELi1024ELb0ELb1ELi64ELi320ELi320ELi4ELb1ELi9ELb0ELb0ELNS_15WgradSyncMethodE3ENS_16CompileConditionILi1000EEEEEvPT_S6_S6_PKS5_S8_S8_S8_PKfflPfPj)
        .other          _ZN13group_norm_v218gn_bwd_cuda_kernelI6__halfLi320ELi1ELi32ELi10ELi1024ELb0ELb1ELi64ELi320ELi320ELi4ELb1ELi9ELb0ELb0ELNS_15WgradSyncMethodE3ENS_16CompileConditionILi1000EEEEEvPT_S6_S6_PKS5_S8_S8_S8_PKfflPfPj,@"STO_CUDA_ENTRY STV_DEFAULT"
_ZN13group_norm_v218gn_bwd_cuda_kernelI6__halfLi320ELi1ELi32ELi10ELi1024ELb0ELb1ELi64ELi320ELi320ELi4ELb1ELi9ELb0ELb0ELNS_15WgradSyncMethodE3ENS_16CompileConditionILi1000EEEEEvPT_S6_S6_PKS5_S8_S8_S8_PKfflPfPj:
.text._ZN13group_norm_v218gn_bwd_cuda_kernelI6__halfLi320ELi1ELi32ELi10ELi1024ELb0ELb1ELi64ELi320ELi320ELi4ELb1ELi9ELb0ELb0ELNS_15WgradSyncMethodE3ENS_16CompileConditionILi1000EEEEEvPT_S6_S6_PKS5_S8_S8_S8_PKfflPfPj:
        /* <DEDUP_REMOVED lines=25> */
.L_x_1059:
        /* <DEDUP_REMOVED lines=8> */
.L_x_1058:
[----:B------:R-:W-:Y:S05]  /*0210*/  WARPSYNC.ALL ;  /* 0x0000000000007948 */ /* 0x000fea0003800000 */
[----:B------:R-:W-:Y:S06]  /*0220*/  BAR.SYNC.DEFER_BLOCKING 0x0 ;  /* 0x0000000000007b1d */ /* 0x000fec0000010000 */
[----:B------:R-:W-:Y:S05]  /*0230*/  BRA `(.L_x_1060) ;  /* 0x0000004800447947 */ /* 0x000fea0003800000 */
.L_x_1057:
        /* <DEDUP_REMOVED lines=18> */
[----:B--2---:R-:W-:Y:S01]  /*0360*/  ULEA UR7, UR8, UR5, 0x18 ;  /* 0x0000000508077291 */ /* 0x004fe2000f8ec0ff */
[----:B------:R-:W-:Y:S01]  /*0370*/  SHF.R.U32.HI R8, RZ, 0x2, R3 ;  /* 0x00000002ff087819 */ /* 0x000fe20000011603 */
[----:B------:R-:W-:Y:S01]  /*0380*/  UIADD3 UR6, UPT, UPT, UR5, 0x2800, URZ ;  /* 0x0000280005067890 */ /* 0x000fe2000fffe0ff */
[C---:B------:R-:W-:Y:S01]  /*0390*/  SHF.L.U32 R0, R3.reuse, 0x1, RZ ;  /* 0x0000000103007819 */ /* 0x040fe200000006ff */
[----:B------:R-:W-:Y:S01]  /*03a0*/  ULEA UR4, UR10, UR4, 0x4 ;  /* 0x000000040a047291 */ /* 0x000fe2000f8e20ff */
[----:B------:R-:W-:Y:S01]  /*03b0*/  CS2R R48, SRZ ;  /* 0x0000000000307805 */ /* 0x000fe2000001ff00 */
[----:B------:R-:W-:Y:S01]  /*03c0*/  IMAD R2, R8, 0xa, RZ ;  /* 0x0000000a08027824 */ /* 0x000fe200078e02ff */
[----:B------:R-:W-:Y:S01]  /*03d0*/  LOP3.LUT R0, R0, 0x18, RZ, 0xc0, !PT ;  /* 0x0000001800007812 */ /* 0x000fe200078ec0ff */
[----:B------:R-:W-:Y:S01]  /*03e0*/  ULEA UR6, UR8, UR6, 0x18 ;  /* 0x0000000608067291 */ /* 0x000fe2000f8ec0ff */
[----:B------:R-:W-:Y:S01]  /*03f0*/  LEA R7, R3, UR7, 0x5 ;  /* 0x0000000703077c11 */ /* 0x000fe2000f8e28ff */
[----:B------:R-:W-:Y:S01]  /*0400*/  UIADD3 UR5, UPT, UPT, UR5, 0x4100, URZ ;  /* 0x0000410005057890 */ /* 0x000fe2000fffe0ff */
[----:B------:R-:W-:-:S02]  /*0410*/  LOP3.LUT R6, R0, 0x8, RZ, 0x3c, !PT ;  /* 0x0000000800067812 */ /* 0x000fc400078e3cff */
[----:B------:R-:W-:Y:S02]  /*0420*/  CS2R R50, SRZ ;  /* 0x0000000000327805 */ /* 0x000fe4000001ff00 */
[----:B------:R-:W-:Y:S01]  /*0430*/  LOP3.LUT R10, R0, 0x10, RZ, 0x3c, !PT ;  /* 0x00000010000a7812 */ /* 0x000fe200078e3cff */
[----:B------:R-:W-:Y:S01]  /*0440*/  ULEA UR8, UR8, UR5, 0x18 ;  /* 0x0000000508087291 */ /* 0x000fe2000f8ec0ff */
[----:B0-----:R-:W-:Y:S02]  /*0450*/  IADD3 R4, PT, PT, R7, R0, RZ ;  /* 0x0000000007047210 */ /* 0x001fe40007ffe0ff */
[----:B------:R-:W-:Y:S02]  /*0460*/  CS2R R54, SRZ ;  /* 0x0000000000367805 */ /* 0x000fe4000001ff00 */
[----:B------:R-:W-:Y:S02]  /*0470*/  LOP3.LUT P0, RZ, R2, 0x2, RZ, 0xc0, !PT ;  /* 0x0000000202ff7812 */ /* 0x000fe4000780c0ff */
[----:B------:R-:W-:-:S02]  /*0480*/  CS2R R56, SRZ ;  /* 0x0000000000387805 */ /* 0x000fc4000001ff00 */
[----:B------:R-:W-:Y:S01]  /*0490*/  LOP3.LUT R0, R0, 0x18, RZ, 0x3c, !PT ;  /* 0x0000001800007812 */ /* 0x000fe200078e3cff */
[----:B------:R-:W-:Y:S01]  /*04a0*/  UMOV UR11, UR10 ;  /* 0x0000000a000b7c82 */ /* 0x000fe20008000000 */
[----:B------:R-:W-:Y:S01]  /*04b0*/  IADD3 R9, PT, PT, R2, 0x2, RZ ;  /* 0x0000000202097810 */ /* 0x000fe20007ffe0ff */
[----:B------:R-:W-:Y:S01]  /*04c0*/  UMOV UR5, URZ ;  /* 0x000000ff00057c82 */ /* 0x000fe20008000000 */
[C---:B------:R-:W-:Y:S02]  /*04d0*/  IADD3 R5, PT, PT, R7.reuse, R6, RZ ;  /* 0x0000000607057210 */ /* 0x040fe40007ffe0ff */
[C---:B------:R-:W-:Y:S02]  /*04e0*/  IADD3 R6, PT, PT, R7.reuse, R10, RZ ;  /* 0x0000000a07067210 */ /* 0x040fe40007ffe0ff */
[----:B------:R-:W-:Y:S02]  /*04f0*/  IADD3 R7, PT, PT, R7, R0, RZ ;  /* 0x0000000007077210 */ /* 0x000fe40007ffe0ff */
[----:B------:R-:W-:-:S02]  /*0500*/  SHF.R.U32.HI R0, RZ, 0x4, R3 ;  /* 0x00000004ff007819 */ /* 0x000fc40000011603 */
[----:B------:R-:W-:Y:S02]  /*0510*/  SHF.R.U32.HI R12, RZ, 0x2, R9 ;  /* 0x00000002ff0c7819 */ /* 0x000fe40000011609 */
[----:B------:R-:W-:Y:S01]  /*0520*/  LEA.HI R11, R9, 0x50, RZ, 0x1e ;  /* 0x00000050090b7811 */ /* 0x000fe200078ff0ff */
[----:B------:R-:W-:Y:S01]  /*0530*/  IMAD R9, R8, -0x80000000, RZ ;  /* 0x8000000008097824 */ /* 0x000fe200078e02ff */
[----:B------:R-:W-:Y:S02]  /*0540*/  LOP3.LUT R0, R0, R3, RZ, 0x3c, !PT ;  /* 0x0000000300007212 */ /* 0x000fe400078e3cff */
[----:B------:R-:W-:Y:S02]  /*0550*/  IADD3 R13, PT, PT, R2, 0x6, RZ ;  /* 0x00000006020d7810 */ /* 0x000fe40007ffe0ff */
[----:B------:R-:W-:Y:S02]  /*0560*/  SHF.R.S32.HI R9, RZ, 0x1f, R9 ;  /* 0x0000001fff097819 */ /* 0x000fe40000011409 */
[----:B------:R-:W-:-:S02]  /*0570*/  @P0 IADD3 R11, PT, PT, R12, RZ, RZ ;  /* 0x000000ff0c0b0210 */ /* 0x000fc40007ffe0ff */
[----:B------:R-:W-:Y:S02]  /*0580*/  SHF.L.U32 R0, R0, 0x3, RZ ;  /* 0x0000000300007819 */ /* 0x000fe400000006ff */
[----:B------:R-:W-:Y:S02]  /*0590*/  SHF.L.U32 R12, R13, 0x1e, RZ ;  /* 0x0000001e0d0c7819 */ /* 0x000fe400000006ff */
[C---:B------:R-:W-:Y:S02]  /*05a0*/  IADD3 R10, PT, PT, R2.reuse, 0x4, RZ ;  /* 0x00000004020a7810 */ /* 0x040fe40007ffe0ff */
[----:B------:R-:W-:Y:S02]  /*05b0*/  LOP3.LUT R9, R9, 0x50, RZ, 0xc0, !PT ;  /* 0x0000005009097812 */ /* 0x000fe400078ec0ff */
[----:B------:R-:W-:Y:S02]  /*05c0*/  IADD3 R16, PT, PT, R2, 0x8, RZ ;  /* 0x0000000802107810 */ /* 0x000fe40007ffe0ff */
[----:B------:R-:W-:-:S02]  /*05d0*/  LOP3.LUT R0, R0, 0x18, RZ, 0xc0, !PT ;  /* 0x0000001800007812 */ /* 0x000fc400078ec0ff */
[----:B------:R-:W-:Y:S02]  /*05e0*/  SHF.R.S32.HI R14, RZ, 0x1f, R12 ;  /* 0x0000001fff0e7819 */ /* 0x000fe4000001140c */
[-C--:B------:R-:W-:Y:S02]  /*05f0*/  LEA.HI R2, R2, R9.reuse, RZ, 0x1e ;  /* 0x0000000902027211 */ /* 0x080fe400078ff0ff */
[-C--:B------:R-:W-:Y:S02]  /*0600*/  LEA.HI R12, R10, R9.reuse, RZ, 0x1e ;  /* 0x000000090a0c7211 */ /* 0x080fe400078ff0ff */
[----:B------:R-:W-:Y:S02]  /*0610*/  LEA.HI R16, R16, R9, RZ, 0x1e ;  /* 0x0000000910107211 */ /* 0x000fe400078ff0ff */
[----:B------:R-:W-:Y:S02]  /*0620*/  IADD3 R9, PT, PT, R0, UR7, RZ ;  /* 0x0000000700097c10 */ /* 0x000fe4000fffe0ff */
[----:B------:R-:W-:-:S02]  /*0630*/  LOP3.LUT R14, R14, 0x50, RZ, 0xc0, !PT ;  /* 0x000000500e0e7812 */ /* 0x000fc400078ec0ff */
[----:B------:R-:W-:Y:S01]  /*0640*/  MOV R0, UR4 ;  /* 0x0000000400007c02 */ /* 0x000fe20008000f00 */
[----:B------:R-:W-:Y:S01]  /*0650*/  UMOV UR4, URZ ;  /* 0x000000ff00047c82 */ /* 0x000fe20008000000 */
[----:B------:R-:W-:Y:S02]  /*0660*/  SHF.L.U32 R10, R3, 0x3, RZ ;  /* 0x00000003030a7819 */ /* 0x000fe400000006ff */
[----:B------:R-:W-:Y:S01]  /*0670*/  MOV R15, UR6 ;  /* 0x00000006000f7c02 */ /* 0x000fe20008000f00 */
[----:B------:R-:W-:Y:S01]  /*0680*/  IMAD R0, R0, 0x140, R3 ;  /* 0x0000014000007824 */ /* 0x000fe200078e0203 */
[----:B------:R-:W-:Y:S01]  /*0690*/  LEA.HI R14, R13, R14, RZ, 0x1e ;  /* 0x0000000e0d0e7211 */ /* 0x000fe200078ff0ff */
[----:B------:R-:W-:Y:S01]  /*06a0*/  ULEA UR6, UP0, UR10, UR12, 0x2 ;  /* 0x0000000c0a067291 */ /* 0x000fe2000f8010ff */
[----:B------:R-:W-:Y:S01]  /*06b0*/  LOP3.LUT R13, R10, 0x18, RZ, 0xc0, !PT ;  /* 0x000000180a0d7812 */ /* 0x000fe200078ec0ff */
[--C-:B------:R-:W-:Y:S01]  /*06c0*/  IMAD R10, R11, 0x28, R15.reuse ;  /* 0x000000280b0a7824 */ /* 0x100fe200078e020f */
[----:B------:R-:W-:Y:S01]  /*06d0*/  LEA R8, R8, R9, 0x5 ;  /* 0x0000000908087211 */ /* 0x000fe200078e28ff */
[--C-:B------:R-:W-:Y:S01]  /*06e0*/  IMAD R2, R2, 0x28, R15.reuse ;  /* 0x0000002802027824 */ /* 0x100fe200078e020f */
[----:B------:R-:W-:Y:S01]  /*06f0*/  ULEA.HI.X UR7, UR10, UR13, URZ, 0x2, UP0 ;  /* 0x0000000d0a077291 */ /* 0x000fe200080f14ff */
[--C-:B------:R-:W-:Y:S01]  /*0700*/  IMAD R12, R12, 0x28, R15.reuse ;  /* 0x000000280c0c7824 */ /* 0x100fe200078e020f */
[----:B------:R-:W-:Y:S01]  /*0710*/  IADD3 R10, PT, PT, R13, R10, RZ ;  /* 0x0000000a0d0a7210 */ /* 0x000fe20007ffe0ff */
[--C-:B------:R-:W-:Y:S01]  /*0720*/  IMAD R16, R16, 0x28, R15.reuse ;  /* 0x0000002810107824 */ /* 0x100fe200078e020f */
[----:B------:R-:W-:Y:S01]  /*0730*/  IADD3 R9, PT, PT, R2, R13, RZ ;  /* 0x0000000d02097210 */ /* 0x000fe20007ffe0ff */
[----:B------:R-:W-:Y:S01]  /*0740*/  IMAD R14, R14, 0x28, R15 ;  /* 0x000000280e0e7824 */ /* 0x000fe200078e020f */
[----:B------:R-:W-:Y:S01]  /*0750*/  SHF.L.U32 R15, R0, 0x1, RZ ;  /* 0x00000001000f7819 */ /* 0x000fe200000006ff */
[----:B------:R-:W0:Y:S01]  /*0760*/  LDCU UR13, c[0x0][0x374] ;  /* 0x00006e80ff0d77ac */ /* 0x000e220008000800 */
[----:B------:R-:W-:-:S02]  /*0770*/  IADD3 R0, PT, PT, R19, 0x2, RZ ;  /* 0x0000000213007810 */ /* 0x000fc40007ffe0ff */
[----:B------:R-:W-:Y:S01]  /*0780*/  LOP3.LUT R19, R19, 0xffff, RZ, 0xc0, !PT ;  /* 0x0000ffff13137812 */ /* 0x000fe200078ec0ff */
[----:B---3--:R-:W-:Y:S01]  /*0790*/  IMAD.WIDE.U32 R46, R15, 0x4, R46 ;  /* 0x000000040f2e7825 */ /* 0x008fe200078e002e */
[----:B------:R-:W-:Y:S02]  /*07a0*/  LOP3.LUT R0, R0, 0xffff, RZ, 0xc0, !PT ;  /* 0x0000ffff00007812 */ /* 0x000fe400078ec0ff */
[----:B------:R-:W-:Y:S01]  /*07b0*/  IADD3 R11, PT, PT, R13, R12, RZ ;  /* 0x0000000c0d0b7210 */ /* 0x000fe20007ffe0ff */
[----:B------:R-:W-:Y:S01]  /*07c0*/  IMAD R18, R19, 0x199a, RZ ;  /* 0x0000199a13127824 */ /* 0x000fe200078e02ff */
[C---:B------:R-:W-:Y:S01]  /*07d0*/  IADD3 R12, PT, PT, R13.reuse, R16, RZ ;  /* 0x000000100d0c7210 */ /* 0x040fe20007ffe0ff */
[----:B------:R-:W-:Y:S01]  /*07e0*/  IMAD R0, R0, 0x199a, RZ ;  /* 0x0000199a00007824 */ /* 0x000fe200078e02ff */
[----:B------:R-:W-:Y:S02]  /*07f0*/  IADD3 R13, PT, PT, R13, R14, RZ ;  /* 0x0000000e0d0d7210 */ /* 0x000fe40007ffe0ff */
[----:B------:R-:W-:-:S02]  /*0800*/  SHF.R.U32.HI R18, RZ, 0x10, R18 ;  /* 0x00000010ff127819 */ /* 0x000fc40000011612 */
[----:B------:R-:W-:Y:S02]  /*0810*/  SHF.R.U32.HI R19, RZ, 0x10, R0 ;  /* 0x00000010ff137819 */ /* 0x000fe40000011600 */
[----:B------:R-:W-:Y:S02]  /*0820*/  LEA R18, R18, UR8, 0x3 ;  /* 0x0000000812127c11 */ /* 0x000fe4000f8e18ff */
[----:B------:R-:W-:Y:S01]  /*0830*/  LEA R19, R19, UR8, 0x3 ;  /* 0x0000000813137c11 */ /* 0x000fe2000f8e18ff */
[--C-:B----4-:R-:W-:Y:S02]  /*0840*/  HADD2.F32 R14, -RZ, R20.reuse.H0_H0 ;  /* 0x20000014ff0e7230 */ /* 0x110fe40000004100 */
[----:B------:R-:W-:Y:S02]  /*0850*/  HADD2.F32 R15, -RZ, R20.H1_H1 ;  /* 0x30000014ff0f7230 */ /* 0x000fe40000004100 */
[--C-:B------:R-:W-:Y:S02]  /*0860*/  HADD2.F32 R16, -RZ, R21.reuse.H0_H0 ;  /* 0x20000015ff107230 */ /* 0x100fe40000004100 */
[----:B0-----:R-:W-:-:S07]  /*0870*/  HADD2.F32 R17, -RZ, R21.H1_H1 ;  /* 0x30000015ff117230 */ /* 0x001fce0000004100 */
.L_x_1070:
[----:B------:R-:W-:Y:S01]  /*0880*/  LOP3.LUT R0, R3, 0xffff, RZ, 0xc0, !PT ;  /* 0x0000ffff03007812 */ /* 0x000fe200078ec0ff */
[----:B------:R-:W-:Y:S01]  /*0890*/  USHF.L.U32 UR19, UR18, 0x6, URZ ;  /* 0x0000000612137899 */ /* 0x000fe200080006ff */
[----:B-1----:R-:W-:Y:S01]  /*08a0*/  HFMA2 R31, -RZ, RZ, 0, 0 ;  /* 0x00000000ff1f7431 */ /* 0x002fe200000001ff */
[----:B------:R-:W0:Y:S01]  /*08b0*/  LDCU.64 UR20, c[0x0][0x3b8] ;  /* 0x00007700ff1477ac */ /* 0x000e220008000a00 */
[----:B------:R-:W-:Y:S01]  /*08c0*/  MOV R21, UR11 ;  /* 0x0000000b00157c02 */ /* 0x000fe20008000f00 */
[----:B------:R-:W-:Y:S02]  /*08d0*/  IMAD R0, R0, 0x334, RZ ;  /* 0x0000033400007824 */ /* 0x000fe400078e02ff */
[----:B------:R-:W-:Y:S01]  /*08e0*/  MOV R23, UR19 ;  /* 0x0000001300177c02 */ /* 0x000fe20008000f00 */
[----:B------:R-:W-:Y:S02]  /*08f0*/  USHF.L.U64.HI UR9, UR11, 0x6, UR5 ;  /* 0x000000060b097899 */ /* 0x000fe40008010205 */
[----:B------:R-:W-:Y:S01]  /*0900*/  SHF.R.U32.HI R0, RZ, 0x10, R0 ;  /* 0x00000010ff007819 */ /* 0x000fe20000011600 */
[----:B------:R-:W-:Y:S01]  /*0910*/  USHF.L.U32 UR12, UR11, 0x6, URZ ;  /* 0x000000060b0c7899 */ /* 0x000fe200080006ff */
[----:B------:R-:W1:Y:S02]  /*0920*/  LDCU.64 UR22, c[0x0][0x3a0] ;  /* 0x00007400ff1677ac */ /* 0x000e640008000a00 */
[----:B------:R-:W-:-:S02]  /*0930*/  PRMT R2, R0, 0x9910, RZ ;  /* 0x0000991000027816 */ /* 0x000fc400000000ff */
[----:B------:R-:W-:Y:S01]  /*0940*/  LOP3.LUT R23, R0, 0x3c0, R23, 0xf8, !PT ;  /* 0x000003c000177812 */ /* 0x000fe200078ef817 */
[----:B------:R-:W2:Y:S02]  /*0950*/  LDCU.64 UR24, c[0x0][0x398] ;  /* 0x00007300ff1877ac */ /* 0x000ea40008000a00 */
[----:B------:R-:W-:Y:S02]  /*0960*/  IMAD R2, R2, 0x50, RZ ;  /* 0x0000005002027824 */ /* 0x000fe400078e02ff */
[----:B------:R-:W-:Y:S01]  /*0970*/  IMAD R27, R23, 0x140, RZ ;  /* 0x00000140171b7824 */ /* 0x000fe200078e02ff */
[----:B------:R-:W-:Y:S01]  /*0980*/  MOV R23, UR9 ;  /* 0x0000000900177c02 */ /* 0x000fe20008000f00 */
[----:B------:R-:W-:Y:S01]  /*0990*/  UIMAD UR9, UR5, 0x50000, URZ ;  /* 0x00050000050978a4 */ /* 0x000fe2000f8e02ff */
[----:B------:R-:W-:Y:S01]  /*09a0*/  IADD3 R2, PT, PT, RZ, -R2, RZ ;  /* 0x80000002ff027210 */ /* 0x000fe20007ffe0ff */
[----:B------:R-:W3:Y:S03]  /*09b0*/  LDCU UR19, c[0x0][0x3c0] ;  /* 0x00007800ff1377ac */ /* 0x000ee60008000800 */
[----:B------:R-:W-:-:S04]  /*09c0*/  PRMT R2, R2, 0x7710, RZ ;  /* 0x0000771002027816 */ /* 0x000fc800000000ff */
[----:B------:R-:W-:-:S04]  /*09d0*/  IADD3 R2, PT, PT, R2, R3, RZ ;  /* 0x0000000302027210 */ /* 0x000fc80007ffe0ff */
[----:B------:R-:W-:-:S04]  /*09e0*/  LOP3.LUT R2, R2, 0xffff, RZ, 0xc0, !PT ;  /* 0x0000ffff02027812 */ /* 0x000fc800078ec0ff */
[----:B------:R-:W-:-:S04]  /*09f0*/  SHF.L.U32 R30, R2, 0x2, RZ ;  /* 0x00000002021e7819 */ /* 0x000fc800000006ff */
[----:B------:R-:W-:Y:S01]  /*0a00*/  LOP3.LUT R22, R30, 0xffff, RZ, 0xc0, !PT ;  /* 0x0000ffff1e167812 */ /* 0x000fe200078ec0ff */
[----:B------:R-:W-:-:S04]  /*0a10*/  IMAD.WIDE.U32 R20, R21, 0x50000, R30 ;  /* 0x0005000015147825 */ /* 0x000fc800078e001e */
[----:B------:R-:W-:Y:S01]  /*0a20*/  IMAD R24, R22, 0x199a, RZ ;  /* 0x0000199a16187824 */ /* 0x000fe200078e02ff */
[----:B------:R-:W-:Y:S02]  /*0a30*/  MOV R22, UR12 ;  /* 0x0000000c00167c02 */ /* 0x000fe40008000f00 */
[----:B------:R-:W-:Y:S02]  /*0a40*/  IADD3 R20, P0, PT, R27, R20, RZ ;  /* 0x000000141b147210 */ /* 0x000fe40007f1e0ff */
[----:B------:R-:W-:Y:S02]  /*0a50*/  SHF.R.U32.HI R25, RZ, 0x10, R24 ;  /* 0x00000010ff197819 */ /* 0x000fe40000011618 */
[----:B------:R-:W-:Y:S02]  /*0a60*/  IADD3.X R27, PT, PT, R21, UR9, RZ, P0, !PT ;  /* 0x00000009151b7c10 */ /* 0x000fe400087fe4ff */
[C---:B------:R-:W-:Y:S01]  /*0a70*/  SHF.L.U32 R21, R20.reuse, 0x1, RZ ;  /* 0x0000000114157819 */ /* 0x040fe200000006ff */
[----:B------:R-:W-:Y:S01]  /*0a80*/  IMAD.WIDE.U32 R24, R25, 0x2, R22 ;  /* 0x0000000219187825 */ /* 0x000fe200078e0016 */
[----:B------:R-:W-:-:S02]  /*0a90*/  SHF.L.U64.HI R20, R20, 0x1, R27 ;  /* 0x0000000114147819 */ /* 0x000fc4000001021b */
[C---:B-1----:R-:W-:Y:S02]  /*0aa0*/  IADD3 R28, P1, PT, R21.reuse, UR22, RZ ;  /* 0x00000016151c7c10 */ /* 0x042fe4000ff3e0ff */
[----:B0-----:R-:W-:Y:S02]  /*0ab0*/  LEA R26, P0, R24, UR20, 0x2 ;  /* 0x00000014181a7c11 */ /* 0x001fe4000f8010ff */
[----:B------:R-:W-:Y:S02]  /*0ac0*/  IADD3.X R29, PT, PT, R20, UR23, RZ, P1, !PT ;  /* 0x00000017141d7c10 */ /* 0x000fe40008ffe4ff */
[----:B------:R-:W-:Y:S02]  /*0ad0*/  LEA.HI.X R27, R24, UR21, R25, 0x2, P0 ;  /* 0x00000015181b7c11 */ /* 0x000fe400080f1419 */
[----:B--2---:R-:W-:Y:S01]  /*0ae0*/  IADD3 R24, P0, PT, R21, UR24, RZ ;  /* 0x0000001815187c10 */ /* 0x004fe2000ff1e0ff */
[----:B------:R-:W2:Y:S03]  /*0af0*/  LDG.E.64.CONSTANT R58, desc[UR14][R28.64] ;  /* 0x0000000e1c3a7981 */ /* 0x000ea6000c1e9b00 */
[----:B------:R-:W-:Y:S01]  /*0b00*/  IADD3.X R25, PT, PT, R20, UR25, RZ, P0, !PT ;  /* 0x0000001914197c10 */ /* 0x000fe200087fe4ff */
        /* <DEDUP_REMOVED lines=30> */
[----:B------:R-:W-:-:S03]  /*0cf0*/  IADD3 R30, PT, PT, R30, 0x2, RZ ;  /* 0x000000021e1e7810 */ /* 0x000fc60007ffe0ff */
[----:B------:R-:W5:Y:S01]  /*0d00*/  LDG.E.64.CONSTANT R52, desc[UR14][R24.64+0x9600] ;  /* 0x0096000e18347981 */ /* 0x000f62000c1e9b00 */
[----:B------:R-:W-:-:S03]  /*0d10*/  LOP3.LUT R30, R30, 0xffff, RZ, 0xc0, !PT ;  /* 0x0000ffff1e1e7812 */ /* 0x000fc600078ec0ff */
[----:B------:R1:W5:Y:S02]  /*0d20*/  LDG.E.64.CONSTANT R118, desc[UR14][R24.64+0x8c00] ;  /* 0x008c000e18767981 */ /* 0x000364000c1e9b00 */
        /* <DEDUP_REMOVED lines=13> */
[----:B---3--:R-:W-:-:S06]  /*0e00*/  FADD.FTZ R22, R27, UR19 ;  /* 0x000000131b167e21 */ /* 0x008fcc0008010000 */
[----:B------:R-:W0:Y:S01]  /*0e10*/  MUFU.RSQ R22, R22 ;  /* 0x0000001600167308 */ /* 0x000e220000001400 */
[--C-:B--2---:R-:W-:Y:S02]  /*0e20*/  HADD2.F32 R23, -RZ, R58.reuse.H0_H0 ;  /* 0x2000003aff177230 */ /* 0x104fe40000004100 */
[----:B------:R-:W-:-:S03]  /*0e30*/  HADD2.F32 R25, -RZ, R58.H1_H1 ;  /* 0x3000003aff197230 */ /* 0x000fc60000004100 */
[----:B------:R-:W-:Y:S01]  /*0e40*/  FADD.FTZ R23, -R26, R23 ;  /* 0x000000171a177221 */ /* 0x000fe20000010100 */
[----:B----4-:R-:W-:Y:S02]  /*0e50*/  HADD2.F32 R131, -RZ, R60.H0_H0 ;  /* 0x2000003cff837230 */ /* 0x010fe40000004100 */
[----:B-----5:R-:W-:Y:S02]  /*0e60*/  HADD2.F32 R129, -RZ, R62.H0_H0 ;  /* 0x2000003eff817230 */ /* 0x020fe40000004100 */
[----:B------:R-:W-:Y:S02]  /*0e70*/  HADD2.F32 R33, -RZ, R68.H1_H1 ;  /* 0x30000044ff217230 */ /* 0x000fe40000004100 */
[----:B------:R-:W-:Y:S02]  /*0e80*/  HADD2.F32 R29, -RZ, R66.H1_H1 ;  /* 0x30000042ff1d7230 */ /* 0x000fe40000004100 */
[----:B------:R-:W-:Y:S02]  /*0e90*/  HADD2.F32 R159, -RZ, R88.H1_H1 ;  /* 0x30000058ff9f7230 */ /* 0x000fe40000004100 */
[----:B0-----:R-:W-:Y:S01]  /*0ea0*/  FMUL.FTZ R0, R22, R23 ;  /* 0x0000001716007220 */ /* 0x001fe20000410000 */
[----:B------:R-:W-:-:S02]  /*0eb0*/  HADD2.F32 R127, -RZ, R62.H1_H1 ;  /* 0x3000003eff7f7230 */ /* 0x000fc40000004100 */
[C---:B------:R-:W-:Y:S01]  /*0ec0*/  FADD.FTZ R145, -R26.reuse, R25 ;  /* 0x000000191a917221 */ /* 0x040fe20000010100 */
[----:B------:R-:W-:Y:S02]  /*0ed0*/  HADD2.F32 R31, -RZ, R68.H0_H0 ;  /* 0x20000044ff1f7230 */ /* 0x000fe40000004100 */
[C---:B------:R-:W-:Y:S01]  /*0ee0*/  FADD.FTZ R129, -R26.reuse, R129 ;  /* 0x000000811a817221 */ /* 0x040fe20000010100 */
[----:B------:R-:W-:Y:S02]  /*0ef0*/  HADD2.F32 R60, -RZ, R60.H1_H1 ;  /* 0x3000003cff3c7230 */ /* 0x000fe40000004100 */
[----:B------:R-:W-:Y:S01]  /*0f00*/  FADD.FTZ R32, -R26, R33 ;  /* 0x000000211a207221 */ /* 0x000fe20000010100 */
[----:B------:R-:W-:Y:S01]  /*0f10*/  FADD.FTZ R42, R131, R49 ;  /* 0x00000031832a7221 */ /* 0x000fe20000010000 */
[-C--:B------:R-:W-:Y:S01]  /*0f20*/  FFMA.FTZ R48, R0, R131.reuse, R48 ;  /* 0x0000008300307223 */ /* 0x080fe20000010030 */
[----:B------:R-:W-:Y:S02]  /*0f30*/  HADD2.F32 R151, -RZ, R86.H1_H1 ;  /* 0x30000056ff977230 */ /* 0x000fe40000004100 */
[----:B------:R-:W-:Y:S01]  /*0f40*/  FADD.FTZ R36, -R26, R29 ;  /* 0x0000001d1a247221 */ /* 0x000fe20000010100 */
[----:B------:R-:W-:Y:S01]  /*0f50*/  FMUL.FTZ R131, R14, R131 ;  /* 0x000000830e837220 */ /* 0x000fe20000410000 */
[----:B------:R-:W-:-:S02]  /*0f60*/  HADD2.F32 R125, -RZ, R64.H0_H0 ;  /* 0x20000040ff7d7230 */ /* 0x000fc40000004100 */
[C---:B------:R-:W-:Y:S01]  /*0f70*/  FADD.FTZ R29, -R26.reuse, R159 ;  /* 0x0000009f1a1d7221 */ /* 0x040fe20000010100 */
[--C-:B------:R-:W-:Y:S02]  /*0f80*/  HADD2.F32 R163, -RZ, R70.reuse.H0_H0 ;  /* 0x20000046ffa37230 */ /* 0x100fe40000004100 */
[----:B------:R-:W-:Y:S02]  /*0f90*/  HADD2.F32 R157, -RZ, R70.H1_H1 ;  /* 0x30000046ff9d7230 */ /* 0x000fe40000004100 */
[C---:B------:R-:W-:Y:S01]  /*0fa0*/  FADD.FTZ R127, -R26.reuse, R127 ;  /* 0x0000007f1a7f7221 */ /* 0x040fe20000010100 */
[--C-:B------:R-:W-:Y:S02]  /*0fb0*/  HADD2.F32 R159, -RZ, R106.reuse.H0_H0 ;  /* 0x2000006aff9f7230 */ /* 0x100fe40000004100 */
[----:B------:R-:W-:Y:S01]  /*0fc0*/  FADD.FTZ R34, -R26, R31 ;  /* 0x0000001f1a227221 */ /* 0x000fe20000010100 */
[----:B------:R-:W-:Y:S02]  /*0fd0*/  HADD2.F32 R70, -RZ, R106.H1_H1 ;  /* 0x3000006aff467230 */ /* 0x000fe40000004100 */
[----:B------:R-:W-:Y:S01]  /*0fe0*/  FMUL.FTZ R23, R22, R145 ;  /* 0x0000009116177220 */ /* 0x000fe20000410000 */
[----:B------:R-:W-:-:S02]  /*0ff0*/  HADD2.F32 R153, -RZ, R72.H0_H0 ;  /* 0x20000048ff997230 */ /* 0x000fc40000004100 */
[C---:B------:R-:W-:Y:S01]  /*1000*/  FMUL.FTZ R130, R22.reuse, R129 ;  /* 0x0000008116827220 */ /* 0x040fe20000410000 */
[----:B------:R-:W-:Y:S01]  /*1010*/  FMUL.FTZ R106, R22, R32 ;  /* 0x00000020166a7220 */ /* 0x000fe20000410000 */
[----:B------:R-:W-:Y:S02]  /*1020*/  HADD2.F32 R123, -RZ, R64.H1_H1 ;  /* 0x30000040ff7b7230 */ /* 0x000fe40000004100 */
[----:B------:R-:W-:Y:S01]  /*1030*/  FMUL.FTZ R129, R15, R60 ;  /* 0x0000003c0f817220 */ /* 0x000fe20000410000 */
[----:B------:R-:W-:Y:S01]  /*1040*/  FADD.FTZ R32, RZ, R131 ;  /* 0x00000083ff207221 */ /* 0x000fe20000010000 */
[C---:B------:R-:W-:Y:S01]  /*1050*/  FADD.FTZ R33, -R26.reuse, R151 ;  /* 0x000000971a217221 */ /* 0x040fe20000010100 */
[--C-:B------:R-:W-:Y:S02]  /*1060*/  HADD2.F32 R64, -RZ, R92.reuse.H0_H0 ;  /* 0x2000005cff407230 */ /* 0x100fe40000004100 */
[----:B------:R-:W-:Y:S01]  /*1070*/  FADD.FTZ R125, -R26, R125 ;  /* 0x0000007d1a7d7221 */ /* 0x000fe20000010100 */
[----:B------:R-:W-:-:S02]  /*1080*/  HADD2.F32 R92, -RZ, R92.H1_H1 ;  /* 0x3000005cff5c7230 */ /* 0x000fc40000004100 */
[----:B------:R-:W-:Y:S01]  /*1090*/  FADD.FTZ R58, R60, R51 ;  /* 0x000000333c3a7221 */ /* 0x000fe20000010000 */
[--C-:B------:R-:W-:Y:S02]  /*10a0*/  HADD2.F32 R151, -RZ, R110.reuse.H0_H0 ;  /* 0x2000006eff977230 */ /* 0x100fe40000004100 */
[----:B------:R-:W-:Y:S01]  /*10b0*/  FFMA.FTZ R44, R23, R60, R50 ;  /* 0x0000003c172c7223 */ /* 0x000fe20000010032 */
[----:B------:R-:W-:Y:S02]  /*10c0*/  HADD2.F32 R30, -RZ, R110.H1_H1 ;  /* 0x3000006eff1e7230 */ /* 0x000fe40000004100 */
[C---:B------:R-:W-:Y:S01]  /*10d0*/  FMUL.FTZ R128, R22.reuse, R127 ;  /* 0x0000007f16807220 */ /* 0x040fe20000410000 */
[----:B------:R-:W-:Y:S01]  /*10e0*/  FMUL.FTZ R110, R22, R34 ;  /* 0x00000022166e7220 */ /* 0x000fe20000410000 */
[----:B------:R-:W-:Y:S01]  /*10f0*/  FADD.FTZ R153, -R26, R153 ;  /* 0x000000991a997221 */ /* 0x000fe20000010100 */
[----:B------:R-:W-:Y:S01]  /*1100*/  FADD.FTZ R34, R32, R129 ;  /* 0x0000008120227221 */ /* 0x000fe20000010000 */
[----:B------:R-:W-:Y:S01]  /*1110*/  FFMA.FTZ R32, R0, R131, RZ ;  /* 0x0000008300207223 */ /* 0x000fe200000100ff */
[----:B------:R-:W-:Y:S01]  /*1120*/  FMUL.FTZ R126, R22, R125 ;  /* 0x0000007d167e7220 */ /* 0x000fe20000410000 */
[----:B------:R-:W-:Y:S01]  /*1130*/  FADD.FTZ R58, R58, R92 ;  /* 0x0000005c3a3a7221 */ /* 0x000fe20000010000 */
[-C--:B------:R-:W-:Y:S01]  /*1140*/  FFMA.FTZ R44, R128, R92.reuse, R44 ;  /* 0x0000005c802c7223 */ /* 0x080fe2000001002c */
[----:B------:R-:W-:Y:S01]  /*1150*/  FMUL.FTZ R125, R15, R92 ;  /* 0x0000005c0f7d7220 */ /* 0x000fe20000410000 */
[----:B------:R-:W-:Y:S01]  /*1160*/  FMUL.FTZ R127, R14, R64 ;  /* 0x000000400e7f7220 */ /* 0x000fe20000410000 */
[----:B------:R-:W-:Y:S01]  /*1170*/  FMUL.FTZ R92, R22, R153 ;  /* 0x00000099165c7220 */ /* 0x000fe20000410000 */
[----:B------:R-:W-:Y:S01]  /*1180*/  FFMA.FTZ R153, R23, R129, R32 ;  /* 0x0000008117997223 */ /* 0x000fe20000010020 */
[----:B------:R-:W-:-:S02]  /*1190*/  HADD2.F32 R27, -RZ, R66.H0_H0 ;  /* 0x20000042ff1b7230 */ /* 0x000fc40000004100 */
[----:B------:R-:W-:Y:S01]  /*11a0*/  FADD.FTZ R123, -R26, R123 ;  /* 0x0000007b1a7b7221 */ /* 0x000fe20000010100 */
[----:B------:R-:W-:Y:S02]  /*11b0*/  HADD2.F32 R147, -RZ, R74.H0_H0 ;  /* 0x2000004aff937230 */ /* 0x000fe40000004100 */
[----:B------:R-:W-:Y:S01]  /*11c0*/  FADD.FTZ R34, R34, R127 ;  /* 0x0000007f22227221 */ /* 0x000fe20000010000 */
[--C-:B------:R-:W-:Y:S02]  /*11d0*/  HADD2.F32 R66, -RZ, R94.reuse.H0_H0 ;  /* 0x2000005eff427230 */ /* 0x100fe40000004100 */
[----:B------:R-:W-:Y:S01]  /*11e0*/  FFMA.FTZ R153, R130, R127, R153 ;  /* 0x0000007f82997223 */ /* 0x000fe20000010099 */
[----:B------:R-:W-:Y:S02]  /*11f0*/  HADD2.F32 R68, -RZ, R94.H1_H1 ;  /* 0x3000005eff447230 */ /* 0x000fe40000004100 */
[----:B------:R-:W-:Y:S01]  /*1200*/  FADD.FTZ R147, -R26, R147 ;  /* 0x000000931a937221 */ /* 0x000fe20000010100 */
[----:B------:R-:W-:Y:S01]  /*1210*/  FMUL.FTZ R124, R22, R123 ;  /* 0x0000007b167c7220 */ /* 0x000fe20000410000 */
[----:B------:R-:W-:Y:S01]  /*1220*/  FMUL.FTZ R123, R14, R66 ;  /* 0x000000420e7b7220 */ /* 0x000fe20000410000 */
[----:B------:R-:W-:Y:S01]  /*1230*/  FADD.FTZ R34, R34, R125 ;  /* 0x0000007d22227221 */ /* 0x000fe20000010000 */
[----:B------:R-:W-:Y:S01]  /*1240*/  FFMA.FTZ R153, R128, R125, R153 ;  /* 0x0000007d80997223 */ /* 0x000fe20000010099 */
[----:B------:R-:W-:-:S02]  /*1250*/  HADD2.F32 R149, -RZ, R72.H1_H1 ;  /* 0x30000048ff957230 */ /* 0x000fc40000004100 */
[--C-:B------:R-:W-:Y:S02]  /*1260*/  HADD2.F32 R39, -RZ, R84.reuse.H0_H0 ;  /* 0x20000054ff277230 */ /* 0x100fe40000004100 */
[----:B------:R-:W-:Y:S02]  /*1270*/  HADD2.F32 R37, -RZ, R84.H1_H1 ;  /* 0x30000054ff257230 */ /* 0x000fe40000004100 */
[----:B------:R-:W-:Y:S01]  /*1280*/  FMUL.FTZ R84, R22, R147 ;  /* 0x0000009316547220 */ /* 0x000fe20000410000 */
[----:B------:R-:W-:Y:S02]  /*1290*/  HADD2.F32 R72, -RZ, R96.H0_H0 ;  /* 0x20000060ff487230 */ /* 0x000fe40000004100 */
[----:B------:R-:W-:Y:S01]  /*12a0*/  FADD.FTZ R147, R34, R123 ;  /* 0x0000007b22937221 */ /* 0x000fe20000010000 */
[--C-:B------:R-:W-:Y:S02]  /*12b0*/  HADD2.F32 R49, -RZ, R116.reuse.H0_H0 ;  /* 0x20000074ff317230 */ /* 0x100fe40000004100 */
[----:B------:R-:W-:-:S02]  /*12c0*/  HADD2.F32 R2, -RZ, R116.H1_H1 ;  /* 0x30000074ff027230 */ /* 0x000fc40000004100 */
[----:B------:R-:W-:Y:S01]  /*12d0*/  FMUL.FTZ R116, R15, R68 ;  /* 0x000000440f747220 */ /* 0x000fe20000410000 */
[----:B------:R-:W-:Y:S02]  /*12e0*/  HADD2.F32 R155, -RZ, R88.H0_H0 ;  /* 0x20000058ff9b7230 */ /* 0x000fe40000004100 */
[----:B------:R-:W-:Y:S01]  /*12f0*/  FADD.FTZ R122, -R26, R27 ;  /* 0x0000001b1a7a7221 */ /* 0x000fe20000010100 */
[----:B------:R-:W-:Y:S01]  /*1300*/  FFMA.FTZ R153, R126, R123, R153 ;  /* 0x0000007b7e997223 */ /* 0x000fe20000010099 */
[----:B------:R-:W-:Y:S02]  /*1310*/  HADD2.F32 R143, -RZ, R74.H1_H1 ;  /* 0x3000004aff8f7230 */ /* 0x000fe40000004100 */
[----:B------:R-:W-:Y:S01]  /*1320*/  FADD.FTZ R42, R42, R64 ;  /* 0x000000402a2a7221 */ /* 0x000fe20000010000 */
[--C-:B------:R-:W-:Y:S02]  /*1330*/  HADD2.F32 R141, -RZ, R76.reuse.H0_H0 ;  /* 0x2000004cff8d7230 */ /* 0x100fe40000004100 */
[----:B------:R-:W-:Y:S01]  /*1340*/  FFMA.FTZ R48, R130, R64, R48 ;  /* 0x0000004082307223 */ /* 0x000fe20000010030 */
[----:B------:R-:W-:-:S02]  /*1350*/  HADD2.F32 R139, -RZ, R76.H1_H1 ;  /* 0x3000004cff8b7230 */ /* 0x000fc40000004100 */
[--C-:B------:R-:W-:Y:S02]  /*1360*/  HADD2.F32 R137, -RZ, R78.reuse.H0_H0 ;  /* 0x2000004eff897230 */ /* 0x100fe40000004100 */
[----:B------:R-:W-:Y:S02]  /*1370*/  HADD2.F32 R135, -RZ, R78.H1_H1 ;  /* 0x3000004eff877230 */ /* 0x000fe40000004100 */
[--C-:B------:R-:W-:Y:S02]  /*1380*/  HADD2.F32 R133, -RZ, R80.reuse.H0_H0 ;  /* 0x20000050ff857230 */ /* 0x100fe40000004100 */
[----:B------:R-:W-:Y:S02]  /*1390*/  HADD2.F32 R45, -RZ, R80.H1_H1 ;  /* 0x30000050ff2d7230 */ /* 0x000fe40000004100 */
[--C-:B------:R-:W-:Y:S02]  /*13a0*/  HADD2.F32 R43, -RZ, R82.reuse.H0_H0 ;  /* 0x20000052ff2b7230 */ /* 0x100fe40000004100 */
[----:B------:R-:W-:-:S02]  /*13b0*/  HADD2.F32 R41, -RZ, R82.H1_H1 ;  /* 0x30000052ff297230 */ /* 0x000fc40000004100 */
[----:B------:R-:W-:Y:S02]  /*13c0*/  HADD2.F32 R35, -RZ, R86.H0_H0 ;  /* 0x20000056ff237230 */ /* 0x000fe40000004100 */
[--C-:B------:R-:W-:Y:S02]  /*13d0*/  HADD2.F32 R161, -RZ, R90.reuse.H0_H0 ;  /* 0x2000005affa17230 */ /* 0x100fe40000004100 */
[----:B------:R-:W-:Y:S02]  /*13e0*/  HADD2.F32 R165, -RZ, R90.H1_H1 ;  /* 0x3000005affa57230 */ /* 0x000fe40000004100 */
[----:B------:R-:W-:Y:S01]  /*13f0*/  FADD.FTZ R147, R147, R116 ;  /* 0x0000007493937221 */ /* 0x000fe20000010000 */
[----:B------:R-:W-:Y:S02]  /*1400*/  HADD2.F32 R96, -RZ, R96.H1_H1 ;  /* 0x30000060ff607230 */ /* 0x000fe40000004100 */
[--C-:B------:R-:W-:Y:S02]  /*1410*/  HADD2.F32 R145, -RZ, R112.reuse.H0_H0 ;  /* 0x20000070ff917230 */ /* 0x100fe40000004100 */
[----:B------:R-:W-:-:S02]  /*1420*/  HADD2.F32 R28, -RZ, R112.H1_H1 ;  /* 0x30000070ff1c7230 */ /* 0x000fc40000004100 */
[----:B------:R-:W-:Y:S01]  /*1430*/  FMUL.FTZ R112, R14, R72 ;  /* 0x000000480e707220 */ /* 0x000fe20000410000 */
[----:B------:R-:W-:Y:S01]  /*1440*/  FMUL.FTZ R122, R22, R122 ;  /* 0x0000007a167a7220 */ /* 0x000fe20000410000 */
        /* <DEDUP_REMOVED lines=19> */
[----:B------:R-:W-:-:S02]  /*1580*/  HADD2.F32 R40, -RZ, R98.H0_H0 ;  /* 0x20000062ff287230 */ /* 0x000fc40000004100 */
[----:B------:R-:W-:Y:S01]  /*1590*/  FADD.FTZ R42, R42, R66 ;  /* 0x000000422a2a7221 */ /* 0x000fe20000010000 */
[--C-:B------:R-:W-:Y:S02]  /*15a0*/  HADD2.F32 R155, -RZ, R108.reuse.H0_H0 ;  /* 0x2000006cff9b7230 */ /* 0x100fe40000004100 */
        /* <DEDUP_REMOVED lines=10> */
[--C-:B------:R-:W-:Y:S02]  /*1650*/  HADD2.F32 R161, -RZ, R104.reuse.H0_H0 ;  /* 0x20000068ffa17230 */ /* 0x100fe40000004100 */
[----:B------:R-:W-:Y:S01]  /*1660*/  FFMA.FTZ R44, R124, R68, R44 ;  /* 0x000000447c2c7223 */ /* 0x000fe2000001002c */
[----:B------:R-:W-:Y:S02]  /*1670*/  HADD2.F32 R78, -RZ, R104.H1_H1 ;  /* 0x30000068ff4e7230 */ /* 0x000fe40000004100 */
[----:B------:R-:W-:Y:S01]  /*1680*/  FADD.FTZ R42, R42, R72 ;  /* 0x000000482a2a7221 */ /* 0x000fe20000010000 */
[----:B------:R-:W-:Y:S01]  /*1690*/  FFMA.FTZ R48, R122, R72, R48 ;  /* 0x000000487a307223 */ /* 0x000fe20000010030 */
[----:B------:R-:W-:Y:S01]  /*16a0*/  FMUL.FTZ R104, R14, R40 ;  /* 0x000000280e687220 */ /* 0x000fe20000410000 */
[----:B------:R-:W-:Y:S01]  /*16b0*/  FADD.FTZ R147, R147, R108 ;  /* 0x0000006c93937221 */ /* 0x000fe20000010000 */
[----:B------:R-:W-:Y:S01]  /*16c0*/  FFMA.FTZ R153, R114, R108, R153 ;  /* 0x0000006c72997223 */ /* 0x000fe20000010099 */
[----:B------:R-:W-:-:S02]  /*16d0*/  HADD2.F32 R98, -RZ, R100.H0_H0 ;  /* 0x20000064ff627230 */ /* 0x000fc40000004100 */
[----:B------:R-:W-:Y:S01]  /*16e0*/  FADD.FTZ R58, R58, R96 ;  /* 0x000000603a3a7221 */ /* 0x000fe20000010000 */
[--C-:B------:R-:W-:Y:S02]  /*16f0*/  HADD2.F32 R165, -RZ, R102.reuse.H0_H0 ;  /* 0x20000066ffa57230 */ /* 0x100fe40000004100 */
[----:B------:R-:W-:Y:S01]  /*1700*/  FFMA.FTZ R44, R114, R96, R44 ;  /* 0x00000060722c7223 */ /* 0x000fe2000001002c */
[----:B------:R-:W-:Y:S02]  /*1710*/  HADD2.F32 R86, -RZ, R102.H1_H1 ;  /* 0x30000066ff567230 */ /* 0x000fe40000004100 */
[----:B------:R-:W-:Y:S01]  /*1720*/  FADD.FTZ R42, R42, R40 ;  /* 0x000000282a2a7221 */ /* 0x000fe20000010000 */
[----:B------:R-:W-:Y:S02]  /*1730*/  HADD2.F32 R94, -RZ, R100.H1_H1 ;  /* 0x30000064ff5e7230 */ /* 0x000fe40000004100 */
        /* <DEDUP_REMOVED lines=8> */
[-C--:B------:R-:W-:Y:S01]  /*17c0*/  FFMA.FTZ R48, R102, R98.reuse, R48 ;  /* 0x0000006266307223 */ /* 0x080fe20000010030 */
        /* <DEDUP_REMOVED lines=23> */
[----:B------:R-:W-:Y:S01]  /*1940*/  FADD.FTZ R157, R157, R78 ;  /* 0x0000004e9d9d7221 */ /* 0x000fe20000010000 */
[-C--:B------:R-:W-:Y:S01]  /*1950*/  FFMA.FTZ R163, R80, R78.reuse, R163 ;  /* 0x0000004e50a37223 */ /* 0x080fe200000100a3 */
[----:B------:R-:W-:Y:S01]  /*1960*/  FMUL.FTZ R78, R15, R78 ;  /* 0x0000004e0f4e7220 */ /* 0x000fe20000410000 */
[----:B------:R-:W-:Y:S01]  /*1970*/  FADD.FTZ R147, R147, R82 ;  /* 0x0000005293937221 */ /* 0x000fe20000010000 */
[----:B------:R-:W-:Y:S01]  /*1980*/  FFMA.FTZ R153, R84, R82, R153 ;  /* 0x0000005254997223 */ /* 0x000fe20000010099 */
[----:B------:R-:W-:Y:S01]  /*1990*/  FADD.FTZ R42, R42, R161 ;  /* 0x000000a12a2a7221 */ /* 0x000fe20000010000 */
[----:B------:R-:W-:Y:S01]  /*19a0*/  FMUL.FTZ R72, R22, R139 ;  /* 0x0000008b16487220 */ /* 0x000fe20000410000 */
[----:B------:R-:W-:Y:S01]  /*19b0*/  FMUL.FTZ R74, R14, R159 ;  /* 0x0000009f0e4a7220 */ /* 0x000fe20000410000 */
[----:B------:R-:W-:Y:S01]  /*19c0*/  FADD.FTZ R147, R147, R78 ;  /* 0x0000004e93937221 */ /* 0x000fe20000010000 */
[----:B------:R-:W-:Y:S01]  /*19d0*/  FMUL.FTZ R76, R22, R141 ;  /* 0x0000008d164c7220 */ /* 0x000fe20000410000 */
[----:B------:R-:W-:Y:S01]  /*19e0*/  FFMA.FTZ R153, R80, R78, R153 ;  /* 0x0000004e50997223 */ /* 0x000fe20000010099 */
[----:B------:R-:W-:Y:S01]  /*19f0*/  FADD.FTZ R42, R42, R159 ;  /* 0x0000009f2a2a7221 */ /* 0x000fe20000010000 */
[----:B------:R-:W-:Y:S01]  /*1a00*/  FADD.FTZ R157, R157, R70 ;  /* 0x000000469d9d7221 */ /* 0x000fe20000010000 */
[-C--:B------:R-:W-:Y:S01]  /*1a10*/  FFMA.FTZ R163, R72, R70.reuse, R163 ;  /* 0x0000004648a37223 */ /* 0x080fe200000100a3 */
[----:B------:R-:W-:Y:S01]  /*1a20*/  FMUL.FTZ R70, R15, R70 ;  /* 0x000000460f467220 */ /* 0x000fe20000410000 */
[----:B------:R-:W-:Y:S01]  /*1a30*/  FADD.FTZ R147, R147, R74 ;  /* 0x0000004a93937221 */ /* 0x000fe20000010000 */
[----:B------:R-:W-:Y:S01]  /*1a40*/  FMUL.FTZ R64, R22, R135 ;  /* 0x0000008716407220 */ /* 0x000fe20000410000 */
[----:B------:R-:W-:Y:S01]  /*1a50*/  FFMA.FTZ R153, R76, R74, R153 ;  /* 0x0000004a4c997223 */ /* 0x000fe20000010099 */
[----:B------:R-:W-:Y:S01]  /*1a60*/  FADD.FTZ R42, R42, R155 ;  /* 0x0000009b2a2a7221 */ /* 0x000fe20000010000 */
[----:B------:R-:W-:-:S02]  /*1a70*/  HADD2.F32 R140, -RZ, R52.H0_H0 ;  /* 0x20000034ff8c7230 */ /* 0x000fc40000004100 */
[----:B------:R-:W-:Y:S01]  /*1a80*/  FMUL.FTZ R66, R14, R155 ;  /* 0x0000009b0e427220 */ /* 0x000fe20000410000 */
[----:B------:R-:W-:Y:S02]  /*1a90*/  HADD2.F32 R50, -RZ, R52.H1_H1 ;  /* 0x30000034ff327230 */ /* 0x000fe40000004100 */
[----:B------:R-:W-:Y:S01]  /*1aa0*/  FADD.FTZ R147, R147, R70 ;  /* 0x0000004693937221 */ /* 0x000fe20000010000 */
[----:B------:R-:W-:Y:S01]  /*1ab0*/  FMUL.FTZ R68, R22, R137 ;  /* 0x0000008916447220 */ /* 0x000fe20000410000 */
[----:B------:R-:W-:Y:S01]  /*1ac0*/  FADD.FTZ R157, R157, R62 ;  /* 0x0000003e9d9d7221 */ /* 0x000fe20000010000 */
[----:B------:R-:W-:Y:S01]  /*1ad0*/  FFMA.FTZ R163, R64, R62, R163 ;  /* 0x0000003e40a37223 */ /* 0x000fe200000100a3 */
[----:B------:R-:W-:Y:S01]  /*1ae0*/  FMUL.FTZ R52, R22, R45 ;  /* 0x0000002d16347220 */ /* 0x000fe20000410000 */
[----:B------:R-:W-:Y:S01]  /*1af0*/  FFMA.FTZ R153, R72, R70, R153 ;  /* 0x0000004648997223 */ /* 0x000fe20000010099 */
[----:B------:R-:W-:Y:S01]  /*1b00*/  FADD.FTZ R42, R42, R151 ;  /* 0x000000972a2a7221 */ /* 0x000fe20000010000 */
[----:B------:R-:W-:Y:S01]  /*1b10*/  FMUL.FTZ R62, R15, R62 ;  /* 0x0000003e0f3e7220 */ /* 0x000fe20000410000 */
[----:B------:R-:W-:Y:S01]  /*1b20*/  FADD.FTZ R147, R147, R66 ;  /* 0x0000004293937221 */ /* 0x000fe20000010000 */
[----:B------:R-:W-:Y:S01]  /*1b30*/  FADD.FTZ R157, R157, R30 ;  /* 0x0000001e9d9d7221 */ /* 0x000fe20000010000 */
[-C--:B------:R-:W-:Y:S01]  /*1b40*/  FFMA.FTZ R163, R52, R30.reuse, R163 ;  /* 0x0000001e34a37223 */ /* 0x080fe200000100a3 */
[----:B------:R-:W-:Y:S01]  /*1b50*/  FMUL.FTZ R45, R15, R30 ;  /* 0x0000001e0f2d7220 */ /* 0x000fe20000410000 */
[----:B------:R-:W-:Y:S01]  /*1b60*/  FFMA.FTZ R153, R68, R66, R153 ;  /* 0x0000004244997223 */ /* 0x000fe20000010099 */
[----:B------:R-:W-:Y:S01]  /*1b70*/  FADD.FTZ R30, R42, R145 ;  /* 0x000000912a1e7221 */ /* 0x000fe20000010000 */
[----:B------:R-:W-:Y:S01]  /*1b80*/  FFMA.FTZ R48, R92, R165, R48 ;  /* 0x000000a55c307223 */ /* 0x000fe20000010030 */
[----:B------:R-:W-:Y:S01]  /*1b90*/  FMUL.FTZ R42, R22, R41 ;  /* 0x00000029162a7220 */ /* 0x000fe20000410000 */
[----:B------:R-:W-:Y:S01]  /*1ba0*/  FMUL.FTZ R58, R14, R151 ;  /* 0x000000970e3a7220 */ /* 0x000fe20000410000 */
[----:B------:R-:W-:Y:S01]  /*1bb0*/  FADD.FTZ R147, R147, R62 ;  /* 0x0000003e93937221 */ /* 0x000fe20000010000 */
[----:B------:R-:W-:Y:S01]  /*1bc0*/  FMUL.FTZ R60, R22, R133 ;  /* 0x00000085163c7220 */ /* 0x000fe20000410000 */
[----:B------:R-:W-:Y:S01]  /*1bd0*/  FFMA.FTZ R153, R64, R62, R153 ;  /* 0x0000003e40997223 */ /* 0x000fe20000010099 */
[----:B------:R-:W-:Y:S01]  /*1be0*/  FFMA.FTZ R149, R84, R161, R48 ;  /* 0x000000a154957223 */ /* 0x000fe20000010030 */
[----:B------:R-:W-:Y:S01]  /*1bf0*/  FADD.FTZ R157, R157, R28 ;  /* 0x0000001c9d9d7221 */ /* 0x000fe20000010000 */
[-C--:B------:R-:W-:Y:S01]  /*1c00*/  FFMA.FTZ R163, R42, R28.reuse, R163 ;  /* 0x0000001c2aa37223 */ /* 0x080fe200000100a3 */
[----:B------:R-:W-:Y:S01]  /*1c10*/  FMUL.FTZ R41, R15, R28 ;  /* 0x0000001c0f297220 */ /* 0x000fe20000410000 */
[----:B------:R-:W-:Y:S01]  /*1c20*/  FADD.FTZ R28, R147, R58 ;  /* 0x0000003a931c7221 */ /* 0x000fe20000010000 */
[----:B------:R-:W-:Y:S01]  /*1c30*/  FFMA.FTZ R153, R60, R58, R153 ;  /* 0x0000003a3c997223 */ /* 0x000fe20000010099 */
        /* <DEDUP_REMOVED lines=9> */
[----:B------:R-:W-:Y:S01]  /*1cd0*/  FFMA.FTZ R149, R60, R151, R149 ;  /* 0x000000973c957223 */ /* 0x000fe20000010095 */
[----:B------:R-:W-:Y:S01]  /*1ce0*/  FMUL.FTZ R40, R22, R39 ;  /* 0x0000002716287220 */ /* 0x000fe20000410000 */
[----:B------:R-:W-:Y:S01]  /*1cf0*/  FFMA.FTZ R48, R38, R26, R163 ;  /* 0x0000001a26307223 */ /* 0x000fe200000100a3 */
[----:B------:R-:W-:Y:S01]  /*1d00*/  FMUL.FTZ R39, R14, R51 ;  /* 0x000000330e277220 */ /* 0x000fe20000410000 */
[----:B------:R-:W-:Y:S01]  /*1d10*/  FADD.FTZ R28, R28, R41 ;  /* 0x000000291c1c7221 */ /* 0x000fe20000010000 */
[----:B------:R-:W-:-:S02]  /*1d20*/  HADD2.F32 R155, -RZ, R59.H0_H0 ;  /* 0x2000003bff9b7230 */ /* 0x000fc40000004100 */
[----:B------:R-:W-:Y:S01]  /*1d30*/  FFMA.FTZ R153, R42, R41, R153 ;  /* 0x000000292a997223 */ /* 0x000fe20000010099 */
[----:B------:R-:W-:Y:S02]  /*1d40*/  HADD2.F32 R163, -RZ, R59.H1_H1 ;  /* 0x3000003bffa37230 */ /* 0x000fe40000004100 */
[----:B------:R-:W-:Y:S02]  /*1d50*/  HADD2.F32 R59, -RZ, R91.H1_H1 ;  /* 0x3000005bff3b7230 */ /* 0x000fe40000004100 */
[----:B------:R-:W-:Y:S01]  /*1d60*/  FFMA.FTZ R149, R44, R145, R149 ;  /* 0x000000912c957223 */ /* 0x000fe20000010095 */
[----:B------:R-:W-:Y:S01]  /*1d70*/  FMUL.FTZ R37, R15, R26 ;  /* 0x0000001a0f257220 */ /* 0x000fe20000410000 */
[----:B------:R-:W-:Y:S01]  /*1d80*/  FADD.FTZ R28, R28, R39 ;  /* 0x000000271c1c7221 */ /* 0x000fe20000010000 */
[----:B------:R-:W-:Y:S01]  /*1d90*/  FFMA.FTZ R153, R40, R39, R153 ;  /* 0x0000002728997223 */ /* 0x000fe20000010099 */
[----:B------:R-:W-:Y:S01]  /*1da0*/  FADD.FTZ R136, -R120, R59 ;  /* 0x0000003b78887221 */ /* 0x000fe20000010100 */
[----:B------:R-:W-:Y:S01]  /*1db0*/  FADD.FTZ R30, R30, R51 ;  /* 0x000000331e1e7221 */ /* 0x000fe20000010000 */
[----:B------:R-:W-:Y:S01]  /*1dc0*/  FFMA.FTZ R149, R40, R51, R149 ;  /* 0x0000003328957223 */ /* 0x000fe20000010095 */
[----:B------:R-:W-:Y:S01]  /*1dd0*/  FMUL.FTZ R36, R22, R35 ;  /* 0x0000002316247220 */ /* 0x000fe20000410000 */
[----:B------:R-:W-:Y:S01]  /*1de0*/  FADD.FTZ R59, R121, UR19 ;  /* 0x00000013793b7e21 */ /* 0x000fe20008010000 */
[----:B------:R-:W-:Y:S01]  /*1df0*/  FMUL.FTZ R35, R14, R49 ;  /* 0x000000310e237220 */ /* 0x000fe20000410000 */
[----:B------:R-:W-:Y:S01]  /*1e00*/  FADD.FTZ R28, R28, R37 ;  /* 0x000000251c1c7221 */ /* 0x000fe20000010000 */
[----:B------:R-:W-:Y:S01]  /*1e10*/  FFMA.FTZ R153, R38, R37, R153 ;  /* 0x0000002526997223 */ /* 0x000fe20000010099 */
[----:B------:R-:W-:-:S02]  /*1e20*/  HADD2.F32 R142, -RZ, R118.H0_H0 ;  /* 0x20000076ff8e7230 */ /* 0x000fc40000004100 */
[----:B------:R-:W-:Y:S01]  /*1e30*/  FADD.FTZ R51, R30, R49 ;  /* 0x000000311e337221 */ /* 0x000fe20000010000 */
[----:B------:R-:W-:Y:S01]  /*1e40*/  FFMA.FTZ R132, R36, R49, R149 ;  /* 0x0000003124847223 */ /* 0x000fe20000010095 */
[----:B------:R-:W-:Y:S01]  /*1e50*/  FADD.FTZ R157, R157, R26 ;  /* 0x0000001a9d9d7221 */ /* 0x000fe20000010000 */
[----:B------:R-:W-:Y:S01]  /*1e60*/  FMUL.FTZ R34, R15, R2 ;  /* 0x000000020f227220 */ /* 0x000fe20000410000 */
[----:B------:R-:W-:Y:S01]  /*1e70*/  FADD.FTZ R49, R28, R35 ;  /* 0x000000231c317221 */ /* 0x000fe20000010000 */
[----:B------:R-:W-:Y:S01]  /*1e80*/  FMUL.FTZ R33, R22, R33 ;  /* 0x0000002116217220 */ /* 0x000fe20000410000 */
[----:B------:R-:W-:Y:S01]  /*1e90*/  FFMA.FTZ R26, R36, R35, R153 ;  /* 0x00000023241a7223 */ /* 0x000fe20000010099 */
[----:B------:R-:W0:Y:S01]  /*1ea0*/  MUFU.RSQ R59, R59 ;  /* 0x0000003b003b7308 */ /* 0x000e220000001400 */
[----:B------:R-:W-:Y:S02]  /*1eb0*/  HADD2.F32 R118, -RZ, R118.H1_H1 ;  /* 0x30000076ff767230 */ /* 0x000fe40000004100 */
        /* <DEDUP_REMOVED lines=10> */
[----:B------:R-:W-:Y:S01]  /*1f60*/  FADD.FTZ R157, R157, R2 ;  /* 0x000000029d9d7221 */ /* 0x000fe20000010000 */
[----:B------:R-:W-:Y:S01]  /*1f70*/  FFMA.FTZ R138, R33, R2, R48 ;  /* 0x00000002218a7223 */ /* 0x000fe20000010030 */
[----:B------:R-:W-:Y:S01]  /*1f80*/  FMUL.FTZ R27, R22, R27 ;  /* 0x0000001b161b7220 */ /* 0x000fe20000410000 */
[----:B------:R-:W-:Y:S01]  /*1f90*/  FFMA.FTZ R134, R29, R30, R26 ;  /* 0x0000001e1d867223 */ /* 0x000fe2000001001a */
[----:B------:R-:W-:-:S02]  /*1fa0*/  HADD2.F32 R159, -RZ, R63.H1_H1 ;  /* 0x3000003fff9f7230 */ /* 0x000fc40000004100 */
[----:B------:R-:W-:Y:S01]  /*1fb0*/  FADD.FTZ R163, -R120, R163 ;  /* 0x000000a378a37221 */ /* 0x000fe20000010100 */
[----:B------:R-:W-:Y:S01]  /*1fc0*/  FADD.FTZ R144, R51, R142 ;  /* 0x0000008e33907221 */ /* 0x000fe20000010000 */
[----:B------:R-:W-:Y:S01]  /*1fd0*/  FMUL.FTZ R26, R15, R50 ;  /* 0x000000320f1a7220 */ /* 0x000fe20000410000 */
[----:B------:R-:W-:Y:S01]  /*1fe0*/  FADD.FTZ R49, R49, R28 ;  /* 0x0000001c31317221 */ /* 0x000fe20000010000 */
[----:B------:R-:W-:Y:S01]  /*1ff0*/  FADD.FTZ R51, R157, R118 ;  /* 0x000000769d337221 */ /* 0x000fe20000010000 */
[----:B------:R-:W-:Y:S01]  /*2000*/  FFMA.FTZ R138, R29, R118, R138 ;  /* 0x000000761d8a7223 */ /* 0x000fe2000001008a */
[----:B------:R-:W-:Y:S01]  /*2010*/  FMUL.FTZ R25, R22, R25 ;  /* 0x0000001916197220 */ /* 0x000fe20000410000 */
[----:B------:R-:W-:Y:S01]  /*2020*/  FFMA.FTZ R134, R27, R28, R134 ;  /* 0x0000001c1b867223 */ /* 0x000fe20000010086 */
[----:B------:R-:W-:Y:S02]  /*2030*/  HADD2.F32 R118, -RZ, R65.H1_H1 ;  /* 0x30000041ff767230 */ /* 0x000fe40000004100 */
[----:B------:R-:W-:Y:S01]  /*2040*/  FADD.FTZ R159, -R120, R159 ;  /* 0x0000009f789f7221 */ /* 0x000fe20000010100 */
[----:B------:R-:W-:-:S02]  /*2050*/  HADD2.F32 R162, -RZ, R61.H1_H1 ;  /* 0x3000003dffa27230 */ /* 0x000fc40000004100 */
[----:B0-----:R-:W-:Y:S01]  /*2060*/  FMUL.FTZ R163, R59, R163 ;  /* 0x000000a33ba37220 */ /* 0x001fe20000410000 */
[----:B------:R-:W-:Y:S01]  /*2070*/  FADD.FTZ R48, R49, R26 ;  /* 0x0000001a31307221 */ /* 0x000fe20000010000 */
[----:B------:R-:W-:Y:S01]  /*2080*/  FFMA.FTZ R49, R25, R26, R134 ;  /* 0x0000001a19317223 */ /* 0x000fe20000010086 */
[----:B------:R-:W-:Y:S02]  /*2090*/  HADD2.F32 R151, -RZ, R67.H1_H1 ;  /* 0x30000043ff977230 */ /* 0x000fe40000004100 */
[C---:B------:R-:W-:Y:S01]  /*20a0*/  FADD.FTZ R2, -R120.reuse, R155 ;  /* 0x0000009b78027221 */ /* 0x040fe20000010100 */
[----:B------:R-:W-:Y:S02]  /*20b0*/  HADD2.F32 R158, -RZ, R93.H1_H1 ;  /* 0x3000005dff9e7230 */ /* 0x000fe40000004100 */
[----:B------:R-:W-:Y:S01]  /*20c0*/  FADD.FTZ R155, -R120, R118 ;  /* 0x00000076789b7221 */ /* 0x000fe20000010100 */
[----:B------:R-:W-:Y:S01]  /*20d0*/  FADD.FTZ R57, R162, R57 ;  /* 0x00000039a2397221 */ /* 0x000fe20000010000 */
[----:B------:R-:W-:Y:S01]  /*20e0*/  FFMA.FTZ R56, R163, R162, R56 ;  /* 0x000000a2a3387223 */ /* 0x000fe20000010038 */
[----:B------:R-:W-:Y:S01]  /*20f0*/  FMUL.FTZ R159, R59, R159 ;  /* 0x0000009f3b9f7220 */ /* 0x000fe20000410000 */
[----:B------:R-:W-:Y:S01]  /*2100*/  HADD2.F32 R153, -RZ, R67.H0_H0 ;  /* 0x20000043ff997230 */ /* 0x000fe20000004100 */
[----:B------:R0:W-:Y:S01]  /*2110*/  STS.64 [R24], R48 ;  /* 0x0000003018007388 */ /* 0x0001e20000000a00 */
[----:B------:R-:W-:-:S02]  /*2120*/  HADD2.F32 R147, -RZ, R69.H1_H1 ;  /* 0x30000045ff937230 */ /* 0x000fc40000004100 */
[----:B------:R-:W-:Y:S01]  /*2130*/  FADD.FTZ R151, -R120, R151 ;  /* 0x0000009778977221 */ /* 0x000fe20000010100 */
[--C-:B------:R-:W-:Y:S02]  /*2140*/  HADD2.F32 R145, -RZ, R71.reuse.H0_H0 ;  /* 0x20000047ff917230 */ /* 0x100fe40000004100 */
[----:B------:R-:W-:Y:S01]  /*2150*/  FADD.FTZ R57, R57, R158 ;  /* 0x0000009e39397221 */ /* 0x000fe20000010000 */
[----:B------:R-:W-:Y:S02]  /*2160*/  HADD2.F32 R143, -RZ, R71.H1_H1 ;  /* 0x30000047ff8f7230 */ /* 0x000fe40000004100 */
[----:B------:R-:W-:Y:S01]  /*2170*/  FFMA.FTZ R56, R159, R158, R56 ;  /* 0x0000009e9f387223 */ /* 0x000fe20000010038 */
[----:B------:R-:W-:Y:S02]  /*2180*/  HADD2.F32 R154, -RZ, R95.H1_H1 ;  /* 0x3000005fff9a7230 */ /* 0x000fe40000004100 */
[----:B------:R-:W-:Y:S01]  /*2190*/  FMUL.FTZ R155, R59, R155 ;  /* 0x0000009b3b9b7220 */ /* 0x000fe20000410000 */
[----:B------:R-:W-:-:S02]  /*21a0*/  HADD2.F32 R67, -RZ, R77.H0_H0 ;  /* 0x2000004dff437230 */ /* 0x000fc40000004100 */
[----:B------:R-:W-:Y:S02]  /*21b0*/  HADD2.F32 R71, -RZ, R77.H1_H1 ;  /* 0x3000004dff477230 */ /* 0x000fe40000004100 */
[----:B0-----:R-:W-:Y:S02]  /*21c0*/  HADD2.F32 R48, -RZ, R81.H0_H0 ;  /* 0x20000051ff307230 */ /* 0x001fe40000004100 */
[----:B------:R-:W-:Y:S02]  /*21d0*/  HADD2.F32 R77, -RZ, R83.H1_H1 ;  /* 0x30000053ff4d7230 */ /* 0x000fe40000004100 */
[----:B------:R-:W-:Y:S02]  /*21e0*/  HADD2.F32 R161, -RZ, R63.H0_H0 ;  /* 0x2000003fffa17230 */ /* 0x000fe40000004100 */
[----:B------:R-:W-:Y:S02]  /*21f0*/  HADD2.F32 R157, -RZ, R65.H0_H0 ;  /* 0x20000041ff9d7230 */ /* 0x000fe40000004100 */
[----:B------:R-:W-:-:S02]  /*2200*/  HADD2.F32 R81, -RZ, R81.H1_H1 ;  /* 0x30000051ff517230 */ /* 0x000fc40000004100 */
[----:B------:R-:W-:Y:S01]  /*2210*/  FADD.FTZ R147, -R120, R147 ;  /* 0x0000009378937221 */ /* 0x000fe20000010100 */
[----:B------:R-:W-:Y:S02]  /*2220*/  HADD2.F32 R149, -RZ, R69.H0_H0 ;  /* 0x20000045ff957230 */ /* 0x000fe40000004100 */
[----:B------:R-:W-:Y:S01]  /*2230*/  FMUL.FTZ R2, R59, R2 ;  /* 0x000000023b027220 */ /* 0x000fe20000410000 */
[--C-:B------:R-:W-:Y:S02]  /*2240*/  HADD2.F32 R141, -RZ, R73.reuse.H0_H0 ;  /* 0x20000049ff8d7230 */ /* 0x100fe40000004100 */
[----:B------:R-:W-:Y:S01]  /*2250*/  FADD.FTZ R57, R57, R154 ;  /* 0x0000009a39397221 */ /* 0x000fe20000010000 */
[----:B------:R-:W-:Y:S02]  /*2260*/  HADD2.F32 R139, -RZ, R73.H1_H1 ;  /* 0x30000049ff8b7230 */ /* 0x000fe40000004100 */
[----:B------:R-:W-:Y:S01]  /*2270*/  FFMA.FTZ R56, R155, R154, R56 ;  /* 0x0000009a9b387223 */ /* 0x000fe20000010038 */
[----:B------:R-:W-:-:S02]  /*2280*/  HADD2.F32 R65, -RZ, R75.H0_H0 ;  /* 0x2000004bff417230 */ /* 0x000fc40000004100 */
[----:B------:R-:W-:Y:S01]  /*2290*/  FMUL.FTZ R151, R59, R151 ;  /* 0x000000973b977220 */ /* 0x000fe20000410000 */
[----:B------:R-:W-:Y:S02]  /*22a0*/  HADD2.F32 R63, -RZ, R75.H1_H1 ;  /* 0x3000004bff3f7230 */ /* 0x000fe40000004100 */
[----:B------:R-:W-:Y:S02]  /*22b0*/  HADD2.F32 R164, -RZ, R61.H0_H0 ;  /* 0x2000003dffa47230 */ /* 0x000fe40000004100 */
[----:B------:R-:W-:Y:S02]  /*22c0*/  HADD2.F32 R150, -RZ, R97.H1_H1 ;  /* 0x30000061ff967230 */ /* 0x000fe40000004100 */
[----:B------:R-:W-:Y:S02]  /*22d0*/  HADD2.F32 R75, -RZ, R79.H0_H0 ;  /* 0x2000004fff4b7230 */ /* 0x000fe40000004100 */
[----:B------:R-:W-:Y:S02]  /*22e0*/  HADD2.F32 R73, -RZ, R83.H0_H0 ;  /* 0x20000053ff497230 */ /* 0x000fe40000004100 */
[----:B------:R-:W-:-:S02]  /*22f0*/  HADD2.F32 R69, -RZ, R89.H0_H0 ;  /* 0x20000059ff457230 */ /* 0x000fc40000004100 */
[----:B------:R-:W-:Y:S01]  /*2300*/  FADD.FTZ R146, -R120, R77 ;  /* 0x0000004d78927221 */ /* 0x000fe20000010100 */
[----:B------:R-:W-:Y:S02]  /*2310*/  HADD2.F32 R79, -RZ, R79.H1_H1 ;  /* 0x3000004fff4f7230 */ /* 0x000fe40000004100 */
[--C-:B------:R-:W-:Y:S02]  /*2320*/  HADD2.F32 R165, -RZ, R85.reuse.H0_H0 ;  /* 0x20000055ffa57230 */ /* 0x100fe40000004100 */
[----:B------:R-:W-:Y:S02]  /*2330*/  HADD2.F32 R137, -RZ, R85.H1_H1 ;  /* 0x30000055ff897230 */ /* 0x000fe40000004100 */
[--C-:B------:R-:W-:Y:S02]  /*2340*/  HADD2.F32 R135, -RZ, R87.reuse.H0_H0 ;  /* 0x20000057ff877230 */ /* 0x100fe40000004100 */
[----:B------:R-:W-:Y:S02]  /*2350*/  HADD2.F32 R133, -RZ, R87.H1_H1 ;  /* 0x30000057ff857230 */ /* 0x000fe40000004100 */
[----:B------:R-:W-:-:S02]  /*2360*/  HADD2.F32 R89, -RZ, R89.H1_H1 ;  /* 0x30000059ff597230 */ /* 0x000fc40000004100 */
[----:B------:R-:W-:Y:S02]  /*2370*/  HADD2.F32 R49, -RZ, R91.H0_H0 ;  /* 0x2000005bff317230 */ /* 0x000fe40000004100 */
[C---:B------:R-:W-:Y:S01]  /*2380*/  FADD.FTZ R87, -R120.reuse, R81 ;  /* 0x0000005178577221 */ /* 0x040fe20000010100 */
[----:B------:R-:W-:Y:S02]  /*2390*/  HADD2.F32 R148, -RZ, R99.H0_H0 ;  /* 0x20000063ff947230 */ /* 0x000fe40000004100 */
[C---:B------:R-:W-:Y:S01]  /*23a0*/  FADD.FTZ R161, -R120.reuse, R161 ;  /* 0x000000a178a17221 */ /* 0x040fe20000010100 */
[----:B------:R-:W-:Y:S02]  /*23b0*/  HADD2.F32 R160, -RZ, R93.H0_H0 ;  /* 0x2000005dffa07230 */ /* 0x000fe40000004100 */
[----:B------:R-:W-:Y:S01]  /*23c0*/  FADD.FTZ R65, -R120, R65 ;  /* 0x0000004178417221 */ /* 0x000fe20000010100 */
[----:B------:R-:W-:Y:S02]  /*23d0*/  HADD2.F32 R152, -RZ, R97.H0_H0 ;  /* 0x20000061ff987230 */ /* 0x000fe40000004100 */
[----:B------:R-:W-:Y:S01]  /*23e0*/  FADD.FTZ R55, R164, R55 ;  /* 0x00000037a4377221 */ /* 0x000fe20000010000 */
[----:B------:R-:W-:-:S02]  /*23f0*/  HADD2.F32 R99, -RZ, R99.H1_H1 ;  /* 0x30000063ff637230 */ /* 0x000fc40000004100 */
[----:B------:R-:W-:Y:S01]  /*2400*/  FFMA.FTZ R54, R2, R164, R54 ;  /* 0x000000a402367223 */ /* 0x000fe20000010036 */
[--C-:B------:R-:W-:Y:S02]  /*2410*/  HADD2.F32 R77, -RZ, R109.reuse.H0_H0 ;  /* 0x2000006dff4d7230 */ /* 0x100fe40000004100 */
[----:B------:R-:W-:Y:S01]  /*2420*/  FADD.FTZ R57, R57, R150 ;  /* 0x0000009639397221 */ /* 0x000fe20000010000 */
[----:B------:R-:W-:Y:S02]  /*2430*/  HADD2.F32 R81, -RZ, R109.H1_H1 ;  /* 0x3000006dff517230 */ /* 0x000fe40000004100 */
[----:B------:R-:W-:Y:S01]  /*2440*/  FFMA.FTZ R56, R151, R150, R56 ;  /* 0x0000009697387223 */ /* 0x000fe20000010038 */
[--C-:B------:R-:W-:Y:S02]  /*2450*/  HADD2.F32 R93, -RZ, R113.reuse.H0_H0 ;  /* 0x20000071ff5d7230 */ /* 0x100fe40000004100 */
[----:B------:R-:W-:Y:S01]  /*2460*/  FMUL.FTZ R147, R59, R147 ;  /* 0x000000933b937220 */ /* 0x000fe20000410000 */
[----:B------:R-:W-:-:S02]  /*2470*/  HADD2.F32 R97, -RZ, R113.H1_H1 ;  /* 0x30000071ff617230 */ /* 0x000fc40000004100 */
[----:B------:R-:W-:Y:S01]  /*2480*/  FFMA.FTZ R142, R31, R142, R132 ;  /* 0x0000008e1f8e7223 */ /* 0x000fe20000010084 */
[C---:B------:R-:W-:Y:S01]  /*2490*/  FADD.FTZ R91, -R120.reuse, R73 ;  /* 0x00000049785b7221 */ /* 0x040fe20000010100 */
[----:B------:R-:W-:Y:S01]  /*24a0*/  FADD.FTZ R118, -R120, R69 ;  /* 0x0000004578767221 */ /* 0x000fe20000010100 */
[--C-:B------:R-:W-:Y:S02]  /*24b0*/  HADD2.F32 R109, -RZ, R117.reuse.H0_H0 ;  /* 0x20000075ff6d7230 */ /* 0x100fe40000004100 */
[----:B------:R-:W-:Y:S01]  /*24c0*/  FMUL.FTZ R164, R16, R164 ;  /* 0x000000a410a47220 */ /* 0x000fe20000410000 */
[----:B------:R-:W-:Y:S02]  /*24d0*/  HADD2.F32 R113, -RZ, R117.H1_H1 ;  /* 0x30000075ff717230 */ /* 0x000fe40000004100 */
        /* <DEDUP_REMOVED lines=20> */
[----:B------:R-:W-:Y:S01]  /*2620*/  HADD2.F32 R73, -RZ, R107.H1_H1 ;  /* 0x3000006bff497230 */ /* 0x000fe20000004100 */
[----:B------:R-:W-:Y:S01]  /*2630*/  MOV R107, R146 ;  /* 0x00000092006b7202 */ /* 0x000fe20000000f00 */
[--C-:B------:R-:W-:Y:S02]  /*2640*/  HADD2.F32 R117, -RZ, R119.reuse.H0_H0 ;  /* 0x20000077ff757230 */ /* 0x100fe40000004100 */
[----:B------:R-:W-:Y:S02]  /*2650*/  HADD2.F32 R121, -RZ, R119.H1_H1 ;  /* 0x30000077ff797230 */ /* 0x000fe40000004100 */
[----:B------:R-:W-:Y:S01]  /*2660*/  FMUL.FTZ R161, R59, R161 ;  /* 0x000000a13ba17220 */ /* 0x000fe20000410000 */
[--C-:B------:R-:W-:Y:S02]  /*2670*/  HADD2.F32 R120, -RZ, R53.reuse.H0_H0 ;  /* 0x20000035ff787230 */ /* 0x100fe40000004100 */
[----:B------:R-:W-:Y:S01]  /*2680*/  FADD.FTZ R57, R57, R99 ;  /* 0x0000006339397221 */ /* 0x000fe20000010000 */
[----:B------:R-:W-:-:S02]  /*2690*/  HADD2.F32 R119, -RZ, R53.H1_H1 ;  /* 0x30000035ff777230 */ /* 0x000fc40000004100 */
[-C--:B------:R-:W-:Y:S01]  /*26a0*/  FFMA.FTZ R56, R147, R99.reuse, R56 ;  /* 0x0000006393387223 */ /* 0x080fe20000010038 */
[----:B------:R-:W-:Y:S01]  /*26b0*/  FMUL.FTZ R146, R17, R99 ;  /* 0x0000006311927220 */ /* 0x000fe20000410000 */
[----:B------:R-:W-:Y:S01]  /*26c0*/  FMUL.FTZ R53, R59, R65 ;  /* 0x000000413b357220 */ /* 0x000fe20000410000 */
[----:B------:R-:W-:Y:S01]  /*26d0*/  FMUL.FTZ R162, R17, R162 ;  /* 0x000000a211a27220 */ /* 0x000fe20000410000 */
[----:B------:R-:W-:Y:S01]  /*26e0*/  FADD.FTZ R65, RZ, R164 ;  /* 0x000000a4ff417221 */ /* 0x000fe20000010000 */
[----:B------:R-:W-:Y:S01]  /*26f0*/  FFMA.FTZ R99, R2, R164, RZ ;  /* 0x000000a402637223 */ /* 0x000fe200000100ff */
[----:B------:R-:W-:Y:S01]  /*2700*/  FFMA.FTZ R48, R27, R140, R142 ;  /* 0x0000008c1b307223 */ /* 0x000fe2000001008e */
[----:B------:R-:W-:Y:S02]  /*2710*/  HADD2.F32 R142, -RZ, R101.H1_H1 ;  /* 0x30000065ff8e7230 */ /* 0x000fe40000004100 */
[----:B------:R-:W-:Y:S01]  /*2720*/  FADD.FTZ R55, R55, R160 ;  /* 0x000000a037377221 */ /* 0x000fe20000010000 */
[-C--:B------:R-:W-:Y:S01]  /*2730*/  FFMA.FTZ R54, R161, R160.reuse, R54 ;  /* 0x000000a0a1367223 */ /* 0x080fe20000010036 */
[----:B------:R-:W-:Y:S01]  /*2740*/  FMUL.FTZ R143, R59, R143 ;  /* 0x0000008f3b8f7220 */ /* 0x000fe20000410000 */
[----:B------:R-:W-:Y:S01]  /*2750*/  FADD.FTZ R49, R144, R140 ;  /* 0x0000008c90317221 */ /* 0x000fe20000010000 */
[----:B------:R-:W-:Y:S01]  /*2760*/  FMUL.FTZ R160, R16, R160 ;  /* 0x000000a010a07220 */ /* 0x000fe20000410000 */
[----:B------:R-:W-:Y:S01]  /*2770*/  FADD.FTZ R65, R65, R162 ;  /* 0x000000a241417221 */ /* 0x000fe20000010000 */
[----:B------:R-:W-:Y:S01]  /*2780*/  FFMA.FTZ R99, R163, R162, R99 ;  /* 0x000000a2a3637223 */ /* 0x000fe20000010063 */
[----:B------:R-:W-:-:S02]  /*2790*/  HADD2.F32 R140, -RZ, R103.H0_H0 ;  /* 0x20000067ff8c7230 */ /* 0x000fc40000004100 */
[----:B------:R-:W-:Y:S01]  /*27a0*/  FMUL.FTZ R157, R59, R157 ;  /* 0x0000009d3b9d7220 */ /* 0x000fe20000410000 */
[----:B------:R-:W-:Y:S02]  /*27b0*/  HADD2.F32 R156, -RZ, R95.H0_H0 ;  /* 0x2000005fff9c7230 */ /* 0x000fe40000004100 */
        /* <DEDUP_REMOVED lines=9> */
[----:B------:R-:W-:-:S02]  /*2850*/  HADD2.F32 R95, -RZ, R105.H1_H1 ;  /* 0x30000069ff5f7230 */ /* 0x000fc40000004100 */
[----:B------:R-:W-:Y:S01]  /*2860*/  FADD.FTZ R55, R55, R156 ;  /* 0x0000009c37377221 */ /* 0x000fe20000010000 */
[-C--:B------:R-:W-:Y:S01]  /*2870*/  FFMA.FTZ R54, R157, R156.reuse, R54 ;  /* 0x0000009c9d367223 */ /* 0x080fe20000010036 */
[----:B------:R-:W-:Y:S01]  /*2880*/  FADD.FTZ R57, R57, R103 ;  /* 0x0000006739397221 */ /* 0x000fe20000010000 */
[-C--:B------:R-:W-:Y:S01]  /*2890*/  FFMA.FTZ R56, R139, R103.reuse, R56 ;  /* 0x000000678b387223 */ /* 0x080fe20000010038 */
[----:B------:R-:W-:Y:S01]  /*28a0*/  FMUL.FTZ R138, R17, R103 ;  /* 0x00000067118a7220 */ /* 0x000fe20000410000 */
[----:B------:R-:W-:Y:S01]  /*28b0*/  FMUL.FTZ R63, R59, R63 ;  /* 0x0000003f3b3f7220 */ /* 0x000fe20000410000 */
[C---:B------:R-:W-:Y:S01]  /*28c0*/  FMUL.FTZ R156, R16.reuse, R156 ;  /* 0x0000009c109c7220 */ /* 0x040fe20000410000 */
[----:B------:R-:W-:Y:S01]  /*28d0*/  FADD.FTZ R103, R65, R158 ;  /* 0x0000009e41677221 */ /* 0x000fe20000010000 */
[----:B------:R-:W-:Y:S01]  /*28e0*/  FFMA.FTZ R99, R159, R158, R99 ;  /* 0x0000009e9f637223 */ /* 0x000fe20000010063 */
[----:B------:R-:W-:Y:S01]  /*28f0*/  FMUL.FTZ R153, R59, R153 ;  /* 0x000000993b997220 */ /* 0x000fe20000410000 */
[----:B------:R-:W-:Y:S01]  /*2900*/  FADD.FTZ R57, R57, R95 ;  /* 0x0000005f39397221 */ /* 0x000fe20000010000 */
[-C--:B------:R-:W-:Y:S01]  /*2910*/  FFMA.FTZ R56, R63, R95.reuse, R56 ;  /* 0x0000005f3f387223 */ /* 0x080fe20000010038 */
[C---:B------:R-:W-:Y:S01]  /*2920*/  FMUL.FTZ R65, R17.reuse, R95 ;  /* 0x0000005f11417220 */ /* 0x040fe20000410000 */
        /* <DEDUP_REMOVED lines=17> */
[----:B------:R-:W-:-:S02]  /*2a40*/  HADD2.F32 R144, -RZ, R101.H0_H0 ;  /* 0x20000065ff907230 */ /* 0x000fc40000004100 */
        /* <DEDUP_REMOVED lines=18> */
[----:B------:R-:W-:Y:S01]  /*2b70*/  FADD.FTZ R103, R95, R140 ;  /* 0x0000008c5f677221 */ /* 0x000fe20000010000 */
[----:B------:R-:W-:Y:S02]  /*2b80*/  FFMA.FTZ R99, R141, R140, R99 ;  /* 0x0000008c8d637223 */ /* 0x000fe40000010063 */
[----:B------:R-:W-:Y:S01]  /*2b90*/  FADD.FTZ R55, R55, R61 ;  /* 0x0000003d37377221 */ /* 0x000fe20000010000 */
[-C--:B------:R-:W-:Y:S01]  /*2ba0*/  FFMA.FTZ R54, R53, R61.reuse, R54 ;  /* 0x0000003d35367223 */ /* 0x080fe20000010036 */
[C---:B------:R-:W-:Y:S01]  /*2bb0*/  FMUL.FTZ R61, R16.reuse, R61 ;  /* 0x0000003d103d7220 */ /* 0x040fe20000410000 */
        /* <DEDUP_REMOVED lines=12> */
[----:B------:R-:W-:-:S02]  /*2c80*/  HADD2.F32 R85, -RZ, R111.H0_H0 ;  /* 0x2000006fff557230 */ /* 0x000fc40000004100 */
        /* <DEDUP_REMOVED lines=27> */
[----:B------:R-:W-:Y:S01]  /*2e40*/  FADD.FTZ R57, R57, R89 ;  /* 0x0000005939397221 */ /* 0x000fe20000010000 */
[----:B------:R-:W-:Y:S01]  /*2e50*/  FFMA.FTZ R56, R87, R89, R56 ;  /* 0x0000005957387223 */ /* 0x000fe20000010038 */
[C---:B------:R-:W-:Y:S01]  /*2e60*/  FMUL.FTZ R91, R59.reuse, R91 ;  /* 0x0000005b3b5b7220 */ /* 0x040fe20000410000 */
        /* <DEDUP_REMOVED lines=46> */
[----:B------:R-:W-:-:S03]  /*3150*/  FFMA.FTZ R121, R111, R113, R135 ;  /* 0x000000716f797223 */ /* 0x000fc60000010087 */
        /* <DEDUP_REMOVED lines=19> */
[----:B------:R-:W-:Y:S01]  /*3290*/  FADD.FTZ R55, R55, R120 ;  /* 0x0000007837377221 */ /* 0x000fe20000010000 */
[----:B------:R-:W-:Y:S01]  /*32a0*/  FFMA.FTZ R54, R134, R120, R54 ;  /* 0x0000007886367223 */ /* 0x000fe20000010036 */
[----:B------:R-:W-:Y:S01]  /*32b0*/  BAR.SYNC.DEFER_BLOCKING 0x0 ;  /* 0x0000000000007b1d */ /* 0x000fe20000010000 */
[----:B------:R-:W-:-:S05]  /*32c0*/  ISETP.GT.U32.AND P0, PT, R3, 0x7f, PT ;  /* 0x0000007f0300780c */ /* 0x000fca0003f04070 */
[----:B0-----:R-:W-:Y:S08]  /*32d0*/  BRA.U !UP0, `(.L_x_1061) ;  /* 0x0000000108487547 */ /* 0x001ff0000b800000 */
        /* <DEDUP_REMOVED lines=18> */
.L_x_1061:
        /* <DEDUP_REMOVED lines=19> */
.L_x_1063:
[----:B------:R-:W-:Y:S05]  /*3530*/  BSYNC.RECONVERGENT B0 ;  /* 0x0000000000007941 */ /* 0x000fea0003800200 */
.L_x_1062:
        /* <DEDUP_REMOVED lines=34> */
.L_x_1066:
        /* <DEDUP_REMOVED lines=8> */
.L_x_1065:
[----:B------:R-:W-:Y:S05]  /*37e0*/  WARPSYNC.ALL ;  /* 0x0000000000007948 */ /* 0x000fea0003800000 */
[----:B------:R-:W-:Y:S06]  /*37f0*/  BAR.SYNC.DEFER_BLOCKING 0x0 ;  /* 0x0000000000007b1d */ /* 0x000fec0000010000 */
[----:B------:R-:W-:Y:S05]  /*3800*/  BRA `(.L_x_1067) ;  /* 0x0000000000587947 */ /* 0x000fea0003800000 */
.L_x_1064:
        /* <DEDUP_REMOVED lines=12> */
.L_x_1069:
        /* <DEDUP_REMOVED lines=8> */
.L_x_1068:
[----:B------:R-:W-:Y:S05]  /*3950*/  WARPSYNC.ALL ;  /* 0x0000000000007948 */ /* 0x000fea0003800000 */
[----:B------:R-:W-:Y:S06]  /*3960*/  BAR.SYNC.DEFER_BLOCKING 0x0 ;  /* 0x0000000000007b1d */ /* 0x000fec0000010000 */
.L_x_1067:
        /* <DEDUP_REMOVED lines=107> */
[--C-:B0-----:R-:W-:Y:S01]  /*4020*/  FADD.FTZ R121, R164, -R34.reuse ;  /* 0x80000022a4797221 */ /* 0x101fe20000010000 */
[----:B------:R-:W-:Y:S01]  /*4030*/  FADD.FTZ R162, R162, -R34 ;  /* 0x80000022a2a27221 */ /* 0x000fe20000010000 */
        /* <DEDUP_REMOVED lines=98> */
[----:B------:R-:W-:Y:S01]  /*4660*/  FMUL.FTZ R160, R59, R160 ;  /* 0x000000a03ba07220 */ /* 0x000fe20000410000 */
[----:B------:R-:W-:Y:S01]  /*4670*/  F2FP.F16.F32.PACK_AB R21, R21, R2 ;  /* 0x000000021515723e */ /* 0x000fe200000000ff */
[C---:B------:R-:W-:Y:S01]  /*4680*/  FMUL.FTZ R53, R59.reuse, R158 ;  /* 0x0000009e3b357220 */ /* 0x040fe20000410000 */
        /* <DEDUP_REMOVED lines=29> */
[----:B------:R0:W-:Y:S01]  /*4860*/  STG.E.64 desc[UR14][R34.64], R20 ;  /* 0x0000001422007986 */ /* 0x0001e2000c101b0e */
[----:B------:R-:W-:-:S02]  /*4870*/  F2FP.F16.F32.PACK_AB R26, R24, R123 ;  /* 0x0000007b181a723e */ /* 0x000fc400000000ff */
[----:B------:R-:W-:Y:S02]  /*4880*/  F2FP.F16.F32.PACK_AB R104, R23, R104 ;  /* 0x000000681768723e */ /* 0x000fe400000000ff */
[----:B------:R-:W-:Y:S02]  /*4890*/  F2FP.F16.F32.PACK_AB R98, R27, R98 ;  /* 0x000000621b62723e */ /* 0x000fe400000000ff */
[----:B------:R-:W-:Y:S02]  /*48a0*/  F2FP.F16.F32.PACK_AB R99, R67, R144 ;  /* 0x000000904363723e */ /* 0x000fe400000000ff */
[----:B------:R-:W-:Y:S02]  /*48b0*/  F2FP.F16.F32.PACK_AB R68, R25, R90 ;  /* 0x0000005a1944723e */ /* 0x000fe400000000ff */
[----:B------:R-:W-:Y:S01]  /*48c0*/  F2FP.F16.F32.PACK_AB R72, R31, R74 ;  /* 0x0000004a1f48723e */ /* 0x000fe200000000ff */
[----:B------:R1:W-:Y:S01]  /*48d0*/  STG.E.64 desc[UR14][R34.64+0x3200], R98 ;  /* 0x0032006222007986 */ /* 0x0003e2000c101b0e */
[----:B------:R-:W-:-:S02]  /*48e0*/  F2FP.F16.F32.PACK_AB R66, R33, R66 ;  /* 0x000000422142723e */ /* 0x000fc400000000ff */
[----:B------:R-:W-:Y:S02]  /*48f0*/  F2FP.F16.F32.PACK_AB R30, R37, R30 ;  /* 0x0000001e251e723e */ /* 0x000fe400000000ff */
[----:B------:R-:W-:Y:S02]  /*4900*/  F2FP.F16.F32.PACK_AB R32, R39, R32 ;  /* 0x000000202720723e */ /* 0x000fe400000000ff */
[----:B------:R-:W-:Y:S02]  /*4910*/  F2FP.F16.F32.PACK_AB R36, R36, R41 ;  /* 0x000000292424723e */ /* 0x000fe400000000ff */
[----:B------:R-:W-:Y:S02]  /*4920*/  F2FP.F16.F32.PACK_AB R22, R0, R127 ;  /* 0x0000007f0016723e */ /* 0x000fe400000000ff */
[----:B------:R-:W-:Y:S02]  /*4930*/  F2FP.F16.F32.PACK_AB R62, R28, R129 ;  /* 0x000000811c3e723e */ /* 0x000fe400000000ff */
[----:B------:R-:W-:-:S02]  /*4940*/  F2FP.F16.F32.PACK_AB R23, R53, R160 ;  /* 0x000000a03517723e */ /* 0x000fc400000000ff */
[----:B------:R-:W-:Y:S02]  /*4950*/  F2FP.F16.F32.PACK_AB R27, R61, R156 ;  /* 0x0000009c3d1b723e */ /* 0x000fe400000000ff */
[----:B------:R-:W-:Y:S01]  /*4960*/  F2FP.F16.F32.PACK_AB R63, R63, R152 ;  /* 0x000000983f3f723e */ /* 0x000fe200000000ff */
[----:B------:R1:W-:Y:S01]  /*4970*/  STG.E.64 desc[UR14][R34.64+0xa00], R22 ;  /* 0x000a001622007986 */ /* 0x0003e2000c101b0e */
[----:B------:R-:W-:Y:S02]  /*4980*/  F2FP.F16.F32.PACK_AB R105, R65, R148 ;  /* 0x000000944169723e */ /* 0x000fe400000000ff */
[----:B0-----:R-:W-:Y:S01]  /*4990*/  F2FP.F16.F32.PACK_AB R20, R29, R82 ;  /* 0x000000521d14723e */ /* 0x001fe200000000ff */
        /* <DEDUP_REMOVED lines=22> */
[----:B------:R1:W-:Y:S04]  /*4b00*/  STG.E.64 desc[UR14][R34.64+0x7800], R32 ;  /* 0x0078002022007986 */ /* 0x0003e8000c101b0e */
[----:B------:R1:W-:Y:S04]  /*4b10*/  STG.E.64 desc[UR14][R34.64+0x8200], R38 ;  /* 0x0082002622007986 */ /* 0x0003e8000c101b0e */
[----:B------:R1:W-:Y:S04]  /*4b20*/  STG.E.64 desc[UR14][R34.64+0x8c00], R36 ;  /* 0x008c002422007986 */ /* 0x0003e8000c101b0e */
[----:B------:R1:W-:Y:S01]  /*4b30*/  STG.E.64 desc[UR14][R34.64+0x9600], R40 ;  /* 0x0096002822007986 */ /* 0x0003e2000c101b0e */
[----:B------:R-:W-:Y:S05]  /*4b40*/  BRA.U !UP0, `(.L_x_1070) ;  /* 0xffffffbd084c7547 */ /* 0x000fea000b83ffff */
.L_x_1060:
[----:B------:R-:W-:-:S04]  /*4b50*/  ULEA UR9, UR10, UR18, 0x4 ;  /* 0x000000120a097291 */ /* 0x000fc8000f8e20ff */
[----:B------:R-:W-:-:S04]  /*4b60*/  USHF.L.U32 UR9, UR9, 0x5, URZ ;  /* 0x0000000509097899 */ /* 0x000fc800080006ff */
[----:B------:R-:W-:-:S06]  /*4b70*/  UISETP.GT.AND UP0, UPT, UR9, 0x13f, UPT ;  /* 0x0000013f0900788c */ /* 0x000fcc000bf04270 */
[----:B------:R-:W-:-:S13]  /*4b80*/  PLOP3.LUT P0, PT, PT, PT, UP0, 0x80, 0x8 ;  /* 0x000000000008781c */ /* 0x000fda0003f0f008 */
[----:B------:R-:W-:Y:S05]  /*4b90*/  @P0 EXIT ;  /* 0x000000000000094d */ /* 0x000fea0003800000 */
[----:B-1----:R-:W0:Y:S01]  /*4ba0*/  S2R R37, SR_TID.X ;  /* 0x0000000000257919 */ /* 0x002e220000002100 */
        /* <DEDUP_REMOVED lines=48> */
.L_x_1082:
        /* <DEDUP_REMOVED lines=28> */
.L_x_1075:
        /* <DEDUP_REMOVED lines=33> */
.L_x_1074:
[----:B------:R-:W-:Y:S05]  /*5280*/  BSYNC.RECONVERGENT B1 ;  /* 0x0000000000017941 */ /* 0x000fea0003800200 */
.L_x_1073:
        /* <DEDUP_REMOVED lines=25> */
.L_x_1077:
[----:B------:R-:W-:Y:S05]  /*5420*/  BSYNC.RECONVERGENT B1 ;  /* 0x0000000000017941 */ /* 0x000fea0003800200 */
.L_x_1076:
        /* <DEDUP_REMOVED lines=30> */
.L_x_1072:
[----:B------:R-:W-:Y:S05]  /*5610*/  BSYNC.RECONVERGENT B0 ;  /* 0x0000000000007941 */ /* 0x000fea0003800200 */
.L_x_1071:
[----:B------:R0:W-:Y:S01]  /*5620*/  STS [R7], R19 ;  /* 0x0000001307007388 */ /* 0x0001e20000000800 */
[----:B------:R-:W1:Y:S01]  /*5630*/  LDC.64 R12, c[0x0][0x388] ;  /* 0x0000e200ff0c7b82 */ /* 0x000e620000000a00 */
[----:B------:R-:W-:Y:S02]  /*5640*/  ISETP.GT.U32.AND P1, PT, R45, 0x9, PT ;  /* 0x000000092d00780c */ /* 0x000fe40003f24070 */
[----:B------:R0:W-:Y:S01]  /*5650*/  STS [R7+0x500], R20 ;  /* 0x0005001407007388 */ /* 0x0001e20000000800 */
[----:B------:R-:W-:-:S04]  /*5660*/  MOV R21, R6 ;  /* 0x0000000600157202 */ /* 0x000fc80000000f00 */
[----:B------:R-:W2:Y:S08]  /*5670*/  LDC.64 R14, c[0x0][0x390] ;  /* 0x0000e400ff0e7b82 */ /* 0x000eb00000000a00 */
[----:B0-----:R-:W-:Y:S06]  /*5680*/  BAR.SYNC.DEFER_BLOCKING 0x0 ;  /* 0x0000000000007b1d */ /* 0x001fec0000010000 */
.L_x_1081:
        /* <DEDUP_REMOVED lines=31> */
.L_x_1092:
        /* <DEDUP_REMOVED lines=11> */
.L_x_1080:
[----:B------:R-:W-:Y:S05]  /*5930*/  BSYNC.RECONVERGENT B0 ;  /* 0x0000000000007941 */ /* 0x000fea0003800200 */
.L_x_1079:
        /* <DEDUP_REMOVED lines=9> */
.L_x_1078:
        /* <DEDUP_REMOVED lines=8> */
.L_x_1084:
[----:B------:R-:W-:Y:S05]  /*5a50*/  BSYNC B0 ;  /* 0x0000000000007941 */ /* 0x000fea0003800000 */
.L_x_1083:
        /* <DEDUP_REMOVED lines=8> */
.L_x_1085:
[----:B------:R-:W-:Y:S01]  /*5ae0*/  FADD.FTZ R11, R11, R8 ;  /* 0x000000080b0b7221 */ /* 0x000fe20000010000 */
[----:B------:R-:W-:-:S04]  /*5af0*/  HFMA2 R26, -RZ, RZ, 0, 2.384185791015625e-07 ;  /* 0x00000004ff1a7431 */ /* 0x000fc800000001ff */
[----:B------:R-:W-:Y:S02]  /*5b00*/  MOV R27, R11 ;  /* 0x0000000b001b7202 */ /* 0x000fe40000000f00 */
[----:B------:R-:W-:-:S07]  /*5b10*/  MOV R10, R25 ;  /* 0x00000019000a7202 */ /* 0x000fce0000000f00 */
[----:B------:R-:W-:Y:S05]  /*5b20*/  WARPSYNC.COLLECTIVE R24, `(.L_x_1086) ;  /* 0x0000000018087348 */ /* 0x000fea0003c00000 */
[----:B------:R0:W1:Y:S02]  /*5b30*/  SHFL.BFLY P3, R25, R27, R26, R29 ;  /* 0x0c00001a1b197389 */ /* 0x000064000006001d */
[----:B01----:R-:W-:Y:S05]  /*5b40*/  ENDCOLLECTIVE ;  /* 0x000000000000791b */ /* 0x003fea0003800000 */
.L_x_1086:
[----:B------:R-:W-:-:S05]  /*5b50*/  FADD.FTZ R10, R10, R9 ;  /* 0x000000090a0a7221 */ /* 0x000fca0000010000 */
[----:B------:R-:W-:Y:S02]  /*5b60*/  MOV R27, R10 ;  /* 0x0000000a001b7202 */ /* 0x000fe40000000f00 */
[----:B------:R-:W-:-:S07]  /*5b70*/  MOV R20, R25 ;  /* 0x0000001900147202 */ /* 0x000fce0000000f00 */
[----:B------:R-:W-:Y:S05]  /*5b80*/  WARPSYNC.COLLECTIVE R24, `(.L_x_1087) ;  /* 0x0000000018087348 */ /* 0x000fea0003c00000 */
[----:B------:R0:W1:Y:S02]  /*5b90*/  SHFL.BFLY P3, R25, R27, R26, R29 ;  /* 0x0c00001a1b197389 */ /* 0x000064000006001d */
[----:B01----:R-:W-:Y:S05]  /*5ba0*/  ENDCOLLECTIVE ;  /* 0x000000000000791b */ /* 0x003fea0003800000 */
.L_x_1087:
[----:B------:R-:W-:Y:S01]  /*5bb0*/  FADD.FTZ R20, R11, R20 ;  /* 0x000000140b147221 */ /* 0x000fe20000010000 */
[----:B------:R-:W-:-:S04]  /*5bc0*/  HFMA2 R26, -RZ, RZ, 0, 1.1920928955078125e-07 ;  /* 0x00000002ff1a7431 */ /* 0x000fc800000001ff */
[----:B------:R-:W-:Y:S02]  /*5bd0*/  MOV R27, R20 ;  /* 0x00000014001b7202 */ /* 0x000fe40000000f00 */
[----:B------:R-:W-:-:S07]  /*5be0*/  MOV R19, R25 ;  /* 0x0000001900137202 */ /* 0x000fce0000000f00 */
[----:B------:R-:W-:Y:S05]  /*5bf0*/  WARPSYNC.COLLECTIVE R24, `(.L_x_1088) ;  /* 0x0000000018087348 */ /* 0x000fea0003c00000 */
[----:B------:R0:W1:Y:S02]  /*5c00*/  SHFL.BFLY P3, R25, R27, R26, R29 ;  /* 0x0c00001a1b197389 */ /* 0x000064000006001d */
[----:B01----:R-:W-:Y:S05]  /*5c10*/  ENDCOLLECTIVE ;  /* 0x000000000000791b */ /* 0x003fea0003800000 */
.L_x_1088:
[----:B------:R-:W-:-:S05]  /*5c20*/  FADD.FTZ R19, R10, R19 ;  /* 0x000000130a137221 */ /* 0x000fca0000010000 */
[----:B------:R-:W-:Y:S02]  /*5c30*/  MOV R27, R19 ;  /* 0x00000013001b7202 */ /* 0x000fe40000000f00 */
[----:B------:R-:W-:-:S07]  /*5c40*/  MOV R23, R25 ;  /* 0x0000001900177202 */ /* 0x000fce0000000f00 */
[----:B------:R-:W-:Y:S05]  /*5c50*/  WARPSYNC.COLLECTIVE R24, `(.L_x_1089) ;  /* 0x0000000018087348 */ /* 0x000fea0003c00000 */
[----:B------:R0:W1:Y:S02]  /*5c60*/  SHFL.BFLY P3, R25, R27, R26, R29 ;  /* 0x0c00001a1b197389 */ /* 0x000064000006001d */
[----:B01----:R-:W-:Y:S05]  /*5c70*/  ENDCOLLECTIVE ;  /* 0x000000000000791b */ /* 0x003fea0003800000 */
.L_x_1089:
[----:B------:R-:W-:Y:S01]  /*5c80*/  FADD.FTZ R23, R20, R23 ;  /* 0x0000001714177221 */ /* 0x000fe20000010000 */
[----:B------:R-:W-:-:S04]  /*5c90*/  HFMA2 R26, -RZ, RZ, 0, 5.9604644775390625e-08 ;  /* 0x00000001ff1a7431 */ /* 0x000fc800000001ff */
[----:B------:R-:W-:Y:S02]  /*5ca0*/  MOV R27, R23 ;  /* 0x00000017001b7202 */ /* 0x000fe40000000f00 */
[----:B------:R-:W-:-:S07]  /*5cb0*/  MOV R8, R25 ;  /* 0x0000001900087202 */ /* 0x000fce0000000f00 */
[----:B------:R-:W-:Y:S05]  /*5cc0*/  WARPSYNC.COLLECTIVE R24, `(.L_x_1090) ;  /* 0x0000000018087348 */ /* 0x000fea0003c00000 */
[----:B------:R0:W1:Y:S02]  /*5cd0*/  SHFL.BFLY P3, R25, R27, R26, R29 ;  /* 0x0c00001a1b197389 */ /* 0x000064000006001d */
[----:B01----:R-:W-:Y:S05]  /*5ce0*/  ENDCOLLECTIVE ;  /* 0x000000000000791b */ /* 0x003fea0003800000 */
.L_x_1090:
[----:B------:R-:W-:-:S05]  /*5cf0*/  FADD.FTZ R8, R19, R8 ;  /* 0x0000000813087221 */ /* 0x000fca0000010000 */
[----:B------:R-:W-:Y:S02]  /*5d00*/  MOV R27, R8 ;  /* 0x00000008001b7202 */ /* 0x000fe40000000f00 */
[----:B------:R-:W-:-:S07]  /*5d10*/  MOV R22, R25 ;  /* 0x0000001900167202 */ /* 0x000fce0000000f00 */
[----:B------:R-:W-:Y:S05]  /*5d20*/  WARPSYNC.COLLECTIVE R24, `(.L_x_1091) ;  /* 0x0000000018087348 */ /* 0x000fea0003c00000 */
[----:B------:R0:W1:Y:S02]  /*5d30*/  SHFL.BFLY P3, R25, R27, R26, R29 ;  /* 0x0c00001a1b197389 */ /* 0x000064000006001d */
[----:B01----:R-:W-:Y:S05]  /*5d40*/  ENDCOLLECTIVE ;  /* 0x000000000000791b */ /* 0x003fea0003800000 */
.L_x_1091:
[----:B------:R-:W-:Y:S01]  /*5d50*/  FADD.FTZ R22, R23, R22 ;  /* 0x0000001617167221 */ /* 0x000fe20000010000 */
[----:B------:R-:W-:Y:S01]  /*5d60*/  MOV R9, R25 ;  /* 0x0000001900097202 */ /* 0x000fe20000000f00 */
[----:B------:R-:W-:Y:S06]  /*5d70*/  BRA `(.L_x_1092) ;  /* 0xfffffff800c07947 */ /* 0x000fec000383ffff */
.L_x_1093:
        /* <DEDUP_REMOVED lines=16> */
.L_x_1690:


//--------------------- .text._ZN13group_norm_v218gn_bwd_cuda_kernelI6__halfLi320ELi3ELi32ELi10ELi1024ELb0ELb1ELi32ELi320ELi320ELi4ELb1ELi10ELb0ELb0ELNS_15WgradSyncMethodE3ENS_16CompileConditionILi1000EEEEEvPT_S6_S6_PKS5_S8_S8_S8_PKfflPfPj --------------------------
	.section	.text._ZN13group_norm_v218gn_bwd_cuda_kernelI6__halfLi320ELi3ELi32ELi10ELi1024ELb0ELb1ELi32ELi320ELi320ELi4ELb1ELi10ELb0ELb0ELNS_15WgradSyncMethodE3ENS_16CompileConditionILi1000EEEEEvPT_S6_S6_PKS5_S8_S8_S8_PKfflPfPj,"ax",@progbits
	.align	128
        .global         _ZN13group_norm_v218gn_bwd_cuda_kernelI6__halfLi320ELi3ELi32ELi10ELi1024ELb0ELb1ELi32ELi320ELi320ELi4ELb1ELi10ELb0ELb0ELNS_15WgradSyncMethodE3ENS_16CompileConditionILi1000EEEEEvPT_S6_S6_PKS5_S8_S8_S8_PKfflPfPj
        .type           _ZN13group_norm_v218gn_bwd_cuda_kernelI6__halfLi320ELi3ELi32ELi10ELi1024ELb0ELb1ELi32ELi320ELi320ELi4ELb1ELi10ELb0ELb0ELNS_15WgradSyncMethodE3ENS_16CompileConditionILi1000EEEEEvPT_S6_S6_PKS5_S8_S8_S8_PKfflPfPj,@function
        .size           _ZN13group_norm_v218gn_bwd_cuda_kernelI6__halfLi320ELi3ELi32ELi10ELi1024ELb0ELb1ELi32ELi320ELi320ELi4ELb1ELi10ELb0ELb0ELNS_15WgradSyncMethodE3ENS_16CompileConditionILi1000EEEEEvPT_S6_S6_PKS5_S8_S8_S8_PKfflPfPj,(.L_x_1691 - _ZN13group_norm_v218gn_bwd_cuda_kernelI6__halfLi320ELi3ELi32ELi10ELi1024ELb0ELb1ELi32ELi320ELi320ELi4ELb1ELi10ELb0ELb0ELNS_15WgradSyncMethodE3ENS_16CompileConditionILi1000EEEEEvPT_S6_S6_PKS5_S8_S8_S8_PKfflPfPj)
        .other          _ZN13group_norm_v218gn_bwd_cuda_kernelI6__halfLi320ELi3ELi32ELi10ELi1024ELb0ELb1ELi32ELi320ELi320ELi4ELb1ELi10ELb0ELb0ELNS_15WgradSyncMethodE3ENS_16CompileConditionILi1000EEEEEvPT_S6_S6_PKS5_S8_S8_S8_PKfflPfPj,@"STO_CUDA_ENTRY STV_DEFAULT"
_ZN13group_norm_v218gn_bwd_cuda_kernelI6__halfLi320ELi3ELi32ELi10ELi1024ELb0ELb1ELi32ELi320ELi320ELi4ELb1ELi10ELb0ELb0ELNS_15WgradSyncMethodE3ENS_16CompileConditionILi1000EEEEEvPT_S6_S6_PKS5_S8_S8_S8_PKfflPfPj:
.text._ZN13group_norm_v218gn_bwd_cuda_kernelI6__halfLi320ELi3ELi32ELi10ELi1024ELb0ELb1ELi32ELi320ELi320ELi4ELb1ELi10ELb0ELb0ELNS_15WgradSyncMethodE3ENS_16CompileConditionILi1000EEEEEvPT_S6_S6_PKS5_S8_S8_S8_PKfflPfPj:
        /* <DEDUP_REMOVED lines=28> */
.L_x_1096:
        /* <DEDUP_REMOVED lines=8> */
.L_x_1095:
[----:B------:R-:W-:Y:S05]  /*0240*/  WARPSYNC.ALL ;  /* 0x0000000000007948 */ /* 0x000fea0003800000 */
[----:B------:R-:W-:Y:S06]  /*0250*/  BAR.SYNC.DEFER_BLOCKING 0x0 ;  /* 0x0000000000007b1d */ /* 0x000fec0000010000 */
[----:B------:R-:W-:Y:S05]  /*0260*/  BRA `(.L_x_1097) ;  /* 0x0000003400c87947 */ /* 0x000fea0003800000 */
.L_x_1094:
        /* <DEDUP_REMOVED lines=12> */
[----:B------:R-:W-:Y:S01]  /*0330*/  UMOV UR4, 0x400 ;  /* 0x0000040000047882 */ /* 0x000fe20000000000 */
[----:B------:R-:W-:Y:S01]  /*0340*/  SHF.L.U32 R3, R3, 0x5, RZ ;  /* 0x0000000503037819 */ /* 0x000fe200000006ff */
[----:B------:R-:W-:Y:S01]  /*0350*/  STL [R1+0x80], R6 ;  /* 0x0000800601007387 */ /* 0x000fe20000100800 */
[----:B------:R-:W-:-:S05]  /*0360*/  SHF.L.U32 R7, R9, 0x2, RZ ;  /* 0x0000000209077819 */ /* 0x000fca00000006ff */
[----:B-1----:R-:W-:-:S06]  /*0370*/  IMAD.WIDE.U32 R4, R7, 0x2, R4 ;  /* 0x0000000207047825 */ /* 0x002fcc00078e0004 */
[----:B------:R-:W2:Y:S01]  /*0380*/  LDG.E.64.CONSTANT R4, desc[UR12][R4.64] ;  /* 0x0000000c04047981 */ /* 0x000ea2000c1e9b00 */
[----:B------:R-:W-:Y:S01]  /*0390*/  UIADD3 UR4, UPT, UPT, UR4, 0x2800, URZ ;  /* 0x0000280004047890 */ /* 0x000fe2000fffe0ff */
[----:B------:R-:W-:Y:S02]  /*03a0*/  LOP3.LUT R3, R0, 0x3e0, R3, 0xf8, !PT ;  /* 0x000003e000037812 */ /* 0x000fe400078ef803 */
[----:B------:R-:W-:Y:S02]  /*03b0*/  CS2R R30, SRZ ;  /* 0x00000000001e7805 */ /* 0x000fe4000001ff00 */
[----:B------:R-:W-:Y:S02]  /*03c0*/  CS2R R28, SRZ ;  /* 0x00000000001c7805 */ /* 0x000fe4000001ff00 */
[----:B------:R-:W-:Y:S02]  /*03d0*/  CS2R R26, SRZ ;  /* 0x00000000001a7805 */ /* 0x000fe4000001ff00 */
        /* <DEDUP_REMOVED lines=10> */
[----:B------:R-:W-:-:S03]  /*0480*/  IMAD R0, R0, 0x199a, RZ ;  /* 0x0000199a00007824 */ /* 0x000fc600078e02ff */
[----:B------:R-:W-:Y:S02]  /*0490*/  SHF.R.U32.HI R6, RZ, 0x10, R7 ;  /* 0x00000010ff067819 */ /* 0x000fe40000011607 */
[----:B------:R-:W-:-:S03]  /*04a0*/  SHF.R.U32.HI R0, RZ, 0x10, R0 ;  /* 0x00000010ff007819 */ /* 0x000fc60000011600 */
[----:B------:R0:W-:Y:S04]  /*04b0*/  STL [R1+0x7c], R6 ;  /* 0x00007c0601007387 */ /* 0x0001e80000100800 */
[----:B------:R0:W-:Y:S01]  /*04c0*/  STL [R1+0x78], R0 ;  /* 0x0000780001007387 */ /* 0x0001e20000100800 */
[--C-:B--2---:R-:W-:Y:S02]  /*04d0*/  HADD2.F32 R2, -RZ, R4.reuse.H0_H0 ;  /* 0x20000004ff027230 */ /* 0x104fe40000004100 */
[----:B------:R-:W-:Y:S02]  /*04e0*/  HADD2.F32 R3, -RZ, R4.H1_H1 ;  /* 0x30000004ff037230 */ /* 0x000fe40000004100 */
[--C-:B------:R-:W-:Y:S02]  /*04f0*/  HADD2.F32 R4, -RZ, R5.reuse.H0_H0 ;  /* 0x20000005ff047230 */ /* 0x100fe40000004100 */
[----:B0-----:R-:W-:-:S07]  /*0500*/  HADD2.F32 R5, -RZ, R5.H1_H1 ;  /* 0x30000005ff057230 */ /* 0x001fce0000004100 */
.L_x_1111:
[----:B------:R-:W2:Y:S01]  /*0510*/  LDL R6, [R1+0x80] ;  /* 0x0000800001067983 */ /* 0x000ea20000100800 */
[----:B0-----:R-:W0:Y:S03]  /*0520*/  LDCU.64 UR14, c[0x0][0x3b8] ;  /* 0x00007700ff0e77ac */ /* 0x001e260008000a00 */
[----:B------:R-:W3:Y:S01]  /*0530*/  LDL R0, [R1+0x7c] ;  /* 0x00007c0001007983 */ /* 0x000ee20000100800 */
[----:B------:R-:W-:Y:S02]  /*0540*/  USHF.L.U32 UR10, UR9, 0x6, URZ ;  /* 0x00000006090a7899 */ /* 0x000fe400080006ff */
[----:B------:R-:W-:Y:S01]  /*0550*/  USHF.L.U64.HI UR8, UR9, 0x6, UR5 ;  /* 0x0000000609087899 */ /* 0x000fe20008010205 */
[----:B------:R-:W1:Y:S01]  /*0560*/  S2R R10, SR_TID.X ;  /* 0x00000000000a7919 */ /* 0x000e620000002100 */
[----:B------:R-:W-:Y:S01]  /*0570*/  MOV R11, UR9 ;  /* 0x00000009000b7c02 */ /* 0x000fe20008000f00 */
[----:B------:R-:W4:Y:S01]  /*0580*/  LDCU.64 UR16, c[0x0][0x3a0] ;  /* 0x00007400ff1077ac */ /* 0x000f220008000a00 */
[----:B------:R-:W0:Y:S02]  /*0590*/  S2R R12, SR_CTAID.X ;  /* 0x00000000000c7919 */ /* 0x000e240000002500 */
[----:B------:R-:W-:Y:S01]  /*05a0*/  MOV R7, UR8 ;  /* 0x0000000800077c02 */ /* 0x000fe20008000f00 */
[----:B-----5:R-:W-:Y:S04]  /*05b0*/  STL [R1+0xb0], R27 ;  /* 0x0000b01b01007387 */ /* 0x020fe80000100800 */
[----:B------:R-:W-:Y:S04]  /*05c0*/  STL [R1+0xac], R26 ;  /* 0x0000ac1a01007387 */ /* 0x000fe80000100800 */
[----:B------:R-:W-:Y:S04]  /*05d0*/  STL [R1+0xa8], R25 ;  /* 0x0000a81901007387 */ /* 0x000fe80000100800 */
[----:B------:R-:W-:Y:S04]  /*05e0*/  STL [R1+0xa4], R24 ;  /* 0x0000a41801007387 */ /* 0x000fe80000100800 */
[----:B------:R4:W-:Y:S04]  /*05f0*/  STL [R1+0xa0], R4 ;  /* 0x0000a00401007387 */ /* 0x0009e80000100800 */
[----:B------:R3:W-:Y:S01]  /*0600*/  STL [R1+0x9c], R5 ;  /* 0x00009c0501007387 */ /* 0x0007e20000100800 */
[----:B-1----:R-:W-:-:S03]  /*0610*/  LOP3.LUT R10, R10, 0xffff, RZ, 0xc0, !PT ;  /* 0x0000ffff0a0a7812 */ /* 0x002fc600078ec0ff */
[----:B----4-:R-:W4:Y:S02]  /*0620*/  LDL R4, [R1+0x78] ;  /* 0x0000780001047983 */ /* 0x010f240000100800 */
[----:B------:R-:W-:Y:S01]  /*0630*/  IMAD R10, R10, 0x334, RZ ;  /* 0x000003340a0a7824 */ /* 0x000fe200078e02ff */
[----:B0-----:R-:W-:-:S04]  /*0640*/  SHF.L.U32 R12, R12, 0x5, RZ ;  /* 0x000000050c0c7819 */ /* 0x001fc800000006ff */
[----:B------:R-:W-:-:S04]  /*0650*/  SHF.R.U32.HI R10, RZ, 0x10, R10 ;  /* 0x00000010ff0a7819 */ /* 0x000fc8000001160a */
[----:B------:R-:W-:Y:S01]  /*0660*/  LOP3.LUT R10, R10, 0x3e0, R12, 0xf8, !PT ;  /* 0x000003e00a0a7812 */ /* 0x000fe200078ef80c */
[----:B------:R-:W-:Y:S01]  /*0670*/  UIMAD UR8, UR5, 0x50000, URZ ;  /* 0x00050000050878a4 */ /* 0x000fe2000f8e02ff */
[----:B--2---:R-:W-:Y:S02]  /*0680*/  LOP3.LUT R8, R6, 0xffff, RZ, 0xc0, !PT ;  /* 0x0000ffff06087812 */ /* 0x004fe400078ec0ff */
[----:B------:R-:W-:Y:S01]  /*0690*/  MOV R6, UR10 ;  /* 0x0000000a00067c02 */ /* 0x000fe20008000f00 */
[----:B------:R-:W0:Y:S02]  /*06a0*/  LDCU.64 UR10, c[0x0][0x398] ;  /* 0x00007300ff0a77ac */ /* 0x000e240008000a00 */
[----:B------:R-:W-:-:S04]  /*06b0*/  IMAD.WIDE.U32 R8, R8, 0x4, RZ ;  /* 0x0000000408087825 */ /* 0x000fc800078e00ff */
[----:B---3--:R-:W-:-:S04]  /*06c0*/  IMAD.WIDE.U32 R12, R0, 0x2, R6 ;  /* 0x00000002000c7825 */ /* 0x008fc800078e0006 */
[----:B------:R-:W-:Y:S01]  /*06d0*/  IMAD.WIDE.U32 R8, R11, 0x50000, R8 ;  /* 0x000500000b087825 */ /* 0x000fe200078e0008 */
[----:B------:R-:W-:-:S03]  /*06e0*/  LEA R40, P0, R12, UR14, 0x2 ;  /* 0x0000000e0c287c11 */ /* 0x000fc6000f8010ff */
[----:B------:R-:W-:Y:S01]  /*06f0*/  IMAD R11, R10, 0x140, RZ ;  /* 0x000001400a0b7824 */ /* 0x000fe200078e02ff */
[----:B------:R-:W-:-:S04]  /*0700*/  LEA.HI.X R41, R12, UR15, R13, 0x2, P0 ;  /* 0x0000000f0c297c11 */ /* 0x000fc800080f140d */
[----:B------:R-:W-:Y:S02]  /*0710*/  IADD3 R0, P1, PT, R11, R8, RZ ;  /* 0x000000080b007210 */ /* 0x000fe40007f3e0ff */
[----:B------:R-:W2:Y:S02]  /*0720*/  LDG.E.64.CONSTANT R40, desc[UR12][R40.64] ;  /* 0x0000000c28287981 */ /* 0x000ea4000c1e9b00 */
[----:B------:R-:W-:Y:S01]  /*0730*/  IADD3.X R9, PT, PT, R9, UR8, RZ, P1, !PT ;  /* 0x0000000809097c10 */ /* 0x000fe20008ffe4ff */
[----:B------:R-:W2:Y:S01]  /*0740*/  LDCU UR8, c[0x0][0x3c0] ;  /* 0x00007800ff0877ac */ /* 0x000ea20008000800 */
[C---:B------:R-:W-:Y:S02]  /*0750*/  SHF.L.U32 R10, R0.reuse, 0x1, RZ ;  /* 0x00000001000a7819 */ /* 0x040fe400000006ff */
[----:B------:R-:W-:Y:S02]  /*0760*/  SHF.L.U64.HI R5, R0, 0x1, R9 ;  /* 0x0000000100057819 */ /* 0x000fe40000010209 */
[----:B------:R-:W-:-:S04]  /*0770*/  IADD3 R54, P0, PT, R10, UR16, RZ ;  /* 0x000000100a367c10 */ /* 0x000fc8000ff1e0ff */
[----:B------:R-:W-:Y:S02]  /*0780*/  IADD3.X R55, PT, PT, R5, UR17, RZ, P0, !PT ;  /* 0x0000001105377c10 */ /* 0x000fe400087fe4ff */
[----:B0-----:R-:W-:-:S03]  /*0790*/  IADD3 R52, P1, PT, R10, UR10, RZ ;  /* 0x0000000a0a347c10 */ /* 0x001fc6000ff3e0ff */
[----:B------:R-:W3:Y:S01]  /*07a0*/  LDG.E.64.CONSTANT R34, desc[UR12][R54.64] ;  /* 0x0000000c36227981 */ /* 0x000ee2000c1e9b00 */
[----:B------:R-:W-:-:S03]  /*07b0*/  IADD3.X R53, PT, PT, R5, UR11, RZ, P1, !PT ;  /* 0x0000000b05357c10 */ /* 0x000fc60008ffe4ff */
        /* <DEDUP_REMOVED lines=10> */
[----:B------:R-:W3:Y:S04]  /*0860*/  LDG.E.64.CONSTANT R44, desc[UR12][R54.64+0x2800] ;  /* 0x0028000c362c7981 */ /* 0x000ee8000c1e9b00 */
[----:B------:R-:W3:Y:S04]  /*0870*/  LDG.E.64.CONSTANT R14, desc[UR12][R52.64+0x1400] ;  /* 0x0014000c340e7981 */ /* 0x000ee8000c1e9b00 */
[----:B------:R-:W3:Y:S04]  /*0880*/  LDG.E.64.CONSTANT R16, desc[UR12][R52.64+0x1e00] ;  /* 0x001e000c34107981 */ /* 0x000ee8000c1e9b00 */
[----:B------:R-:W3:Y:S04]  /*0890*/  LDG.E.64.CONSTANT R22, desc[UR12][R52.64+0x2800] ;  /* 0x0028000c34167981 */ /* 0x000ee8000c1e9b00 */
[----:B------:R-:W3:Y:S01]  /*08a0*/  LDG.E.64.CONSTANT R8, desc[UR12][R52.64+0x3200] ;  /* 0x0032000c34087981 */ /* 0x000ee2000c1e9b00 */
[----:B----4-:R-:W-:-:S03]  /*08b0*/  IMAD.WIDE.U32 R6, R4, 0x2, R6 ;  /* 0x0000000204067825 */ /* 0x010fc600078e0006 */
[----:B------:R0:W4:Y:S01]  /*08c0*/  LDG.E.64.CONSTANT R18, desc[UR12][R52.64+0x3c00] ;  /* 0x003c000c34127981 */ /* 0x000122000c1e9b00 */
[----:B------:R-:W-:-:S04]  /*08d0*/  LEA R32, P0, R6, UR14, 0x2 ;  /* 0x0000000e06207c11 */ /* 0x000fc8000f8010ff */
[----:B------:R-:W-:Y:S01]  /*08e0*/  LEA.HI.X R33, R6, UR15, R7, 0x2, P0 ;  /* 0x0000000f06217c11 */ /* 0x000fe200080f1407 */
[----:B------:R-:W-:Y:S01]  /*08f0*/  STL [R1+0x68], R5 ;  /* 0x0000680501007387 */ /* 0x000fe20000100800 */
[----:B------:R-:W1:Y:S04]  /*0900*/  LDCU.64 UR14, c[0x0][0x3c8] ;  /* 0x00007900ff0e77ac */ /* 0x000e680008000a00 */
[----:B------:R-:W4:Y:S01]  /*0910*/  LDG.E.64.CONSTANT R32, desc[UR12][R32.64] ;  /* 0x0000000c20207981 */ /* 0x000f22000c1e9b00 */
[----:B--2---:R-:W-:-:S06]  /*0920*/  FADD.FTZ R7, R41, UR8 ;  /* 0x0000000829077e21 */ /* 0x004fcc0008010000 */
[----:B------:R-:W2:Y:S01]  /*0930*/  MUFU.RSQ R7, R7 ;  /* 0x0000000700077308 */ /* 0x000ea20000001400 */
[--C-:B---3--:R-:W-:Y:S02]  /*0940*/  HADD2.F32 R41, -RZ, R34.reuse.H0_H0 ;  /* 0x20000022ff297230 */ /* 0x108fe40000004100 */
[----:B------:R-:W-:Y:S02]  /*0950*/  HADD2.F32 R0, -RZ, R34.H1_H1 ;  /* 0x30000022ff007230 */ /* 0x000fe40000004100 */
[--C-:B------:R-:W-:Y:S02]  /*0960*/  HADD2.F32 R59, -RZ, R50.reuse.H0_H0 ;  /* 0x20000032ff3b7230 */ /* 0x100fe40000004100 */
[C---:B------:R-:W-:Y:S01]  /*0970*/  FADD.FTZ R41, -R40.reuse, R41 ;  /* 0x0000002928297221 */ /* 0x040fe20000010100 */
[----:B------:R-:W-:Y:S02]  /*0980*/  HADD2.F32 R58, -RZ, R50.H1_H1 ;  /* 0x30000032ff3a7230 */ /* 0x000fe40000004100 */
[----:B------:R-:W-:Y:S01]  /*0990*/  FADD.FTZ R50, -R40, R0 ;  /* 0x0000000028327221 */ /* 0x000fe20000010100 */
[----:B0-----:R-:W-:-:S02]  /*09a0*/  HADD2.F32 R52, -RZ, R36.H0_H0 ;  /* 0x20000024ff347230 */ /* 0x001fc40000004100 */
[C---:B--2---:R-:W-:Y:S01]  /*09b0*/  FMUL.FTZ R27, R7.reuse, R41 ;  /* 0x00000029071b7220 */ /* 0x044fe20000410000 */
[----:B------:R-:W-:Y:S02]  /*09c0*/  HADD2.F32 R55, -RZ, R36.H1_H1 ;  /* 0x30000024ff377230 */ /* 0x000fe40000004100 */
[----:B------:R-:W-:Y:S01]  /*09d0*/  FMUL.FTZ R25, R7, R50 ;  /* 0x0000003207197220 */ /* 0x000fe20000410000 */
[----:B------:R-:W-:Y:S01]  /*09e0*/  FADD.FTZ R60, -R40, R52 ;  /* 0x00000034283c7221 */ /* 0x000fe20000010100 */
[----:B------:R-:W-:Y:S02]  /*09f0*/  HADD2.F32 R56, -RZ, R38.H0_H0 ;  /* 0x20000026ff387230 */ /* 0x000fe40000004100 */
[--C-:B------:R-:W-:Y:S02]  /*0a00*/  HADD2.F32 R54, -RZ, R42.reuse.H0_H0 ;  /* 0x2000002aff367230 */ /* 0x100fe40000004100 */
[----:B------:R-:W-:Y:S02]  /*0a10*/  HADD2.F32 R53, -RZ, R42.H1_H1 ;  /* 0x3000002aff357230 */ /* 0x000fe40000004100 */
[----:B------:R-:W-:-:S02]  /*0a20*/  HADD2.F32 R4, -RZ, R10.H1_H1 ;  /* 0x3000000aff047230 */ /* 0x000fc40000004100 */
[----:B------:R-:W-:Y:S02]  /*0a30*/  HADD2.F32 R24, -RZ, R10.H0_H0 ;  /* 0x2000000aff187230 */ /* 0x000fe40000004100 */
[----:B------:R-:W-:Y:S02]  /*0a40*/  HADD2.F32 R26, -RZ, R20.H0_H0 ;  /* 0x20000014ff1a7230 */ /* 0x000fe40000004100 */
[----:B------:R-:W-:Y:S01]  /*0a50*/  FADD.FTZ R55, -R40, R55 ;  /* 0x0000003728377221 */ /* 0x000fe20000010100 */
[----:B------:R-:W-:Y:S01]  /*0a60*/  HADD2.F32 R57, -RZ, R38.H1_H1 ;  /* 0x30000026ff397230 */ /* 0x000fe20000004100 */
[----:B------:R-:W-:Y:S01]  /*0a70*/  STL [R1+0x24], R27 ;  /* 0x0000241b01007387 */ /* 0x000fe20000100800 */
[--C-:B------:R-:W-:Y:S02]  /*0a80*/  HADD2.F32 R36, -RZ, R46.reuse.H0_H0 ;  /* 0x2000002eff247230 */ /* 0x100fe40000004100 */
[----:B------:R-:W-:Y:S01]  /*0a90*/  FADD.FTZ R29, R4, R29 ;  /* 0x0000001d041d7221 */ /* 0x000fe20000010000 */
[----:B------:R-:W-:-:S02]  /*0aa0*/  HADD2.F32 R34, -RZ, R46.H1_H1 ;  /* 0x3000002eff227230 */ /* 0x000fc40000004100 */
[C---:B------:R-:W-:Y:S01]  /*0ab0*/  FADD.FTZ R46, -R40.reuse, R54 ;  /* 0x00000036282e7221 */ /* 0x040fe20000010100 */
[--C-:B------:R-:W-:Y:S01]  /*0ac0*/  HADD2.F32 R10, -RZ, R48.reuse.H0_H0 ;  /* 0x20000030ff0a7230 */ /* 0x100fe20000004100 */
[----:B------:R-:W-:Y:S01]  /*0ad0*/  STL [R1+0x50], R25 ;  /* 0x0000501901007387 */ /* 0x000fe20000100800 */
[----:B------:R-:W-:Y:S02]  /*0ae0*/  HADD2.F32 R6, -RZ, R48.H1_H1 ;  /* 0x30000030ff067230 */ /* 0x000fe40000004100 */
[----:B------:R-:W-:Y:S01]  /*0af0*/  FADD.FTZ R48, -R40, R56 ;  /* 0x0000003828307221 */ /* 0x000fe20000010100 */
[----:B------:R-:W-:Y:S02]  /*0b00*/  HADD2.F32 R52, -RZ, R12.H1_H1 ;  /* 0x3000000cff347230 */ /* 0x000fe40000004100 */
[----:B------:R-:W-:Y:S01]  /*0b10*/  FMUL.FTZ R41, R2, R24 ;  /* 0x0000001802297220 */ /* 0x000fe20000410000 */
[----:B------:R-:W-:Y:S01]  /*0b20*/  HADD2.F32 R20, -RZ, R20.H1_H1 ;  /* 0x30000014ff147230 */ /* 0x000fe20000004100 */
[----:B------:R0:W-:Y:S01]  /*0b30*/  STL [R1+0x6c], R26 ;  /* 0x00006c1a01007387 */ /* 0x0001e20000100800 */
[----:B------:R-:W-:-:S02]  /*0b40*/  HADD2.F32 R42, -RZ, R44.H0_H0 ;  /* 0x2000002cff2a7230 */ /* 0x000fc40000004100 */
[----:B------:R-:W-:Y:S02]  /*0b50*/  HADD2.F32 R38, -RZ, R44.H1_H1 ;  /* 0x3000002cff267230 */ /* 0x000fe40000004100 */
[----:B------:R-:W-:Y:S01]  /*0b60*/  FADD.FTZ R44, -R40, R53 ;  /* 0x00000035282c7221 */ /* 0x000fe20000010100 */
[-C--:B------:R-:W-:Y:S01]  /*0b70*/  FFMA.FTZ R28, R25, R4.reuse, R28 ;  /* 0x00000004191c7223 */ /* 0x080fe2000001001c */
[--C-:B------:R-:W-:Y:S02]  /*0b80*/  HADD2.F32 R53, -RZ, R14.reuse.H0_H0 ;  /* 0x2000000eff357230 */ /* 0x100fe40000004100 */
[----:B------:R-:W-:Y:S01]  /*0b90*/  FADD.FTZ R29, R29, R52 ;  /* 0x000000341d1d7221 */ /* 0x000fe20000010000 */
[----:B------:R-:W-:Y:S02]  /*0ba0*/  HADD2.F32 R14, -RZ, R14.H1_H1 ;  /* 0x3000000eff0e7230 */ /* 0x000fe40000004100 */
[----:B0-----:R-:W-:Y:S01]  /*0bb0*/  FMUL.FTZ R26, R3, R4 ;  /* 0x00000004031a7220 */ /* 0x001fe20000410000 */
[----:B------:R-:W-:Y:S01]  /*0bc0*/  FMUL.FTZ R4, R7, R55 ;  /* 0x0000003707047220 */ /* 0x000fe20000410000 */
[----:B------:R-:W-:-:S02]  /*0bd0*/  HADD2.F32 R50, -RZ, R12.H0_H0 ;  /* 0x2000000cff327230 */ /* 0x000fc40000004100 */
[C---:B------:R-:W-:Y:S01]  /*0be0*/  FMUL.FTZ R55, R7.reuse, R48 ;  /* 0x0000003007377220 */ /* 0x040fe20000410000 */
[----:B------:R-:W-:Y:S01]  /*0bf0*/  FMUL.FTZ R54, R7, R46 ;  /* 0x0000002e07367220 */ /* 0x000fe20000410000 */
[----:B------:R-:W-:Y:S01]  /*0c00*/  FADD.FTZ R48, RZ, R41 ;  /* 0x00000029ff307221 */ /* 0x000fe20000010000 */
[C---:B------:R-:W-:Y:S01]  /*0c10*/  FFMA.FTZ R46, R27.reuse, R41, RZ ;  /* 0x000000291b2e7223 */ /* 0x040fe200000100ff */
[----:B------:R0:W-:Y:S01]  /*0c20*/  STL [R1+0x70], R20 ;  /* 0x0000701401007387 */ /* 0x0001e20000100800 */
        /* <DEDUP_REMOVED lines=9> */
[----:B0-----:R-:W-:Y:S01]  /*0cc0*/  FFMA.FTZ R20, R4, R52, R28 ;  /* 0x0000003404147223 */ /* 0x001fe2000001001c */
[----:B------:R-:W-:Y:S01]  /*0cd0*/  FADD.FTZ R31, R24, R31 ;  /* 0x0000001f181f7221 */ /* 0x000fe20000010000 */
[----:B------:R-:W-:Y:S01]  /*0ce0*/  FFMA.FTZ R40, R27, R24, R30 ;  /* 0x000000181b287223 */ /* 0x000fe2000001001e */
[----:B------:R-:W-:Y:S01]  /*0cf0*/  FMUL.FTZ R60, R7, R60 ;  /* 0x0000003c073c7220 */ /* 0x000fe20000410000 */
[----:B------:R-:W-:Y:S01]  /*0d00*/  FADD.FTZ R28, R29, R14 ;  /* 0x0000000e1d1c7221 */ /* 0x000fe20000010000 */
[----:B------:R-:W-:Y:S01]  /*0d10*/  FMUL.FTZ R24, R2, R50 ;  /* 0x0000003202187220 */ /* 0x000fe20000410000 */
[----:B------:R-:W-:Y:S01]  /*0d20*/  FADD.FTZ R29, R48, R26 ;  /* 0x0000001a301d7221 */ /* 0x000fe20000010000 */
[----:B------:R-:W-:Y:S01]  /*0d30*/  FFMA.FTZ R46, R25, R26, R46 ;  /* 0x0000001a192e7223 */ /* 0x000fe2000001002e */
[----:B------:R-:W-:Y:S01]  /*0d40*/  STL [R1+0x60], R60 ;  /* 0x0000603c01007387 */ /* 0x000fe20000100800 */
[----:B------:R-:W-:Y:S01]  /*0d50*/  FMUL.FTZ R52, R3, R52 ;  /* 0x0000003403347220 */ /* 0x000fe20000410000 */
[----:B------:R-:W-:Y:S01]  /*0d60*/  FADD.FTZ R29, R29, R24 ;  /* 0x000000181d1d7221 */ /* 0x000fe20000010000 */
[C---:B------:R-:W-:Y:S01]  /*0d70*/  FFMA.FTZ R46, R60.reuse, R24, R46 ;  /* 0x000000183c2e7223 */ /* 0x040fe2000001002e */
[----:B------:R-:W-:Y:S01]  /*0d80*/  FADD.FTZ R31, R31, R50 ;  /* 0x000000321f1f7221 */ /* 0x000fe20000010000 */
[----:B------:R0:W-:Y:S01]  /*0d90*/  STL [R1+0x14], R26 ;  /* 0x0000141a01007387 */ /* 0x0001e20000100800 */
[----:B------:R-:W-:Y:S01]  /*0da0*/  FFMA.FTZ R40, R60, R50, R40 ;  /* 0x000000323c287223 */ /* 0x000fe20000010028 */
[----:B------:R-:W-:Y:S01]  /*0db0*/  FMUL.FTZ R56, R7, R57 ;  /* 0x0000003907387220 */ /* 0x000fe20000410000 */
[----:B------:R-:W-:Y:S01]  /*0dc0*/  FMUL.FTZ R50, R2, R53 ;  /* 0x0000003502327220 */ /* 0x000fe20000410000 */
[----:B------:R-:W-:Y:S01]  /*0dd0*/  STL [R1+0x5c], R4 ;  /* 0x00005c0401007387 */ /* 0x000fe20000100800 */
[----:B------:R-:W-:Y:S01]  /*0de0*/  FMUL.FTZ R58, R3, R14 ;  /* 0x0000000e033a7220 */ /* 0x000fe20000410000 */
[----:B------:R-:W-:Y:S01]  /*0df0*/  FADD.FTZ R29, R29, R52 ;  /* 0x000000341d1d7221 */ /* 0x000fe20000010000 */
[----:B------:R-:W-:Y:S01]  /*0e00*/  FFMA.FTZ R46, R4, R52, R46 ;  /* 0x00000034042e7223 */ /* 0x000fe2000001002e */
[----:B------:R-:W-:Y:S01]  /*0e10*/  STL [R1+0x20], R24 ;  /* 0x0000201801007387 */ /* 0x000fe20000100800 */
[----:B------:R-:W-:-:S03]  /*0e20*/  HADD2.F32 R61, -RZ, R16.H0_H0 ;  /* 0x20000010ff3d7230 */ /* 0x000fc60000004100 */
[----:B------:R-:W-:Y:S01]  /*0e30*/  STL [R1+0x58], R55 ;  /* 0x0000583701007387 */ /* 0x000fe20000100800 */
[----:B------:R-:W-:Y:S01]  /*0e40*/  FADD.FTZ R31, R31, R53 ;  /* 0x000000351f1f7221 */ /* 0x000fe20000010000 */
[----:B------:R-:W-:Y:S02]  /*0e50*/  FFMA.FTZ R40, R55, R53, R40 ;  /* 0x0000003537287223 */ /* 0x000fe40000010028 */
[----:B------:R-:W-:Y:S01]  /*0e60*/  STL [R1+0x18], R52 ;  /* 0x0000183401007387 */ /* 0x000fe20000100800 */
[----:B------:R-:W-:Y:S01]  /*0e70*/  FADD.FTZ R29, R29, R50 ;  /* 0x000000321d1d7221 */ /* 0x000fe20000010000 */
[----:B------:R-:W-:Y:S02]  /*0e80*/  FFMA.FTZ R46, R55, R50, R46 ;  /* 0x00000032372e7223 */ /* 0x000fe4000001002e */
[----:B------:R-:W-:Y:S01]  /*0e90*/  STL [R1+0x54], R56 ;  /* 0x0000543801007387 */ /* 0x000fe20000100800 */
[----:B------:R-:W-:-:S03]  /*0ea0*/  FFMA.FTZ R20, R56, R14, R20 ;  /* 0x0000000e38147223 */ /* 0x000fc60000010014 */
[----:B------:R-:W-:Y:S01]  /*0eb0*/  STL [R1+0x4], R50 ;  /* 0x0000043201007387 */ /* 0x000fe20000100800 */
[----:B------:R-:W-:-:S03]  /*0ec0*/  HADD2.F32 R16, -RZ, R16.H1_H1 ;  /* 0x30000010ff107230 */ /* 0x000fc60000004100 */
[----:B------:R-:W2:Y:S01]  /*0ed0*/  LDL.LU R27, [R1+0xb0] ;  /* 0x0000b000011b7983 */ /* 0x000ea20000300800 */
[----:B------:R-:W-:Y:S01]  /*0ee0*/  FADD.FTZ R31, R31, R61 ;  /* 0x0000003d1f1f7221 */ /* 0x000fe20000010000 */
[-C--:B------:R-:W-:Y:S02]  /*0ef0*/  FFMA.FTZ R14, R54, R61.reuse, R40 ;  /* 0x0000003d360e7223 */ /* 0x080fe40000010028 */
[----:B------:R-:W-:Y:S01]  /*0f00*/  STL [R1], R58 ;  /* 0x0000003a01007387 */ /* 0x000fe20000100800 */
[----:B------:R-:W-:Y:S01]  /*0f10*/  FMUL.FTZ R61, R2, R61 ;  /* 0x0000003d023d7220 */ /* 0x000fe20000410000 */
[----:B------:R-:W-:Y:S02]  /*0f20*/  FADD.FTZ R29, R29, R58 ;  /* 0x0000003a1d1d7221 */ /* 0x000fe40000010000 */
[----:B------:R3:W-:Y:S01]  /*0f30*/  STL [R1+0x84], R41 ;  /* 0x0000842901007387 */ /* 0x0007e20000100800 */
[----:B------:R-:W-:Y:S01]  /*0f40*/  FFMA.FTZ R46, R56, R58, R46 ;  /* 0x0000003a382e7223 */ /* 0x000fe2000001002e */
[----:B------:R-:W-:-:S02]  /*0f50*/  HADD2.F32 R59, -RZ, R22.H0_H0 ;  /* 0x20000016ff3b7230 */ /* 0x000fc40000004100 */
[C---:B------:R-:W-:Y:S01]  /*0f60*/  FMUL.FTZ R40, R7.reuse, R42 ;  /* 0x0000002a07287220 */ /* 0x040fe20000410000 */
[----:B------:R-:W-:Y:S01]  /*0f70*/  STL [R1+0x4c], R54 ;  /* 0x00004c3601007387 */ /* 0x000fe20000100800 */
[----:B------:R-:W-:-:S03]  /*0f80*/  FMUL.FTZ R38, R7, R38 ;  /* 0x0000002607267220 */ /* 0x000fc60000410000 */
[----:B0-----:R-:W2:Y:S01]  /*0f90*/  LDL.LU R26, [R1+0xac] ;  /* 0x0000ac00011a7983 */ /* 0x001ea20000300800 */
[----:B---3--:R-:W-:-:S03]  /*0fa0*/  FMUL.FTZ R41, R7, R44 ;  /* 0x0000002c07297220 */ /* 0x008fc60000410000 */
[----:B------:R-:W3:Y:S01]  /*0fb0*/  LDL.LU R25, [R1+0xa8] ;  /* 0x0000a80001197983 */ /* 0x000ee20000300800 */
[----:B------:R-:W-:Y:S01]  /*0fc0*/  FMUL.FTZ R60, R3, R16 ;  /* 0x00000010033c7220 */ /* 0x000fe20000410000 */
[----:B------:R-:W-:Y:S01]  /*0fd0*/  FADD.FTZ R29, R29, R61 ;  /* 0x0000003d1d1d7221 */ /* 0x000fe20000010000 */
[----:B------:R-:W-:Y:S01]  /*0fe0*/  FFMA.FTZ R46, R54, R61, R46 ;  /* 0x0000003d362e7223 */ /* 0x000fe2000001002e */
[----:B------:R-:W3:Y:S01]  /*0ff0*/  LDL.LU R24, [R1+0xa4] ;  /* 0x0000a40001187983 */ /* 0x000ee20000300800 */
[----:B------:R-:W-:Y:S01]  /*1000*/  FADD.FTZ R31, R31, R59 ;  /* 0x0000003b1f1f7221 */ /* 0x000fe20000010000 */
[-C--:B------:R-:W-:Y:S02]  /*1010*/  FFMA.FTZ R14, R40, R59.reuse, R14 ;  /* 0x0000003b280e7223 */ /* 0x080fe4000001000e */
[----:B------:R-:W-:Y:S01]  /*1020*/  STL [R1+0x48], R41 ;  /* 0x0000482901007387 */ /* 0x000fe20000100800 */
[----:B------:R-:W-:Y:S01]  /*1030*/  FMUL.FTZ R36, R7, R36 ;  /* 0x0000002407247220 */ /* 0x000fe20000410000 */
[----:B------:R-:W-:-:S02]  /*1040*/  FMUL.FTZ R59, R2, R59 ;  /* 0x0000003b023b7220 */ /* 0x000fc40000410000 */
[----:B------:R-:W3:Y:S01]  /*1050*/  LDL.LU R4, [R1+0xa0] ;  /* 0x0000a00001047983 */ /* 0x000ee20000300800 */
[----:B------:R-:W-:Y:S01]  /*1060*/  FADD.FTZ R29, R29, R60 ;  /* 0x0000003c1d1d7221 */ /* 0x000fe20000010000 */
[----:B------:R-:W-:Y:S02]  /*1070*/  FFMA.FTZ R46, R41, R60, R46 ;  /* 0x0000003c292e7223 */ /* 0x000fe4000001002e */
[----:B------:R-:W-:Y:S01]  /*1080*/  STL [R1+0x44], R40 ;  /* 0x0000442801007387 */ /* 0x000fe20000100800 */
[----:B------:R-:W-:-:S03]  /*1090*/  HADD2.F32 R22, -RZ, R22.H1_H1 ;  /* 0x30000016ff167230 */ /* 0x000fc60000004100 */
[----:B------:R-:W-:Y:S04]  /*10a0*/  STL [R1+0x40], R38 ;  /* 0x0000402601007387 */ /* 0x000fe80000100800 */
[----:B------:R0:W-:Y:S01]  /*10b0*/  STL [R1+0x88], R61 ;  /* 0x0000883d01007387 */ /* 0x0001e20000100800 */
[----:B------:R-:W-:Y:S02]  /*10c0*/  HADD2.F32 R12, -RZ, R8.H0_H0 ;  /* 0x20000008ff0c7230 */ /* 0x000fe40000004100 */
[----:B------:R-:W-:Y:S01]  /*10d0*/  FADD.FTZ R29, R29, R59 ;  /* 0x0000003b1d1d7221 */ /* 0x000fe20000010000 */
[----:B------:R-:W-:Y:S01]  /*10e0*/  FFMA.FTZ R46, R40, R59, R46 ;  /* 0x0000003b282e7223 */ /* 0x000fe2000001002e */
[----:B------:R-:W-:Y:S01]  /*10f0*/  FADD.FTZ R28, R28, R16 ;  /* 0x000000101c1c7221 */ /* 0x000fe20000010000 */
[----:B------:R-:W-:Y:S01]  /*1100*/  FFMA.FTZ R20, R41, R16, R20 ;  /* 0x0000001029147223 */ /* 0x000fe20000010014 */
[----:B0-----:R-:W3:Y:S04]  /*1110*/  LDL.LU R61, [R1+0x70] ;  /* 0x00007000013d7983 */ /* 0x001ee80000300800 */
[----:B------:R-:W-:Y:S01]  /*1120*/  STL [R1+0x8c], R60 ;  /* 0x00008c3c01007387 */ /* 0x000fe20000100800 */
[----:B------:R-:W-:-:S03]  /*1130*/  FMUL.FTZ R58, R3, R22 ;  /* 0x00000016033a7220 */ /* 0x000fc60000410000 */
[----:B------:R-:W-:Y:S04]  /*1140*/  STL [R1+0x3c], R36 ;  /* 0x00003c2401007387 */ /* 0x000fe80000100800 */
[----:B------:R0:W-:Y:S01]  /*1150*/  STL [R1+0x90], R59 ;  /* 0x0000903b01007387 */ /* 0x0001e20000100800 */
[----:B------:R-:W-:Y:S01]  /*1160*/  FADD.FTZ R16, R28, R22 ;  /* 0x000000161c107221 */ /* 0x000fe20000010000 */
[----:B------:R-:W-:Y:S01]  /*1170*/  FFMA.FTZ R20, R38, R22, R20 ;  /* 0x0000001626147223 */ /* 0x000fe20000010014 */
[----:B------:R-:W-:Y:S01]  /*1180*/  FMUL.FTZ R57, R2, R12 ;  /* 0x0000000c02397220 */ /* 0x000fe20000410000 */
[----:B------:R-:W-:Y:S01]  /*1190*/  FADD.FTZ R28, R29, R58 ;  /* 0x0000003a1d1c7221 */ /* 0x000fe20000010000 */
[C---:B------:R-:W-:Y:S01]  /*11a0*/  FMUL.FTZ R22, R7.reuse, R34 ;  /* 0x0000002207167220 */ /* 0x040fe20000410000 */
[----:B0-----:R-:W3:Y:S01]  /*11b0*/  LDL.LU R59, [R1+0x6c] ;  /* 0x00006c00013b7983 */ /* 0x001ee20000300800 */
[----:B------:R-:W-:Y:S01]  /*11c0*/  FFMA.FTZ R29, R38, R58, R46 ;  /* 0x0000003a261d7223 */ /* 0x000fe2000001002e */
[C---:B------:R-:W-:Y:S01]  /*11d0*/  FMUL.FTZ R10, R7.reuse, R10 ;  /* 0x0000000a070a7220 */ /* 0x040fe20000410000 */
[C---:B------:R-:W-:Y:S01]  /*11e0*/  FMUL.FTZ R6, R7.reuse, R6 ;  /* 0x0000000607067220 */ /* 0x040fe20000410000 */
[----:B------:R-:W-:Y:S01]  /*11f0*/  STL [R1+0x94], R58 ;  /* 0x0000943a01007387 */ /* 0x000fe20000100800 */
[C---:B------:R-:W-:Y:S01]  /*1200*/  FMUL.FTZ R60, R7.reuse, R0 ;  /* 0x00000000073c7220 */ /* 0x040fe20000410000 */
[----:B------:R-:W-:Y:S01]  /*1210*/  FADD.FTZ R28, R28, R57 ;  /* 0x000000391c1c7221 */ /* 0x000fe20000010000 */
[----:B------:R-:W-:Y:S01]  /*1220*/  FFMA.FTZ R29, R36, R57, R29 ;  /* 0x00000039241d7223 */ /* 0x000fe2000001001d */
[----:B------:R0:W-:Y:S04]  /*1230*/  STL [R1+0x98], R57 ;  /* 0x0000983901007387 */ /* 0x0001e80000100800 */
[----:B------:R-:W-:Y:S01]  /*1240*/  STL [R1+0x34], R22 ;  /* 0x0000341601007387 */ /* 0x000fe20000100800 */
[----:B------:R-:W-:-:S03]  /*1250*/  FMUL.FTZ R41, R7, R5 ;  /* 0x0000000507297220 */ /* 0x000fc60000410000 */
[----:B0-----:R-:W3:Y:S04]  /*1260*/  LDL R57, [R1+0x74] ;  /* 0x0000740001397983 */ /* 0x001ee80000100800 */
[----:B------:R-:W-:Y:S04]  /*1270*/  STL [R1+0x30], R10 ;  /* 0x0000300a01007387 */ /* 0x000fe80000100800 */
[----:B------:R0:W-:Y:S04]  /*1280*/  STL [R1+0x2c], R6 ;  /* 0x00002c0601007387 */ /* 0x0001e80000100800 */
[----:B------:R-:W-:Y:S04]  /*1290*/  STL [R1+0x28], R60 ;  /* 0x0000283c01007387 */ /* 0x000fe80000100800 */
[----:B------:R-:W3:Y:S01]  /*12a0*/  LDL.LU R5, [R1+0x9c] ;  /* 0x00009c0001057983 */ /* 0x000ee20000300800 */
[----:B------:R-:W-:-:S02]  /*12b0*/  HADD2.F32 R8, -RZ, R8.H1_H1 ;  /* 0x30000008ff087230 */ /* 0x000fc40000004100 */
[----:B----4-:R-:W-:-:S03]  /*12c0*/  HADD2.F32 R30, -RZ, R18.H0_H0 ;  /* 0x20000012ff1e7230 */ /* 0x010fc60000004100 */
[C---:B------:R-:W-:Y:S01]  /*12d0*/  FMUL.FTZ R56, R3.reuse, R8 ;  /* 0x0000000803387220 */ /* 0x040fe20000410000 */
[----:B------:R-:W-:Y:S02]  /*12e0*/  HADD2.F32 R18, -RZ, R18.H1_H1 ;  /* 0x30000012ff127230 */ /* 0x000fe40000004100 */
[----:B------:R-:W-:Y:S01]  /*12f0*/  FMUL.FTZ R55, R2, R30 ;  /* 0x0000001e02377220 */ /* 0x000fe20000410000 */
[C---:B------:R-:W-:Y:S01]  /*1300*/  FFMA.FTZ R29, R22.reuse, R56, R29 ;  /* 0x00000038161d7223 */ /* 0x040fe2000001001d */
[----:B------:R-:W-:Y:S01]  /*1310*/  FFMA.FTZ R20, R22, R8, R20 ;  /* 0x0000000816147223 */ /* 0x000fe20000010014 */
[----:B------:R-:W-:Y:S02]  /*1320*/  FMUL.FTZ R54, R3, R18 ;  /* 0x0000001203367220 */ /* 0x000fe40000410000 */
[----:B------:R-:W-:Y:S01]  /*1330*/  FFMA.FTZ R29, R10, R55, R29 ;  /* 0x000000370a1d7223 */ /* 0x000fe2000001001d */
[----:B------:R-:W-:Y:S01]  /*1340*/  FFMA.FTZ R14, R36, R12, R14 ;  /* 0x0000000c240e7223 */ /* 0x000fe2000001000e */
[----:B------:R-:W-:-:S02]  /*1350*/  FFMA.FTZ R36, R6, R18, R20 ;  /* 0x0000001206247223 */ /* 0x000fc40000010014 */
[----:B------:R-:W-:Y:S01]  /*1360*/  FFMA.FTZ R29, R6, R54, R29 ;  /* 0x00000036061d7223 */ /* 0x000fe2000001001d */
[----:B0-----:R-:W-:Y:S01]  /*1370*/  FADD.FTZ R6, R33, UR8 ;  /* 0x0000000821067e21 */ /* 0x001fe20008010000 */
[----:B------:R-:W-:Y:S01]  /*1380*/  FADD.FTZ R28, R28, R56 ;  /* 0x000000381c1c7221 */ /* 0x000fe20000010000 */
[----:B------:R-:W-:-:S04]  /*1390*/  FADD.FTZ R16, R16, R8 ;  /* 0x0000000810107221 */ /* 0x000fc80000010000 */
[----:B------:R-:W0:Y:S01]  /*13a0*/  MUFU.RSQ R6, R6 ;  /* 0x0000000600067308 */ /* 0x000e220000001400 */
[----:B------:R-:W-:Y:S01]  /*13b0*/  FADD.FTZ R28, R28, R55 ;  /* 0x000000371c1c7221 */ /* 0x000fe20000010000 */
[----:B------:R-:W-:Y:S01]  /*13c0*/  FADD.FTZ R34, R16, R18 ;  /* 0x0000001210227221 */ /* 0x000fe20000010000 */
[----:B------:R-:W-:Y:S01]  /*13d0*/  FADD.FTZ R31, R31, R12 ;  /* 0x0000000c1f1f7221 */ /* 0x000fe20000010000 */
[----:B------:R-:W-:Y:S02]  /*13e0*/  HADD2.F32 R18, -RZ, R35.H0_H0 ;  /* 0x20000023ff127230 */ /* 0x000fe40000004100 */
[----:B------:R-:W-:Y:S01]  /*13f0*/  FADD.FTZ R28, R28, R54 ;  /* 0x000000361c1c7221 */ /* 0x000fe20000010000 */
[----:B------:R-:W-:Y:S02]  /*1400*/  HADD2.F32 R8, -RZ, R49.H0_H0 ;  /* 0x20000031ff087230 */ /* 0x000fe40000004100 */
[----:B------:R-:W-:Y:S01]  /*1410*/  FADD.FTZ R31, R31, R30 ;  /* 0x0000001e1f1f7221 */ /* 0x000fe20000010000 */
[----:B------:R-:W-:-:S02]  /*1420*/  HADD2.F32 R0, -RZ, R47.H0_H0 ;  /* 0x2000002fff007230 */ /* 0x000fc40000004100 */
[----:B------:R-:W-:Y:S01]  /*1430*/  FFMA.FTZ R30, R10, R30, R14 ;  /* 0x0000001e0a1e7223 */ /* 0x000fe2000001000e */
[C---:B------:R-:W-:Y:S01]  /*1440*/  FADD.FTZ R18, -R32.reuse, R18 ;  /* 0x0000001220127221 */ /* 0x040fe20000010100 */
[----:B------:R-:W-:Y:S02]  /*1450*/  HADD2.F32 R14, -RZ, R35.H1_H1 ;  /* 0x30000023ff0e7230 */ /* 0x000fe40000004100 */
[C---:B------:R-:W-:Y:S01]  /*1460*/  FADD.FTZ R35, -R32.reuse, R8 ;  /* 0x0000000820237221 */ /* 0x040fe20000010100 */
[----:B------:R-:W-:Y:S02]  /*1470*/  HADD2.F32 R16, -RZ, R51.H0_H0 ;  /* 0x20000033ff107230 */ /* 0x000fe40000004100 */
[----:B------:R-:W-:Y:S01]  /*1480*/  FADD.FTZ R20, -R32, R0 ;  /* 0x0000000020147221 */ /* 0x000fe20000010100 */
[----:B------:R-:W-:Y:S02]  /*1490*/  HADD2.F32 R52, -RZ, R37.H0_H0 ;  /* 0x20000025ff347230 */ /* 0x000fe40000004100 */
[----:B------:R-:W-:-:S02]  /*14a0*/  HADD2.F32 R8, -RZ, R11.H0_H0 ;  /* 0x2000000bff087230 */ /* 0x000fc40000004100 */
[----:B0-----:R-:W-:Y:S01]  /*14b0*/  FMUL.FTZ R0, R6, R18 ;  /* 0x0000001206007220 */ /* 0x001fe20000410000 */
[----:B------:R-:W-:Y:S02]  /*14c0*/  HADD2.F32 R51, -RZ, R51.H1_H1 ;  /* 0x30000033ff337230 */ /* 0x000fe40000004100 */
[C---:B------:R-:W-:Y:S01]  /*14d0*/  FADD.FTZ R40, -R32.reuse, R16 ;  /* 0x0000001020287221 */ /* 0x040fe20000010100 */
[----:B------:R-:W-:Y:S02]  /*14e0*/  HADD2.F32 R50, -RZ, R37.H1_H1 ;  /* 0x30000025ff327230 */ /* 0x000fe40000004100 */
[C---:B------:R-:W-:Y:S01]  /*14f0*/  FADD.FTZ R14, -R32.reuse, R14 ;  /* 0x0000000e200e7221 */ /* 0x040fe20000010100 */
[C---:B------:R-:W-:Y:S01]  /*1500*/  FADD.FTZ R52, -R32.reuse, R52 ;  /* 0x0000003420347221 */ /* 0x040fe20000010100 */
[----:B------:R-:W-:Y:S02]  /*1510*/  HADD2.F32 R16, -RZ, R11.H1_H1 ;  /* 0x3000000bff107230 */ /* 0x000fe40000004100 */
[----:B------:R-:W-:Y:S01]  /*1520*/  FADD.FTZ R58, -R32, R51 ;  /* 0x00000033203a7221 */ /* 0x000fe20000010100 */
[----:B------:R-:W-:-:S02]  /*1530*/  HADD2.F32 R49, -RZ, R49.H1_H1 ;  /* 0x30000031ff317230 */ /* 0x000fc40000004100 */
[----:B------:R-:W-:Y:S01]  /*1540*/  FADD.FTZ R50, -R32, R50 ;  /* 0x0000003220327221 */ /* 0x000fe20000010100 */
[--C-:B------:R-:W-:Y:S02]  /*1550*/  HADD2.F32 R48, -RZ, R39.reuse.H0_H0 ;  /* 0x20000027ff307230 */ /* 0x100fe40000004100 */
[----:B------:R-:W-:Y:S01]  /*1560*/  FMUL.FTZ R52, R6, R52 ;  /* 0x0000003406347220 */ /* 0x000fe20000410000 */
[----:B------:R-:W-:Y:S02]  /*1570*/  HADD2.F32 R46, -RZ, R39.H1_H1 ;  /* 0x30000027ff2e7230 */ /* 0x000fe40000004100 */
[----:B------:R-:W-:Y:S02]  /*1580*/  HADD2.F32 R51, -RZ, R13.H0_H0 ;  /* 0x2000000dff337230 */ /* 0x000fe40000004100 */
[----:B------:R-:W-:Y:S02]  /*1590*/  HADD2.F32 R47, -RZ, R47.H1_H1 ;  /* 0x3000002fff2f7230 */ /* 0x000fe40000004100 */
[----:B------:R-:W-:-:S02]  /*15a0*/  HADD2.F32 R39, -RZ, R9.H0_H0 ;  /* 0x20000009ff277230 */ /* 0x000fc40000004100 */
[----:B------:R-:W-:Y:S02]  /*15b0*/  HADD2.F32 R38, -RZ, R9.H1_H1 ;  /* 0x30000009ff267230 */ /* 0x000fe40000004100 */
[C---:B------:R-:W-:Y:S01]  /*15c0*/  FADD.FTZ R37, -R32.reuse, R49 ;  /* 0x0000003120257221 */ /* 0x040fe20000010100 */
[----:B------:R-:W-:Y:S02]  /*15d0*/  HADD2.F32 R49, -RZ, R13.H1_H1 ;  /* 0x3000000dff317230 */ /* 0x000fe40000004100 */
[C---:B------:R-:W-:Y:S01]  /*15e0*/  FADD.FTZ R48, -R32.reuse, R48 ;  /* 0x0000003020307221 */ /* 0x040fe20000010100 */
[----:B------:R-:W-:Y:S01]  /*15f0*/  FADD.FTZ R46, -R32, R46 ;  /* 0x0000002e202e7221 */ /* 0x000fe20000010100 */
[----:B------:R-:W-:Y:S01]  /*1600*/  FMUL.FTZ R50, R6, R50 ;  /* 0x0000003206327220 */ /* 0x000fe20000410000 */
[--C-:B------:R-:W-:Y:S02]  /*1610*/  HADD2.F32 R44, -RZ, R43.reuse.H0_H0 ;  /* 0x2000002bff2c7230 */ /* 0x100fe40000004100 */
[----:B------:R-:W-:Y:S01]  /*1620*/  FADD.FTZ R22, -R32, R47 ;  /* 0x0000002f20167221 */ /* 0x000fe20000010100 */
[----:B------:R-:W-:-:S02]  /*1630*/  HADD2.F32 R42, -RZ, R43.H1_H1 ;  /* 0x3000002bff2a7230 */ /* 0x000fc40000004100 */
[----:B------:R-:W-:Y:S02]  /*1640*/  HADD2.F32 R10, -RZ, R45.H0_H0 ;  /* 0x2000002dff0a7230 */ /* 0x000fe40000004100 */
[--C-:B------:R-:W-:Y:S02]  /*1650*/  HADD2.F32 R47, -RZ, R15.reuse.H0_H0 ;  /* 0x2000000fff2f7230 */ /* 0x100fe40000004100 */
[C---:B------:R-:W-:Y:S01]  /*1660*/  FMUL.FTZ R48, R6.reuse, R48 ;  /* 0x0000003006307220 */ /* 0x040fe20000410000 */
[----:B------:R-:W-:Y:S02]  /*1670*/  HADD2.F32 R15, -RZ, R15.H1_H1 ;  /* 0x3000000fff0f7230 */ /* 0x000fe40000004100 */
[----:B------:R-:W-:Y:S01]  /*1680*/  FMUL.FTZ R46, R6, R46 ;  /* 0x0000002e062e7220 */ /* 0x000fe20000410000 */
[C---:B------:R-:W-:Y:S01]  /*1690*/  FADD.FTZ R44, -R32.reuse, R44 ;  /* 0x0000002c202c7221 */ /* 0x040fe20000010100 */
[C---:B------:R-:W-:Y:S01]  /*16a0*/  FADD.FTZ R42, -R32.reuse, R42 ;  /* 0x0000002a202a7221 */ /* 0x040fe20000010100 */
[----:B------:R-:W-:Y:S01]  /*16b0*/  FADD.FTZ R10, -R32, R10 ;  /* 0x0000000a200a7221 */ /* 0x000fe20000010100 */
[----:B------:R-:W-:-:S02]  /*16c0*/  HADD2.F32 R43, -RZ, R17.H0_H0 ;  /* 0x20000011ff2b7230 */ /* 0x000fc40000004100 */
[C---:B------:R-:W-:Y:S01]  /*16d0*/  FMUL.FTZ R44, R6.reuse, R44 ;  /* 0x0000002c062c7220 */ /* 0x040fe20000410000 */
[----:B------:R-:W-:Y:S02]  /*16e0*/  HADD2.F32 R17, -RZ, R17.H1_H1 ;  /* 0x30000011ff117230 */ /* 0x000fe40000004100 */
[C---:B------:R-:W-:Y:S01]  /*16f0*/  FMUL.FTZ R42, R6.reuse, R42 ;  /* 0x0000002a062a7220 */ /* 0x040fe20000410000 */
[--C-:B------:R-:W-:Y:S02]  /*1700*/  HADD2.F32 R11, -RZ, R23.reuse.H0_H0 ;  /* 0x20000017ff0b7230 */ /* 0x100fe40000004100 */
[C---:B------:R-:W-:Y:S01]  /*1710*/  FMUL.FTZ R10, R6.reuse, R10 ;  /* 0x0000000a060a7220 */ /* 0x040fe20000410000 */
[----:B------:R-:W-:Y:S02]  /*1720*/  HADD2.F32 R13, -RZ, R23.H1_H1 ;  /* 0x30000017ff0d7230 */ /* 0x000fe40000004100 */
[----:B------:R-:W-:Y:S01]  /*1730*/  FMUL.FTZ R18, R6, R35 ;  /* 0x0000002306127220 */ /* 0x000fe20000410000 */
[----:B------:R-:W-:Y:S01]  /*1740*/  HADD2.F32 R33, -RZ, R19.H1_H1 ;  /* 0x30000013ff217230 */ /* 0x000fe20000004100 */
[----:B------:R-:W-:Y:S01]  /*1750*/  MOV R23, R58 ;  /* 0x0000003a00177202 */ /* 0x000fe20000000f00 */
[----:B------:R-:W-:-:S02]  /*1760*/  HADD2.F32 R35, -RZ, R21.H0_H0 ;  /* 0x20000015ff237230 */ /* 0x000fc40000004100 */
[C---:B------:R-:W-:Y:S01]  /*1770*/  FMUL.FTZ R58, R6.reuse, R37 ;  /* 0x00000025063a7220 */ /* 0x040fe20000410000 */
[----:B------:R-:W-:Y:S02]  /*1780*/  HADD2.F32 R37, -RZ, R21.H1_H1 ;  /* 0x30000015ff257230 */ /* 0x000fe40000004100 */
[C---:B------:R-:W-:Y:S01]  /*1790*/  FMUL.FTZ R21, R6.reuse, R40 ;  /* 0x0000002806157220 */ /* 0x040fe20000410000 */
[----:B------:R-:W-:Y:S01]  /*17a0*/  FMUL.FTZ R23, R6, R23 ;  /* 0x0000001706177220 */ /* 0x000fe20000410000 */
[----:B--2---:R-:W-:-:S04]  /*17b0*/  FADD.FTZ R27, R8, R27 ;  /* 0x0000001b081b7221 */ /* 0x004fc80000010000 */
[----:B------:R-:W-:Y:S01]  /*17c0*/  FADD.FTZ R27, R27, R51 ;  /* 0x000000331b1b7221 */ /* 0x000fe20000010000 */
[----:B------:R-:W-:Y:S01]  /*17d0*/  FFMA.FTZ R26, R0, R8, R26 ;  /* 0x00000008001a7223 */ /* 0x000fe2000001001a */
[----:B---3--:R-:W-:-:S03]  /*17e0*/  FADD.FTZ R25, R16, R25 ;  /* 0x0000001910197221 */ /* 0x008fc60000010000 */
[----:B------:R-:W-:Y:S01]  /*17f0*/  FFMA.FTZ R26, R52, R51, R26 ;  /* 0x00000033341a7223 */ /* 0x000fe2000001001a */
[----:B------:R-:W-:-:S04]  /*1800*/  FMUL.FTZ R8, R4, R8 ;  /* 0x0000000804087220 */ /* 0x000fc80000410000 */
[----:B------:R-:W-:Y:S01]  /*1810*/  FADD.FTZ R9, RZ, R8 ;  /* 0x00000008ff097221 */ /* 0x000fe20000010000 */
[----:B------:R-:W-:Y:S01]  /*1820*/  FMUL.FTZ R51, R4, R51 ;  /* 0x0000003304337220 */ /* 0x000fe20000410000 */
[----:B------:R-:W-:Y:S01]  /*1830*/  FMUL.FTZ R12, R3, R61 ;  /* 0x0000003d030c7220 */ /* 0x000fe20000410000 */
[----:B------:R-:W-:-:S04]  /*1840*/  FMUL.FTZ R53, R2, R59 ;  /* 0x0000003b02357220 */ /* 0x000fc80000410000 */
[----:B------:R-:W-:Y:S01]  /*1850*/  FADD.FTZ R28, R28, R53 ;  /* 0x000000351c1c7221 */ /* 0x000fe20000010000 */
[----:B------:R-:W-:-:S03]  /*1860*/  FFMA.FTZ R29, R60, R53, R29 ;  /* 0x000000353c1d7223 */ /* 0x000fc6000001001d */
[----:B------:R-:W-:Y:S01]  /*1870*/  FADD.FTZ R28, R28, R12 ;  /* 0x0000000c1c1c7221 */ /* 0x000fe20000010000 */
[----:B------:R-:W-:Y:S01]  /*1880*/  FFMA.FTZ R29, R41, R12, R29 ;  /* 0x0000000c291d7223 */ /* 0x000fe2000001001d */
[----:B------:R0:W-:Y:S04]  /*1890*/  STL [R1+0x8], R12 ;  /* 0x0000080c01007387 */ /* 0x0001e80000100800 */
[----:B------:R2:W-:Y:S01]  /*18a0*/  STS.64 [R57], R28 ;  /* 0x0000001c39007388 */ /* 0x0005e20000000a00 */
[----:B0-----:R-:W-:Y:S02]  /*18b0*/  HADD2.F32 R12, -RZ, R45.H1_H1 ;  /* 0x3000002dff0c7230 */ /* 0x001fe40000004100 */
[----:B------:R-:W-:Y:S01]  /*18c0*/  FADD.FTZ R25, R25, R49 ;  /* 0x0000003119197221 */ /* 0x000fe20000010000 */
[----:B--2---:R-:W-:Y:S01]  /*18d0*/  FMUL.FTZ R29, R6, R14 ;  /* 0x0000000e061d7220 */ /* 0x004fe20000410000 */
[----:B------:R-:W-:Y:S01]  /*18e0*/  FFMA.FTZ R14, R0, R8, RZ ;  /* 0x00000008000e7223 */ /* 0x000fe200000100ff */
[----:B------:R-:W-:-:S02]  /*18f0*/  FMUL.FTZ R28, R5, R16 ;  /* 0x00000010051c7220 */ /* 0x000fc40000410000 */
[----:B------:R-:W-:Y:S02]  /*1900*/  FFMA.FTZ R24, R29, R16, R24 ;  /* 0x000000101d187223 */ /* 0x000fe40000010018 */
[----:B------:R-:W-:Y:S01]  /*1910*/  FADD.FTZ R9, R9, R28 ;  /* 0x0000001c09097221 */ /* 0x000fe20000010000 */
[----:B------:R-:W-:Y:S01]  /*1920*/  FFMA.FTZ R14, R29, R28, R14 ;  /* 0x0000001c1d0e7223 */ /* 0x000fe2000001000e */
[-C--:B------:R-:W-:Y:S01]  /*1930*/  FFMA.FTZ R24, R50, R49.reuse, R24 ;  /* 0x0000003132187223 */ /* 0x080fe20000010018 */
[----:B------:R-:W-:Y:S01]  /*1940*/  FMUL.FTZ R49, R5, R49 ;  /* 0x0000003105317220 */ /* 0x000fe20000410000 */
[----:B------:R-:W-:Y:S01]  /*1950*/  FADD.FTZ R9, R9, R51 ;  /* 0x0000003309097221 */ /* 0x000fe20000010000 */
[----:B------:R-:W-:Y:S01]  /*1960*/  FFMA.FTZ R14, R52, R51, R14 ;  /* 0x00000033340e7223 */ /* 0x000fe2000001000e */
[----:B------:R-:W-:Y:S01]  /*1970*/  FADD.FTZ R12, -R32, R12 ;  /* 0x0000000c200c7221 */ /* 0x000fe20000010100 */
        /* <DEDUP_REMOVED lines=8> */
[----:B------:R-:W-:Y:S02]  /*1a00*/  STL [R1+0x38], R41 ;  /* 0x0000382901007387 */ /* 0x000fe40000100800 */
[----:B------:R-:W-:Y:S01]  /*1a10*/  FADD.FTZ R15, R15, R47 ;  /* 0x0000002f0f0f7221 */ /* 0x000fe20000010000 */
[----:B------:R-:W-:Y:S01]  /*1a20*/  FFMA.FTZ R14, R48, R47, R14 ;  /* 0x0000002f300e7223 */ /* 0x000fe2000001000e */
[----:B------:R0:W-:Y:S01]  /*1a30*/  STL [R1+0x1c], R29 ;  /* 0x00001c1d01007387 */ /* 0x0001e20000100800 */
[----:B------:R-:W-:Y:S01]  /*1a40*/  FADD.FTZ R32, R32, R43 ;  /* 0x0000002b20207221 */ /* 0x000fe20000010000 */
[----:B------:R-:W-:Y:S01]  /*1a50*/  FADD.FTZ R15, R15, R45 ;  /* 0x0000002d0f0f7221 */ /* 0x000fe20000010000 */
[----:B------:R-:W-:Y:S01]  /*1a60*/  FFMA.FTZ R14, R46, R45, R14 ;  /* 0x0000002d2e0e7223 */ /* 0x000fe2000001000e */
[----:B------:R-:W-:Y:S01]  /*1a70*/  FMUL.FTZ R9, R5, R17 ;  /* 0x0000001105097220 */ /* 0x000fe20000410000 */
[-C--:B0-----:R-:W-:Y:S01]  /*1a80*/  FFMA.FTZ R29, R44, R43.reuse, R26 ;  /* 0x0000002b2c1d7223 */ /* 0x081fe2000001001a */
[----:B------:R-:W-:Y:S01]  /*1a90*/  FMUL.FTZ R43, R4, R43 ;  /* 0x0000002b042b7220 */ /* 0x000fe20000410000 */
[----:B------:R0:W-:Y:S03]  /*1aa0*/  STL [R1+0xc], R28 ;  /* 0x00000c1c01007387 */ /* 0x0001e60000100800 */
[----:B------:R-:W-:Y:S01]  /*1ab0*/  FADD.FTZ R15, R15, R43 ;  /* 0x0000002b0f0f7221 */ /* 0x000fe20000010000 */
[----:B------:R-:W-:Y:S01]  /*1ac0*/  FFMA.FTZ R14, R44, R43, R14 ;  /* 0x0000002b2c0e7223 */ /* 0x000fe2000001000e */
[----:B------:R-:W-:Y:S01]  /*1ad0*/  FFMA.FTZ R27, R42, R17, R27 ;  /* 0x000000112a1b7223 */ /* 0x000fe2000001001b */
[----:B------:R-:W-:Y:S01]  /*1ae0*/  FADD.FTZ R32, R32, R11 ;  /* 0x0000000b20207221 */ /* 0x000fe20000010000 */
[-C--:B------:R-:W-:Y:S01]  /*1af0*/  FFMA.FTZ R29, R10, R11.reuse, R29 ;  /* 0x0000000b0a1d7223 */ /* 0x080fe2000001001d */
[----:B------:R-:W-:Y:S01]  /*1b00*/  FMUL.FTZ R12, R6, R12 ;  /* 0x0000000c060c7220 */ /* 0x000fe20000410000 */
[----:B------:R-:W-:Y:S01]  /*1b10*/  FMUL.FTZ R11, R4, R11 ;  /* 0x0000000b040b7220 */ /* 0x000fe20000410000 */
[----:B0-----:R-:W-:Y:S01]  /*1b20*/  FADD.FTZ R28, R25, R17 ;  /* 0x00000011191c7221 */ /* 0x001fe20000010000 */
        /* <DEDUP_REMOVED lines=8> */
[----:B------:R-:W-:Y:S01]  /*1bb0*/  FMUL.FTZ R15, R6, R20 ;  /* 0x00000014060f7220 */ /* 0x000fe20000410000 */
[----:B------:R-:W-:Y:S01]  /*1bc0*/  FADD.FTZ R24, R24, R13 ;  /* 0x0000000d18187221 */ /* 0x000fe20000010000 */
[----:B------:R-:W-:Y:S01]  /*1bd0*/  FFMA.FTZ R25, R12, R13, R25 ;  /* 0x0000000d0c197223 */ /* 0x000fe20000010019 */
[----:B------:R-:W-:-:S02]  /*1be0*/  HADD2.F32 R26, -RZ, R19.H0_H0 ;  /* 0x20000013ff1a7230 */ /* 0x000fc40000004100 */
[----:B------:R-:W-:Y:S01]  /*1bf0*/  FMUL.FTZ R16, R6, R22 ;  /* 0x0000001606107220 */ /* 0x000fe20000410000 */
[----:B------:R-:W-:Y:S01]  /*1c00*/  FADD.FTZ R24, R24, R14 ;  /* 0x0000000e18187221 */ /* 0x000fe20000010000 */
[----:B------:R-:W-:Y:S01]  /*1c10*/  FFMA.FTZ R25, R15, R14, R25 ;  /* 0x0000000e0f197223 */ /* 0x000fe20000010019 */
[----:B------:R-:W-:Y:S01]  /*1c20*/  FMUL.FTZ R17, R5, R38 ;  /* 0x0000002605117220 */ /* 0x000fe20000410000 */
[----:B------:R-:W-:-:S03]  /*1c30*/  FMUL.FTZ R19, R4, R26 ;  /* 0x0000001a04137220 */ /* 0x000fc60000410000 */
[----:B------:R-:W-:Y:S01]  /*1c40*/  FADD.FTZ R24, R24, R17 ;  /* 0x0000001118187221 */ /* 0x000fe20000010000 */
[----:B------:R-:W-:Y:S01]  /*1c50*/  FFMA.FTZ R25, R16, R17, R25 ;  /* 0x0000001110197223 */ /* 0x000fe20000010019 */
[C---:B------:R-:W-:Y:S02]  /*1c60*/  FMUL.FTZ R20, R5.reuse, R33 ;  /* 0x0000002105147220 */ /* 0x040fe40000410000 */
        /* <DEDUP_REMOVED lines=10> */
[----:B------:R-:W-:Y:S01]  /*1d10*/  FADD.FTZ R32, R32, R39 ;  /* 0x0000002720207221 */ /* 0x000fe20000010000 */
[----:B------:R-:W-:-:S03]  /*1d20*/  FFMA.FTZ R29, R15, R39, R29 ;  /* 0x000000270f1d7223 */ /* 0x000fc6000001001d */
[----:B------:R0:W-:Y:S01]  /*1d30*/  STS.64 [R57+0xc80], R24 ;  /* 0x000c801839007388 */ /* 0x0001e20000000a00 */
[----:B------:R-:W-:Y:S01]  /*1d40*/  FADD.FTZ R31, R31, R59 ;  /* 0x0000003b1f1f7221 */ /* 0x000fe20000010000 */
[----:B------:R-:W-:Y:S02]  /*1d50*/  FFMA.FTZ R30, R60, R59, R30 ;  /* 0x0000003b3c1e7223 */ /* 0x000fe4000001001e */
[----:B------:R2:W-:Y:S01]  /*1d60*/  STL [R1+0x10], R58 ;  /* 0x0000103a01007387 */ /* 0x0005e20000100800 */
[----:B0-----:R-:W-:-:S03]  /*1d70*/  FFMA.FTZ R24, R16, R38, R27 ;  /* 0x0000002610187223 */ /* 0x001fc6000001001b */
[----:B------:R0:W5:Y:S01]  /*1d80*/  LDL.LU R57, [R1+0x98] ;  /* 0x0000980001397983 */ /* 0x0001620000300800 */
[----:B------:R-:W-:Y:S01]  /*1d90*/  FADD.FTZ R27, R32, R26 ;  /* 0x0000001a201b7221 */ /* 0x000fe20000010000 */
[----:B------:R-:W-:Y:S01]  /*1da0*/  FFMA.FTZ R24, R58, R33, R24 ;  /* 0x000000213a187223 */ /* 0x000fe20000010018 */
[----:B------:R-:W-:Y:S01]  /*1db0*/  FADD.FTZ R25, R28, R38 ;  /* 0x000000261c197221 */ /* 0x000fe20000010000 */
[----:B--2---:R0:W5:Y:S01]  /*1dc0*/  LDL.LU R58, [R1+0x94] ;  /* 0x00009400013a7983 */ /* 0x0041620000300800 */
        /* <DEDUP_REMOVED lines=8> */
[----:B------:R-:W2:Y:S03]  /*1e50*/  S2R R38, SR_TID.X ;  /* 0x0000000000267919 */ /* 0x000ea60000002100 */
[----:B------:R-:W-:-:S02]  /*1e60*/  UIADD3.X UR8, UPT, UPT, URZ, UR5, URZ, UP0, !UPT ;  /* 0x00000005ff087290 */ /* 0x000fc400087fe4ff */
[----:B-1----:R-:W-:-:S04]  /*1e70*/  UISETP.GE.U32.AND UP0, UPT, UR9, UR14, UPT ;  /* 0x0000000e0900728c */ /* 0x002fc8000bf06070 */
[----:B------:R-:W-:Y:S01]  /*1e80*/  UISETP.GE.AND.EX UP0, UPT, UR8, UR15, UPT, UP0 ;  /* 0x0000000f0800728c */ /* 0x000fe2000bf06300 */
[----:B------:R-:W-:Y:S01]  /*1e90*/  FADD.FTZ R25, R25, R33 ;  /* 0x0000002119197221 */ /* 0x000fe20000010000 */
[----:B------:R-:W-:Y:S01]  /*1ea0*/  FADD.FTZ R27, R27, R35 ;  /* 0x000000231b1b7221 */ /* 0x000fe20000010000 */
[----:B------:R-:W-:Y:S01]  /*1eb0*/  FFMA.FTZ R26, R21, R35, R26 ;  /* 0x00000023151a7223 */ /* 0x000fe2000001001a */
[----:B------:R-:W-:Y:S01]  /*1ec0*/  FFMA.FTZ R24, R23, R37, R24 ;  /* 0x0000002517187223 */ /* 0x000fe20000010018 */
[----:B------:R-:W-:Y:S01]  /*1ed0*/  FADD.FTZ R25, R25, R37 ;  /* 0x0000002519197221 */ /* 0x000fe20000010000 */
[----:B------:R-:W-:Y:S06]  /*1ee0*/  BAR.SYNC.DEFER_BLOCKING 0x0 ;  /* 0x0000000000007b1d */ /* 0x000fec0000010000 */
[----:B0-----:R-:W-:Y:S05]  /*1ef0*/  BRA.U !UP0, `(.L_x_1098) ;  /* 0x0000000108bc7547 */ /* 0x001fea000b800000 */
[----:B--2---:R-:W0:Y:S01]  /*1f00*/  S2R R38, SR_TID.X ;  /* 0x0000000000267919 */ /* 0x004e220000002100 */
[----:B------:R-:W1:Y:S01]  /*1f10*/  S2UR UR10, SR_CgaCtaId ;  /* 0x00000000000a79c3 */ /* 0x000e620000008800 */
[----:B------:R-:W-:Y:S02]  /*1f20*/  UMOV UR5, 0x400 ;  /* 0x0000040000057882 */ /* 0x000fe40000000000 */
[----:B-1----:R-:W-:Y:S01]  /*1f30*/  ULEA UR5, UR10, UR5, 0x18 ;  /* 0x000000050a057291 */ /* 0x002fe2000f8ec0ff */
[----:B0-----:R-:W-:-:S05]  /*1f40*/  SHF.L.U32 R33, R38, 0x1, RZ ;  /* 0x0000000126217819 */ /* 0x001fca00000006ff */
[C---:B------:R-:W-:Y:S02]  /*1f50*/  LEA R32, R38.reuse, UR5, 0x5 ;  /* 0x0000000526207c11 */ /* 0x040fe4000f8e28ff */
        /* <DEDUP_REMOVED lines=41> */
.L_x_1098:
[----:B--2---:R-:W-:Y:S01]  /*21f0*/  ISETP.GT.U32.AND P0, PT, R38, 0x7f, PT ;  /* 0x0000007f2600780c */ /* 0x004fe20003f04070 */
        /* <DEDUP_REMOVED lines=55> */
.L_x_1100:
[----:B------:R-:W-:Y:S05]  /*2570*/  BSYNC.RECONVERGENT B0 ;  /* 0x0000000000007941 */ /* 0x000fea0003800200 */
.L_x_1099:
        /* <DEDUP_REMOVED lines=23> */
.L_x_1102:
[----:B------:R-:W-:Y:S05]  /*26f0*/  BSYNC.RECONVERGENT B0 ;  /* 0x0000000000007941 */ /* 0x000fea0003800200 */
.L_x_1101:
        /* <DEDUP_REMOVED lines=16> */
.L_x_1105:
[----:B0-----:R-:W2:Y:S04]  /*2800*/  LD.E.STRONG.GPU R33, desc[UR12][R34.64+0x28] ;  /* 0x0000280c22217980 */ /* 0x001ea8000c10f900 */
[----:B--2---:R-:W-:Y:S01]  /*2810*/  CCTL.IVALL ;  /* 0x00000000ff00798f */ /* 0x004fe20002000000 */
[----:B------:R-:W-:Y:S05]  /*2820*/  YIELD ;  /* 0x0000000000007946 */ /* 0x000fea0003800000 */
[----:B-----5:R-:W-:-:S04]  /*2830*/  LOP3.LUT R33, R33, R32, RZ, 0x3c, !PT ;  /* 0x0000002021217212 */ /* 0x020fc800078e3cff */
[----:B------:R-:W-:-:S13]  /*2840*/  ISETP.GT.AND P0, PT, R33, -0x1, PT ;  /* 0xffffffff2100780c */ /* 0x000fda0003f04270 */
[----:B------:R-:W-:Y:S05]  /*2850*/  @P0 BRA `(.L_x_1105) ;  /* 0xfffffffc00e80947 */ /* 0x000fea000383ffff */
.L_x_1104:
[----:B------:R-:W-:Y:S05]  /*2860*/  WARPSYNC.ALL ;  /* 0x0000000000007948 */ /* 0x000fea0003800000 */
[----:B------:R-:W-:Y:S06]  /*2870*/  BAR.SYNC.DEFER_BLOCKING 0x0 ;  /* 0x0000000000007b1d */ /* 0x000fec0000010000 */
[----:B------:R-:W-:Y:S05]  /*2880*/  BRA `(.L_x_1106) ;  /* 0x00000000005c7947 */ /* 0x000fea0003800000 */
.L_x_1103:
        /* <DEDUP_REMOVED lines=15> */
.L_x_1108:
[----:B------:R-:W2:Y:S04]  /*2980*/  LD.E.STRONG.GPU R35, desc[UR12][R32.64] ;  /* 0x0000000c20237980 */ /* 0x000ea8000c10f900 */
[----:B--2---:R-:W-:Y:S01]  /*2990*/  CCTL.IVALL ;  /* 0x00000000ff00798f */ /* 0x004fe20002000000 */
[----:B------:R-:W-:Y:S05]  /*29a0*/  YIELD ;  /* 0x0000000000007946 */ /* 0x000fea0003800000 */
[----:B-----5:R-:W-:-:S04]  /*29b0*/  LOP3.LUT R35, R35, R34, RZ, 0x3c, !PT ;  /* 0x0000002223237212 */ /* 0x020fc800078e3cff */
[----:B------:R-:W-:-:S13]  /*29c0*/  ISETP.GT.AND P0, PT, R35, -0x1, PT ;  /* 0xffffffff2300780c */ /* 0x000fda0003f04270 */
[----:B------:R-:W-:Y:S05]  /*29d0*/  @P0 BRA `(.L_x_1108) ;  /* 0xfffffffc00e80947 */ /* 0x000fea000383ffff */
.L_x_1107:
[----:B------:R-:W-:Y:S05]  /*29e0*/  WARPSYNC.ALL ;  /* 0x0000000000007948 */ /* 0x000fea0003800000 */
[----:B------:R-:W-:Y:S06]  /*29f0*/  BAR.SYNC.DEFER_BLOCKING 0x0 ;  /* 0x0000000000007b1d */ /* 0x000fec0000010000 */
.L_x_1106:
        /* <DEDUP_REMOVED lines=37> */
.L_x_1110:
[----:B------:R-:W-:Y:S05]  /*2c50*/  BSYNC.RECONVERGENT B0 ;  /* 0x0000000000007941 */ /* 0x000fea0003800200 */
.L_x_1109:
[----:B------:R-:W2:Y:S04]  /*2c60*/  LDL R37, [R1+0x78] ;  /* 0x0000780001257983 */ /* 0x000ea80000100800 */
[----:B------:R-:W3:Y:S04]  /*2c70*/  LDL.LU R38, [R1+0x20] ;  /* 0x0000200001267983 */ /* 0x000ee80000300800 */
[----:B------:R-:W4:Y:S04]  /*2c80*/  LDL.LU R39, [R1+0x4] ;  /* 0x0000040001277983 */ /* 0x000f280000300800 */
[----:B------:R0:W-:Y:S04]  /*2c90*/  STL [R1+0xbc], R21 ;  /* 0x0000bc1501007387 */ /* 0x0001e80000100800 */
[----:B0-----:R-:W3:Y:S04]  /*2ca0*/  LDL.LU R21, [R1] ;  /* 0x0000000001157983 */ /* 0x001ee80000300800 */
[----:B------:R0:W-:Y:S04]  /*2cb0*/  STL [R1+0xb8], R23 ;  /* 0x0000b81701007387 */ /* 0x0001e80000100800 */
[----:B0-----:R-:W4:Y:S04]  /*2cc0*/  LDL.LU R23, [R1+0x18] ;  /* 0x0000180001177983 */ /* 0x001f280000300800 */
[----:B------:R0:W-:Y:S04]  /*2cd0*/  STL [R1+0xb4], R6 ;  /* 0x0000b40601007387 */ /* 0x0001e80000100800 */
[----:B0-----:R-:W4:Y:S04]  /*2ce0*/  LDL.LU R6, [R1+0x50] ;  /* 0x0000500001067983 */ /* 0x001f280000300800 */
[----:B------:R0:W-:Y:S04]  /*2cf0*/  STL [R1+0xb0], R31 ;  /* 0x0000b01f01007387 */ /* 0x0001e80000100800 */
[----:B0-----:R-:W3:Y:S04]  /*2d00*/  LDL.LU R31, [R1+0x14] ;  /* 0x00001400011f7983 */ /* 0x001ee80000300800 */
[----:B------:R0:W-:Y:S04]  /*2d10*/  STL [R1+0xac], R30 ;  /* 0x0000ac1e01007387 */ /* 0x0001e80000100800 */
[----:B0-----:R-:W4:Y:S04]  /*2d20*/  LDL.LU R30, [R1+0x24] ;  /* 0x00002400011e7983 */ /* 0x001f280000300800 */
[----:B------:R0:W-:Y:S04]  /*2d30*/  STL [R1+0xa8], R29 ;  /* 0x0000a81d01007387 */ /* 0x0001e80000100800 */
[----:B0-----:R-:W3:Y:S01]  /*2d40*/  LDL R29, [R1+0x7c] ;  /* 0x00007c00011d7983 */ /* 0x001ee20000100800 */
        /* <DEDUP_REMOVED lines=18> */
[----:B-----5:R-:W-:Y:S04]  /*2e70*/  STL [R1+0x88], R3 ;  /* 0x0000880301007387 */ /* 0x020fe80000100800 */
        /* <DEDUP_REMOVED lines=12> */
[----:B--2---:R-:W-:Y:S01]  /*2f40*/  LEA R36, R37, UR5, 0x3 ;  /* 0x0000000525247c11 */ /* 0x004fe2000f8e18ff */
[----:B------:R-:W-:Y:S06]  /*2f50*/  BAR.SYNC.DEFER_BLOCKING 0x0 ;  /* 0x0000000000007b1d */ /* 0x000fec0000010000 */
[----:B------:R-:W-:Y:S01]  /*2f60*/  LDS.64 R36, [R36] ;  /* 0x0000000024247984 */ /* 0x000fe20000000a00 */
[----:B---3--:R-:W-:-:S06]  /*2f70*/  LEA R32, R29, UR5, 0x3 ;  /* 0x000000051d207c11 */ /* 0x008fcc000f8e18ff */
[----:B------:R-:W0:Y:S02]  /*2f80*/  LDS.64 R32, [R32] ;  /* 0x0000000020207984 */ /* 0x000e240000000a00 */
[--C-:B0-----:R-:W-:Y:S01]  /*2f90*/  FADD.FTZ R34, R41, -R32.reuse ;  /* 0x8000002029227221 */ /* 0x101fe20000010000 */
[--C-:B------:R-:W-:Y:S01]  /*2fa0*/  FADD.FTZ R35, R31, -R32.reuse ;  /* 0x800000201f237221 */ /* 0x100fe20000010000 */
[--C-:B------:R-:W-:Y:S01]  /*2fb0*/  FADD.FTZ R41, R21, -R32.reuse ;  /* 0x8000002015297221 */ /* 0x100fe20000010000 */
[----:B------:R-:W-:Y:S01]  /*2fc0*/  FADD.FTZ R38, R38, -R32 ;  /* 0x8000002026267221 */ /* 0x000fe20000010000 */
[-C--:B----4-:R-:W-:Y:S01]  /*2fd0*/  FFMA.FTZ R34, -R30, R33.reuse, R34 ;  /* 0x000000211e227223 */ /* 0x090fe20000010122 */
[----:B------:R-:W-:Y:S01]  /*2fe0*/  FFMA.FTZ R35, -R6, R33, R35 ;  /* 0x0000002106237223 */ /* 0x000fe20000010123 */
[----:B------:R-:W2:Y:S01]  /*2ff0*/  LDL.LU R21, [R1+0x8] ;  /* 0x0000080001157983 */ /* 0x000ea20000300800 */
[----:B------:R-:W-:Y:S01]  /*3000*/  FADD.FTZ R39, R39, -R32 ;  /* 0x8000002027277221 */ /* 0x000fe20000010000 */
[C---:B------:R-:W-:Y:S01]  /*3010*/  FMUL.FTZ R34, R7.reuse, R34 ;  /* 0x0000002207227220 */ /* 0x040fe20000410000 */
[----:B------:R-:W-:-:S05]  /*3020*/  FMUL.FTZ R35, R7, R35 ;  /* 0x0000002307237220 */ /* 0x000fca0000410000 */
[----:B------:R-:W-:Y:S01]  /*3030*/  F2FP.F16.F32.PACK_AB R34, R35, R34 ;  /* 0x000000222322723e */ /* 0x000fe200000000ff */
        /* <DEDUP_REMOVED lines=53> */
[----:B------:R0:W5:Y:S04]  /*3390*/  LDL.LU R2, [R1+0x84] ;  /* 0x0000840001027983 */ /* 0x0001680000300800 */
[----:B------:R-:W2:Y:S01]  /*33a0*/  LDL.LU R33, [R1+0xc] ;  /* 0x00000c0001217983 */ /* 0x000ea20000300800 */
        /* <DEDUP_REMOVED lines=15> */
[----:B------:R-:W3:Y:S01]  /*34a0*/  LDL.LU R7, [R1+0x1c] ;  /* 0x00001c0001077983 */ /* 0x000ee20000300800 */
[--C-:B------:R-:W-:Y:S01]  /*34b0*/  FADD.FTZ R51, R51, -R36.reuse ;  /* 0x8000002433337221 */ /* 0x100fe20000010000 */
[----:B------:R-:W-:Y:S01]  /*34c0*/  FADD.FTZ R49, R49, -R36 ;  /* 0x8000002431317221 */ /* 0x000fe20000010000 */
        /* <DEDUP_REMOVED lines=12> */
[-C--:B------:R-:W-:Y:S01]  /*3590*/  FFMA.FTZ R51, -R52, R37.reuse, R51 ;  /* 0x0000002534337223 */ /* 0x080fe20000010133 */
[--C-:B--2---:R-:W-:Y:S01]  /*35a0*/  FADD.FTZ R0, R33, -R36.reuse ;  /* 0x8000002421007221 */ /* 0x104fe20000010000 */
[----:B------:R-:W-:Y:S01]  /*35b0*/  FADD.FTZ R36, R40, -R36 ;  /* 0x8000002428247221 */ /* 0x000fe20000010000 */
[----:B------:R-:W2:Y:S04]  /*35c0*/  LDL.LU R33, [R1+0x68] ;  /* 0x0000680001217983 */ /* 0x000ea80000300800 */
[----:B------:R-:W2:Y:S04]  /*35d0*/  LDL.LU R40, [R1+0x10] ;  /* 0x0000100001287983 */ /* 0x000ea80000300800 */
[----:B------:R-:W2:Y:S01]  /*35e0*/  LDL.LU R52, [R1+0x64] ;  /* 0x0000640001347983 */ /* 0x000ea20000300800 */
[-C--:B------:R-:W-:Y:S01]  /*35f0*/  FFMA.FTZ R49, -R50, R37.reuse, R49 ;  /* 0x0000002532317223 */ /* 0x080fe20000010131 */
[-C--:B------:R-:W-:Y:S01]  /*3600*/  FFMA.FTZ R14, -R15, R37.reuse, R14 ;  /* 0x000000250f0e7223 */ /* 0x080fe2000001010e */
[----:B---3--:R-:W-:Y:S01]  /*3610*/  FFMA.FTZ R0, -R7, R37, R0 ;  /* 0x0000002507007223 */ /* 0x008fe20000010100 */
[C---:B----4-:R-:W-:Y:S01]  /*3620*/  FMUL.FTZ R51, R6.reuse, R51 ;  /* 0x0000003306337220 */ /* 0x050fe20000410000 */
[----:B------:R-:W-:-:S02]  /*3630*/  FMUL.FTZ R8, R6, R8 ;  /* 0x0000000806087220 */ /* 0x000fc40000410000 */
        /* <DEDUP_REMOVED lines=12> */
[----:B------:R-:W-:-:S02]  /*3700*/  F2FP.F16.F32.PACK_AB R16, R41, R39 ;  /* 0x000000272910723e */ /* 0x000fc400000000ff */
[----:B------:R-:W-:Y:S02]  /*3710*/  F2FP.F16.F32.PACK_AB R38, R35, R38 ;  /* 0x000000262326723e */ /* 0x000fe400000000ff */
        /* <DEDUP_REMOVED lines=22> */
[----:B------:R-:W-:Y:S01]  /*3880*/  ULOP3.LUT UR4, UR4, 0x1, URZ, 0x3c, !UPT ;  /* 0x0000000104047892 */ /* 0x000fe2000f8e3cff */
[----:B------:R-:W-:Y:S01]  /*3890*/  UMOV UR5, UR8 ;  /* 0x0000000800057c82 */ /* 0x000fe20008000000 */
[----:B--2---:R-:W-:Y:S01]  /*38a0*/  FFMA.FTZ R20, -R40, R37, R20 ;  /* 0x0000002528147223 */ /* 0x004fe20000010114 */
[----:B------:R-:W-:-:S03]  /*38b0*/  IADD3 R10, P0, PT, R52, UR10, RZ ;  /* 0x0000000a340a7c10 */ /* 0x000fc6000ff1e0ff */
[----:B------:R-:W-:Y:S01]  /*38c0*/  FMUL.FTZ R20, R6, R20 ;  /* 0x0000001406147220 */ /* 0x000fe20000410000 */
[----:B------:R-:W-:-:S04]  /*38d0*/  IADD3.X R11, PT, PT, R33, UR11, RZ, P0, !PT ;  /* 0x0000000b210b7c10 */ /* 0x000fc800087fe4ff */
[----:B------:R-:W-:Y:S02]  /*38e0*/  F2FP.F16.F32.PACK_AB R55, R20, R19 ;  /* 0x000000131437723e */ /* 0x000fe400000000ff */
[----:B------:R-:W-:Y:S01]  /*38f0*/  F2FP.F16.F32.PACK_AB R33, R23, R22 ;  /* 0x000000161721723e */ /* 0x000fe200000000ff */
        /* <DEDUP_REMOVED lines=9> */
.L_x_1097:
[----:B-----5:R-:W1:Y:S01]  /*3990*/  S2R R26, SR_CTAID.Y ;  /* 0x00000000001a7919 */ /* 0x020e620000002600 */
[----:B------:R-:W1:Y:S02]  /*39a0*/  S2R R3, SR_CTAID.X ;  /* 0x0000000000037919 */ /* 0x000e640000002500 */
        /* <DEDUP_REMOVED lines=43> */
[----:B0-----:R-:W-:Y:S02]  /*3c60*/  LEA.HI.X R34, R3, RZ, RZ, 0x1d, P1 ;  /* 0x000000ff03227211 */ /* 0x001fe400008fecff */
        /* <DEDUP_REMOVED lines=8> */
.L_x_1123:
        /* <DEDUP_REMOVED lines=26> */
.L_x_1116:
        /* <DEDUP_REMOVED lines=33> */
.L_x_1115:
[----:B------:R-:W-:Y:S05]  /*40a0*/  BSYNC.RECONVERGENT B1 ;  /* 0x0000000000017941 */ /* 0x000fea0003800200 */
.L_x_1114:
        /* <DEDUP_REMOVED lines=25> */
.L_x_1118:
[----:B------:R-:W-:Y:S05]  /*4240*/  BSYNC.RECONVERGENT B1 ;  /* 0x0000000000017941 */ /* 0x000fea0003800200 */
.L_x_1117:
        /* <DEDUP_REMOVED lines=28> */
.L_x_1113:
[----:B------:R-:W-:Y:S05]  /*4410*/  BSYNC.RECONVERGENT B0 ;  /* 0x0000000000007941 */ /* 0x000fea0003800200 */
.L_x_1112:
[----:B------:R0:W-:Y:S01]  /*4420*/  STS [R27], R35 ;  /* 0x000000231b007388 */ /* 0x0001e20000000800 */
[----:B------:R-:W1:Y:S01]  /*4430*/  LDC.64 R6, c[0x0][0x388] ;  /* 0x0000e200ff067b82 */ /* 0x000e620000000a00 */
[----:B------:R-:W-:Y:S02]  /*4440*/  ISETP.GT.U32.AND P1, PT, R40, 0x9, PT ;  /* 0x000000092800780c */ /* 0x000fe40003f24070 */
[----:B------:R0:W-:Y:S01]  /*4450*/  STS [R27+0x500], R36 ;  /* 0x000500241b007388 */ /* 0x0001e20000000800 */
[----:B------:R-:W-:-:S04]  /*4460*/  MOV R9, R28 ;  /* 0x0000001c00097202 */ /* 0x000fc80000000f00 */
[----:B------:R-:W2:Y:S08]  /*4470*/  LDC.64 R4, c[0x0][0x390] ;  /* 0x0000e400ff047b82 */ /* 0x000eb00000000a00 */
[----:B0-----:R-:W-:Y:S06]  /*4480*/  BAR.SYNC.DEFER_BLOCKING 0x0 ;  /* 0x0000000000007b1d */ /* 0x001fec0000010000 */
.L_x_1122:
        /* <DEDUP_REMOVED lines=32> */
.L_x_1133:
        /* <DEDUP_REMOVED lines=10> */
.L_x_1121:
[----:B------:R-:W-:Y:S05]  /*4730*/  BSYNC.RECONVERGENT B0 ;  /* 0x0000000000007941 */ /* 0x000fea0003800200 */
.L_x_1120:
        /* <DEDUP_REMOVED lines=9> */
.L_x_1119:
        /* <DEDUP_REMOVED lines=8> */
.L_x_1125:
[----:B------:R-:W-:Y:S05]  /*4850*/  BSYNC B0 ;  /* 0x0000000000007941 */ /* 0x000fea0003800000 */
.L_x_1124:
        /* <DEDUP_REMOVED lines=8> */
.L_x_1126:
[----:B------:R-:W-:Y:S01]  /*48e0*/  FADD.FTZ R11, R11, R8 ;  /* 0x000000080b0b7221 */ /* 0x000fe20000010000 */
[----:B------:R-:W-:-:S04]  /*48f0*/  HFMA2 R20, -RZ, RZ, 0, 2.384185791015625e-07 ;  /* 0x00000004ff147431 */ /* 0x000fc800000001ff */
[----:B------:R-:W-:Y:S02]  /*4900*/  MOV R19, R11 ;  /* 0x0000000b00137202 */ /* 0x000fe40000000f00 */
[----:B------:R-:W-:-:S07]  /*4910*/  MOV R13, R18 ;  /* 0x00000012000d7202 */ /* 0x000fce0000000f00 */
[----:B------:R-:W-:Y:S05]  /*4920*/  WARPSYNC.COLLECTIVE R16, `(.L_x_1127) ;  /* 0x0000000010087348 */ /* 0x000fea0003c00000 */
[----:B------:R0:W1:Y:S02]  /*4930*/  SHFL.BFLY P3, R18, R19, R20, R21 ;  /* 0x0c00001413127389 */ /* 0x0000640000060015 */
[----:B01----:R-:W-:Y:S05]  /*4940*/  ENDCOLLECTIVE ;  /* 0x000000000000791b */ /* 0x003fea0003800000 */
.L_x_1127:
[----:B------:R-:W-:-:S05]  /*4950*/  FADD.FTZ R13, R13, R10 ;  /* 0x0000000a0d0d7221 */ /* 0x000fca0000010000 */
[----:B------:R-:W-:Y:S02]  /*4960*/  MOV R19, R13 ;  /* 0x0000000d00137202 */ /* 0x000fe40000000f00 */
[----:B------:R-:W-:-:S07]  /*4970*/  MOV R12, R18 ;  /* 0x00000012000c7202 */ /* 0x000fce0000000f00 */
[----:B------:R-:W-:Y:S05]  /*4980*/  WARPSYNC.COLLECTIVE R16, `(.L_x_1128) ;  /* 0x0000000010087348 */ /* 0x000fea0003c00000 */
[----:B------:R0:W1:Y:S02]  /*4990*/  SHFL.BFLY P3, R18, R19, R20, R21 ;  /* 0x0c00001413127389 */ /* 0x0000640000060015 */
[----:B01----:R-:W-:Y:S05]  /*49a0*/  ENDCOLLECTIVE ;  /* 0x000000000000791b */ /* 0x003fea0003800000 */
.L_x_1128:
[----:B------:R-:W-:Y:S01]  /*49b0*/  FADD.FTZ R12, R11, R12 ;  /* 0x0000000c0b0c7221 */ /* 0x000fe20000010000 */
[----:B------:R-:W-:-:S04]  /*49c0*/  HFMA2 R20, -RZ, RZ, 0, 1.1920928955078125e-07 ;  /* 0x00000002ff147431 */ /* 0x000fc800000001ff */
[----:B------:R-:W-:Y:S02]  /*49d0*/  MOV R19, R12 ;  /* 0x0000000c00137202 */ /* 0x000fe40000000f00 */
[----:B------:R-:W-:-:S07]  /*49e0*/  MOV R14, R18 ;  /* 0x00000012000e7202 */ /* 0x000fce0000000f00 */
[----:B------:R-:W-:Y:S05]  /*49f0*/  WARPSYNC.COLLECTIVE R16, `(.L_x_1129) ;  /* 0x0000000010087348 */ /* 0x000fea0003c00000 */
[----:B------:R0:W1:Y:S02]  /*4a00*/  SHFL.BFLY P3, R18, R19, R20, R21 ;  /* 0x0c00001413127389 */ /* 0x0000640000060015 */
[----:B01----:R-:W-:Y:S05]  /*4a10*/  ENDCOLLECTIVE ;  /* 0x000000000000791b */ /* 0x003fea0003800000 */
.L_x_1129:
[----:B------:R-:W-:-:S05]  /*4a20*/  FADD.FTZ R14, R13, R14 ;  /* 0x0000000e0d0e7221 */ /* 0x000fca0000010000 */
[----:B------:R-:W-:Y:S02]  /*4a30*/  MOV R19, R14 ;  /* 0x0000000e00137202 */ /* 0x000fe40000000f00 */
[----:B------:R-:W-:-:S07]  /*4a40*/  MOV R15, R18 ;  /* 0x00000012000f7202 */ /* 0x000fce0000000f00 */
[----:B------:R-:W-:Y:S05]  /*4a50*/  WARPSYNC.COLLECTIVE R16, `(.L_x_1130) ;  /* 0x0000000010087348 */ /* 0x000fea0003c00000 */
[----:B------:R0:W1:Y:S02]  /*4a60*/  SHFL.BFLY P3, R18, R19, R20, R21 ;  /* 0x0c00001413127389 */ /* 0x0000640000060015 */
[----:B01----:R-:W-:Y:S05]  /*4a70*/  ENDCOLLECTIVE ;  /* 0x000000000000791b */ /* 0x003fea0003800000 */
.L_x_1130:
[----:B------:R-:W-:Y:S01]  /*4a80*/  FADD.FTZ R15, R12, R15 ;  /* 0x0000000f0c0f7221 */ /* 0x000fe20000010000 */
[----:B------:R-:W-:-:S04]  /*4a90*/  HFMA2 R20, -RZ, RZ, 0, 5.9604644775390625e-08 ;  /* 0x00000001ff147431 */ /* 0x000fc800000001ff */
[----:B------:R-:W-:Y:S02]  /*4aa0*/  MOV R19, R15 ;  /* 0x0000000f00137202 */ /* 0x000fe40000000f00 */
[----:B------:R-:W-:-:S07]  /*4ab0*/  MOV R17, R18 ;  /* 0x0000001200117202 */ /* 0x000fce0000000f00 */
[----:B------:R-:W-:Y:S05]  /*4ac0*/  WARPSYNC.COLLECTIVE R16, `(.L_x_1131) ;  /* 0x0000000010087348 */ /* 0x000fea0003c00000 */
[----:B------:R0:W1:Y:S02]  /*4ad0*/  SHFL.BFLY P3, R18, R19, R20, R21 ;  /* 0x0c00001413127389 */ /* 0x0000640000060015 */
[----:B01----:R-:W-:Y:S05]  /*4ae0*/  ENDCOLLECTIVE ;  /* 0x000000000000791b */ /* 0x003fea0003800000 */
.L_x_1131:
[----:B------:R-:W-:-:S05]  /*4af0*/  FADD.FTZ R17, R14, R17 ;  /* 0x000000110e117221 */ /* 0x000fca0000010000 */
[----:B------:R-:W-:Y:S02]  /*4b00*/  MOV R19, R17 ;  /* 0x0000001100137202 */ /* 0x000fe40000000f00 */
[----:B------:R-:W-:-:S07]  /*4b10*/  MOV R8, R18 ;  /* 0x0000001200087202 */ /* 0x000fce0000000f00 */
[----:B------:R-:W-:Y:S05]  /*4b20*/  WARPSYNC.COLLECTIVE R16, `(.L_x_1132) ;  /* 0x0000000010087348 */ /* 0x000fea0003c00000 */
[----:B------:R0:W1:Y:S02]  /*4b30*/  SHFL.BFLY P3, R18, R19, R20, R21 ;  /* 0x0c00001413127389 */ /* 0x0000640000060015 */
[----:B01----:R-:W-:Y:S05]  /*4b40*/  ENDCOLLECTIVE ;  /* 0x000000000000791b */ /* 0x003fea0003800000 */
.L_x_1132:
[----:B------:R-:W-:Y:S01]  /*4b50*/  FADD.FTZ R8, R15, R8 ;  /* 0x000000080f087221 */ /* 0x000fe20000010000 */
[----:B------:R-:W-:Y:S01]  /*4b60*/  MOV R10, R18 ;  /* 0x00000012000a7202 */ /* 0x000fe20000000f00 */
[----:B------:R-:W-:Y:S06]  /*4b70*/  BRA `(.L_x_1133) ;  /* 0xfffffff800c47947 */ /* 0x000fec000383ffff */
.L_x_1134:
        /* <DEDUP_REMOVED lines=16> */
.L_x_1691:


//--------------------- .text._ZN13group_norm_v218gn_bwd_cuda_kernelI6__halfLi320ELi2ELi32ELi10ELi1024ELb0ELb1ELi32ELi320ELi320ELi4ELb1ELi9ELb0ELb0ELNS_15WgradSyncMethodE3ENS_16CompileConditionILi1000EEEEEvPT_S6_S6_PKS5_S8_S8_S8_PKfflPfPj --------------------------
	.section	.text._ZN13group_norm_v218gn_bwd_cuda_kernelI6__halfLi320ELi2ELi32ELi10ELi1024ELb0ELb1ELi32ELi320ELi320ELi4ELb1ELi9ELb0ELb0ELNS_15WgradSyncMethodE3ENS_16CompileConditionILi1000EEEEEvPT_S6_S6_PKS5_S8_S8_S8_PKfflPfPj,"ax",@progbits
	.align	128
        .global         _ZN13group_norm_v218gn_bwd_cuda_kernelI6__halfLi320ELi2ELi32ELi10ELi1024ELb0ELb1ELi32ELi320ELi320ELi4ELb1ELi9ELb0ELb0ELNS_15WgradSyncMethodE3ENS_16CompileConditionILi1000EEEEEvPT_S6_S6_PKS5_S8_S8_S8_PKfflPfPj
        .type           _ZN13group_norm_v218gn_bwd_cuda_kernelI6__halfLi320ELi2ELi32ELi10ELi1024ELb0ELb1ELi32ELi320ELi320ELi4ELb1ELi9ELb0ELb0ELNS_15WgradSyncMethodE3ENS_16CompileConditionILi1000EEEEEvPT_S6_S6_PKS5_S8_S8_S8_PKfflPfPj,@function
        .size           _ZN13group_norm_v218gn_bwd_cuda_kernelI6__halfLi320ELi2ELi32ELi10ELi1024ELb0ELb1ELi32ELi320ELi320ELi4ELb1ELi9ELb0ELb0ELNS_15WgradSyncMethodE3ENS_16CompileConditionILi1000EEEEEvPT_S6_S6_PKS5_S8_S8_S8_PKfflPfPj,(.L_x_1692 - _ZN13group_norm_v218gn_bwd_cuda_kernelI6__halfLi320ELi2ELi32ELi10ELi1024ELb0ELb1ELi32ELi320ELi320ELi4ELb1ELi9ELb0ELb0ELNS_15WgradSyncMethodE3ENS_16CompileConditionILi1000EEEEEvPT_S6_S6_PKS5_S8_S8_S8_PKfflPfPj)
        .other          _ZN13group_norm_v218gn_bwd_cuda_kernelI6__halfLi320ELi2ELi32ELi10ELi1024ELb0ELb1ELi32ELi320ELi320ELi4ELb1ELi9ELb0ELb0ELNS_15WgradSyncMethodE3ENS_16CompileConditionILi1000EEEEEvPT_S6_S6_PKS5_S8_S8_S8_PKfflPfPj,@"STO_CUDA_ENTRY STV_DEFAULT"
_ZN13group_norm_v218gn_bwd_cuda_kernelI6__halfLi320ELi2ELi32ELi10ELi1024ELb0ELb1ELi32ELi320ELi320ELi4ELb1ELi9ELb0ELb0ELNS_15WgradSyncMethodE3ENS_16CompileConditionILi1000EEEEEvPT_S6_S6_PKS5_S8_S8_S8_PKfflPfPj:
.text._ZN13group_norm_v218gn_bwd_cuda_kernelI6__halfLi320ELi2ELi32ELi10ELi1024ELb0ELb1ELi32ELi320ELi320ELi4ELb1ELi9ELb0ELb0ELNS_15WgradSyncMethodE3ENS_16CompileConditionILi1000EEEEEvPT_S6_S6_PKS5_S8_S8_S8_PKfflPfPj:
        /* <DEDUP_REMOVED lines=29> */
.L_x_1137:
[----:B------:R-:W2:Y:S04]  /*01d0*/  LD.E.STRONG.GPU R0, desc[UR10][R90.64] ;  /* 0x0000000a5a007980 */ /* 0x000ea8000c10f900 */
[----:B--2---:R-:W-:Y:S01]  /*01e0*/  CCTL.IVALL ;  /* 0x00000000ff00798f */ /* 0x004fe20002000000 */
[----:B------:R-:W-:Y:S05]  /*01f0*/  YIELD ;  /* 0x0000000000007946 */ /* 0x000fea0003800000 */
[----:B-----5:R-:W-:-:S04]  /*0200*/  LOP3.LUT R0, R0, R3, RZ, 0x3c, !PT ;  /* 0x0000000300007212 */ /* 0x020fc800078e3cff */
[----:B------:R-:W-:-:S13]  /*0210*/  ISETP.GT.AND P0, PT, R0, -0x1, PT ;  /* 0xffffffff0000780c */ /* 0x000fda0003f04270 */
[----:B------:R-:W-:Y:S05]  /*0220*/  @P0 BRA `(.L_x_1137) ;  /* 0xfffffffc00e80947 */ /* 0x000fea000383ffff */
.L_x_1136:
[----:B------:R-:W-:Y:S05]  /*0230*/  WARPSYNC.ALL ;  /* 0x0000000000007948 */ /* 0x000fea0003800000 */
[----:B------:R-:W-:Y:S06]  /*0240*/  BAR.SYNC.DEFER_BLOCKING 0x0 ;  /* 0x0000000000007b1d */ /* 0x000fec0000010000 */
[----:B------:R-:W-:Y:S05]  /*0250*/  BRA `(.L_x_1138) ;  /* 0x0000002c00f47947 */ /* 0x000fea0003800000 */
.L_x_1135:
        /* <DEDUP_REMOVED lines=14> */
[----:B------:R2:W-:Y:S01]  /*0340*/  STL [R1+0x8], R4 ;  /* 0x0000080401007387 */ /* 0x0005e20000100800 */
[----:B------:R-:W-:-:S05]  /*0350*/  SHF.L.U32 R9, R2, 0x2, RZ ;  /* 0x0000000202097819 */ /* 0x000fca00000006ff */
[----:B-1----:R-:W-:-:S06]  /*0360*/  IMAD.WIDE.U32 R6, R9, 0x2, R6 ;  /* 0x0000000209067825 */ /* 0x002fcc00078e0006 */
[----:B------:R-:W3:Y:S01]  /*0370*/  LDG.E.64.CONSTANT R6, desc[UR10][R6.64] ;  /* 0x0000000a06067981 */ /* 0x000ee2000c1e9b00 */
        /* <DEDUP_REMOVED lines=9> */
[C---:B------:R-:W-:Y:S01]  /*0410*/  IADD3 R0, PT, PT, R9.reuse, 0x2, RZ ;  /* 0x0000000209007810 */ /* 0x040fe20007ffe0ff */
[----:B------:R-:W-:Y:S01]  /*0420*/  IMAD R93, R2, 0x28, R93 ;  /* 0x00000028025d7824 */ /* 0x000fe200078e025d */
[----:B------:R-:W-:Y:S02]  /*0430*/  LOP3.LUT R9, R9, 0xffff, RZ, 0xc0, !PT ;  /* 0x0000ffff09097812 */ /* 0x000fe400078ec0ff */
[----:B------:R-:W-:-:S03]  /*0440*/  LOP3.LUT R0, R0, 0xffff, RZ, 0xc0, !PT ;  /* 0x0000ffff00007812 */ /* 0x000fc600078ec0ff */
[----:B------:R-:W-:Y:S02]  /*0450*/  IMAD R9, R9, 0x199a, RZ ;  /* 0x0000199a09097824 */ /* 0x000fe400078e02ff */
[----:B------:R-:W-:-:S03]  /*0460*/  IMAD R0, R0, 0x199a, RZ ;  /* 0x0000199a00007824 */ /* 0x000fc600078e02ff */
[----:B------:R-:W-:Y:S02]  /*0470*/  SHF.R.U32.HI R2, RZ, 0x10, R9 ;  /* 0x00000010ff027819 */ /* 0x000fe40000011609 */
[----:B------:R-:W-:-:S03]  /*0480*/  SHF.R.U32.HI R0, RZ, 0x10, R0 ;  /* 0x00000010ff007819 */ /* 0x000fc60000011600 */
[----:B------:R0:W-:Y:S04]  /*0490*/  STL [R1+0x4], R2 ;  /* 0x0000040201007387 */ /* 0x0001e80000100800 */
[----:B------:R0:W-:Y:S01]  /*04a0*/  STL [R1], R0 ;  /* 0x0000000001007387 */ /* 0x0001e20000100800 */
[--C-:B---3--:R-:W-:Y:S02]  /*04b0*/  HADD2.F32 R3, -RZ, R6.reuse.H0_H0 ;  /* 0x20000006ff037230 */ /* 0x108fe40000004100 */
[----:B--2---:R-:W-:Y:S02]  /*04c0*/  HADD2.F32 R4, -RZ, R6.H1_H1 ;  /* 0x30000006ff047230 */ /* 0x004fe40000004100 */
[--C-:B------:R-:W-:Y:S02]  /*04d0*/  HADD2.F32 R5, -RZ, R7.reuse.H0_H0 ;  /* 0x20000007ff057230 */ /* 0x100fe40000004100 */
[----:B0-----:R-:W-:-:S07]  /*04e0*/  HADD2.F32 R6, -RZ, R7.H1_H1 ;  /* 0x30000007ff067230 */ /* 0x001fce0000004100 */
.L_x_1152:
[----:B------:R-:W2:Y:S01]  /*04f0*/  LDL R0, [R1+0x8] ;  /* 0x0000080001007983 */ /* 0x000ea20000100800 */
[----:B------:R-:W0:Y:S03]  /*0500*/  LDCU.64 UR12, c[0x0][0x3b8] ;  /* 0x00007700ff0c77ac */ /* 0x000e260008000a00 */
[----:B------:R-:W3:Y:S01]  /*0510*/  LDL R2, [R1+0x4] ;  /* 0x0000040001027983 */ /* 0x000ee20000100800 */
[----:B------:R-:W-:Y:S02]  /*0520*/  USHF.L.U32 UR8, UR7, 0x6, URZ ;  /* 0x0000000607087899 */ /* 0x000fe400080006ff */
[----:B------:R-:W-:Y:S01]  /*0530*/  USHF.L.U64.HI UR6, UR7, 0x6, UR5 ;  /* 0x0000000607067899 */ /* 0x000fe20008010205 */
[----:B-1----:R-:W1:Y:S01]  /*0540*/  S2R R12, SR_TID.X ;  /* 0x00000000000c7919 */ /* 0x002e620000002100 */
[----:B------:R-:W-:Y:S01]  /*0550*/  MOV R7, UR7 ;  /* 0x0000000700077c02 */ /* 0x000fe20008000f00 */
[----:B------:R-:W4:Y:S01]  /*0560*/  LDCU.64 UR14, c[0x0][0x3a0] ;  /* 0x00007400ff0e77ac */ /* 0x000f220008000a00 */
[----:B------:R-:W5:Y:S01]  /*0570*/  S2R R13, SR_CTAID.X ;  /* 0x00000000000d7919 */ /* 0x000f620000002500 */
[----:B------:R-:W-:-:S02]  /*0580*/  MOV R10, UR8 ;  /* 0x00000008000a7c02 */ /* 0x000fc40008000f00 */
[----:B------:R-:W-:Y:S01]  /*0590*/  MOV R11, UR6 ;  /* 0x00000006000b7c02 */ /* 0x000fe20008000f00 */
[----:B------:R-:W-:Y:S01]  /*05a0*/  UIMAD UR6, UR5, 0x50000, URZ ;  /* 0x00050000050678a4 */ /* 0x000fe2000f8e02ff */
[----:B------:R-:W4:Y:S01]  /*05b0*/  LDCU.64 UR8, c[0x0][0x398] ;  /* 0x00007300ff0877ac */ /* 0x000f220008000a00 */
[----:B-1----:R-:W-:-:S05]  /*05c0*/  LOP3.LUT R12, R12, 0xffff, RZ, 0xc0, !PT ;  /* 0x0000ffff0c0c7812 */ /* 0x002fca00078ec0ff */
[----:B------:R-:W-:Y:S01]  /*05d0*/  IMAD R12, R12, 0x334, RZ ;  /* 0x000003340c0c7824 */ /* 0x000fe200078e02ff */
[----:B-----5:R-:W-:-:S04]  /*05e0*/  SHF.L.U32 R13, R13, 0x5, RZ ;  /* 0x000000050d0d7819 */ /* 0x020fc800000006ff */
[----:B------:R-:W-:-:S04]  /*05f0*/  SHF.R.U32.HI R12, RZ, 0x10, R12 ;  /* 0x00000010ff0c7819 */ /* 0x000fc8000001160c */
[----:B------:R-:W-:Y:S02]  /*0600*/  LOP3.LUT R12, R12, 0x3e0, R13, 0xf8, !PT ;  /* 0x000003e00c0c7812 */ /* 0x000fe400078ef80d */
[----:B--2---:R-:W-:Y:S02]  /*0610*/  LOP3.LUT R8, R0, 0xffff, RZ, 0xc0, !PT ;  /* 0x0000ffff00087812 */ /* 0x004fe400078ec0ff */
[----:B------:R-:W2:Y:S03]  /*0620*/  LDL R0, [R1] ;  /* 0x0000000001007983 */ /* 0x000ea60000100800 */
[----:B------:R-:W-:-:S04]  /*0630*/  IMAD.WIDE.U32 R8, R8, 0x4, RZ ;  /* 0x0000000408087825 */ /* 0x000fc800078e00ff */
[----:B------:R-:W-:-:S04]  /*0640*/  IMAD.WIDE.U32 R8, R7, 0x50000, R8 ;  /* 0x0005000007087825 */ /* 0x000fc800078e0008 */
[----:B------:R-:W-:Y:S02]  /*0650*/  IMAD R7, R12, 0x140, RZ ;  /* 0x000001400c077824 */ /* 0x000fe400078e02ff */
[----:B---3--:R-:W-:-:S03]  /*0660*/  IMAD.WIDE.U32 R12, R2, 0x2, R10 ;  /* 0x00000002020c7825 */ /* 0x008fc600078e000a */
[----:B------:R-:W-:Y:S02]  /*0670*/  IADD3 R88, P1, PT, R7, R8, RZ ;  /* 0x0000000807587210 */ /* 0x000fe40007f3e0ff */
[C---:B0-----:R-:W-:Y:S02]  /*0680*/  LEA R8, P0, R12.reuse, UR12, 0x2 ;  /* 0x0000000c0c087c11 */ /* 0x041fe4000f8010ff */
[----:B------:R-:W-:Y:S01]  /*0690*/  IADD3.X R7, PT, PT, R9, UR6, RZ, P1, !PT ;  /* 0x0000000609077c10 */ /* 0x000fe20008ffe4ff */
[----:B------:R-:W0:Y:S01]  /*06a0*/  LDCU UR6, c[0x0][0x3c0] ;  /* 0x00007800ff0677ac */ /* 0x000e220008000800 */
[----:B------:R-:W-:Y:S02]  /*06b0*/  LEA.HI.X R9, R12, UR13, R13, 0x2, P0 ;  /* 0x0000000d0c097c11 */ /* 0x000fe400080f140d */
[C---:B------:R-:W-:Y:S02]  /*06c0*/  SHF.L.U32 R87, R88.reuse, 0x1, RZ ;  /* 0x0000000158577819 */ /* 0x040fe400000006ff */
[----:B------:R-:W-:-:S02]  /*06d0*/  SHF.L.U64.HI R88, R88, 0x1, R7 ;  /* 0x0000000158587819 */ /* 0x000fc40000010207 */
[----:B------:R-:W0:Y:S01]  /*06e0*/  LDG.E.64.CONSTANT R8, desc[UR10][R8.64] ;  /* 0x0000000a08087981 */ /* 0x000e22000c1e9b00 */
[C---:B----4-:R-:W-:Y:S02]  /*06f0*/  IADD3 R12, P0, PT, R87.reuse, UR14, RZ ;  /* 0x0000000e570c7c10 */ /* 0x050fe4000ff1e0ff */
[----:B------:R-:W-:Y:S02]  /*0700*/  IADD3 R56, P1, PT, R87, UR8, RZ ;  /* 0x0000000857387c10 */ /* 0x000fe4000ff3e0ff */
[C---:B------:R-:W-:Y:S02]  /*0710*/  IADD3.X R13, PT, PT, R88.reuse, UR15, RZ, P0, !PT ;  /* 0x0000000f580d7c10 */ /* 0x040fe400087fe4ff */
        /* <DEDUP_REMOVED lines=16> */
[----:B------:R1:W5:Y:S01]  /*0820*/  LDG.E.64.CONSTANT R48, desc[UR10][R56.64+0x4600] ;  /* 0x0046000a38307981 */ /* 0x000362000c1e9b00 */
[----:B--2---:R-:W-:-:S03]  /*0830*/  IMAD.WIDE.U32 R10, R0, 0x2, R10 ;  /* 0x00000002000a7825 */ /* 0x004fc600078e000a */
[----:B------:R-:W-:-:S04]  /*0840*/  LEA R26, P0, R10, UR12, 0x2 ;  /* 0x0000000c0a1a7c11 */ /* 0x000fc8000f8010ff */
[----:B------:R-:W-:Y:S01]  /*0850*/  LEA.HI.X R27, R10, UR13, R11, 0x2, P0 ;  /* 0x0000000d0a1b7c11 */ /* 0x000fe200080f140b */
[----:B------:R-:W2:Y:S05]  /*0860*/  LDCU.64 UR12, c[0x0][0x3c8] ;  /* 0x00007900ff0c77ac */ /* 0x000eaa0008000a00 */
[----:B------:R-:W2:Y:S01]  /*0870*/  LDG.E.64.CONSTANT R26, desc[UR10][R26.64] ;  /* 0x0000000a1a1a7981 */ /* 0x000ea2000c1e9b00 */
[----:B0-----:R-:W-:-:S06]  /*0880*/  FADD.FTZ R7, R9, UR6 ;  /* 0x0000000609077e21 */ /* 0x001fcc0008010000 */
[----:B------:R-:W0:Y:S01]  /*0890*/  MUFU.RSQ R7, R7 ;  /* 0x0000000700077308 */ /* 0x000e220000001400 */
[--C-:B---3--:R-:W-:Y:S02]  /*08a0*/  HADD2.F32 R9, -RZ, R28.reuse.H0_H0 ;  /* 0x2000001cff097230 */ /* 0x108fe40000004100 */
[----:B------:R-:W-:Y:S02]  /*08b0*/  HADD2.F32 R11, -RZ, R28.H1_H1 ;  /* 0x3000001cff0b7230 */ /* 0x000fe40000004100 */
[--C-:B----4-:R-:W-:Y:S02]  /*08c0*/  HADD2.F32 R13, -RZ, R30.reuse.H0_H0 ;  /* 0x2000001eff0d7230 */ /* 0x110fe40000004100 */
[----:B------:R-:W-:Y:S01]  /*08d0*/  FADD.FTZ R0, -R8, R9 ;  /* 0x0000000908007221 */ /* 0x000fe20000010100 */
[----:B-1----:R-:W-:Y:S02]  /*08e0*/  HADD2.F32 R57, -RZ, R30.H1_H1 ;  /* 0x3000001eff397230 */ /* 0x002fe40000004100 */
[----:B-----5:R-:W-:-:S02]  /*08f0*/  HADD2.F32 R62, -RZ, R16.H0_H0 ;  /* 0x20000010ff3e7230 */ /* 0x020fc40000004100 */
[----:B------:R-:W-:Y:S01]  /*0900*/  FADD.FTZ R84, -R8, R13 ;  /* 0x0000000d08547221 */ /* 0x000fe20000010100 */
[----:B------:R-:W-:Y:S02]  /*0910*/  HADD2.F32 R61, -RZ, R16.H1_H1 ;  /* 0x30000010ff3d7230 */ /* 0x000fe40000004100 */
[--C-:B------:R-:W-:Y:S02]  /*0920*/  HADD2.F32 R59, -RZ, R32.reuse.H0_H0 ;  /* 0x20000020ff3b7230 */ /* 0x100fe40000004100 */
[----:B0-----:R-:W-:Y:S01]  /*0930*/  FMUL.FTZ R85, R7, R0 ;  /* 0x0000000007557220 */ /* 0x001fe20000410000 */
[----:B------:R-:W-:Y:S02]  /*0940*/  HADD2.F32 R63, -RZ, R32.H1_H1 ;  /* 0x30000020ff3f7230 */ /* 0x000fe40000004100 */
[--C-:B------:R-:W-:Y:S02]  /*0950*/  HADD2.F32 R81, -RZ, R54.reuse.H0_H0 ;  /* 0x20000036ff517230 */ /* 0x100fe40000004100 */
[----:B------:R-:W-:-:S02]  /*0960*/  HADD2.F32 R83, -RZ, R54.H1_H1 ;  /* 0x30000036ff537230 */ /* 0x000fc40000004100 */
[--C-:B------:R-:W-:Y:S02]  /*0970*/  HADD2.F32 R65, -RZ, R34.reuse.H0_H0 ;  /* 0x20000022ff417230 */ /* 0x100fe40000004100 */
[----:B------:R-:W-:Y:S02]  /*0980*/  HADD2.F32 R67, -RZ, R34.H1_H1 ;  /* 0x30000022ff437230 */ /* 0x000fe40000004100 */
[--C-:B------:R-:W-:Y:S02]  /*0990*/  HADD2.F32 R69, -RZ, R38.reuse.H0_H0 ;  /* 0x20000026ff457230 */ /* 0x100fe40000004100 */
[----:B------:R-:W-:Y:S02]  /*09a0*/  HADD2.F32 R71, -RZ, R38.H1_H1 ;  /* 0x30000026ff477230 */ /* 0x000fe40000004100 */
[--C-:B------:R-:W-:Y:S02]  /*09b0*/  HADD2.F32 R73, -RZ, R50.reuse.H0_H0 ;  /* 0x20000032ff497230 */ /* 0x100fe40000004100 */
[----:B------:R-:W-:-:S02]  /*09c0*/  HADD2.F32 R75, -RZ, R50.H1_H1 ;  /* 0x30000032ff4b7230 */ /* 0x000fc40000004100 */
[--C-:B------:R-:W-:Y:S02]  /*09d0*/  HADD2.F32 R77, -RZ, R52.reuse.H0_H0 ;  /* 0x20000034ff4d7230 */ /* 0x100fe40000004100 */
[----:B------:R-:W-:Y:S02]  /*09e0*/  HADD2.F32 R79, -RZ, R52.H1_H1 ;  /* 0x30000034ff4f7230 */ /* 0x000fe40000004100 */
[C---:B------:R-:W-:Y:S01]  /*09f0*/  FADD.FTZ R86, -R8.reuse, R11 ;  /* 0x0000000b08567221 */ /* 0x040fe20000010100 */
[--C-:B------:R-:W-:Y:S02]  /*0a00*/  HADD2.F32 R12, -RZ, R18.reuse.H0_H0 ;  /* 0x20000012ff0c7230 */ /* 0x100fe40000004100 */
[C---:B------:R-:W-:Y:S01]  /*0a10*/  FADD.FTZ R80, -R8.reuse, R59 ;  /* 0x0000003b08507221 */ /* 0x040fe20000010100 */
[C---:B------:R-:W-:Y:S01]  /*0a20*/  FADD.FTZ R2, -R8.reuse, R81 ;  /* 0x0000005108027221 */ /* 0x040fe20000010100 */
        /* <DEDUP_REMOVED lines=13> */
[----:B------:R-:W-:Y:S01]  /*0b00*/  FADD.FTZ R47, R62, R47 ;  /* 0x0000002f3e2f7221 */ /* 0x000fe20000010000 */
[----:B------:R-:W-:-:S02]  /*0b10*/  HADD2.F32 R81, -RZ, R18.H1_H1 ;  /* 0x30000012ff517230 */ /* 0x000fc40000004100 */
[----:B------:R-:W-:Y:S01]  /*0b20*/  FMUL.FTZ R86, R7, R86 ;  /* 0x0000005607567220 */ /* 0x000fe20000410000 */
[----:B------:R-:W-:Y:S01]  /*0b30*/  FADD.FTZ R8, R61, R45 ;  /* 0x0000002d3d087221 */ /* 0x000fe20000010000 */
[----:B------:R-:W-:Y:S02]  /*0b40*/  HADD2.F32 R79, -RZ, R20.H0_H0 ;  /* 0x20000014ff4f7230 */ /* 0x000fe40000004100 */
[----:B------:R-:W-:Y:S01]  /*0b50*/  FMUL.FTZ R62, R3, R62 ;  /* 0x0000003e033e7220 */ /* 0x000fe20000410000 */
[--C-:B------:R-:W-:Y:S02]  /*0b60*/  HADD2.F32 R67, -RZ, R14.reuse.H0_H0 ;  /* 0x2000000eff437230 */ /* 0x100fe40000004100 */
[----:B------:R-:W-:Y:S01]  /*0b70*/  FFMA.FTZ R9, R84, R12, R9 ;  /* 0x0000000c54097223 */ /* 0x000fe20000010009 */
[----:B------:R-:W-:Y:S02]  /*0b80*/  HADD2.F32 R45, -RZ, R14.H1_H1 ;  /* 0x3000000eff2d7230 */ /* 0x000fe40000004100 */
[----:B------:R-:W-:Y:S01]  /*0b90*/  FMUL.FTZ R80, R7, R80 ;  /* 0x0000005007507220 */ /* 0x000fe20000410000 */
[----:B------:R-:W-:Y:S01]  /*0ba0*/  FADD.FTZ R14, R47, R12 ;  /* 0x0000000c2f0e7221 */ /* 0x000fe20000010000 */
[----:B------:R-:W-:Y:S01]  /*0bb0*/  FMUL.FTZ R83, R3, R12 ;  /* 0x0000000c03537220 */ /* 0x000fe20000410000 */
[-C--:B------:R-:W-:Y:S01]  /*0bc0*/  FFMA.FTZ R11, R86, R61.reuse, R44 ;  /* 0x0000003d560b7223 */ /* 0x080fe2000001002c */
[----:B------:R-:W-:Y:S01]  /*0bd0*/  FADD.FTZ R12, R8, R81 ;  /* 0x00000051080c7221 */ /* 0x000fe20000010000 */
[----:B------:R-:W-:Y:S01]  /*0be0*/  FMUL.FTZ R61, R4, R61 ;  /* 0x0000003d043d7220 */ /* 0x000fe20000410000 */
[----:B------:R-:W-:Y:S01]  /*0bf0*/  FADD.FTZ R8, RZ, R62 ;  /* 0x0000003eff087221 */ /* 0x000fe20000010000 */
[----:B------:R-:W-:Y:S01]  /*0c00*/  FFMA.FTZ R13, R80, R79, R9 ;  /* 0x0000004f500d7223 */ /* 0x000fe20000010009 */
[----:B------:R-:W-:Y:S01]  /*0c10*/  FFMA.FTZ R9, R85, R62, RZ ;  /* 0x0000003e55097223 */ /* 0x000fe200000100ff */
[----:B------:R-:W-:Y:S01]  /*0c20*/  FMUL.FTZ R82, R7, R82 ;  /* 0x0000005207527220 */ /* 0x000fe20000410000 */
[----:B------:R-:W-:-:S02]  /*0c30*/  FADD.FTZ R8, R8, R61 ;  /* 0x0000003d08087221 */ /* 0x000fc40000010000 */
[----:B------:R-:W-:Y:S01]  /*0c40*/  FFMA.FTZ R9, R86, R61, R9 ;  /* 0x0000003d56097223 */ /* 0x000fe20000010009 */
[-C--:B------:R-:W-:Y:S01]  /*0c50*/  FFMA.FTZ R11, R82, R81.reuse, R11 ;  /* 0x00000051520b7223 */ /* 0x080fe2000001000b */
[----:B------:R-:W-:Y:S01]  /*0c60*/  FMUL.FTZ R81, R4, R81 ;  /* 0x0000005104517220 */ /* 0x000fe20000410000 */
[----:B------:R-:W-:Y:S01]  /*0c70*/  FADD.FTZ R8, R8, R83 ;  /* 0x0000005308087221 */ /* 0x000fe20000010000 */
[----:B------:R-:W-:Y:S02]  /*0c80*/  HADD2.F32 R77, -RZ, R20.H1_H1 ;  /* 0x30000014ff4d7230 */ /* 0x000fe40000004100 */
[----:B------:R-:W-:Y:S01]  /*0c90*/  FFMA.FTZ R9, R84, R83, R9 ;  /* 0x0000005354097223 */ /* 0x000fe20000010009 */
[----:B------:R-:W-:Y:S01]  /*0ca0*/  FMUL.FTZ R78, R7, R78 ;  /* 0x0000004e074e7220 */ /* 0x000fe20000410000 */
[----:B------:R-:W-:Y:S01]  /*0cb0*/  FADD.FTZ R14, R14, R79 ;  /* 0x0000004f0e0e7221 */ /* 0x000fe20000010000 */
[----:B------:R-:W-:Y:S01]  /*0cc0*/  FMUL.FTZ R79, R3, R79 ;  /* 0x0000004f034f7220 */ /* 0x000fe20000410000 */
[----:B------:R-:W-:Y:S01]  /*0cd0*/  FADD.FTZ R8, R8, R81 ;  /* 0x0000005108087221 */ /* 0x000fe20000010000 */
[----:B------:R-:W-:-:S02]  /*0ce0*/  HADD2.F32 R75, -RZ, R22.H0_H0 ;  /* 0x20000016ff4b7230 */ /* 0x000fc40000004100 */
[----:B------:R-:W-:Y:S01]  /*0cf0*/  FFMA.FTZ R9, R82, R81, R9 ;  /* 0x0000005152097223 */ /* 0x000fe20000010009 */
[----:B------:R-:W-:Y:S01]  /*0d00*/  FADD.FTZ R12, R12, R77 ;  /* 0x0000004d0c0c7221 */ /* 0x000fe20000010000 */
[-C--:B------:R-:W-:Y:S01]  /*0d10*/  FFMA.FTZ R11, R78, R77.reuse, R11 ;  /* 0x0000004d4e0b7223 */ /* 0x080fe2000001000b */
[C---:B------:R-:W-:Y:S01]  /*0d20*/  FMUL.FTZ R76, R7.reuse, R76 ;  /* 0x0000004c074c7220 */ /* 0x040fe20000410000 */
[----:B------:R-:W-:Y:S01]  /*0d30*/  FMUL.FTZ R77, R4, R77 ;  /* 0x0000004d044d7220 */ /* 0x000fe20000410000 */
[----:B------:R-:W-:Y:S01]  /*0d40*/  FADD.FTZ R8, R8, R79 ;  /* 0x0000004f08087221 */ /* 0x000fe20000010000 */
[----:B------:R-:W-:Y:S02]  /*0d50*/  HADD2.F32 R73, -RZ, R22.H1_H1 ;  /* 0x30000016ff497230 */ /* 0x000fe40000004100 */
[----:B------:R-:W-:Y:S01]  /*0d60*/  FFMA.FTZ R9, R80, R79, R9 ;  /* 0x0000004f50097223 */ /* 0x000fe20000010009 */
[----:B------:R-:W-:Y:S01]  /*0d70*/  FADD.FTZ R14, R14, R75 ;  /* 0x0000004b0e0e7221 */ /* 0x000fe20000010000 */
[-C--:B------:R-:W-:Y:S01]  /*0d80*/  FFMA.FTZ R13, R76, R75.reuse, R13 ;  /* 0x0000004b4c0d7223 */ /* 0x080fe2000001000d */
[----:B------:R-:W-:Y:S01]  /*0d90*/  FMUL.FTZ R74, R7, R74 ;  /* 0x0000004a074a7220 */ /* 0x000fe20000410000 */
        /* <DEDUP_REMOVED lines=31> */
[----:B------:R-:W-:Y:S01]  /*0f90*/  FMUL.FTZ R66, R7, R66 ;  /* 0x0000004207427220 */ /* 0x000fe20000410000 */
[----:B------:R-:W-:Y:S01]  /*0fa0*/  FFMA.FTZ R9, R68, R67, R9 ;  /* 0x0000004344097223 */ /* 0x000fe20000010009 */
[----:B------:R-:W-:Y:S02]  /*0fb0*/  HADD2.F32 R36, -RZ, R36.H1_H1 ;  /* 0x30000024ff247230 */ /* 0x000fe40000004100 */
[----:B------:R-:W-:Y:S01]  /*0fc0*/  FMUL.FTZ R63, R3, R46 ;  /* 0x0000002e033f7220 */ /* 0x000fe20000410000 */
[----:B------:R-:W-:Y:S01]  /*0fd0*/  FADD.FTZ R12, R8, R65 ;  /* 0x00000041080c7221 */ /* 0x000fe20000010000 */
[----:B------:R-:W-:Y:S01]  /*0fe0*/  FMUL.FTZ R64, R7, R64 ;  /* 0x0000004007407220 */ /* 0x000fe20000410000 */
[----:B------:R-:W-:Y:S01]  /*0ff0*/  FFMA.FTZ R11, R66, R65, R9 ;  /* 0x00000041420b7223 */ /* 0x000fe20000010009 */
[----:B------:R-:W-:-:S02]  /*1000*/  HADD2.F32 R89, -RZ, R48.H0_H0 ;  /* 0x20000030ff597230 */ /* 0x000fc40000004100 */
[----:B------:R-:W-:Y:S01]  /*1010*/  FMUL.FTZ R8, R4, R36 ;  /* 0x0000002404087220 */ /* 0x000fe20000410000 */
[----:B------:R-:W-:Y:S01]  /*1020*/  FADD.FTZ R13, R12, R63 ;  /* 0x0000003f0c0d7221 */ /* 0x000fe20000010000 */
[----:B------:R-:W-:Y:S01]  /*1030*/  FFMA.FTZ R12, R64, R63, R11 ;  /* 0x0000003f400c7223 */ /* 0x000fe2000001000b */
[----:B------:R-:W-:Y:S02]  /*1040*/  HADD2.F32 R92, -RZ, R48.H1_H1 ;  /* 0x30000030ff5c7230 */ /* 0x000fe40000004100 */
[C---:B------:R-:W-:Y:S01]  /*1050*/  FMUL.FTZ R9, R7.reuse, R10 ;  /* 0x0000000a07097220 */ /* 0x040fe20000410000 */
[----:B------:R-:W-:Y:S01]  /*1060*/  FMUL.FTZ R11, R7, R2 ;  /* 0x00000002070b7220 */ /* 0x000fe20000410000 */
[----:B------:R-:W-:Y:S01]  /*1070*/  FMUL.FTZ R10, R3, R89 ;  /* 0x00000059030a7220 */ /* 0x000fe20000410000 */
[----:B------:R-:W-:Y:S01]  /*1080*/  FADD.FTZ R2, R13, R8 ;  /* 0x000000080d027221 */ /* 0x000fe20000010000 */
[----:B------:R-:W-:Y:S01]  /*1090*/  FFMA.FTZ R16, R9, R8, R12 ;  /* 0x0000000809107223 */ /* 0x000fe2000001000c */
[----:B------:R-:W-:-:S02]  /*10a0*/  FMUL.FTZ R12, R4, R92 ;  /* 0x0000005c040c7220 */ /* 0x000fc40000410000 */
[----:B------:R-:W-:-:S04]  /*10b0*/  FADD.FTZ R2, R2, R10 ;  /* 0x0000000a02027221 */ /* 0x000fc80000010000 */
[----:B------:R-:W-:Y:S01]  /*10c0*/  FADD.FTZ R44, R2, R12 ;  /* 0x0000000c022c7221 */ /* 0x000fe20000010000 */
[----:B------:R-:W-:Y:S01]  /*10d0*/  FADD.FTZ R14, R14, R45 ;  /* 0x0000002d0e0e7221 */ /* 0x000fe20000010000 */
[----:B------:R-:W-:Y:S01]  /*10e0*/  FMUL.FTZ R13, R7, R0 ;  /* 0x00000000070d7220 */ /* 0x000fe20000410000 */
[----:B------:R-:W-:Y:S01]  /*10f0*/  FFMA.FTZ R16, R11, R10, R16 ;  /* 0x0000000a0b107223 */ /* 0x000fe20000010010 */
[--C-:B------:R-:W-:Y:S02]  /*1100*/  HADD2.F32 R0, -RZ, R29.reuse.H0_H0 ;  /* 0x2000001dff007230 */ /* 0x100fe40000004100 */
[----:B------:R-:W-:Y:S01]  /*1110*/  FADD.FTZ R48, R14, R36 ;  /* 0x000000240e307221 */ /* 0x000fe20000010000 */
[----:B------:R-:W-:Y:S02]  /*1120*/  HADD2.F32 R14, -RZ, R29.H1_H1 ;  /* 0x3000001dff0e7230 */ /* 0x000fe40000004100 */
[----:B------:R-:W-:Y:S01]  /*1130*/  FFMA.FTZ R50, R66, R45, R47 ;  /* 0x0000002d42327223 */ /* 0x000fe2000001002f */
[----:B------:R-:W-:Y:S01]  /*1140*/  FFMA.FTZ R45, R13, R12, R16 ;  /* 0x0000000c0d2d7223 */ /* 0x000fe20000010010 */
[----:B------:R-:W-:-:S02]  /*1150*/  HADD2.F32 R16, -RZ, R31.H0_H0 ;  /* 0x2000001fff107230 */ /* 0x000fc40000004100 */
[----:B------:R-:W-:Y:S02]  /*1160*/  HADD2.F32 R18, -RZ, R31.H1_H1 ;  /* 0x3000001fff127230 */ /* 0x000fe40000004100 */
[--C-:B------:R-:W-:Y:S02]  /*1170*/  HADD2.F32 R29, -RZ, R39.reuse.H0_H0 ;  /* 0x20000027ff1d7230 */ /* 0x100fe40000004100 */
[----:B------:R-:W-:Y:S02]  /*1180*/  HADD2.F32 R31, -RZ, R39.H1_H1 ;  /* 0x30000027ff1f7230 */ /* 0x000fe40000004100 */
[--C-:B------:R-:W-:Y:S02]  /*1190*/  HADD2.F32 R38, -RZ, R53.reuse.H0_H0 ;  /* 0x20000035ff267230 */ /* 0x100fe40000004100 */
[----:B------:R-:W-:Y:S02]  /*11a0*/  HADD2.F32 R39, -RZ, R53.H1_H1 ;  /* 0x30000035ff277230 */ /* 0x000fe40000004100 */
[----:B------:R-:W-:-:S02]  /*11b0*/  HADD2.F32 R20, -RZ, R33.H0_H0 ;  /* 0x20000021ff147230 */ /* 0x000fc40000004100 */
[----:B------:R-:W-:Y:S02]  /*11c0*/  HADD2.F32 R53, -RZ, R17.H0_H0 ;  /* 0x20000011ff357230 */ /* 0x000fe40000004100 */
[----:B------:R-:W-:Y:S02]  /*11d0*/  HADD2.F32 R22, -RZ, R33.H1_H1 ;  /* 0x30000021ff167230 */ /* 0x000fe40000004100 */
[----:B------:R-:W-:Y:S02]  /*11e0*/  HADD2.F32 R17, -RZ, R17.H1_H1 ;  /* 0x30000011ff117230 */ /* 0x000fe40000004100 */
[--C-:B------:R-:W-:Y:S02]  /*11f0*/  HADD2.F32 R24, -RZ, R35.reuse.H1_H1 ;  /* 0x30000023ff187230 */ /* 0x100fe40000004100 */
[----:B------:R-:W-:Y:S02]  /*1200*/  HADD2.F32 R28, -RZ, R35.H0_H0 ;  /* 0x20000023ff1c7230 */ /* 0x000fe40000004100 */
[----:B------:R-:W-:Y:S01]  /*1210*/  FADD.FTZ R43, R53, R43 ;  /* 0x0000002b352b7221 */ /* 0x000fe20000010000 */
[----:B------:R-:W-:-:S02]  /*1220*/  HADD2.F32 R34, -RZ, R51.H0_H0 ;  /* 0x20000033ff227230 */ /* 0x000fc40000004100 */
[----:B------:R-:W-:Y:S02]  /*1230*/  HADD2.F32 R35, -RZ, R51.H1_H1 ;  /* 0x30000033ff237230 */ /* 0x000fe40000004100 */
[--C-:B------:R-:W-:Y:S02]  /*1240*/  HADD2.F32 R52, -RZ, R19.reuse.H0_H0 ;  /* 0x20000013ff347230 */ /* 0x100fe40000004100 */
[----:B------:R-:W-:Y:S01]  /*1250*/  FADD.FTZ R41, R17, R41 ;  /* 0x0000002911297221 */ /* 0x000fe20000010000 */
[----:B------:R-:W-:Y:S02]  /*1260*/  HADD2.F32 R51, -RZ, R19.H1_H1 ;  /* 0x30000013ff337230 */ /* 0x000fe40000004100 */
[--C-:B------:R-:W-:Y:S02]  /*1270*/  HADD2.F32 R58, -RZ, R55.reuse.H0_H0 ;  /* 0x20000037ff3a7230 */ /* 0x100fe40000004100 */
[----:B------:R-:W-:Y:S02]  /*1280*/  HADD2.F32 R60, -RZ, R55.H1_H1 ;  /* 0x30000037ff3c7230 */ /* 0x000fe40000004100 */
[----:B------:R-:W-:Y:S01]  /*1290*/  FFMA.FTZ R50, R9, R36, R50 ;  /* 0x0000002409327223 */ /* 0x000fe20000010032 */
[----:B------:R0:W-:Y:S01]  /*12a0*/  STS.64 [R93], R44 ;  /* 0x0000002c5d007388 */ /* 0x0001e20000000a00 */
[----:B------:R-:W-:-:S02]  /*12b0*/  HADD2.F32 R36, -RZ, R21.H1_H1 ;  /* 0x30000015ff247230 */ /* 0x000fc40000004100 */
[----:B------:R-:W-:Y:S01]  /*12c0*/  FADD.FTZ R43, R43, R52 ;  /* 0x000000342b2b7221 */ /* 0x000fe20000010000 */
[----:B------:R-:W-:Y:S01]  /*12d0*/  FADD.FTZ R41, R41, R51 ;  /* 0x0000003329297221 */ /* 0x000fe20000010000 */
[----:B------:R-:W-:-:S03]  /*12e0*/  HADD2.F32 R33, -RZ, R23.H1_H1 ;  /* 0x30000017ff217230 */ /* 0x000fc60000004100 */
[----:B------:R-:W-:Y:S01]  /*12f0*/  FADD.FTZ R41, R41, R36 ;  /* 0x0000002429297221 */ /* 0x000fe20000010000 */
[--C-:B0-----:R-:W-:Y:S02]  /*1300*/  HADD2.F32 R44, -RZ, R15.reuse.H0_H0 ;  /* 0x2000000fff2c7230 */ /* 0x101fe40000004100 */
[----:B------:R-:W-:Y:S02]  /*1310*/  HADD2.F32 R45, -RZ, R15.H1_H1 ;  /* 0x3000000fff2d7230 */ /* 0x000fe40000004100 */
[C---:B------:R-:W-:Y:S01]  /*1320*/  FMUL.FTZ R15, R5.reuse, R53 ;  /* 0x00000035050f7220 */ /* 0x040fe20000410000 */
[----:B------:R-:W-:Y:S01]  /*1330*/  FMUL.FTZ R19, R5, R52 ;  /* 0x0000003405137220 */ /* 0x000fe20000410000 */
[--C-:B------:R-:W-:Y:S02]  /*1340*/  HADD2.F32 R30, -RZ, R25.reuse.H0_H0 ;  /* 0x20000019ff1e7230 */ /* 0x100fe40000004100 */
[----:B------:R-:W-:Y:S02]  /*1350*/  HADD2.F32 R32, -RZ, R25.H1_H1 ;  /* 0x30000019ff207230 */ /* 0x000fe40000004100 */
[----:B--2---:R-:W-:-:S06]  /*1360*/  FADD.FTZ R2, R27, UR6 ;  /* 0x000000061b027e21 */ /* 0x004fcc0008010000 */
[----:B------:R-:W0:Y:S01]  /*1370*/  MUFU.RSQ R2, R2 ;  /* 0x0000000200027308 */ /* 0x000e220000001400 */
[C---:B------:R-:W-:Y:S01]  /*1380*/  FADD.FTZ R0, -R26.reuse, R0 ;  /* 0x000000001a007221 */ /* 0x040fe20000010100 */
[C---:B------:R-:W-:Y:S01]  /*1390*/  FADD.FTZ R14, -R26.reuse, R14 ;  /* 0x0000000e1a0e7221 */ /* 0x040fe20000010100 */
[C---:B------:R-:W-:Y:S01]  /*13a0*/  FADD.FTZ R16, -R26.reuse, R16 ;  /* 0x000000101a107221 */ /* 0x040fe20000010100 */
[C---:B------:R-:W-:Y:S01]  /*13b0*/  FADD.FTZ R18, -R26.reuse, R18 ;  /* 0x000000121a127221 */ /* 0x040fe20000010100 */
[C---:B------:R-:W-:Y:S01]  /*13c0*/  FADD.FTZ R20, -R26.reuse, R20 ;  /* 0x000000141a147221 */ /* 0x040fe20000010100 */
[C---:B------:R-:W-:Y:S01]  /*13d0*/  FADD.FTZ R22, -R26.reuse, R22 ;  /* 0x000000161a167221 */ /* 0x040fe20000010100 */
[----:B------:R-:W-:Y:S01]  /*13e0*/  FADD.FTZ R27, -R26, R24 ;  /* 0x000000181a1b7221 */ /* 0x000fe20000010100 */
[----:B------:R-:W-:Y:S02]  /*13f0*/  HADD2.F32 R24, -RZ, R21.H0_H0 ;  /* 0x20000015ff187230 */ /* 0x000fe40000004100 */
[C---:B0-----:R-:W-:Y:S01]  /*1400*/  FMUL.FTZ R0, R2.reuse, R0 ;  /* 0x0000000002007220 */ /* 0x041fe20000410000 */
[C---:B------:R-:W-:Y:S01]  /*1410*/  FMUL.FTZ R14, R2.reuse, R14 ;  /* 0x0000000e020e7220 */ /* 0x040fe20000410000 */
[C---:B------:R-:W-:Y:S01]  /*1420*/  FMUL.FTZ R16, R2.reuse, R16 ;  /* 0x0000001002107220 */ /* 0x040fe20000410000 */
[----:B------:R-:W-:Y:S01]  /*1430*/  FMUL.FTZ R18, R2, R18 ;  /* 0x0000001202127220 */ /* 0x000fe20000410000 */
[----:B------:R-:W-:Y:S01]  /*1440*/  FFMA.FTZ R42, R0, R53, R42 ;  /* 0x00000035002a7223 */ /* 0x000fe2000001002a */
[----:B------:R-:W-:Y:S01]  /*1450*/  FFMA.FTZ R40, R14, R17, R40 ;  /* 0x000000110e287223 */ /* 0x000fe20000010028 */
[C---:B------:R-:W-:Y:S01]  /*1460*/  FMUL.FTZ R20, R2.reuse, R20 ;  /* 0x0000001402147220 */ /* 0x040fe20000410000 */
[----:B------:R-:W-:Y:S01]  /*1470*/  FMUL.FTZ R22, R2, R22 ;  /* 0x0000001602167220 */ /* 0x000fe20000410000 */
[----:B------:R-:W-:Y:S01]  /*1480*/  FFMA.FTZ R42, R16, R52, R42 ;  /* 0x00000034102a7223 */ /* 0x000fe2000001002a */
        /* <DEDUP_REMOVED lines=12> */
[-C--:B------:R-:W-:Y:S01]  /*1550*/  FFMA.FTZ R42, R20, R24.reuse, R42 ;  /* 0x00000018142a7223 */ /* 0x080fe2000001002a */
[----:B------:R-:W-:Y:S01]  /*1560*/  FMUL.FTZ R23, R5, R24 ;  /* 0x0000001805177220 */ /* 0x000fe20000410000 */
[-C--:B------:R-:W-:Y:S01]  /*1570*/  FFMA.FTZ R43, R22, R36.reuse, R40 ;  /* 0x00000024162b7223 */ /* 0x080fe20000010028 */
[C---:B------:R-:W-:Y:S01]  /*1580*/  FMUL.FTZ R24, R6.reuse, R36 ;  /* 0x0000002406187220 */ /* 0x040fe20000410000 */
[C---:B------:R-:W-:Y:S01]  /*1590*/  FMUL.FTZ R17, R6.reuse, R17 ;  /* 0x0000001106117220 */ /* 0x040fe20000410000 */
[----:B------:R-:W-:Y:S01]  /*15a0*/  FMUL.FTZ R21, R6, R51 ;  /* 0x0000003306157220 */ /* 0x000fe20000410000 */
[----:B------:R-:W-:Y:S01]  /*15b0*/  FFMA.FTZ R36, R0, R15, RZ ;  /* 0x0000000f00247223 */ /* 0x000fe200000100ff */
[----:B------:R-:W-:-:S03]  /*15c0*/  FADD.FTZ R51, RZ, R15 ;  /* 0x0000000fff337221 */ /* 0x000fc60000010000 */
[----:B------:R-:W-:Y:S01]  /*15d0*/  FFMA.FTZ R36, R14, R17, R36 ;  /* 0x000000110e247223 */ /* 0x000fe20000010024 */
[----:B------:R-:W-:Y:S01]  /*15e0*/  FADD.FTZ R51, R51, R17 ;  /* 0x0000001133337221 */ /* 0x000fe20000010000 */
[----:B------:R-:W-:Y:S02]  /*15f0*/  FMUL.FTZ R25, R2, R28 ;  /* 0x0000001c02197220 */ /* 0x000fe40000410000 */
[----:B------:R-:W-:Y:S01]  /*1600*/  FFMA.FTZ R36, R16, R19, R36 ;  /* 0x0000001310247223 */ /* 0x000fe20000010024 */
[----:B------:R-:W-:-:S03]  /*1610*/  FADD.FTZ R28, R51, R19 ;  /* 0x00000013331c7221 */ /* 0x000fc60000010000 */
[----:B------:R-:W-:Y:S01]  /*1620*/  FFMA.FTZ R36, R18, R21, R36 ;  /* 0x0000001512247223 */ /* 0x000fe20000010024 */
[----:B------:R-:W-:-:S03]  /*1630*/  FADD.FTZ R40, R28, R21 ;  /* 0x000000151c287221 */ /* 0x000fc60000010000 */
[----:B------:R-:W-:Y:S01]  /*1640*/  FFMA.FTZ R36, R20, R23, R36 ;  /* 0x0000001714247223 */ /* 0x000fe20000010024 */
[----:B------:R-:W-:Y:S01]  /*1650*/  FADD.FTZ R40, R40, R23 ;  /* 0x0000001728287221 */ /* 0x000fe20000010000 */
[----:B------:R-:W-:Y:S01]  /*1660*/  FADD.FTZ R53, R53, R26 ;  /* 0x0000001a35357221 */ /* 0x000fe20000010000 */
[-C--:B------:R-:W-:Y:S01]  /*1670*/  FFMA.FTZ R52, R25, R26.reuse, R42 ;  /* 0x0000001a19347223 */ /* 0x080fe2000001002a */
[----:B------:R-:W-:Y:S01]  /*1680*/  FMUL.FTZ R26, R5, R26 ;  /* 0x0000001a051a7220 */ /* 0x000fe20000410000 */
[----:B------:R-:W-:Y:S01]  /*1690*/  FFMA.FTZ R36, R22, R24, R36 ;  /* 0x0000001816247223 */ /* 0x000fe20000010024 */
[----:B------:R-:W-:Y:S01]  /*16a0*/  FADD.FTZ R40, R40, R24 ;  /* 0x0000001828287221 */ /* 0x000fe20000010000 */
[C---:B------:R-:W-:Y:S01]  /*16b0*/  FMUL.FTZ R27, R2.reuse, R27 ;  /* 0x0000001b021b7220 */ /* 0x040fe20000410000 */
[----:B------:R-:W-:Y:S01]  /*16c0*/  FMUL.FTZ R29, R2, R29 ;  /* 0x0000001d021d7220 */ /* 0x000fe20000410000 */
[-C--:B------:R-:W-:Y:S01]  /*16d0*/  FMUL.FTZ R28, R6, R33.reuse ;  /* 0x00000021061c7220 */ /* 0x080fe20000410000 */
[----:B------:R-:W-:Y:S01]  /*16e0*/  FFMA.FTZ R36, R25, R26, R36 ;  /* 0x0000001a19247223 */ /* 0x000fe20000010024 */
[----:B------:R-:W-:Y:S01]  /*16f0*/  FADD.FTZ R40, R40, R26 ;  /* 0x0000001a28287221 */ /* 0x000fe20000010000 */
[----:B------:R-:W-:Y:S01]  /*1700*/  FADD.FTZ R51, R41, R33 ;  /* 0x0000002129337221 */ /* 0x000fe20000010000 */
[----:B------:R-:W-:Y:S01]  /*1710*/  FFMA.FTZ R43, R27, R33, R43 ;  /* 0x000000211b2b7223 */ /* 0x000fe2000001002b */
[----:B------:R-:W-:Y:S01]  /*1720*/  FADD.FTZ R53, R53, R30 ;  /* 0x0000001e35357221 */ /* 0x000fe20000010000 */
[-C--:B------:R-:W-:Y:S01]  /*1730*/  FFMA.FTZ R52, R29, R30.reuse, R52 ;  /* 0x0000001e1d347223 */ /* 0x080fe20000010034 */
[----:B------:R-:W-:Y:S01]  /*1740*/  FMUL.FTZ R31, R2, R31 ;  /* 0x0000001f021f7220 */ /* 0x000fe20000410000 */
[----:B------:R-:W-:Y:S01]  /*1750*/  FMUL.FTZ R30, R5, R30 ;  /* 0x0000001e051e7220 */ /* 0x000fe20000410000 */
[----:B------:R-:W-:Y:S01]  /*1760*/  FFMA.FTZ R36, R27, R28, R36 ;  /* 0x0000001c1b247223 */ /* 0x000fe20000010024 */
[----:B------:R-:W-:Y:S01]  /*1770*/  FADD.FTZ R40, R40, R28 ;  /* 0x0000001c28287221 */ /* 0x000fe20000010000 */
[----:B------:R-:W-:Y:S01]  /*1780*/  FADD.FTZ R51, R51, R32 ;  /* 0x0000002033337221 */ /* 0x000fe20000010000 */
[-C--:B------:R-:W-:Y:S01]  /*1790*/  FFMA.FTZ R43, R31, R32.reuse, R43 ;  /* 0x000000201f2b7223 */ /* 0x080fe2000001002b */
[----:B------:R-:W-:Y:S01]  /*17a0*/  FMUL.FTZ R32, R6, R32 ;  /* 0x0000002006207220 */ /* 0x000fe20000410000 */
[----:B------:R-:W-:Y:S01]  /*17b0*/  FFMA.FTZ R36, R29, R30, R36 ;  /* 0x0000001e1d247223 */ /* 0x000fe20000010024 */
[----:B------:R-:W-:Y:S01]  /*17c0*/  FADD.FTZ R40, R40, R30 ;  /* 0x0000001e28287221 */ /* 0x000fe20000010000 */
[----:B------:R-:W-:Y:S01]  /*17d0*/  FMUL.FTZ R33, R5, R44 ;  /* 0x0000002c05217220 */ /* 0x000fe20000410000 */
[----:B------:R-:W-:Y:S01]  /*17e0*/  FMUL.FTZ R34, R2, R34 ;  /* 0x0000002202227220 */ /* 0x000fe20000410000 */
[----:B------:R-:W-:Y:S01]  /*17f0*/  FFMA.FTZ R36, R31, R32, R36 ;  /* 0x000000201f247223 */ /* 0x000fe20000010024 */
[----:B------:R-:W-:Y:S01]  /*1800*/  FADD.FTZ R40, R40, R32 ;  /* 0x0000002028287221 */ /* 0x000fe20000010000 */
[----:B------:R-:W-:-:S02]  /*1810*/  HADD2.F32 R54, -RZ, R37.H0_H0 ;  /* 0x20000025ff367230 */ /* 0x000fc40000004100 */
[----:B------:R-:W-:Y:S01]  /*1820*/  FMUL.FTZ R35, R2, R35 ;  /* 0x0000002302237220 */ /* 0x000fe20000410000 */
[----:B------:R-:W-:Y:S01]  /*1830*/  FFMA.FTZ R41, R34, R33, R36 ;  /* 0x0000002122297223 */ /* 0x000fe20000010024 */
[----:B------:R-:W-:Y:S01]  /*1840*/  FADD.FTZ R40, R40, R33 ;  /* 0x0000002128287221 */ /* 0x000fe20000010000 */
[----:B------:R-:W-:Y:S01]  /*1850*/  FMUL.FTZ R36, R6, R45 ;  /* 0x0000002d06247220 */ /* 0x000fe20000410000 */
[----:B------:R-:W-:Y:S02]  /*1860*/  HADD2.F32 R55, -RZ, R37.H1_H1 ;  /* 0x30000025ff377230 */ /* 0x000fe40000004100 */
        /* <DEDUP_REMOVED lines=9> */
[----:B------:R-:W-:Y:S01]  /*1900*/  FADD.FTZ R47, R57, R46 ;  /* 0x0000002e392f7221 */ /* 0x000fe20000010000 */
[----:B------:R-:W-:Y:S01]  /*1910*/  FFMA.FTZ R46, R64, R46, R59 ;  /* 0x0000002e402e7223 */ /* 0x000fe2000001003b */
[----:B------:R-:W-:Y:S02]  /*1920*/  HADD2.F32 R49, -RZ, R49.H1_H1 ;  /* 0x30000031ff317230 */ /* 0x000fe40000004100 */
[----:B------:R-:W-:Y:S01]  /*1930*/  FMUL.FTZ R58, R2, R58 ;  /* 0x0000003a023a7220 */ /* 0x000fe20000410000 */
[----:B------:R-:W-:Y:S01]  /*1940*/  FADD.FTZ R40, R40, R56 ;  /* 0x0000003828287221 */ /* 0x000fe20000010000 */
[----:B------:R-:W-:Y:S01]  /*1950*/  FFMA.FTZ R41, R39, R56, R41 ;  /* 0x0000003827297223 */ /* 0x000fe20000010029 */
[----:B------:R-:W-:Y:S01]  /*1960*/  FMUL.FTZ R59, R5, R42 ;  /* 0x0000002a053b7220 */ /* 0x000fe20000410000 */
[----:B------:R-:W-:Y:S01]  /*1970*/  FMUL.FTZ R60, R2, R60 ;  /* 0x0000003c023c7220 */ /* 0x000fe20000410000 */
[----:B------:R-:W-:-:S02]  /*1980*/  FMUL.FTZ R57, R6, R49 ;  /* 0x0000003106397220 */ /* 0x000fc40000410000 */
        /* <DEDUP_REMOVED lines=10> */
[----:B------:R-:W-:Y:S01]  /*1a30*/  UISETP.GE.U32.AND UP0, UPT, UR7, UR12, UPT ;  /* 0x0000000c0700728c */ /* 0x000fe2000bf06070 */
[----:B------:R-:W-:-:S03]  /*1a40*/  FADD.FTZ R53, R53, R44 ;  /* 0x0000002c35357221 */ /* 0x000fc60000010000 */
[----:B------:R-:W-:Y:S01]  /*1a50*/  UISETP.GE.AND.EX UP0, UPT, UR6, UR13, UPT, UP0 ;  /* 0x0000000d0600728c */ /* 0x000fe2000bf06300 */
[----:B------:R-:W-:Y:S01]  /*1a60*/  FFMA.FTZ R52, R34, R44, R52 ;  /* 0x0000002c22347223 */ /* 0x000fe20000010034 */
[----:B-1----:R-:W-:Y:S01]  /*1a70*/  FADD.FTZ R41, R51, R45 ;  /* 0x0000002d33297221 */ /* 0x002fe20000010000 */
        /* <DEDUP_REMOVED lines=60> */
.L_x_1139:
        /* <DEDUP_REMOVED lines=56> */
.L_x_1141:
[----:B------:R-:W-:Y:S05]  /*21c0*/  BSYNC.RECONVERGENT B0 ;  /* 0x0000000000007941 */ /* 0x000fea0003800200 */
.L_x_1140:
        /* <DEDUP_REMOVED lines=23> */
.L_x_1143:
[----:B------:R-:W-:Y:S05]  /*2340*/  BSYNC.RECONVERGENT B0 ;  /* 0x0000000000007941 */ /* 0x000fea0003800200 */
.L_x_1142:
        /* <DEDUP_REMOVED lines=14> */
.L_x_1146:
[----:B-1----:R-:W2:Y:S04]  /*2430*/  LD.E.STRONG.GPU R50, desc[UR10][R48.64+0x24] ;  /* 0x0000240a30327980 */ /* 0x002ea8000c10f900 */
[----:B--2---:R-:W-:Y:S01]  /*2440*/  CCTL.IVALL ;  /* 0x00000000ff00798f */ /* 0x004fe20002000000 */
[----:B------:R-:W-:Y:S05]  /*2450*/  YIELD ;  /* 0x0000000000007946 */ /* 0x000fea0003800000 */
[----:B-----5:R-:W-:-:S04]  /*2460*/  LOP3.LUT R50, R50, R51, RZ, 0x3c, !PT ;  /* 0x0000003332327212 */ /* 0x020fc800078e3cff */
[----:B------:R-:W-:-:S13]  /*2470*/  ISETP.GT.AND P0, PT, R50, -0x1, PT ;  /* 0xffffffff3200780c */ /* 0x000fda0003f04270 */
[----:B------:R-:W-:Y:S05]  /*2480*/  @P0 BRA `(.L_x_1146) ;  /* 0xfffffffc00e80947 */ /* 0x000fea000383ffff */
.L_x_1145:
[----:B------:R-:W-:Y:S05]  /*2490*/  WARPSYNC.ALL ;  /* 0x0000000000007948 */ /* 0x000fea0003800000 */
[----:B------:R-:W-:Y:S06]  /*24a0*/  BAR.SYNC.DEFER_BLOCKING 0x0 ;  /* 0x0000000000007b1d */ /* 0x000fec0000010000 */
[----:B------:R-:W-:Y:S05]  /*24b0*/  BRA `(.L_x_1147) ;  /* 0x00000000005c7947 */ /* 0x000fea0003800000 */
.L_x_1144:
        /* <DEDUP_REMOVED lines=15> */
.L_x_1149:
[----:B------:R-:W2:Y:S04]  /*25b0*/  LD.E.STRONG.GPU R50, desc[UR10][R48.64] ;  /* 0x0000000a30327980 */ /* 0x000ea8000c10f900 */
[----:B--2---:R-:W-:Y:S01]  /*25c0*/  CCTL.IVALL ;  /* 0x00000000ff00798f */ /* 0x004fe20002000000 */
[----:B------:R-:W-:Y:S05]  /*25d0*/  YIELD ;  /* 0x0000000000007946 */ /* 0x000fea0003800000 */
[----:B-----5:R-:W-:-:S04]  /*25e0*/  LOP3.LUT R50, R50, R51, RZ, 0x3c, !PT ;  /* 0x0000003332327212 */ /* 0x020fc800078e3cff */
[----:B------:R-:W-:-:S13]  /*25f0*/  ISETP.GT.AND P0, PT, R50, -0x1, PT ;  /* 0xffffffff3200780c */ /* 0x000fda0003f04270 */
[----:B------:R-:W-:Y:S05]  /*2600*/  @P0 BRA `(.L_x_1149) ;  /* 0xfffffffc00e80947 */ /* 0x000fea000383ffff */
.L_x_1148:
[----:B------:R-:W-:Y:S05]  /*2610*/  WARPSYNC.ALL ;  /* 0x0000000000007948 */ /* 0x000fea0003800000 */
[----:B------:R-:W-:Y:S06]  /*2620*/  BAR.SYNC.DEFER_BLOCKING 0x0 ;  /* 0x0000000000007b1d */ /* 0x000fec0000010000 */
.L_x_1147:
        /* <DEDUP_REMOVED lines=37> */
.L_x_1151:
[----:B------:R-:W-:Y:S05]  /*2880*/  BSYNC.RECONVERGENT B0 ;  /* 0x0000000000007941 */ /* 0x000fea0003800200 */
.L_x_1150:
        /* <DEDUP_REMOVED lines=35> */
[-C--:B------:R-:W-:Y:S01]  /*2ac0*/  FFMA.FTZ R86, -R86, R49.reuse, R61 ;  /* 0x0000003156567223 */ /* 0x080fe2000001013d */
[-C--:B------:R-:W-:Y:S01]  /*2ad0*/  FFMA.FTZ R8, -R9, R49.reuse, R8 ;  /* 0x0000003109087223 */ /* 0x080fe20000010108 */
[-C--:B------:R-:W-:Y:S01]  /*2ae0*/  FFMA.FTZ R64, -R64, R49.reuse, R63 ;  /* 0x0000003140407223 */ /* 0x080fe2000001013f */
[C---:B------:R-:W-:Y:S01]  /*2af0*/  FMUL.FTZ R50, R7.reuse, R62 ;  /* 0x0000003e07327220 */ /* 0x040fe20000410000 */
[----:B------:R-:W-:Y:S01]  /*2b00*/  FMUL.FTZ R53, R7, R86 ;  /* 0x0000005607357220 */ /* 0x000fe20000410000 */
[--C-:B------:R-:W-:Y:S01]  /*2b10*/  FADD.FTZ R83, R83, -R48.reuse ;  /* 0x8000003053537221 */ /* 0x100fe20000010000 */
[--C-:B------:R-:W-:Y:S01]  /*2b20*/  FADD.FTZ R81, R81, -R48.reuse ;  /* 0x8000003051517221 */ /* 0x100fe20000010000 */
[--C-:B------:R-:W-:Y:S01]  /*2b30*/  FADD.FTZ R79, R79, -R48.reuse ;  /* 0x800000304f4f7221 */ /* 0x100fe20000010000 */
[--C-:B------:R-:W-:Y:S01]  /*2b40*/  FADD.FTZ R77, R77, -R48.reuse ;  /* 0x800000304d4d7221 */ /* 0x100fe20000010000 */
[----:B------:R-:W-:Y:S01]  /*2b50*/  F2FP.F16.F32.PACK_AB R50, R53, R50 ;  /* 0x000000323532723e */ /* 0x000fe200000000ff */
        /* <DEDUP_REMOVED lines=34> */
[----:B------:R-:W-:Y:S02]  /*2d80*/  F2FP.F16.F32.PACK_AB R84, R13, R84 ;  /* 0x000000540d54723e */ /* 0x000fe400000000ff */
[----:B------:R-:W-:Y:S02]  /*2d90*/  F2FP.F16.F32.PACK_AB R12, R55, R12 ;  /* 0x0000000c370c723e */ /* 0x000fe400000000ff */
[----:B------:R-:W-:Y:S01]  /*2da0*/  F2FP.F16.F32.PACK_AB R80, R49, R80 ;  /* 0x000000503150723e */ /* 0x000fe200000000ff */
[--C-:B0-----:R-:W-:Y:S01]  /*2db0*/  FADD.FTZ R51, R15, -R52.reuse ;  /* 0x800000340f337221 */ /* 0x101fe20000010000 */
[--C-:B------:R-:W-:Y:S01]  /*2dc0*/  FADD.FTZ R17, R17, -R52.reuse ;  /* 0x8000003411117221 */ /* 0x100fe20000010000 */
[--C-:B------:R-:W-:Y:S01]  /*2dd0*/  FADD.FTZ R19, R19, -R52.reuse ;  /* 0x8000003413137221 */ /* 0x100fe20000010000 */
[--C-:B------:R-:W-:Y:S01]  /*2de0*/  FADD.FTZ R21, R21, -R52.reuse ;  /* 0x8000003415157221 */ /* 0x100fe20000010000 */
[--C-:B------:R-:W-:Y:S01]  /*2df0*/  FADD.FTZ R23, R23, -R52.reuse ;  /* 0x8000003417177221 */ /* 0x100fe20000010000 */
[--C-:B------:R-:W-:Y:S01]  /*2e00*/  FADD.FTZ R9, R24, -R52.reuse ;  /* 0x8000003418097221 */ /* 0x100fe20000010000 */
[--C-:B------:R-:W-:Y:S01]  /*2e10*/  FADD.FTZ R63, R33, -R52.reuse ;  /* 0x80000034213f7221 */ /* 0x100fe20000010000 */
[-C--:B------:R-:W-:Y:S01]  /*2e20*/  FFMA.FTZ R51, -R0, R53.reuse, R51 ;  /* 0x0000003500337223 */ /* 0x080fe20000010133 */
[-C--:B------:R-:W-:Y:S01]  /*2e30*/  FFMA.FTZ R17, -R14, R53.reuse, R17 ;  /* 0x000000350e117223 */ /* 0x080fe20000010111 */
[-C--:B------:R-:W-:Y:S01]  /*2e40*/  FFMA.FTZ R19, -R16, R53.reuse, R19 ;  /* 0x0000003510137223 */ /* 0x080fe20000010113 */
[-C--:B------:R-:W-:Y:S01]  /*2e50*/  FFMA.FTZ R21, -R18, R53.reuse, R21 ;  /* 0x0000003512157223 */ /* 0x080fe20000010115 */
[-C--:B------:R-:W-:Y:S01]  /*2e60*/  FFMA.FTZ R23, -R20, R53.reuse, R23 ;  /* 0x0000003514177223 */ /* 0x080fe20000010117 */
[----:B------:R-:W-:Y:S01]  /*2e70*/  FFMA.FTZ R33, -R22, R53, R9 ;  /* 0x0000003516217223 */ /* 0x000fe20000010109 */
        /* <DEDUP_REMOVED lines=9> */
[C---:B-----5:R-:W-:Y:S01]  /*2f10*/  FMUL.FTZ R51, R2.reuse, R51 ;  /* 0x0000003302337220 */ /* 0x060fe20000410000 */
        /* <DEDUP_REMOVED lines=15> */
[----:B------:R-:W-:Y:S01]  /*3010*/  F2FP.F16.F32.PACK_AB R51, R0, R51 ;  /* 0x000000330033723e */ /* 0x000fe200000000ff */
        /* <DEDUP_REMOVED lines=13> */
[----:B------:R-:W-:Y:S01]  /*30f0*/  FMUL.FTZ R2, R2, R57 ;  /* 0x0000003902027220 */ /* 0x000fe20000410000 */
[----:B------:R-:W-:-:S02]  /*3100*/  F2FP.F16.F32.PACK_AB R24, R11, R76 ;  /* 0x0000004c0b18723e */ /* 0x000fc400000000ff */
[----:B------:R-:W-:Y:S02]  /*3110*/  IADD3.X R9, PT, PT, R88, UR9, RZ, P0, !PT ;  /* 0x0000000958097c10 */ /* 0x000fe400087fe4ff */
        /* <DEDUP_REMOVED lines=11> */
[----:B------:R1:W-:Y:S04]  /*31d0*/  STG.E.64 desc[UR10][R8.64+0x1e00], R24 ;  /* 0x001e001808007986 */ /* 0x0003e8000c101b0a */
[----:B------:R1:W-:Y:S04]  /*31e0*/  STG.E.64 desc[UR10][R8.64+0x2800], R10 ;  /* 0x0028000a08007986 */ /* 0x0003e8000c101b0a */
[----:B------:R1:W-:Y:S04]  /*31f0*/  STG.E.64 desc[UR10][R8.64+0x3200], R12 ;  /* 0x0032000c08007986 */ /* 0x0003e8000c101b0a */
[----:B------:R1:W-:Y:S04]  /*3200*/  STG.E.64 desc[UR10][R8.64+0x3c00], R36 ;  /* 0x003c002408007986 */ /* 0x0003e8000c101b0a */
[----:B------:R1:W-:Y:S01]  /*3210*/  STG.E.64 desc[UR10][R8.64+0x4600], R54 ;  /* 0x0046003608007986 */ /* 0x0003e2000c101b0a */
[----:B------:R-:W-:Y:S05]  /*3220*/  BRA.U !UP0, `(.L_x_1152) ;  /* 0xffffffd108b07547 */ /* 0x000fea000b83ffff */
.L_x_1138:
[----:B-1----:R-:W1:Y:S01]  /*3230*/  S2R R10, SR_CTAID.Y ;  /* 0x00000000000a7919 */ /* 0x002e620000002600 */
        /* <DEDUP_REMOVED lines=53> */
.L_x_1164:
        /* <DEDUP_REMOVED lines=28> */
.L_x_1157:
        /* <DEDUP_REMOVED lines=33> */
.L_x_1156:
[----:B------:R-:W-:Y:S05]  /*3960*/  BSYNC.RECONVERGENT B1 ;  /* 0x0000000000017941 */ /* 0x000fea0003800200 */
.L_x_1155:
        /* <DEDUP_REMOVED lines=25> */
.L_x_1159:
[----:B------:R-:W-:Y:S05]  /*3b00*/  BSYNC.RECONVERGENT B1 ;  /* 0x0000000000017941 */ /* 0x000fea0003800200 */
.L_x_1158:
        /* <DEDUP_REMOVED lines=26> */
.L_x_1154:
[----:B------:R-:W-:Y:S05]  /*3cb0*/  BSYNC.RECONVERGENT B0 ;  /* 0x0000000000007941 */ /* 0x000fea0003800200 */
.L_x_1153:
[----:B------:R1:W-:Y:S01]  /*3cc0*/  STS [R9], R27 ;  /* 0x0000001b09007388 */ /* 0x0003e20000000800 */
[----:B------:R-:W2:Y:S01]  /*3cd0*/  LDC.64 R6, c[0x0][0x388] ;  /* 0x0000e200ff067b82 */ /* 0x000ea20000000a00 */
[----:B------:R-:W-:Y:S02]  /*3ce0*/  ISETP.GT.U32.AND P1, PT, R42, 0x9, PT ;  /* 0x000000092a00780c */ /* 0x000fe40003f24070 */
[----:B------:R1:W-:Y:S01]  /*3cf0*/  STS [R9+0x500], R24 ;  /* 0x0005001809007388 */ /* 0x0003e20000000800 */
[----:B------:R-:W-:-:S04]  /*3d00*/  MOV R17, R8 ;  /* 0x0000000800117202 */ /* 0x000fc80000000f00 */
[----:B------:R-:W3:Y:S08]  /*3d10*/  LDC.64 R18, c[0x0][0x390] ;  /* 0x0000e400ff127b82 */ /* 0x000ef00000000a00 */
[----:B-1----:R-:W-:Y:S06]  /*3d20*/  BAR.SYNC.DEFER_BLOCKING 0x0 ;  /* 0x0000000000007b1d */ /* 0x002fec0000010000 */
.L_x_1163:
        /* <DEDUP_REMOVED lines=31> */
.L_x_1174:
        /* <DEDUP_REMOVED lines=11> */
.L_x_1162:
[----:B------:R-:W-:Y:S05]  /*3fd0*/  BSYNC.RECONVERGENT B0 ;  /* 0x0000000000007941 */ /* 0x000fea0003800200 */
.L_x_1161:
        /* <DEDUP_REMOVED lines=9> */
.L_x_1160:
        /* <DEDUP_REMOVED lines=8> */
.L_x_1166:
[----:B------:R-:W-:Y:S05]  /*40f0*/  BSYNC B0 ;  /* 0x0000000000007941 */ /* 0x000fea0003800000 */
.L_x_1165:
        /* <DEDUP_REMOVED lines=8> */
.L_x_1167:
[----:B------:R-:W-:Y:S01]  /*4180*/  FADD.FTZ R23, R23, R20 ;  /* 0x0000001417177221 */ /* 0x000fe20000010000 */
[----:B------:R-:W-:-:S04]  /*4190*/  HFMA2 R31, -RZ, RZ, 0, 2.384185791015625e-07 ;  /* 0x00000004ff1f7431 */ /* 0x000fc800000001ff */
[----:B------:R-:W-:Y:S02]  /*41a0*/  MOV R32, R23 ;  /* 0x0000001700207202 */ /* 0x000fe40000000f00 */
[----:B------:R-:W-:-:S07]  /*41b0*/  MOV R22, R30 ;  /* 0x0000001e00167202 */ /* 0x000fce0000000f00 */
[----:B------:R-:W-:Y:S05]  /*41c0*/  WARPSYNC.COLLECTIVE R29, `(.L_x_1168) ;  /* 0x000000001d087348 */ /* 0x000fea0003c00000 */
[----:B------:R0:W1:Y:S02]  /*41d0*/  SHFL.BFLY P3, R30, R32, R31, R34 ;  /* 0x0c00001f201e7389 */ /* 0x0000640000060022 */
[----:B01----:R-:W-:Y:S05]  /*41e0*/  ENDCOLLECTIVE ;  /* 0x000000000000791b */ /* 0x003fea0003800000 */
.L_x_1168:
[----:B------:R-:W-:-:S05]  /*41f0*/  FADD.FTZ R22, R22, R21 ;  /* 0x0000001516167221 */ /* 0x000fca0000010000 */
[----:B------:R-:W-:Y:S02]  /*4200*/  MOV R32, R22 ;  /* 0x0000001600207202 */ /* 0x000fe40000000f00 */
[----:B------:R-:W-:-:S07]  /*4210*/  MOV R24, R30 ;  /* 0x0000001e00187202 */ /* 0x000fce0000000f00 */
[----:B------:R-:W-:Y:S05]  /*4220*/  WARPSYNC.COLLECTIVE R29, `(.L_x_1169) ;  /* 0x000000001d087348 */ /* 0x000fea0003c00000 */
[----:B------:R0:W1:Y:S02]  /*4230*/  SHFL.BFLY P3, R30, R32, R31, R34 ;  /* 0x0c00001f201e7389 */ /* 0x0000640000060022 */
[----:B01----:R-:W-:Y:S05]  /*4240*/  ENDCOLLECTIVE ;  /* 0x000000000000791b */ /* 0x003fea0003800000 */
.L_x_1169:
[----:B------:R-:W-:Y:S01]  /*4250*/  FADD.FTZ R24, R23, R24 ;  /* 0x0000001817187221 */ /* 0x000fe20000010000 */
[----:B------:R-:W-:-:S04]  /*4260*/  HFMA2 R31, -RZ, RZ, 0, 1.1920928955078125e-07 ;  /* 0x00000002ff1f7431 */ /* 0x000fc800000001ff */
[----:B------:R-:W-:Y:S02]  /*4270*/  MOV R32, R24 ;  /* 0x0000001800207202 */ /* 0x000fe40000000f00 */
[----:B------:R-:W-:-:S07]  /*4280*/  MOV R25, R30 ;  /* 0x0000001e00197202 */ /* 0x000fce0000000f00 */
[----:B------:R-:W-:Y:S05]  /*4290*/  WARPSYNC.COLLECTIVE R29, `(.L_x_1170) ;  /* 0x000000001d087348 */ /* 0x000fea0003c00000 */
[----:B------:R0:W1:Y:S02]  /*42a0*/  SHFL.BFLY P3, R30, R32, R31, R34 ;  /* 0x0c00001f201e7389 */ /* 0x0000640000060022 */
[----:B01----:R-:W-:Y:S05]  /*42b0*/  ENDCOLLECTIVE ;  /* 0x000000000000791b */ /* 0x003fea0003800000 */
.L_x_1170:
[----:B------:R-:W-:-:S05]  /*42c0*/  FADD.FTZ R25, R22, R25 ;  /* 0x0000001916197221 */ /* 0x000fca0000010000 */
[----:B------:R-:W-:Y:S02]  /*42d0*/  MOV R32, R25 ;  /* 0x0000001900207202 */ /* 0x000fe40000000f00 */
[----:B------:R-:W-:-:S07]  /*42e0*/  MOV R27, R30 ;  /* 0x0000001e001b7202 */ /* 0x000fce0000000f00 */
[----:B------:R-:W-:Y:S05]  /*42f0*/  WARPSYNC.COLLECTIVE R29, `(.L_x_1171) ;  /* 0x000000001d087348 */ /* 0x000fea0003c00000 */
[----:B------:R0:W1:Y:S02]  /*4300*/  SHFL.BFLY P3, R30, R32, R31, R34 ;  /* 0x0c00001f201e7389 */ /* 0x0000640000060022 */
[----:B01----:R-:W-:Y:S05]  /*4310*/  ENDCOLLECTIVE ;  /* 0x000000000000791b */ /* 0x003fea0003800000 */
.L_x_1171:
[----:B------:R-:W-:Y:S01]  /*4320*/  FADD.FTZ R27, R24, R27 ;  /* 0x0000001b181b7221 */ /* 0x000fe20000010000 */
[----:B------:R-:W-:-:S04]  /*4330*/  HFMA2 R31, -RZ, RZ, 0, 5.9604644775390625e-08 ;  /* 0x00000001ff1f7431 */ /* 0x000fc800000001ff */
[----:B------:R-:W-:Y:S02]  /*4340*/  MOV R32, R27 ;  /* 0x0000001b00207202 */ /* 0x000fe40000000f00 */
[----:B------:R-:W-:-:S07]  /*4350*/  MOV R20, R30 ;  /* 0x0000001e00147202 */ /* 0x000fce0000000f00 */
[----:B------:R-:W-:Y:S05]  /*4360*/  WARPSYNC.COLLECTIVE R29, `(.L_x_1172) ;  /* 0x000000001d087348 */ /* 0x000fea0003c00000 */
[----:B------:R0:W1:Y:S02]  /*4370*/  SHFL.BFLY P3, R30, R32, R31, R34 ;  /* 0x0c00001f201e7389 */ /* 0x0000640000060022 */
[----:B01----:R-:W-:Y:S05]  /*4380*/  ENDCOLLECTIVE ;  /* 0x000000000000791b */ /* 0x003fea0003800000 */
.L_x_1172:
[----:B------:R-:W-:-:S05]  /*4390*/  FADD.FTZ R20, R25, R20 ;  /* 0x0000001419147221 */ /* 0x000fca0000010000 */
[----:B------:R-:W-:Y:S02]  /*43a0*/  MOV R32, R20 ;  /* 0x0000001400207202 */ /* 0x000fe40000000f00 */
[----:B------:R-:W-:-:S07]  /*43b0*/  MOV R28, R30 ;  /* 0x0000001e001c7202 */ /* 0x000fce0000000f00 */
[----:B------:R-:W-:Y:S05]  /*43c0*/  WARPSYNC.COLLECTIVE R29, `(.L_x_1173) ;  /* 0x000000001d087348 */ /* 0x000fea0003c00000 */
[----:B------:R0:W1:Y:S02]  /*43d0*/  SHFL.BFLY P3, R30, R32, R31, R34 ;  /* 0x0c00001f201e7389 */ /* 0x0000640000060022 */
[----:B01----:R-:W-:Y:S05]  /*43e0*/  ENDCOLLECTIVE ;  /* 0x000000000000791b */ /* 0x003fea0003800000 */
.L_x_1173:
[----:B------:R-:W-:Y:S01]  /*43f0*/  FADD.FTZ R28, R27, R28 ;  /* 0x0000001c1b1c7221 */ /* 0x000fe20000010000 */
[----:B------:R-:W-:Y:S01]  /*4400*/  MOV R21, R30 ;  /* 0x0000001e00157202 */ /* 0x000fe20000000f00 */
[----:B------:R-:W-:Y:S06]  /*4410*/  BRA `(.L_x_1174) ;  /* 0xfffffff800c07947 */ /* 0x000fec000383ffff */
.L_x_1175:
        /* <DEDUP_REMOVED lines=14> */
.L_x_1692:


//--------------------- .text._ZN13group_norm_v218gn_bwd_cuda_kernelI6__halfLi320ELi3ELi16ELi20ELi1024ELb1ELb1ELi4ELi320ELi320ELi4ELb1ELi1ELb0ELb0ELNS_15WgradSyncMethodE3ENS_16CompileConditionILi1000EEEEEvPT_S6_S6_PKS5_S8_S8_S8_PKfflPfPj --------------------------
	.section	.text._ZN13group_norm_v218gn_bwd_cuda_kernelI6__halfLi320ELi3ELi16ELi20ELi1024ELb1ELb1ELi4ELi320ELi320ELi4ELb1ELi1ELb0ELb0ELNS_15WgradSyncMethodE3ENS_16CompileConditionILi1000EEEEEvPT_S6_S6_PKS5_S8_S8_S8_PKfflPfPj,"ax",@progbits
	.align	128
        .global         _ZN13group_norm_v218gn_bwd_cuda_kernelI6__halfLi320ELi3ELi16ELi20ELi1024ELb1ELb1ELi4ELi320ELi320ELi4ELb1ELi1ELb0ELb0ELNS_15WgradSyncMethodE3ENS_16CompileConditionILi1000EEEEEvPT_S6_S6_PKS5_S8_S8_S8_PKfflPfPj
        .type           _ZN13group_norm_v218gn_bwd_cuda_kernelI6__halfLi320ELi3ELi16ELi20ELi1024ELb1ELb1ELi4ELi320ELi320ELi4ELb1ELi1ELb0ELb0ELNS_15WgradSyncMethodE3ENS_16CompileConditionILi1000EEEEEvPT_S6_S6_PKS5_S8_S8_S8_PKfflPfPj,@function
        .size           _ZN13group_norm_v218gn_bwd_cuda_kernelI6__halfLi320ELi3ELi16ELi20ELi1024ELb1ELb1ELi4ELi320ELi320ELi4ELb1ELi1ELb0ELb0ELNS_15WgradSyncMethodE3ENS_16CompileConditionILi1000EEEEEvPT_S6_S6_PKS5_S8_S8_S8_PKfflPfPj,(.L_x_1693 - _ZN13group_norm_v218gn_bwd_cuda_kernelI6__halfLi320ELi3ELi16ELi20ELi1024ELb1ELb1ELi4ELi320ELi320ELi4ELb1ELi1ELb0ELb0ELNS_15WgradSyncMethodE3ENS_16CompileConditionILi1000EEEEEvPT_S6_S6_PKS5_S8_S8_S8_PKfflPfPj)
        .other          _ZN13group_norm_v218gn_bwd_cuda_kernelI6__halfLi320ELi3ELi16ELi20ELi1024ELb1ELb1ELi4ELi320ELi320ELi4ELb1ELi1ELb0ELb0ELNS_15WgradSyncMethodE3ENS_16CompileConditionILi1000EEEEEvPT_S6_S6_PKS5_S8_S8_S8_PKfflPfPj,@"STO_CUDA_ENTRY STV_DEFAULT"
_ZN13group_norm_v218gn_bwd_cuda_kernelI6__halfLi320ELi3ELi16ELi20ELi1024ELb1ELb1ELi4ELi320ELi320ELi4ELb1ELi1ELb0ELb0ELNS_15WgradSyncMethodE3ENS_16CompileConditionILi1000EEEEEvPT_S6_S6_PKS5_S8_S8_S8_PKfflPfPj:
.text._ZN13group_norm_v218gn_bwd_cuda_kernelI6__halfLi320ELi3ELi16ELi20ELi1024ELb1ELb1ELi4ELi320ELi320ELi4ELb1ELi1ELb0ELb0ELNS_15WgradSyncMethodE3ENS_16CompileConditionILi1000EEEEEvPT_S6_S6_PKS5_S8_S8_S8_PKfflPfPj:
        /* <DEDUP_REMOVED lines=32> */
.L_x_1178:
[----:B------:R-:W2:Y:S04]  /*0200*/  LD.E.STRONG.GPU R0, desc[UR10][R2.64] ;  /* 0x0000000a02007980 */ /* 0x000ea8000c10f900 */
[----:B--2---:R-:W-:Y:S01]  /*0210*/  CCTL.IVALL ;  /* 0x00000000ff00798f */ /* 0x004fe20002000000 */
[----:B------:R-:W-:Y:S05]  /*0220*/  YIELD ;  /* 0x0000000000007946 */ /* 0x000fea0003800000 */
[----:B-----5:R-:W-:-:S04]  /*0230*/  LOP3.LUT R0, R0, R5, RZ, 0x3c, !PT ;  /* 0x0000000500007212 */ /* 0x020fc800078e3cff */
[----:B------:R-:W-:-:S13]  /*0240*/  ISETP.GT.AND P0, PT, R0, -0x1, PT ;  /* 0xffffffff0000780c */ /* 0x000fda0003f04270 */
[----:B------:R-:W-:Y:S05]  /*0250*/  @P0 BRA `(.L_x_1178) ;  /* 0xfffffffc00e80947 */ /* 0x000fea000383ffff */
.L_x_1177:
[----:B------:R-:W-:Y:S05]  /*0260*/  WARPSYNC.ALL ;  /* 0x0000000000007948 */ /* 0x000fea0003800000 */
[----:B------:R-:W-:Y:S06]  /*0270*/  BAR.SYNC.DEFER_BLOCKING 0x0 ;  /* 0x0000000000007b1d */ /* 0x000fec0000010000 */
[----:B------:R-:W-:Y:S05]  /*0280*/  BRA `(.L_x_1179) ;  /* 0x0000001800d07947 */ /* 0x000fea0003800000 */
.L_x_1176:
        /* <DEDUP_REMOVED lines=18> */
[----:B------:R-:W-:Y:S01]  /*03b0*/  MOV R4, 0x400 ;  /* 0x0000040000047802 */ /* 0x000fe20000000f00 */
[----:B------:R-:W-:-:S03]  /*03c0*/  USHF.L.U32 UR4, UR12, 0x2, URZ ;  /* 0x000000020c047899 */ /* 0x000fc600080006ff */
[----:B------:R-:W-:Y:S01]  /*03d0*/  IADD3 R4, PT, PT, R4, 0x2800, RZ ;  /* 0x0000280004047810 */ /* 0x000fe20007ffe0ff */
[----:B------:R-:W-:Y:S01]  /*03e0*/  ULOP3.LUT UR4, UR4, 0x3fc, URZ, 0xc0, !UPT ;  /* 0x000003fc04047892 */ /* 0x000fe2000f8ec0ff */
[----:B------:R-:W-:-:S05]  /*03f0*/  PRMT R0, R0, 0x9910, RZ ;  /* 0x0000991000007816 */ /* 0x000fca00000000ff */
[----:B------:R-:W-:Y:S02]  /*0400*/  IADD3 R56, PT, PT, R54, UR4, RZ ;  /* 0x0000000436387c10 */ /* 0x000fe4000fffe0ff */
[----:B-1----:R-:W-:-:S05]  /*0410*/  LEA R4, R11, R4, 0x18 ;  /* 0x000000040b047211 */ /* 0x002fca00078ec0ff */
[----:B0-----:R-:W-:-:S05]  /*0420*/  IMAD R3, R13, 0x28, R4 ;  /* 0x000000280d037824 */ /* 0x001fca00078e0204 */
[----:B------:R-:W-:Y:S02]  /*0430*/  LEA R54, R54, R3, 0x3 ;  /* 0x0000000336367211 */ /* 0x000fe400078e18ff */
[----:B------:R-:W-:Y:S02]  /*0440*/  MOV R3, R0 ;  /* 0x0000000000037202 */ /* 0x000fe40000000f00 */
[----:B------:R-:W-:-:S03]  /*0450*/  SHF.R.U32.HI R11, RZ, 0x2, R36 ;  /* 0x00000002ff0b7819 */ /* 0x000fc60000011624 */
[----:B------:R-:W-:Y:S01]  /*0460*/  IMAD R3, R3, 0xcd, RZ ;  /* 0x000000cd03037824 */ /* 0x000fe200078e02ff */
[----:B------:R-:W-:Y:S01]  /*0470*/  SHF.L.U32 R6, R36, 0x3, RZ ;  /* 0x0000000324067819 */ /* 0x000fe200000006ff */
[----:B------:R-:W-:-:S03]  /*0480*/  IMAD R11, R11, 0xc8, R4 ;  /* 0x000000c80b0b7824 */ /* 0x000fc600078e0204 */
[----:B------:R-:W-:Y:S02]  /*0490*/  LOP3.LUT R3, R3, 0xffff, RZ, 0xc0, !PT ;  /* 0x0000ffff03037812 */ /* 0x000fe400078ec0ff */
[----:B------:R-:W-:Y:S02]  /*04a0*/  LOP3.LUT R4, R6, 0x18, RZ, 0xc0, !PT ;  /* 0x0000001806047812 */ /* 0x000fe400078ec0ff */
[----:B------:R-:W-:Y:S01]  /*04b0*/  SHF.R.U32.HI R55, RZ, 0xa, R3 ;  /* 0x0000000aff377819 */ /* 0x000fe20000011603 */
[----:B------:R-:W-:Y:S01]  /*04c0*/  IMAD R56, R56, 0x140, R7 ;  /* 0x0000014038387824 */ /* 0x000fe200078e0207 */
[----:B------:R-:W-:Y:S02]  /*04d0*/  IADD3 R4, PT, PT, R11, R4, RZ ;  /* 0x000000040b047210 */ /* 0x000fe40007ffe0ff */
[----:B------:R-:W-:Y:S02]  /*04e0*/  CS2R R22, SRZ ;  /* 0x0000000000167805 */ /* 0x000fe4000001ff00 */
[----:B------:R-:W-:-:S02]  /*04f0*/  CS2R R20, SRZ ;  /* 0x0000000000147805 */ /* 0x000fc4000001ff00 */
[----:B------:R-:W-:Y:S02]  /*0500*/  CS2R R18, SRZ ;  /* 0x0000000000127805 */ /* 0x000fe4000001ff00 */
[----:B------:R-:W-:Y:S02]  /*0510*/  CS2R R16, SRZ ;  /* 0x0000000000107805 */ /* 0x000fe4000001ff00 */
[----:B------:R-:W-:Y:S01]  /*0520*/  LOP3.LUT R30, R55, 0xffff, RZ, 0xc0, !PT ;  /* 0x0000ffff371e7812 */ /* 0x000fe200078ec0ff */
[----:B------:R-:W-:Y:S01]  /*0530*/  UMOV UR4, URZ ;  /* 0x000000ff00047c82 */ /* 0x000fe20008000000 */
[----:B--2---:R-:W-:Y:S02]  /*0540*/  HADD2.F32 R7, -RZ, R9.H0_H0 ;  /* 0x20000009ff077230 */ /* 0x004fe40000004100 */
[----:B------:R-:W-:Y:S02]  /*0550*/  HADD2.F32 R52, -RZ, R8.H0_H0 ;  /* 0x20000008ff347230 */ /* 0x000fe40000004100 */
[----:B---3--:R-:W-:-:S02]  /*0560*/  HADD2.F32 R53, -RZ, R14.H0_H0 ;  /* 0x2000000eff357230 */ /* 0x008fc40000004100 */
[----:B------:R-:W-:Y:S02]  /*0570*/  HADD2.F32 R51, -RZ, R14.H1_H1 ;  /* 0x3000000eff337230 */ /* 0x000fe40000004100 */
[--C-:B------:R-:W-:Y:S02]  /*0580*/  HADD2.F32 R2, -RZ, R15.reuse.H0_H0 ;  /* 0x2000000fff027230 */ /* 0x100fe40000004100 */
[----:B------:R-:W-:Y:S02]  /*0590*/  HADD2.F32 R0, -RZ, R15.H1_H1 ;  /* 0x3000000fff007230 */ /* 0x000fe40000004100 */
[----:B------:R-:W-:Y:S02]  /*05a0*/  HADD2.F32 R50, -RZ, R8.H1_H1 ;  /* 0x30000008ff327230 */ /* 0x000fe40000004100 */
[----:B------:R-:W-:-:S07]  /*05b0*/  HADD2.F32 R9, -RZ, R9.H1_H1 ;  /* 0x30000009ff097230 */ /* 0x000fce0000004100 */
.L_x_1193:
        /* <DEDUP_REMOVED lines=8> */
[----:B------:R-:W-:-:S05]  /*0640*/  IMAD.WIDE.U32 R10, R49, 0x50000, R56 ;  /* 0x00050000310a7825 */ /* 0x000fca00078e0038 */
[----:B------:R-:W-:Y:S02]  /*0650*/  IADD3 R3, PT, PT, R11, R3, RZ ;  /* 0x000000030b037210 */ /* 0x000fe40007ffe0ff */
[----:B0-----:R-:W-:Y:S02]  /*0660*/  LEA R12, P0, R30, UR6, 0x2 ;  /* 0x000000061e0c7c11 */ /* 0x001fe4000f8010ff */
[----:B------:R-:W-:Y:S02]  /*0670*/  SHF.L.U32 R6, R10, 0x1, RZ ;  /* 0x000000010a067819 */ /* 0x000fe400000006ff */
[----:B------:R-:W-:Y:S01]  /*0680*/  LEA.HI.X R13, R30, UR7, R31, 0x2, P0 ;  /* 0x000000071e0d7c11 */ /* 0x000fe200080f141f */
[----:B------:R-:W0:Y:S01]  /*0690*/  LDCU.64 UR6, c[0x0][0x398] ;  /* 0x00007300ff0677ac */ /* 0x000e220008000a00 */
[----:B------:R-:W-:-:S04]  /*06a0*/  SHF.L.U64.HI R8, R10, 0x1, R3 ;  /* 0x000000010a087819 */ /* 0x000fc80000010203 */
[----:B------:R-:W2:Y:S01]  /*06b0*/  LDG.E.64.CONSTANT R12, desc[UR10][R12.64] ;  /* 0x0000000a0c0c7981 */ /* 0x000ea2000c1e9b00 */
[----:B-1----:R-:W-:-:S04]  /*06c0*/  IADD3 R14, P0, PT, R6, UR8, RZ ;  /* 0x00000008060e7c10 */ /* 0x002fc8000ff1e0ff */
[----:B------:R-:W-:-:S06]  /*06d0*/  IADD3.X R15, PT, PT, R8, UR9, RZ, P0, !PT ;  /* 0x00000009080f7c10 */ /* 0x000fcc00087fe4ff */
[----:B------:R-:W3:Y:S01]  /*06e0*/  LDG.E.64.CONSTANT R14, desc[UR10][R14.64] ;  /* 0x0000000a0e0e7981 */ /* 0x000ee2000c1e9b00 */
[----:B0-----:R-:W-:-:S04]  /*06f0*/  IADD3 R26, P0, PT, R6, UR6, RZ ;  /* 0x00000006061a7c10 */ /* 0x001fc8000ff1e0ff */
[----:B------:R-:W-:-:S06]  /*0700*/  IADD3.X R27, PT, PT, R8, UR7, RZ, P0, !PT ;  /* 0x00000007081b7c10 */ /* 0x000fcc00087fe4ff */
[----:B------:R-:W4:Y:S01]  /*0710*/  LDG.E.64.CONSTANT R26, desc[UR10][R26.64] ;  /* 0x0000000a1a1a7981 */ /* 0x000f22000c1e9b00 */
[----:B------:R-:W-:Y:S02]  /*0720*/  IADD3 R49, P0, PT, R49, 0x1, RZ ;  /* 0x0000000131317810 */ /* 0x000fe40007f1e0ff */
[----:B------:R-:W-:Y:S02]  /*0730*/  ISETP.GT.U32.AND P1, PT, R36, 0x3f, PT ;  /* 0x0000003f2400780c */ /* 0x000fe40003f24070 */
[----:B------:R-:W-:Y:S01]  /*0740*/  MOV R38, RZ ;  /* 0x000000ff00267202 */ /* 0x000fe20000000f00 */
[----:B------:R-:W-:Y:S02]  /*0750*/  IMAD.X R48, RZ, RZ, R48, P0 ;  /* 0x000000ffff307224 */ /* 0x000fe400000e0630 */
[----:B--2---:R-:W-:-:S06]  /*0760*/  FADD.FTZ R10, R13, UR5 ;  /* 0x000000050d0a7e21 */ /* 0x004fcc0008010000 */
[----:B------:R-:W0:Y:S01]  /*0770*/  MUFU.RSQ R10, R10 ;  /* 0x0000000a000a7308 */ /* 0x000e220000001400 */
[--C-:B---3--:R-:W-:Y:S02]  /*0780*/  HADD2.F32 R3, -RZ, R14.reuse.H0_H0 ;  /* 0x2000000eff037230 */ /* 0x108fe40000004100 */
[----:B------:R-:W-:Y:S02]  /*0790*/  HADD2.F32 R11, -RZ, R14.H1_H1 ;  /* 0x3000000eff0b7230 */ /* 0x000fe40000004100 */
[--C-:B------:R-:W-:Y:S02]  /*07a0*/  HADD2.F32 R13, -RZ, R15.reuse.H0_H0 ;  /* 0x2000000fff0d7230 */ /* 0x100fe40000004100 */
[C---:B------:R-:W-:Y:S01]  /*07b0*/  FADD.FTZ R3, -R12.reuse, R3 ;  /* 0x000000030c037221 */ /* 0x040fe20000010100 */
[----:B------:R-:W-:Y:S02]  /*07c0*/  HADD2.F32 R15, -RZ, R15.H1_H1 ;  /* 0x3000000fff0f7230 */ /* 0x000fe40000004100 */
[C---:B------:R-:W-:Y:S01]  /*07d0*/  FADD.FTZ R11, -R12.reuse, R11 ;  /* 0x0000000b0c0b7221 */ /* 0x040fe20000010100 */
[----:B------:R-:W-:-:S02]  /*07e0*/  FADD.FTZ R13, -R12, R13 ;  /* 0x0000000d0c0d7221 */ /* 0x000fc40000010100 */
[----:B------:R-:W-:Y:S01]  /*07f0*/  FADD.FTZ R15, -R12, R15 ;  /* 0x0000000f0c0f7221 */ /* 0x000fe20000010100 */
[C---:B0-----:R-:W-:Y:S01]  /*0800*/  FMUL.FTZ R3, R10.reuse, R3 ;  /* 0x000000030a037220 */ /* 0x041fe20000410000 */
[C---:B------:R-:W-:Y:S01]  /*0810*/  FMUL.FTZ R11, R10.reuse, R11 ;  /* 0x0000000b0a0b7220 */ /* 0x040fe20000410000 */
[C---:B------:R-:W-:Y:S01]  /*0820*/  FMUL.FTZ R13, R10.reuse, R13 ;  /* 0x0000000d0a0d7220 */ /* 0x040fe20000410000 */
[----:B------:R-:W-:Y:S01]  /*0830*/  FMUL.FTZ R15, R10, R15 ;  /* 0x0000000f0a0f7220 */ /* 0x000fe20000410000 */
[----:B------:R-:W-:Y:S01]  /*0840*/  FFMA.FTZ R14, R53, R3, R52 ;  /* 0x00000003350e7223 */ /* 0x000fe20000010034 */
[----:B------:R-:W-:Y:S01]  /*0850*/  FFMA.FTZ R24, R51, R11, R50 ;  /* 0x0000000b33187223 */ /* 0x000fe20000010032 */
[----:B------:R-:W-:Y:S01]  /*0860*/  FFMA.FTZ R32, R2, R13, R7 ;  /* 0x0000000d02207223 */ /* 0x000fe20000010007 */
[----:B------:R-:W-:Y:S01]  /*0870*/  FFMA.FTZ R34, R0, R15, R9 ;  /* 0x0000000f00227223 */ /* 0x000fe20000010009 */
[----:B------:R-:W-:Y:S01]  /*0880*/  FMUL.FTZ R25, R14, -1.4426950216293334961 ;  /* 0xbfb8aa3b0e197820 */ /* 0x000fe20000410000 */
[----:B------:R-:W-:Y:S01]  /*0890*/  FMUL.FTZ R28, R24, -1.4426950216293334961 ;  /* 0xbfb8aa3b181c7820 */ /* 0x000fe20000410000 */
[----:B------:R-:W-:Y:S01]  /*08a0*/  FMUL.FTZ R29, R32, -1.4426950216293334961 ;  /* 0xbfb8aa3b201d7820 */ /* 0x000fe20000410000 */
[----:B------:R-:W-:-:S03]  /*08b0*/  FMUL.FTZ R33, R34, -1.4426950216293334961 ;  /* 0xbfb8aa3b22217820 */ /* 0x000fc60000410000 */
[----:B------:R-:W0:Y:S08]  /*08c0*/  MUFU.EX2 R25, R25 ;  /* 0x0000001900197308 */ /* 0x000e300000000800 */
[----:B------:R-:W1:Y:S08]  /*08d0*/  MUFU.EX2 R28, R28 ;  /* 0x0000001c001c7308 */ /* 0x000e700000000800 */
[----:B------:R-:W2:Y:S01]  /*08e0*/  MUFU.EX2 R29, R29 ;  /* 0x0000001d001d7308 */ /* 0x000ea20000000800 */
[----:B0-----:R-:W-:-:S07]  /*08f0*/  FADD.FTZ R25, R25, 1 ;  /* 0x3f80000019197421 */ /* 0x001fce0000010000 */
[----:B------:R-:W0:Y:S01]  /*0900*/  MUFU.RCP R25, R25 ;  /* 0x0000001900197308 */ /* 0x000e220000001000 */
[----:B-1----:R-:W-:-:S07]  /*0910*/  FADD.FTZ R12, R28, 1 ;  /* 0x3f8000001c0c7421 */ /* 0x002fce0000010000 */
[----:B------:R-:W1:Y:S01]  /*0920*/  MUFU.EX2 R33, R33 ;  /* 0x0000002100217308 */ /* 0x000e620000000800 */
[----:B--2---:R-:W-:-:S07]  /*0930*/  FADD.FTZ R28, R29, 1 ;  /* 0x3f8000001d1c7421 */ /* 0x004fce0000010000 */
[----:B------:R-:W2:Y:S01]  /*0940*/  MUFU.RCP R28, R28 ;  /* 0x0000001c001c7308 */ /* 0x000ea20000001000 */
[----:B0-----:R-:W-:-:S04]  /*0950*/  FADD.FTZ R29, -R25, 1 ;  /* 0x3f800000191d7421 */ /* 0x001fc80000010100 */
[----:B------:R-:W-:Y:S01]  /*0960*/  FFMA.FTZ R14, R14, R29, 1 ;  /* 0x3f8000000e0e7423 */ /* 0x000fe2000001001d */
[--C-:B----4-:R-:W-:Y:S02]  /*0970*/  HADD2.F32 R29, -RZ, R27.reuse.H1_H1 ;  /* 0x3000001bff1d7230 */ /* 0x110fe40000004100 */
[----:B------:R0:W3:Y:S01]  /*0980*/  MUFU.RCP R30, R12 ;  /* 0x0000000c001e7308 */ /* 0x0000e20000001000 */
[----:B-1----:R-:W-:Y:S01]  /*0990*/  FADD.FTZ R35, R33, 1 ;  /* 0x3f80000021237421 */ /* 0x002fe20000010000 */
[----:B------:R-:W-:Y:S01]  /*09a0*/  FMUL.FTZ R25, R25, R14 ;  /* 0x0000000e19197220 */ /* 0x000fe20000410000 */
[----:B------:R-:W-:-:S05]  /*09b0*/  HADD2.F32 R14, -RZ, R27.H0_H0 ;  /* 0x2000001bff0e7230 */ /* 0x000fca0000004100 */
[----:B------:R-:W1:Y:S01]  /*09c0*/  MUFU.RCP R35, R35 ;  /* 0x0000002300237308 */ /* 0x000e620000001000 */
[----:B--2---:R-:W-:Y:S01]  /*09d0*/  FADD.FTZ R33, -R28, 1 ;  /* 0x3f8000001c217421 */ /* 0x004fe20000010100 */
[--C-:B0-----:R-:W-:Y:S02]  /*09e0*/  HADD2.F32 R12, -RZ, R26.reuse.H0_H0 ;  /* 0x2000001aff0c7230 */ /* 0x101fe40000004100 */
[----:B------:R-:W-:Y:S02]  /*09f0*/  HADD2.F32 R26, -RZ, R26.H1_H1 ;  /* 0x3000001aff1a7230 */ /* 0x000fe40000004100 */
[----:B------:R-:W-:Y:S01]  /*0a00*/  FFMA.FTZ R33, R32, R33, 1 ;  /* 0x3f80000020217423 */ /* 0x000fe20000010021 */
[----:B---3--:R-:W-:-:S03]  /*0a10*/  FADD.FTZ R31, -R30, 1 ;  /* 0x3f8000001e1f7421 */ /* 0x008fc60000010100 */
[----:B------:R-:W-:Y:S01]  /*0a20*/  FMUL.FTZ R33, R28, R33 ;  /* 0x000000211c217220 */ /* 0x000fe20000410000 */
[----:B------:R-:W-:Y:S01]  /*0a30*/  FMUL.FTZ R28, R12, R25 ;  /* 0x000000190c1c7220 */ /* 0x000fe20000410000 */
[----:B------:R-:W-:Y:S02]  /*0a40*/  FFMA.FTZ R31, R24, R31, 1 ;  /* 0x3f800000181f7423 */ /* 0x000fe4000001001f */
[----:B------:R-:W-:Y:S01]  /*0a50*/  FMUL.FTZ R33, R14, R33 ;  /* 0x000000210e217220 */ /* 0x000fe20000410000 */
[----:B------:R-:W0:Y:S01]  /*0a60*/  LDC.64 R24, c[0x0][0x3c8] ;  /* 0x0000f200ff187b82 */ /* 0x000e220000000a00 */
[----:B------:R-:W-:Y:S01]  /*0a70*/  FMUL.FTZ R12, R53, R28 ;  /* 0x0000001c350c7220 */ /* 0x000fe20000410000 */
[----:B-1----:R-:W-:Y:S01]  /*0a80*/  FADD.FTZ R37, -R35, 1 ;  /* 0x3f80000023257421 */ /* 0x002fe20000010100 */
[----:B------:R-:W-:Y:S01]  /*0a90*/  FMUL.FTZ R31, R30, R31 ;  /* 0x0000001f1e1f7220 */ /* 0x000fe20000410000 */
[----:B------:R-:W-:Y:S01]  /*0aa0*/  FMUL.FTZ R46, R2, R33 ;  /* 0x00000021022e7220 */ /* 0x000fe20000410000 */
[----:B------:R-:W-:Y:S01]  /*0ab0*/  FADD.FTZ R27, RZ, R12 ;  /* 0x0000000cff1b7221 */ /* 0x000fe20000010000 */
[----:B------:R-:W-:Y:S01]  /*0ac0*/  FFMA.FTZ R34, R34, R37, 1 ;  /* 0x3f80000022227423 */ /* 0x000fe20000010025 */
[----:B------:R-:W-:Y:S01]  /*0ad0*/  FMUL.FTZ R30, R26, R31 ;  /* 0x0000001f1a1e7220 */ /* 0x000fe20000410000 */
[----:B------:R-:W-:Y:S01]  /*0ae0*/  FFMA.FTZ R26, R3, R12, RZ ;  /* 0x0000000c031a7223 */ /* 0x000fe200000100ff */
[----:B------:R-:W-:-:S02]  /*0af0*/  HFMA2 R37, -RZ, RZ, 0, 0 ;  /* 0x00000000ff257431 */ /* 0x000fc400000001ff */
[----:B------:R-:W-:Y:S01]  /*0b00*/  FMUL.FTZ R34, R35, R34 ;  /* 0x0000002223227220 */ /* 0x000fe20000410000 */
[----:B------:R-:W-:Y:S01]  /*0b10*/  FMUL.FTZ R14, R51, R30 ;  /* 0x0000001e330e7220 */ /* 0x000fe20000410000 */
[----:B------:R-:W-:Y:S01]  /*0b20*/  FFMA.FTZ R22, R3, R28, R22 ;  /* 0x0000001c03167223 */ /* 0x000fe20000010016 */
[----:B------:R-:W-:Y:S01]  /*0b30*/  FADD.FTZ R23, R28, R23 ;  /* 0x000000171c177221 */ /* 0x000fe20000010000 */
[----:B------:R-:W-:Y:S01]  /*0b40*/  FMUL.FTZ R29, R29, R34 ;  /* 0x000000221d1d7220 */ /* 0x000fe20000410000 */
[----:B------:R-:W-:Y:S01]  /*0b50*/  FADD.FTZ R27, R27, R14 ;  /* 0x0000000e1b1b7221 */ /* 0x000fe20000010000 */
[C---:B------:R-:W-:Y:S01]  /*0b60*/  FFMA.FTZ R26, R11.reuse, R14, R26 ;  /* 0x0000000e0b1a7223 */ /* 0x040fe2000001001a */
[----:B------:R-:W-:Y:S01]  /*0b70*/  FFMA.FTZ R20, R11, R30, R20 ;  /* 0x0000001e0b147223 */ /* 0x000fe20000010014 */
[----:B------:R-:W-:Y:S01]  /*0b80*/  FMUL.FTZ R47, R0, R29 ;  /* 0x0000001d002f7220 */ /* 0x000fe20000410000 */
[----:B------:R-:W-:Y:S01]  /*0b90*/  FADD.FTZ R32, R27, R46 ;  /* 0x0000002e1b207221 */ /* 0x000fe20000010000 */
[C---:B------:R-:W-:Y:S01]  /*0ba0*/  FFMA.FTZ R34, R13.reuse, R46, R26 ;  /* 0x0000002e0d227223 */ /* 0x040fe2000001001a */
[----:B------:R-:W-:Y:S01]  /*0bb0*/  FADD.FTZ R21, R30, R21 ;  /* 0x000000151e157221 */ /* 0x000fe20000010000 */
[----:B------:R-:W-:Y:S01]  /*0bc0*/  FFMA.FTZ R18, R13, R33, R18 ;  /* 0x000000210d127223 */ /* 0x000fe20000010012 */
[----:B------:R-:W-:Y:S01]  /*0bd0*/  FADD.FTZ R26, R32, R47 ;  /* 0x0000002f201a7221 */ /* 0x000fe20000010000 */
[----:B0-----:R-:W-:Y:S01]  /*0be0*/  ISETP.GE.U32.AND P0, PT, R49, R24, PT ;  /* 0x000000183100720c */ /* 0x001fe20003f06070 */
[----:B------:R-:W-:Y:S01]  /*0bf0*/  FFMA.FTZ R27, R15, R47, R34 ;  /* 0x0000002f0f1b7223 */ /* 0x000fe20000010022 */
[----:B------:R-:W-:Y:S01]  /*0c00*/  FADD.FTZ R19, R33, R19 ;  /* 0x0000001321137221 */ /* 0x000fe20000010000 */
[----:B------:R-:W-:Y:S01]  /*0c10*/  FFMA.FTZ R16, R15, R29, R16 ;  /* 0x0000001d0f107223 */ /* 0x000fe20000010010 */
[----:B------:R-:W-:Y:S01]  /*0c20*/  ISETP.GE.AND.EX P0, PT, R48, R25, PT, P0 ;  /* 0x000000193000720c */ /* 0x000fe20003f06300 */
[----:B------:R-:W-:Y:S01]  /*0c30*/  FADD.FTZ R17, R29, R17 ;  /* 0x000000111d117221 */ /* 0x000fe20000010000 */
[----:B------:R0:W-:Y:S01]  /*0c40*/  STS.64 [R54], R26 ;  /* 0x0000001a36007388 */ /* 0x0001e20000000a00 */
[----:B------:R-:W-:Y:S10]  /*0c50*/  BAR.SYNC.DEFER_BLOCKING 0x0 ;  /* 0x0000000000007b1d */ /* 0x000ff40000010000 */
[----:B------:R-:W-:Y:S05]  /*0c60*/  @!P0 BRA `(.L_x_1180) ;  /* 0x0000000000b08947 */ /* 0x000fea0003800000 */
[----:B------:R-:W1:Y:S01]  /*0c70*/  S2UR UR6, SR_CgaCtaId ;  /* 0x00000000000679c3 */ /* 0x000e620000008800 */
[----:B------:R-:W-:Y:S01]  /*0c80*/  UMOV UR5, 0x400 ;  /* 0x0000040000057882 */ /* 0x000fe20000000000 */
[----:B0-----:R-:W-:Y:S02]  /*0c90*/  SHF.R.U32.HI R27, RZ, 0x4, R36 ;  /* 0x00000004ff1b7819 */ /* 0x001fe40000011624 */
        /* <DEDUP_REMOVED lines=10> */
[----:B-1----:R-:W-:-:S06]  /*0d40*/  ULEA UR5, UR6, UR5, 0x18 ;  /* 0x0000000506057291 */ /* 0x002fcc000f8ec0ff */
[----:B------:R-:W-:Y:S02]  /*0d50*/  LEA R26, R36, UR5, 0x5 ;  /* 0x00000005241a7c11 */ /* 0x000fe4000f8e28ff */
[----:B------:R-:W-:Y:S01]  /*0d60*/  IADD3 R43, PT, PT, R35, UR5, R28 ;  /* 0x00000005232b7c10 */ /* 0x000fe2000fffe01c */
[----:B------:R-:W-:Y:S01]  /*0d70*/  ULOP3.LUT UR5, UR12, 0xff, URZ, 0xc0, !UPT ;  /* 0x000000ff0c057892 */ /* 0x000fe2000f8ec0ff */
[C---:B------:R-:W-:Y:S01]  /*0d80*/  IADD3 R39, PT, PT, R26.reuse, R27, RZ ;  /* 0x0000001b1a277210 */ /* 0x040fe20007ffe0ff */
[----:B------:R-:W0:Y:S01]  /*0d90*/  LDC.64 R34, c[0x0][0x3d0] ;  /* 0x0000f400ff227b82 */ /* 0x000e220000000a00 */
[C---:B------:R-:W-:Y:S02]  /*0da0*/  IADD3 R40, PT, PT, R26.reuse, R29, RZ ;  /* 0x0000001d1a287210 */ /* 0x040fe40007ffe0ff */
[C---:B------:R-:W-:Y:S01]  /*0db0*/  IADD3 R41, PT, PT, R26.reuse, R31, RZ ;  /* 0x0000001f1a297210 */ /* 0x040fe20007ffe0ff */
[----:B------:R-:W-:Y:S01]  /*0dc0*/  STS.64 [R39], R22 ;  /* 0x0000001627007388 */ /* 0x000fe20000000a00 */
[----:B------:R-:W-:-:S02]  /*0dd0*/  IADD3 R42, PT, PT, R26, R33, RZ ;  /* 0x000000211a2a7210 */ /* 0x000fc40007ffe0ff */
[----:B------:R-:W-:Y:S01]  /*0de0*/  LEA R45, R5, UR5, 0x8 ;  /* 0x00000005052d7c11 */ /* 0x000fe2000f8e40ff */
[----:B------:R-:W-:Y:S04]  /*0df0*/  STS.64 [R40], R20 ;  /* 0x0000001428007388 */ /* 0x000fe80000000a00 */
[----:B------:R-:W-:Y:S01]  /*0e00*/  STS.64 [R41], R18 ;  /* 0x0000001229007388 */ /* 0x000fe20000000a00 */
[----:B------:R-:W-:-:S03]  /*0e10*/  IMAD R45, R45, 0x140, R36 ;  /* 0x000001402d2d7824 */ /* 0x000fc600078e0224 */
[----:B------:R-:W-:Y:S02]  /*0e20*/  STS.64 [R42], R16 ;  /* 0x000000102a007388 */ /* 0x000fe40000000a00 */
[----:B------:R-:W-:Y:S01]  /*0e30*/  SHF.L.U32 R45, R45, 0x1, RZ ;  /* 0x000000012d2d7819 */ /* 0x000fe200000006ff */
[----:B------:R-:W-:Y:S04]  /*0e40*/  BAR.SYNC.DEFER_BLOCKING 0x0 ;  /* 0x0000000000007b1d */ /* 0x000fe80000010000 */
[----:B0-----:R-:W-:Y:S02]  /*0e50*/  IMAD.WIDE.U32 R34, R45, 0x4, R34 ;  /* 0x000000042d227825 */ /* 0x001fe400078e0022 */
        /* <DEDUP_REMOVED lines=13> */
.L_x_1180:
        /* <DEDUP_REMOVED lines=17> */
.L_x_1182:
[----:B------:R-:W-:Y:S05]  /*1040*/  BSYNC.RECONVERGENT B0 ;  /* 0x0000000000007941 */ /* 0x000fea0003800200 */
.L_x_1181:
        /* <DEDUP_REMOVED lines=16> */
[----:B0-----:R-:W-:-:S04]  /*1150*/  IMAD R30, R30, UR4, R5 ;  /* 0x000000041e1e7c24 */ /* 0x001fc8000f8e0205 */
[----:B------:R-:W-:-:S04]  /*1160*/  IMAD R31, R30, 0x2000, R31 ;  /* 0x000020001e1f7824 */ /* 0x000fc800078e021f */
[----:B--2---:R-:W-:-:S05]  /*1170*/  IMAD.WIDE.U32 R28, R31, 0x4, R28 ;  /* 0x000000041f1c7825 */ /* 0x004fca00078e001c */
[----:B------:R0:W-:Y:S02]  /*1180*/  STG.E.64 desc[UR10][R28.64], R26 ;  /* 0x0000001a1c007986 */ /* 0x0001e4000c101b0a */
.L_x_1184:
[----:B------:R-:W-:Y:S05]  /*1190*/  BSYNC.RECONVERGENT B0 ;  /* 0x0000000000007941 */ /* 0x000fea0003800200 */
.L_x_1183:
        /* <DEDUP_REMOVED lines=19> */
.L_x_1187:
[----:B------:R-:W2:Y:S04]  /*12d0*/  LD.E.STRONG.GPU R28, desc[UR10][R26.64] ;  /* 0x0000000a1a1c7980 */ /* 0x000ea8000c10f900 */
[----:B--2---:R-:W-:Y:S01]  /*12e0*/  CCTL.IVALL ;  /* 0x00000000ff00798f */ /* 0x004fe20002000000 */
[----:B------:R-:W-:Y:S05]  /*12f0*/  YIELD ;  /* 0x0000000000007946 */ /* 0x000fea0003800000 */
[----:B-----5:R-:W-:-:S04]  /*1300*/  LOP3.LUT R28, R28, R29, RZ, 0x3c, !PT ;  /* 0x0000001d1c1c7212 */ /* 0x020fc800078e3cff */
[----:B------:R-:W-:-:S13]  /*1310*/  ISETP.GT.AND P1, PT, R28, -0x1, PT ;  /* 0xffffffff1c00780c */ /* 0x000fda0003f24270 */
[----:B------:R-:W-:Y:S05]  /*1320*/  @P1 BRA `(.L_x_1187) ;  /* 0xfffffffc00e81947 */ /* 0x000fea000383ffff */
.L_x_1186:
[----:B------:R-:W-:Y:S05]  /*1330*/  WARPSYNC.ALL ;  /* 0x0000000000007948 */ /* 0x000fea0003800000 */
[----:B------:R-:W-:Y:S06]  /*1340*/  BAR.SYNC.DEFER_BLOCKING 0x0 ;  /* 0x0000000000007b1d */ /* 0x000fec0000010000 */
[----:B------:R-:W-:Y:S05]  /*1350*/  BRA `(.L_x_1188) ;  /* 0x0000000000547947 */ /* 0x000fea0003800000 */
.L_x_1185:
        /* <DEDUP_REMOVED lines=13> */
.L_x_1190:
[----:B------:R-:W2:Y:S04]  /*1430*/  LD.E.STRONG.GPU R28, desc[UR10][R26.64] ;  /* 0x0000000a1a1c7980 */ /* 0x000ea8000c10f900 */
[----:B--2---:R-:W-:Y:S01]  /*1440*/  CCTL.IVALL ;  /* 0x00000000ff00798f */ /* 0x004fe20002000000 */
[----:B------:R-:W-:Y:S05]  /*1450*/  YIELD ;  /* 0x0000000000007946 */ /* 0x000fea0003800000 */
[----:B-----5:R-:W-:-:S04]  /*1460*/  LOP3.LUT R28, R28, R29, RZ, 0x3c, !PT ;  /* 0x0000001d1c1c7212 */ /* 0x020fc800078e3cff */
[----:B------:R-:W-:-:S13]  /*1470*/  ISETP.GT.AND P1, PT, R28, -0x1, PT ;  /* 0xffffffff1c00780c */ /* 0x000fda0003f24270 */
[----:B------:R-:W-:Y:S05]  /*1480*/  @P1 BRA `(.L_x_1190) ;  /* 0xfffffffc00e81947 */ /* 0x000fea000383ffff */
.L_x_1189:
[----:B------:R-:W-:Y:S05]  /*1490*/  WARPSYNC.ALL ;  /* 0x0000000000007948 */ /* 0x000fea0003800000 */
[----:B------:R-:W-:Y:S06]  /*14a0*/  BAR.SYNC.DEFER_BLOCKING 0x0 ;  /* 0x0000000000007b1d */ /* 0x000fec0000010000 */
.L_x_1188:
        /* <DEDUP_REMOVED lines=8> */
[----:B--2---:R-:W-:-:S02]  /*1530*/  MOV R5, UR5 ;  /* 0x0000000500057c02 */ /* 0x004fc40008000f00 */
[----:B0-----:R-:W-:-:S03]  /*1540*/  SHF.L.U32 R27, R29, 0x4, RZ ;  /* 0x000000041d1b7819 */ /* 0x001fc600000006ff */
[----:B---3--:R-:W-:Y:S01]  /*1550*/  IMAD R26, R26, UR4, R5 ;  /* 0x000000041a1a7c24 */ /* 0x008fe2000f8e0205 */
[----:B------:R-:W-:Y:S02]  /*1560*/  LOP3.LUT R29, R29, 0xf, RZ, 0xc0, !PT ;  /* 0x0000000f1d1d7812 */ /* 0x000fe400078ec0ff */
[----:B------:R-:W-:-:S04]  /*1570*/  LOP3.LUT R27, R27, 0xf00, RZ, 0xc0, !PT ;  /* 0x00000f001b1b7812 */ /* 0x000fc800078ec0ff */
[----:B------:R-:W-:-:S04]  /*1580*/  LEA R26, R26, R27, 0xc ;  /* 0x0000001b1a1a7211 */ /* 0x000fc800078e60ff */
[----:B------:R-:W-:-:S04]  /*1590*/  IADD3 R26, PT, PT, R26, R29, RZ ;  /* 0x0000001d1a1a7210 */ /* 0x000fc80007ffe0ff */
[----:B------:R-:W-:-:S04]  /*15a0*/  SHF.L.U32 R40, R26, 0x1, RZ ;  /* 0x000000011a287819 */ /* 0x000fc800000006ff */
[C---:B-1----:R-:W-:Y:S01]  /*15b0*/  IADD3 R35, PT, PT, R40.reuse, 0x40, RZ ;  /* 0x0000004028237810 */ /* 0x042fe20007ffe0ff */
[----:B----4-:R-:W-:-:S04]  /*15c0*/  IMAD.WIDE.U32 R28, R40, 0x4, R42 ;  /* 0x00000004281c7825 */ /* 0x010fc800078e002a */
[C---:B------:R-:W-:Y:S02]  /*15d0*/  VIADD R31, R40.reuse, 0x20 ;  /* 0x00000020281f7836 */ /* 0x040fe40000000000 */
[----:B------:R-:W2:Y:S02]  /*15e0*/  LDG.E.64 R28, desc[UR10][R28.64] ;  /* 0x0000000a1c1c7981 */ /* 0x000ea4000c1e1b00 */
[----:B------:R-:W-:Y:S01]  /*15f0*/  IMAD.WIDE.U32 R30, R31, 0x4, R42 ;  /* 0x000000041f1e7825 */ /* 0x000fe200078e002a */
[----:B------:R-:W-:-:S03]  /*1600*/  IADD3 R37, PT, PT, R40, 0x60, RZ ;  /* 0x0000006028257810 */ /* 0x000fc60007ffe0ff */
[--C-:B------:R-:W-:Y:S02]  /*1610*/  IMAD.WIDE.U32 R34, R35, 0x4, R42.reuse ;  /* 0x0000000423227825 */ /* 0x100fe400078e002a */
[----:B------:R-:W3:Y:S02]  /*1620*/  LDG.E.64 R30, desc[UR10][R30.64] ;  /* 0x0000000a1e1e7981 */ /* 0x000ee4000c1e1b00 */
[----:B------:R-:W-:Y:S02]  /*1630*/  IMAD.WIDE.U32 R36, R37, 0x4, R42 ;  /* 0x0000000425247825 */ /* 0x000fe400078e002a */
[----:B------:R-:W4:Y:S01]  /*1640*/  LDG.E.64 R34, desc[UR10][R34.64] ;  /* 0x0000000a22227981 */ /* 0x000f22000c1e1b00 */
[----:B------:R-:W-:-:S03]  /*1650*/  IADD3 R39, PT, PT, R40, 0x80, RZ ;  /* 0x0000008028277810 */ /* 0x000fc60007ffe0ff */
[----:B------:R-:W5:Y:S01]  /*1660*/  LDG.E.64 R36, desc[UR10][R36.64] ;  /* 0x0000000a24247981 */ /* 0x000f62000c1e1b00 */
[----:B------:R-:W-:Y:S01]  /*1670*/  IADD3 R33, PT, PT, R40, 0xa0, RZ ;  /* 0x000000a028217810 */ /* 0x000fe20007ffe0ff */
[----:B------:R-:W-:-:S04]  /*1680*/  IMAD.WIDE.U32 R38, R39, 0x4, R42 ;  /* 0x0000000427267825 */ /* 0x000fc800078e002a */
        /* <DEDUP_REMOVED lines=13> */
[----:B------:R-:W-:-:S03]  /*1760*/  IADD3 R29, PT, PT, R40, 0xe0, RZ ;  /* 0x000000e0281d7810 */ /* 0x000fc60007ffe0ff */
[----:B---3--:R-:W-:Y:S01]  /*1770*/  FADD.FTZ R28, R31, R28 ;  /* 0x0000001c1f1c7221 */ /* 0x008fe20000010000 */
[----:B------:R-:W-:-:S03]  /*1780*/  FADD.FTZ R41, R30, R41 ;  /* 0x000000291e297221 */ /* 0x000fc60000010000 */
[----:B----4-:R-:W-:Y:S01]  /*1790*/  FADD.FTZ R28, R35, R28 ;  /* 0x0000001c231c7221 */ /* 0x010fe20000010000 */
[----:B------:R-:W-:Y:S01]  /*17a0*/  IADD3 R31, PT, PT, R40, 0x100, RZ ;  /* 0x00000100281f7810 */ /* 0x000fe20007ffe0ff */
[----:B------:R-:W-:Y:S02]  /*17b0*/  FADD.FTZ R41, R34, R41 ;  /* 0x0000002922297221 */ /* 0x000fe40000010000 */
[----:B-----5:R-:W-:Y:S01]  /*17c0*/  FADD.FTZ R58, R37, R28 ;  /* 0x0000001c253a7221 */ /* 0x020fe20000010000 */
[----:B------:R-:W-:-:S04]  /*17d0*/  IMAD.WIDE.U32 R28, R29, 0x4, R42 ;  /* 0x000000041d1c7825 */ /* 0x000fc800078e002a */
[----:B------:R-:W-:Y:S01]  /*17e0*/  FADD.FTZ R41, R36, R41 ;  /* 0x0000002924297221 */ /* 0x000fe20000010000 */
[----:B------:R-:W-:Y:S01]  /*17f0*/  IMAD.WIDE.U32 R30, R31, 0x4, R42 ;  /* 0x000000041f1e7825 */ /* 0x000fe200078e002a */
[----:B------:R-:W-:Y:S01]  /*1800*/  IADD3 R35, PT, PT, R40, 0x140, RZ ;  /* 0x0000014028237810 */ /* 0x000fe20007ffe0ff */
[----:B------:R-:W2:Y:S02]  /*1810*/  LDG.E.64 R28, desc[UR10][R28.64] ;  /* 0x0000000a1c1c7981 */ /* 0x000ea4000c1e1b00 */
[----:B------:R-:W-:Y:S01]  /*1820*/  FADD.FTZ R41, R38, R41 ;  /* 0x0000002926297221 */ /* 0x000fe20000010000 */
[----:B------:R-:W-:Y:S01]  /*1830*/  FADD.FTZ R58, R39, R58 ;  /* 0x0000003a273a7221 */ /* 0x000fe20000010000 */
[----:B------:R-:W-:Y:S01]  /*1840*/  IADD3 R37, PT, PT, R40, 0x160, RZ ;  /* 0x0000016028257810 */ /* 0x000fe20007ffe0ff */
[----:B------:R-:W3:Y:S01]  /*1850*/  LDG.E.64 R30, desc[UR10][R30.64] ;  /* 0x0000000a1e1e7981 */ /* 0x000ee2000c1e1b00 */
        /* <DEDUP_REMOVED lines=36> */
.L_x_1192:
[----:B------:R-:W-:Y:S05]  /*1aa0*/  BSYNC.RECONVERGENT B0 ;  /* 0x0000000000007941 */ /* 0x000fea0003800200 */
.L_x_1191:
        /* <DEDUP_REMOVED lines=46> */
[----:B------:R-:W-:Y:S02]  /*1d90*/  F2FP.F16.F32.PACK_AB R14, R6, R3 ;  /* 0x00000003060e723e */ /* 0x000fe400000000ff */
[----:B------:R-:W-:-:S05]  /*1da0*/  F2FP.F16.F32.PACK_AB R15, R10, R11 ;  /* 0x0000000b0a0f723e */ /* 0x000fca00000000ff */
[----:B------:R1:W-:Y:S01]  /*1db0*/  STG.E.64 desc[UR10][R12.64], R14 ;  /* 0x0000000e0c007986 */ /* 0x0003e2000c101b0a */
[----:B------:R-:W-:Y:S05]  /*1dc0*/  @!P0 BRA `(.L_x_1193) ;  /* 0xffffffe400fc8947 */ /* 0x000fea000383ffff */
.L_x_1179:
        /* <DEDUP_REMOVED lines=38> */
[----:B------:R-:W-:Y:S01]  /*2030*/  LEA R27, R2, R27, 0x2 ;  /* 0x0000001b021b7211 */ /* 0x000fe200078e10ff */
[----:B------:R-:W-:Y:S01]  /*2040*/  IMAD.SHL.U32 R2, R36, 0x80, RZ ;  /* 0x0000008024027824 */ /* 0x000fe200078e00ff */
[----:B------:R-:W-:Y:S02]  /*2050*/  LOP3.LUT R41, R40, 0x7, RZ, 0xc0, !PT ;  /* 0x0000000728297812 */ /* 0x000fe400078ec0ff */
[----:B------:R-:W-:-:S02]  /*2060*/  LEA.HI.X R34, R3, RZ, RZ, 0x1d, P1 ;  /* 0x000000ff03227211 */ /* 0x000fc400008fecff */
[----:B------:R-:W-:Y:S02]  /*2070*/  IADD3 R4, P2, PT, R41, -0x1, RZ ;  /* 0xffffffff29047810 */ /* 0x000fe40007f5e0ff */
[----:B------:R-:W-:Y:S01]  /*2080*/  LOP3.LUT R31, R2, 0x780, RZ, 0xc0, !PT ;  /* 0x00000780021f7812 */ /* 0x000fe200078ec0ff */
[----:B------:R-:W-:Y:S01]  /*2090*/  IMAD.WIDE.U32 R2, R0, 0x140, RZ ;  /* 0x0000014000027825 */ /* 0x000fe200078e00ff */
[----:B------:R-:W-:Y:S02]  /*20a0*/  ISETP.GE.U32.AND P0, PT, R4, 0x3, PT ;  /* 0x000000030400780c */ /* 0x000fe40003f06070 */
[----:B------:R-:W-:Y:S02]  /*20b0*/  IADD3.X R4, PT, PT, RZ, -0x1, RZ, P2, !PT ;  /* 0xffffffffff047810 */ /* 0x000fe400017fe4ff */
[----:B------:R-:W-:Y:S02]  /*20c0*/  IADD3 R31, PT, PT, R31, UR6, RZ ;  /* 0x000000061f1f7c10 */ /* 0x000fe4000fffe0ff */
[----:B------:R-:W-:-:S02]  /*20d0*/  ISETP.GE.U32.AND.EX P0, PT, R4, RZ, PT, P0 ;  /* 0x000000ff0400720c */ /* 0x000fc40003f06100 */
[----:B------:R-:W-:Y:S02]  /*20e0*/  LOP3.LUT R33, R2, 0x1f, R36, 0xf8, !PT ;  /* 0x0000001f02217812 */ /* 0x000fe400078ef824 */
[----:B------:R-:W-:Y:S02]  /*20f0*/  LOP3.LUT R32, R40, 0xfffffff8, RZ, 0xc0, !PT ;  /* 0xfffffff828207812 */ /* 0x000fe400078ec0ff */
[----:B------:R-:W-:-:S07]  /*2100*/  LOP3.LUT R34, R34, 0x3fffffff, RZ, 0xc0, !PT ;  /* 0x3fffffff22227812 */ /* 0x000fce00078ec0ff */
.L_x_1204:
[----:B------:R-:W-:Y:S01]  /*2110*/  ISETP.GT.U32.AND P1, PT, R25, R0, PT ;  /* 0x000000001900720c */ /* 0x000fe20003f24070 */
[----:B------:R-:W-:Y:S01]  /*2120*/  BSSY.RECONVERGENT B0, `(.L_x_1194) ;  /* 0x0000064000007945 */ /* 0x000fe20003800200 */
[----:B------:R-:W-:Y:S01]  /*2130*/  HFMA2 R39, -RZ, RZ, 0, 0 ;  /* 0x00000000ff277431 */ /* 0x000fe200000001ff */
[----:B------:R-:W-:Y:S02]  /*2140*/  MOV R36, RZ ;  /* 0x000000ff00247202 */ /* 0x000fe40000000f00 */
[----:B------:R-:W-:-:S13]  /*2150*/  ISETP.GT.AND.EX P1, PT, R24, RZ, PT, P1 ;  /* 0x000000ff1800720c */ /* 0x000fda0003f24310 */
[----:B0-23--:R-:W-:Y:S05]  /*2160*/  @!P1 BRA `(.L_x_1195) ;  /* 0x00000004007c9947 */ /* 0x00dfea0003800000 */
        /* <DEDUP_REMOVED lines=14> */
.L_x_1197:
        /* <DEDUP_REMOVED lines=34> */
.L_x_1196:
        /* <DEDUP_REMOVED lines=20> */
.L_x_1199:
[----:B------:R-:W-:Y:S05]  /*25b0*/  BSYNC.RECONVERGENT B1 ;  /* 0x0000000000017941 */ /* 0x000fea0003800200 */
.L_x_1198:
        /* <DEDUP_REMOVED lines=26> */
.L_x_1195:
[----:B------:R-:W-:Y:S05]  /*2760*/  BSYNC.RECONVERGENT B0 ;  /* 0x0000000000007941 */ /* 0x000fea0003800200 */
.L_x_1194:
[----:B------:R0:W-:Y:S01]  /*2770*/  STS [R27], R39 ;  /* 0x000000271b007388 */ /* 0x0001e20000000800 */
[----:B------:R-:W2:Y:S01]  /*2780*/  LDC.64 R6, c[0x0][0x388] ;  /* 0x0000e200ff067b82 */ /* 0x000ea20000000a00 */
[----:B------:R-:W-:Y:S02]  /*2790*/  ISETP.GT.U32.AND P1, PT, R42, 0x9, PT ;  /* 0x000000092a00780c */ /* 0x000fe40003f24070 */
[----:B------:R0:W-:Y:S01]  /*27a0*/  STS [R27+0x500], R36 ;  /* 0x000500241b007388 */ /* 0x0001e20000000800 */
[----:B------:R-:W-:-:S04]  /*27b0*/  MOV R9, R26 ;  /* 0x0000001a00097202 */ /* 0x000fc80000000f00 */
[----:B------:R-:W3:Y:S08]  /*27c0*/  LDC.64 R4, c[0x0][0x390] ;  /* 0x0000e400ff047b82 */ /* 0x000ef00000000a00 */
[----:B0-----:R-:W-:Y:S06]  /*27d0*/  BAR.SYNC.DEFER_BLOCKING 0x0 ;  /* 0x0000000000007b1d */ /* 0x001fec0000010000 */
.L_x_1203:
        /* <DEDUP_REMOVED lines=9> */
[----:B-1----:R-:W-:Y:S01]  /*2870*/  IMAD.MOV.U32 R15, RZ, RZ, 0xffff ;  /* 0x0000ffffff0f7424 */ /* 0x002fe200078e00ff */
[----:B------:R-:W-:Y:S02]  /*2880*/  MOV R17, 0xffff ;  /* 0x0000ffff00117802 */ /* 0x000fe40000000f00 */
[----:B------:R-:W-:Y:S01]  /*2890*/  MOV R16, 0xffff ;  /* 0x0000ffff00107802 */ /* 0x000fe20000000f00 */
[----:B0---4-:R-:W0:Y:S01]  /*28a0*/  SHFL.BFLY PT, R11, R8, 0x8, 0x101f ;  /* 0x0d101f00080b7f89 */ /* 0x011e2200000e0000 */
[----:B------:R-:W-:Y:S02]  /*28b0*/  MOV R18, 0xffff ;  /* 0x0000ffff00127802 */ /* 0x000fe40000000f00 */
[----:B------:R-:W-:Y:S01]  /*28c0*/  MOV R19, 0xffff ;  /* 0x0000ffff00137802 */ /* 0x000fe20000000f00 */
[----:B------:R-:W1:Y:S01]  /*28d0*/  SHFL.BFLY PT, R13, R10, 0x8, 0x101f ;  /* 0x0d101f000a0d7f89 */ /* 0x000e6200000e0000 */
[----:B------:R-:W-:Y:S02]  /*28e0*/  MOV R21, 0xffff ;  /* 0x0000ffff00157802 */ /* 0x000fe40000000f00 */
[----:B------:R-:W-:Y:S01]  /*28f0*/  MOV R20, 0xffff ;  /* 0x0000ffff00147802 */ /* 0x000fe20000000f00 */
        /* <DEDUP_REMOVED lines=14> */
.L_x_1214:
[----:B------:R-:W-:Y:S01]  /*29e0*/  BSSY.RECONVERGENT B0, `(.L_x_1201) ;  /* 0x000000a000007945 */ /* 0x000fe20003800200 */
[----:B----4-:R-:W-:-:S03]  /*29f0*/  FADD.FTZ R17, R17, R10 ;  /* 0x0000000a11117221 */ /* 0x010fc60000010000 */
[----:B------:R-:W-:Y:S05]  /*2a00*/  @P2 BRA `(.L_x_1202) ;  /* 0x00000000001c2947 */ /* 0x000fea0003800000 */
[----:B------:R-:W-:Y:S02]  /*2a10*/  IADD3 R13, PT, PT, R9, R28, RZ ;  /* 0x0000001c090d7210 */ /* 0x000fe40007ffe0ff */
[----:B------:R-:W-:-:S03]  /*2a20*/  F2FP.F16.F32.PACK_AB R8, R17, R8 ;  /* 0x000000081108723e */ /* 0x000fc600000000ff */
[----:B--2---:R-:W-:Y:S01]  /*2a30*/  IMAD.WIDE R10, R13, 0x2, R6 ;  /* 0x000000020d0a7825 */ /* 0x004fe200078e0206 */
[----:B------:R-:W-:-:S03]  /*2a40*/  PRMT R14, R8, 0x7632, R14 ;  /* 0x00007632080e7816 */ /* 0x000fc6000000000e */
[----:B---3--:R-:W-:Y:S01]  /*2a50*/  IMAD.WIDE R12, R13, 0x2, R4 ;  /* 0x000000020d0c7825 */ /* 0x008fe200078e0204 */
[----:B------:R0:W-:Y:S04]  /*2a60*/  STG.E.U16 desc[UR10][R10.64], R8 ;  /* 0x000000080a007986 */ /* 0x0001e8000c10150a */
[----:B------:R0:W-:Y:S02]  /*2a70*/  STG.E.U16 desc[UR10][R12.64], R14 ;  /* 0x0000000e0c007986 */ /* 0x0001e4000c10150a */
.L_x_1202:
[----:B------:R-:W-:Y:S05]  /*2a80*/  BSYNC.RECONVERGENT B0 ;  /* 0x0000000000007941 */ /* 0x000fea0003800200 */
.L_x_1201:
        /* <DEDUP_REMOVED lines=9> */
.L_x_1200:
[----:B------:R-:W-:Y:S01]  /*2b20*/  BSSY B0, `(.L_x_1205) ;  /* 0x0000008000007945 */ /* 0x000fe20003800000 */
[----:B----4-:R-:W-:Y:S01]  /*2b30*/  MOV R19, R8 ;  /* 0x0000000800137202 */ /* 0x010fe20000000f00 */
[----:B------:R-:W-:Y:S01]  /*2b40*/  IMAD.MOV.U32 R20, RZ, RZ, 0x8 ;  /* 0x00000008ff147424 */ /* 0x000fe200078e00ff */
[----:B------:R-:W-:Y:S02]  /*2b50*/  MOV R21, 0x101f ;  /* 0x0000101f00157802 */ /* 0x000fe40000000f00 */
[----:B------:R-:W-:-:S07]  /*2b60*/  MOV R16, 0xffff ;  /* 0x0000ffff00107802 */ /* 0x000fce0000000f00 */
[----:B0123--:R-:W-:Y:S05]  /*2b70*/  WARPSYNC.COLLECTIVE R16, `(.L_x_1206) ;  /* 0x0000000010087348 */ /* 0x00ffea0003c00000 */
[----:B------:R4:W0:Y:S02]  /*2b80*/  SHFL.BFLY P3, R18, R19, R20, R21 ;  /* 0x0c00001413127389 */ /* 0x0008240000060015 */
[----:B01234-:R-:W-:Y:S05]  /*2b90*/  ENDCOLLECTIVE ;  /* 0x000000000000791b */ /* 0x01ffea0003800000 */
.L_x_1206:
[----:B------:R-:W-:Y:S05]  /*2ba0*/  BSYNC B0 ;  /* 0x0000000000007941 */ /* 0x000fea0003800000 */
.L_x_1205:
        /* <DEDUP_REMOVED lines=8> */
.L_x_1207:
[----:B------:R-:W-:Y:S01]  /*2c30*/  FADD.FTZ R11, R11, R8 ;  /* 0x000000080b0b7221 */ /* 0x000fe20000010000 */
[----:B------:R-:W-:-:S04]  /*2c40*/  HFMA2 R20, -RZ, RZ, 0, 2.384185791015625e-07 ;  /* 0x00000004ff147431 */ /* 0x000fc800000001ff */
[----:B------:R-:W-:Y:S02]  /*2c50*/  MOV R19, R11 ;  /* 0x0000000b00137202 */ /* 0x000fe40000000f00 */
[----:B------:R-:W-:-:S07]  /*2c60*/  MOV R13, R18 ;  /* 0x00000012000d7202 */ /* 0x000fce0000000f00 */
[----:B------:R-:W-:Y:S05]  /*2c70*/  WARPSYNC.COLLECTIVE R16, `(.L_x_1208) ;  /* 0x0000000010087348 */ /* 0x000fea0003c00000 */
[----:B------:R0:W1:Y:S02]  /*2c80*/  SHFL.BFLY P3, R18, R19, R20, R21 ;  /* 0x0c00001413127389 */ /* 0x0000640000060015 */
[----:B01----:R-:W-:Y:S05]  /*2c90*/  ENDCOLLECTIVE ;  /* 0x000000000000791b */ /* 0x003fea0003800000 */
.L_x_1208:
[----:B------:R-:W-:-:S04]  /*2ca0*/  FADD.FTZ R13, R13, R10 ;  /* 0x0000000a0d0d7221 */ /* 0x000fc80000010000 */
[----:B------:R-:W-:Y:S01]  /*2cb0*/  IMAD.MOV.U32 R19, RZ, RZ, R13 ;  /* 0x000000ffff137224 */ /* 0x000fe200078e000d */
[----:B------:R-:W-:-:S07]  /*2cc0*/  MOV R12, R18 ;  /* 0x00000012000c7202 */ /* 0x000fce0000000f00 */
[----:B------:R-:W-:Y:S05]  /*2cd0*/  WARPSYNC.COLLECTIVE R16, `(.L_x_1209) ;  /* 0x0000000010087348 */ /* 0x000fea0003c00000 */
[----:B------:R0:W1:Y:S02]  /*2ce0*/  SHFL.BFLY P3, R18, R19, R20, R21 ;  /* 0x0c00001413127389 */ /* 0x0000640000060015 */
[----:B01----:R-:W-:Y:S05]  /*2cf0*/  ENDCOLLECTIVE ;  /* 0x000000000000791b */ /* 0x003fea0003800000 */
.L_x_1209:
[----:B------:R-:W-:Y:S01]  /*2d00*/  FADD.FTZ R12, R11, R12 ;  /* 0x0000000c0b0c7221 */ /* 0x000fe20000010000 */
[----:B------:R-:W-:-:S04]  /*2d10*/  HFMA2 R20, -RZ, RZ, 0, 1.1920928955078125e-07 ;  /* 0x00000002ff147431 */ /* 0x000fc800000001ff */
[----:B------:R-:W-:Y:S02]  /*2d20*/  MOV R19, R12 ;  /* 0x0000000c00137202 */ /* 0x000fe40000000f00 */
[----:B------:R-:W-:-:S07]  /*2d30*/  MOV R14, R18 ;  /* 0x00000012000e7202 */ /* 0x000fce0000000f00 */
[----:B------:R-:W-:Y:S05]  /*2d40*/  WARPSYNC.COLLECTIVE R16, `(.L_x_1210) ;  /* 0x0000000010087348 */ /* 0x000fea0003c00000 */
[----:B------:R0:W1:Y:S02]  /*2d50*/  SHFL.BFLY P3, R18, R19, R20, R21 ;  /* 0x0c00001413127389 */ /* 0x0000640000060015 */
[----:B01----:R-:W-:Y:S05]  /*2d60*/  ENDCOLLECTIVE ;  /* 0x000000000000791b */ /* 0x003fea0003800000 */
.L_x_1210:
[----:B------:R-:W-:-:S05]  /*2d70*/  FADD.FTZ R14, R13, R14 ;  /* 0x0000000e0d0e7221 */ /* 0x000fca0000010000 */
[----:B------:R-:W-:Y:S02]  /*2d80*/  MOV R19, R14 ;  /* 0x0000000e00137202 */ /* 0x000fe40000000f00 */
[----:B------:R-:W-:-:S07]  /*2d90*/  MOV R15, R18 ;  /* 0x00000012000f7202 */ /* 0x000fce0000000f00 */
[----:B------:R-:W-:Y:S05]  /*2da0*/  WARPSYNC.COLLECTIVE R16, `(.L_x_1211) ;  /* 0x0000000010087348 */ /* 0x000fea0003c00000 */
[----:B------:R0:W1:Y:S02]  /*2db0*/  SHFL.BFLY P3, R18, R19, R20, R21 ;  /* 0x0c00001413127389 */ /* 0x0000640000060015 */
[----:B01----:R-:W-:Y:S05]  /*2dc0*/  ENDCOLLECTIVE ;  /* 0x000000000000791b */ /* 0x003fea0003800000 */
.L_x_1211:
[----:B------:R-:W-:Y:S01]  /*2dd0*/  FADD.FTZ R15, R12, R15 ;  /* 0x0000000f0c0f7221 */ /* 0x000fe20000010000 */
[----:B------:R-:W-:-:S04]  /*2de0*/  HFMA2 R20, -RZ, RZ, 0, 5.9604644775390625e-08 ;  /* 0x00000001ff147431 */ /* 0x000fc800000001ff */
[----:B------:R-:W-:Y:S02]  /*2df0*/  MOV R19, R15 ;  /* 0x0000000f00137202 */ /* 0x000fe40000000f00 */
[----:B------:R-:W-:-:S07]  /*2e00*/  MOV R17, R18 ;  /* 0x0000001200117202 */ /* 0x000fce0000000f00 */
[----:B------:R-:W-:Y:S05]  /*2e10*/  WARPSYNC.COLLECTIVE R16, `(.L_x_1212) ;  /* 0x0000000010087348 */ /* 0x000fea0003c00000 */
[----:B------:R0:W1:Y:S02]  /*2e20*/  SHFL.BFLY P3, R18, R19, R20, R21 ;  /* 0x0c00001413127389 */ /* 0x0000640000060015 */
[----:B01----:R-:W-:Y:S05]  /*2e30*/  ENDCOLLECTIVE ;  /* 0x000000000000791b */ /* 0x003fea0003800000 */
.L_x_1212:
[----:B------:R-:W-:-:S05]  /*2e40*/  FADD.FTZ R17, R14, R17 ;  /* 0x000000110e117221 */ /* 0x000fca0000010000 */
[----:B------:R-:W-:Y:S02]  /*2e50*/  MOV R19, R17 ;  /* 0x0000001100137202 */ /* 0x000fe40000000f00 */
[----:B------:R-:W-:-:S07]  /*2e60*/  MOV R8, R18 ;  /* 0x0000001200087202 */ /* 0x000fce0000000f00 */
[----:B------:R-:W-:Y:S05]  /*2e70*/  WARPSYNC.COLLECTIVE R16, `(.L_x_1213) ;  /* 0x0000000010087348 */ /* 0x000fea0003c00000 */
[----:B------:R0:W1:Y:S02]  /*2e80*/  SHFL.BFLY P3, R18, R19, R20, R21 ;  /* 0x0c00001413127389 */ /* 0x0000640000060015 */
[----:B01----:R-:W-:Y:S05]  /*2e90*/  ENDCOLLECTIVE ;  /* 0x000000000000791b */ /* 0x003fea0003800000 */
.L_x_1213:
[----:B------:R-:W-:Y:S01]  /*2ea0*/  FADD.FTZ R8, R15, R8 ;  /* 0x000000080f087221 */ /* 0x000fe20000010000 */
[----:B------:R-:W-:Y:S01]  /*2eb0*/  MOV R10, R18 ;  /* 0x00000012000a7202 */ /* 0x000fe20000000f00 */
[----:B------:R-:W-:Y:S06]  /*2ec0*/  BRA `(.L_x_1214) ;  /* 0xfffffff800c47947 */ /* 0x000fec000383ffff */
.L_x_1215:
        /* <DEDUP_REMOVED lines=11> */
.L_x_1693:


//--------------------- .text._ZN13group_norm_v218gn_bwd_cuda_kernelI6__halfLi320ELi1ELi16ELi20ELi1024ELb1ELb1ELi8ELi320ELi320ELi4ELb1ELi1ELb0ELb0ELNS_15WgradSyncMethodE3ENS_16CompileConditionILi1000EEEEEvPT_S6_S6_PKS5_S8_S8_S8_PKfflPfPj --------------------------
	.section	.text._ZN13group_norm_v218gn_bwd_cuda_kernelI6__halfLi320ELi1ELi16ELi20ELi1024ELb1ELb1ELi8ELi320ELi320ELi4ELb1ELi1ELb0ELb0ELNS_15WgradSyncMethodE3ENS_16CompileConditionILi1000EEEEEvPT_S6_S6_PKS5_S8_S8_S8_PKfflPfPj,"ax",@progbits
	.align	128
        .global         _ZN13group_norm_v218gn_bwd_cuda_kernelI6__halfLi320ELi1ELi16ELi20ELi1024ELb1ELb1ELi8ELi320ELi320ELi4ELb1ELi1ELb0ELb0ELNS_15WgradSyncMethodE3ENS_16CompileConditionILi1000EEEEEvPT_S6_S6_PKS5_S8_S8_S8_PKfflPfPj
        .type           _ZN13group_norm_v218gn_bwd_cuda_kernelI6__halfLi320ELi1ELi16ELi20ELi1024ELb1ELb1ELi8ELi320ELi320ELi4ELb1ELi1ELb0ELb0ELNS_15WgradSyncMethodE3ENS_16CompileConditionILi1000EEEEEvPT_S6_S6_PKS5_S8_S8_S8_PKfflPfPj,@function
        .size           _ZN13group_norm_v218gn_bwd_cuda_kernelI6__halfLi320ELi1ELi16ELi20ELi1024ELb1ELb1ELi8ELi320ELi320ELi4ELb1ELi1ELb0ELb0ELNS_15WgradSyncMethodE3ENS_16CompileConditionILi1000EEEEEvPT_S6_S6_PKS5_S8_S8_S8_PKfflPfPj,(.L_x_1694 - _ZN13group_norm_v218gn_bwd_cuda_kernelI6__halfLi320ELi1ELi16ELi20ELi1024ELb1ELb1ELi8ELi320ELi320ELi4ELb1ELi1ELb0ELb0ELNS_15WgradSyncMethodE3ENS_16CompileConditionILi1000EEEEEvPT_S6_S6_PKS5_S8_S8_S8_PKfflPfPj)
        .other          _ZN13group_norm_v218gn_bwd_cuda_kernelI6__halfLi320ELi1ELi16ELi20ELi1024ELb1ELb1ELi8ELi320ELi320ELi4ELb1ELi1ELb0ELb0ELNS_15WgradSyncMethodE3ENS_16CompileConditionILi1000EEEEEvPT_S6_S6_PKS5_S8_S8_S8_PKfflPfPj,@"STO_CUDA_ENTRY STV_DEFAULT"
_ZN13group_norm_v218gn_bwd_cuda_kernelI6__halfLi320ELi1ELi16ELi20ELi1024ELb1ELb1ELi8ELi320ELi320ELi4ELb1ELi1ELb0ELb0ELNS_15WgradSyncMethodE3ENS_16CompileConditionILi1000EEEEEvPT_S6_S6_PKS5_S8_S8_S8_PKfflPfPj:
.text._ZN13group_norm_v218gn_bwd_cuda_kernelI6__halfLi320ELi1ELi16ELi20ELi1024ELb1ELb1ELi8ELi320ELi320ELi4ELb1ELi1ELb0ELb0ELNS_15WgradSyncMethodE3ENS_16CompileConditionILi1000EEEEEvPT_S6_S6_PKS5_S8_S8_S8_PKfflPfPj:
        /* <DEDUP_REMOVED lines=24> */
.L_x_1218:
[----:B------:R-:W2:Y:S04]  /*0180*/  LD.E.STRONG.GPU R0, desc[UR8][R82.64] ;  /* 0x0000000852007980 */ /* 0x000ea8000c10f900 */
[----:B--2---:R-:W-:Y:S01]  /*0190*/  CCTL.IVALL ;  /* 0x00000000ff00798f */ /* 0x004fe20002000000 */
[----:B------:R-:W-:Y:S05]  /*01a0*/  YIELD ;  /* 0x0000000000007946 */ /* 0x000fea0003800000 */
[----:B-----5:R-:W-:-:S04]  /*01b0*/  LOP3.LUT R0, R0, R3, RZ, 0x3c, !PT ;  /* 0x0000000300007212 */ /* 0x020fc800078e3cff */
[----:B------:R-:W-:-:S13]  /*01c0*/  ISETP.GT.AND P0, PT, R0, -0x1, PT ;  /* 0xffffffff0000780c */ /* 0x000fda0003f04270 */
[----:B------:R-:W-:Y:S05]  /*01d0*/  @P0 BRA `(.L_x_1218) ;  /* 0xfffffffc00e80947 */ /* 0x000fea000383ffff */
.L_x_1217:
[----:B------:R-:W-:Y:S05]  /*01e0*/  WARPSYNC.ALL ;  /* 0x0000000000007948 */ /* 0x000fea0003800000 */
[----:B------:R-:W-:Y:S06]  /*01f0*/  BAR.SYNC.DEFER_BLOCKING 0x0 ;  /* 0x0000000000007b1d */ /* 0x000fec0000010000 */
[----:B------:R-:W-:Y:S05]  /*0200*/  BRA `(.L_x_1219) ;  /* 0x0000001c00387947 */ /* 0x000fea0003800000 */
.L_x_1216:
        /* <DEDUP_REMOVED lines=22> */
[----:B------:R-:W-:Y:S01]  /*0370*/  PRMT R0, R0, 0x9910, RZ ;  /* 0x0000991000007816 */ /* 0x000fe200000000ff */
[----:B------:R-:W-:Y:S01]  /*0380*/  USHF.L.U32 UR5, UR6, 0x1, URZ ;  /* 0x0000000106057899 */ /* 0x000fe200080006ff */
[C---:B------:R-:W-:Y:S01]  /*0390*/  IADD3 R7, PT, PT, R6.reuse, 0x2800, RZ ;  /* 0x0000280006077810 */ /* 0x040fe20007ffe0ff */
[----:B------:R-:W-:Y:S01]  /*03a0*/  HFMA2 R30, -RZ, RZ, 0, 0 ;  /* 0x00000000ff1e7431 */ /* 0x000fe200000001ff */
[----:B------:R-:W-:Y:S01]  /*03b0*/  IADD3 R8, PT, PT, R6, 0x3480, RZ ;  /* 0x0000348006087810 */ /* 0x000fe20007ffe0ff */
[----:B------:R-:W-:Y:S01]  /*03c0*/  IMAD R0, R0, 0xcd, RZ ;  /* 0x000000cd00007824 */ /* 0x000fe200078e02ff */
[----:B------:R-:W-:Y:S01]  /*03d0*/  LOP3.LUT R11, R11, R10, RZ, 0x3c, !PT ;  /* 0x0000000a0b0b7212 */ /* 0x000fe200078e3cff */
[----:B------:R-:W-:Y:S01]  /*03e0*/  ULOP3.LUT UR5, UR5, 0xfe, URZ, 0xc0, !UPT ;  /* 0x000000fe05057892 */ /* 0x000fe2000f8ec0ff */
[C---:B---3--:R-:W-:Y:S01]  /*03f0*/  LEA R9, R13.reuse, R6, 0x18 ;  /* 0x000000060d097211 */ /* 0x048fe200078ec0ff */
[----:B------:R-:W-:Y:S01]  /*0400*/  HFMA2 R72, -RZ, RZ, 0, 0 ;  /* 0x00000000ff487431 */ /* 0x000fe200000001ff */
[----:B------:R-:W-:-:S02]  /*0410*/  LEA R7, R13, R7, 0x18 ;  /* 0x000000070d077211 */ /* 0x000fc400078ec0ff */
[----:B------:R-:W-:Y:S02]  /*0420*/  CS2R R40, SRZ ;  /* 0x0000000000287805 */ /* 0x000fe4000001ff00 */
[----:B------:R-:W-:Y:S02]  /*0430*/  LEA R8, R13, R8, 0x18 ;  /* 0x000000080d087211 */ /* 0x000fe400078ec0ff */
[----:B------:R-:W-:Y:S02]  /*0440*/  CS2R R38, SRZ ;  /* 0x0000000000267805 */ /* 0x000fe4000001ff00 */
[----:B------:R-:W-:Y:S01]  /*0450*/  SHF.L.U32 R11, R11, 0x3, RZ ;  /* 0x000000030b0b7819 */ /* 0x000fe200000006ff */
[----:B------:R-:W-:Y:S01]  /*0460*/  IMAD R63, R26, 0x28, R7 ;  /* 0x000000281a3f7824 */ /* 0x000fe200078e0207 */
[----:B------:R-:W-:Y:S01]  /*0470*/  LEA R13, R15, UR4, 0x7 ;  /* 0x000000040f0d7c11 */ /* 0x000fe2000f8e38ff */
[----:B------:R-:W-:Y:S01]  /*0480*/  USHF.L.U32 UR4, UR6, 0x3, URZ ;  /* 0x0000000306047899 */ /* 0x000fe200080006ff */
[----:B------:R-:W-:-:S02]  /*0490*/  SHF.L.U32 R16, R10, 0x1, RZ ;  /* 0x000000010a107819 */ /* 0x000fc400000006ff */
[----:B------:R-:W-:Y:S02]  /*04a0*/  CS2R R36, SRZ ;  /* 0x0000000000247805 */ /* 0x000fe4000001ff00 */
[----:B------:R-:W-:Y:S01]  /*04b0*/  LOP3.LUT R0, R0, 0xffff, RZ, 0xc0, !PT ;  /* 0x0000ffff00007812 */ /* 0x000fe200078ec0ff */
[--C-:B------:R-:W-:Y:S01]  /*04c0*/  IMAD R13, R13, 0x140, R10.reuse ;  /* 0x000001400d0d7824 */ /* 0x100fe200078e020a */
[----:B------:R-:W-:Y:S01]  /*04d0*/  SHF.R.U32.HI R20, RZ, 0x2, R10 ;  /* 0x00000002ff147819 */ /* 0x000fe2000001160a */
[----:B------:R-:W-:Y:S01]  /*04e0*/  ULOP3.LUT UR4, UR4, 0x3f8, URZ, 0xc0, !UPT ;  /* 0x000003f804047892 */ /* 0x000fe2000f8ec0ff */
[----:B------:R-:W-:Y:S02]  /*04f0*/  LOP3.LUT R6, R11, 0x18, RZ, 0xc0, !PT ;  /* 0x000000180b067812 */ /* 0x000fe400078ec0ff */
[----:B------:R-:W-:Y:S02]  /*0500*/  CS2R R34, SRZ ;  /* 0x0000000000227805 */ /* 0x000fe4000001ff00 */
[----:B------:R-:W-:Y:S01]  /*0510*/  SHF.L.U32 R33, R10, 0x3, RZ ;  /* 0x000000030a217819 */ /* 0x000fe200000006ff */
[----:B------:R-:W-:Y:S01]  /*0520*/  IMAD R14, R20, 0xc8, R7 ;  /* 0x000000c8140e7824 */ /* 0x000fe200078e0207 */
[----:B------:R-:W-:Y:S01]  /*0530*/  LOP3.LUT R18, R16, 0x18, RZ, 0xc0, !PT ;  /* 0x0000001810127812 */ /* 0x000fe200078ec0ff */
[----:B------:R-:W0:Y:S01]  /*0540*/  LDCU UR7, c[0x0][0x374] ;  /* 0x00006e80ff0777ac */ /* 0x000e220008000800 */
[----:B------:R-:W-:-:S02]  /*0550*/  LEA R78, P0, R15, R78, 0x2 ;  /* 0x0000004e0f4e7211 */ /* 0x000fc400078010ff */
[----:B------:R-:W-:Y:S02]  /*0560*/  SHF.R.U32.HI R61, RZ, 0xa, R0 ;  /* 0x0000000aff3d7819 */ /* 0x000fe40000011600 */
[----:B------:R-:W-:Y:S02]  /*0570*/  IADD3 R11, PT, PT, R9, R6, RZ ;  /* 0x00000006090b7210 */ /* 0x000fe40007ffe0ff */
[----:B------:R-:W-:Y:S02]  /*0580*/  LEA R9, R10, R9, 0x5 ;  /* 0x000000090a097211 */ /* 0x000fe400078e28ff */
[----:B------:R-:W-:Y:S02]  /*0590*/  LOP3.LUT R17, R33, 0x18, RZ, 0xc0, !PT ;  /* 0x0000001821117812 */ /* 0x000fe400078ec0ff */
[C---:B------:R-:W-:Y:S02]  /*05a0*/  LOP3.LUT R22, R18.reuse, 0x10, RZ, 0x3c, !PT ;  /* 0x0000001012167812 */ /* 0x040fe400078e3cff */
[----:B------:R-:W-:-:S02]  /*05b0*/  LOP3.LUT R24, R18, 0x18, RZ, 0x3c, !PT ;  /* 0x0000001812187812 */ /* 0x000fc400078e3cff */
[----:B------:R-:W-:Y:S02]  /*05c0*/  SHF.L.U32 R13, R13, 0x1, RZ ;  /* 0x000000010d0d7819 */ /* 0x000fe400000006ff */
[C---:B------:R-:W-:Y:S02]  /*05d0*/  LEA.HI.X R79, R15.reuse, R79, RZ, 0x2, P0 ;  /* 0x0000004f0f4f7211 */ /* 0x040fe400000f14ff */
[----:B------:R-:W-:Y:S01]  /*05e0*/  LOP3.LUT P1, RZ, R15, UR6, RZ, 0xfc, !PT ;  /* 0x000000060fff7c12 */ /* 0x000fe2000f82fcff */
[----:B----4-:R-:W-:Y:S01]  /*05f0*/  IMAD.WIDE.U32 R80, R13, 0x4, R80 ;  /* 0x000000040d507825 */ /* 0x010fe200078e0050 */
[----:B------:R-:W-:Y:S02]  /*0600*/  MOV R31, 0x7fffff81 ;  /* 0x7fffff81001f7802 */ /* 0x000fe40000000f00 */
[----:B------:R-:W-:Y:S02]  /*0610*/  LOP3.LUT R6, R18, 0x8, RZ, 0x3c, !PT ;  /* 0x0000000812067812 */ /* 0x000fe400078e3cff */
[----:B------:R-:W-:-:S02]  /*0620*/  ISETP.NE.AND P0, PT, RZ, UR6, PT ;  /* 0x00000006ff007c0c */ /* 0x000fc4000bf05270 */
[----:B------:R-:W-:Y:S02]  /*0630*/  LOP3.LUT R61, R61, 0xffff, RZ, 0xc0, !PT ;  /* 0x0000ffff3d3d7812 */ /* 0x000fe400078ec0ff */
[C---:B------:R-:W-:Y:S02]  /*0640*/  IADD3 R16, PT, PT, R9.reuse, R18, RZ ;  /* 0x0000001209107210 */ /* 0x040fe40007ffe0ff */
[----:B------:R-:W-:Y:S02]  /*0650*/  IADD3 R14, PT, PT, R14, R17, RZ ;  /* 0x000000110e0e7210 */ /* 0x000fe40007ffe0ff */
[C---:B------:R-:W-:Y:S02]  /*0660*/  IADD3 R18, PT, PT, R9.reuse, R22, RZ ;  /* 0x0000001609127210 */ /* 0x040fe40007ffe0ff */
[----:B------:R-:W-:Y:S02]  /*0670*/  IADD3 R19, PT, PT, R9, R24, RZ ;  /* 0x0000001809137210 */ /* 0x000fe40007ffe0ff */
[----:B------:R-:W-:-:S02]  /*0680*/  SEL R29, R31, 0x1, !P1 ;  /* 0x000000011f1d7807 */ /* 0x000fc40004800000 */
[----:B------:R-:W-:Y:S02]  /*0690*/  LEA R63, R64, R63, 0x3 ;  /* 0x0000003f403f7211 */ /* 0x000fe400078e18ff */
[----:B------:R-:W-:Y:S02]  /*06a0*/  IADD3 R17, PT, PT, R9, R6, RZ ;  /* 0x0000000609117210 */ /* 0x000fe40007ffe0ff */
[----:B------:R-:W-:Y:S02]  /*06b0*/  LEA R20, R20, R11, 0x5 ;  /* 0x0000000b14147211 */ /* 0x000fe400078e28ff */
[----:B------:R-:W-:Y:S02]  /*06c0*/  MOV R77, R15 ;  /* 0x0000000f004d7202 */ /* 0x000fe40000000f00 */
[----:B------:R-:W-:Y:S02]  /*06d0*/  SEL R31, R31, 0x1, !P0 ;  /* 0x000000011f1f7807 */ /* 0x000fe40004000000 */
[----:B------:R-:W-:-:S02]  /*06e0*/  LOP3.LUT R32, R10, 0xf, RZ, 0xc0, !PT ;  /* 0x0000000f0a207812 */ /* 0x000fc400078ec0ff */
[----:B------:R-:W-:Y:S02]  /*06f0*/  LOP3.LUT R33, R33, 0x780, RZ, 0xc0, !PT ;  /* 0x0000078021217812 */ /* 0x000fe400078ec0ff */
[C---:B------:R-:W-:Y:S02]  /*0700*/  LEA R60, R10.reuse, UR5, 0x6 ;  /* 0x000000050a3c7c11 */ /* 0x040fe4000f8e30ff */
[-C--:B------:R-:W-:Y:S02]  /*0710*/  LEA.HI R62, R10, R8.reuse, RZ, 0x1f ;  /* 0x000000080a3e7211 */ /* 0x080fe400078ff8ff */
[----:B------:R-:W-:Y:S02]  /*0720*/  IADD3 R64, PT, PT, R64, UR4, RZ ;  /* 0x0000000440407c10 */ /* 0x000fe4000fffe0ff */
[----:B------:R-:W-:Y:S01]  /*0730*/  LEA R65, R61, R8, 0x3 ;  /* 0x000000083d417211 */ /* 0x000fe200078e18ff */
[--C-:B--2---:R-:W-:Y:S02]  /*0740*/  HADD2.F32 R21, -RZ, R4.reuse.H0_H0 ;  /* 0x20000004ff157230 */ /* 0x104fe40000004100 */
[----:B------:R-:W-:-:S02]  /*0750*/  HADD2.F32 R22, -RZ, R4.H1_H1 ;  /* 0x30000004ff167230 */ /* 0x000fc40000004100 */
[--C-:B------:R-:W-:Y:S02]  /*0760*/  HADD2.F32 R23, -RZ, R5.reuse.H0_H0 ;  /* 0x20000005ff177230 */ /* 0x100fe40000004100 */
[----:B------:R-:W-:Y:S02]  /*0770*/  HADD2.F32 R24, -RZ, R5.H1_H1 ;  /* 0x30000005ff187230 */ /* 0x000fe40000004100 */
[--C-:B-----5:R-:W-:Y:S02]  /*0780*/  HADD2.F32 R26, -RZ, R2.reuse.H0_H0 ;  /* 0x20000002ff1a7230 */ /* 0x120fe40000004100 */
[----:B------:R-:W-:Y:S02]  /*0790*/  HADD2.F32 R25, -RZ, R2.H1_H1 ;  /* 0x30000002ff197230 */ /* 0x000fe40000004100 */
[--C-:B------:R-:W-:Y:S02]  /*07a0*/  HADD2.F32 R28, -RZ, R3.reuse.H0_H0 ;  /* 0x20000003ff1c7230 */ /* 0x100fe40000004100 */
[----:B0-----:R-:W-:-:S07]  /*07b0*/  HADD2.F32 R27, -RZ, R3.H1_H1 ;  /* 0x30000003ff1b7230 */ /* 0x001fce0000004100 */
.L_x_1231:
        /* <DEDUP_REMOVED lines=10> */
[C---:B0-----:R-:W-:Y:S02]  /*0860*/  LEA R46, P0, R2.reuse, UR4, 0x2 ;  /* 0x00000004022e7c11 */ /* 0x041fe4000f8010ff */
[----:B------:R-:W-:Y:S02]  /*0870*/  IADD3.X R4, PT, PT, R5, R7, RZ, P1, !PT ;  /* 0x0000000705047210 */ /* 0x000fe40000ffe4ff */
[----:B------:R-:W-:Y:S01]  /*0880*/  LEA.HI.X R47, R2, UR5, R3, 0x2, P0 ;  /* 0x00000005022f7c11 */ /* 0x000fe200080f1403 */
[----:B------:R-:W0:Y:S01]  /*0890*/  LDCU.64 UR4, c[0x0][0x398] ;  /* 0x00007300ff0477ac */ /* 0x000e220008000a00 */
[----:B------:R-:W-:-:S04]  /*08a0*/  SHF.L.U32 R66, R67, 0x1, RZ ;  /* 0x0000000143427819 */ /* 0x000fc800000006ff */
[----:B------:R-:W2:Y:S01]  /*08b0*/  LDG.E.64.CONSTANT R46, desc[UR8][R46.64] ;  /* 0x000000082e2e7981 */ /* 0x000ea2000c1e9b00 */
[----:B------:R-:W-:Y:S02]  /*08c0*/  SHF.L.U64.HI R67, R67, 0x1, R4 ;  /* 0x0000000143437819 */ /* 0x000fe40000010204 */
[----:B-1----:R-:W-:-:S04]  /*08d0*/  IADD3 R2, P0, PT, R66, UR10, RZ ;  /* 0x0000000a42027c10 */ /* 0x002fc8000ff1e0ff */
[----:B------:R-:W-:-:S05]  /*08e0*/  IADD3.X R3, PT, PT, R67, UR11, RZ, P0, !PT ;  /* 0x0000000b43037c10 */ /* 0x000fca00087fe4ff */
[----:B------:R-:W3:Y:S04]  /*08f0*/  LDG.E.64.CONSTANT R6, desc[UR8][R2.64] ;  /* 0x0000000802067981 */ /* 0x000ee8000c1e9b00 */
[----:B------:R-:W4:Y:S01]  /*0900*/  LDG.E.64.CONSTANT R4, desc[UR8][R2.64+0xa00] ;  /* 0x000a000802047981 */ /* 0x000f22000c1e9b00 */
        /* <DEDUP_REMOVED lines=9> */
[----:B------:R-:W1:Y:S01]  /*09a0*/  MUFU.RSQ R8, R8 ;  /* 0x0000000800087308 */ /* 0x000e620000001400 */
[--C-:B---3--:R-:W-:Y:S02]  /*09b0*/  HADD2.F32 R9, -RZ, R6.reuse.H0_H0 ;  /* 0x20000006ff097230 */ /* 0x108fe40000004100 */
[----:B------:R-:W-:Y:S02]  /*09c0*/  HADD2.F32 R11, -RZ, R6.H1_H1 ;  /* 0x30000006ff0b7230 */ /* 0x000fe40000004100 */
[----:B0-----:R-:W-:Y:S02]  /*09d0*/  HADD2.F32 R49, -RZ, R7.H1_H1 ;  /* 0x30000007ff317230 */ /* 0x001fe40000004100 */
[C---:B------:R-:W-:Y:S01]  /*09e0*/  FADD.FTZ R9, -R46.reuse, R9 ;  /* 0x000000092e097221 */ /* 0x040fe20000010100 */
[----:B----4-:R-:W-:Y:S02]  /*09f0*/  HADD2.F32 R53, -RZ, R4.H1_H1 ;  /* 0x30000004ff357230 */ /* 0x010fe40000004100 */
[----:B------:R-:W-:Y:S01]  /*0a00*/  FADD.FTZ R11, -R46, R11 ;  /* 0x0000000b2e0b7221 */ /* 0x000fe20000010100 */
[----:B------:R-:W-:-:S02]  /*0a10*/  HADD2.F32 R59, -RZ, R5.H0_H0 ;  /* 0x20000005ff3b7230 */ /* 0x000fc40000004100 */
[----:B------:R-:W-:Y:S02]  /*0a20*/  HADD2.F32 R69, -RZ, R5.H1_H1 ;  /* 0x30000005ff457230 */ /* 0x000fe40000004100 */
[C---:B-1----:R-:W-:Y:S01]  /*0a30*/  FMUL.FTZ R3, R8.reuse, R9 ;  /* 0x0000000908037220 */ /* 0x042fe20000410000 */
[----:B------:R-:W-:Y:S02]  /*0a40*/  HADD2.F32 R9, -RZ, R7.H0_H0 ;  /* 0x20000007ff097230 */ /* 0x000fe40000004100 */
[----:B------:R-:W-:Y:S01]  /*0a50*/  FMUL.FTZ R13, R8, R11 ;  /* 0x0000000b080d7220 */ /* 0x000fe20000410000 */
[C---:B------:R-:W-:Y:S01]  /*0a60*/  FADD.FTZ R53, -R46.reuse, R53 ;  /* 0x000000352e357221 */ /* 0x040fe20000010100 */
[----:B------:R-:W-:Y:S01]  /*0a70*/  FFMA.FTZ R47, R21, R3, R26 ;  /* 0x00000003152f7223 */ /* 0x000fe2000001001a */
[C---:B------:R-:W-:Y:S01]  /*0a80*/  FADD.FTZ R59, -R46.reuse, R59 ;  /* 0x0000003b2e3b7221 */ /* 0x040fe20000010100 */
[----:B------:R-:W-:Y:S01]  /*0a90*/  FADD.FTZ R9, -R46, R9 ;  /* 0x000000092e097221 */ /* 0x000fe20000010100 */
[----:B------:R-:W-:Y:S01]  /*0aa0*/  FFMA.FTZ R7, R22, R13, R25 ;  /* 0x0000000d16077223 */ /* 0x000fe20000010019 */
[----:B------:R-:W-:Y:S01]  /*0ab0*/  FMUL.FTZ R52, R47, -1.4426950216293334961 ;  /* 0xbfb8aa3b2f347820 */ /* 0x000fe20000410000 */
[C---:B------:R-:W-:Y:S01]  /*0ac0*/  FMUL.FTZ R2, R8.reuse, R59 ;  /* 0x0000003b08027220 */ /* 0x040fe20000410000 */
[----:B------:R-:W-:Y:S01]  /*0ad0*/  FMUL.FTZ R11, R8, R9 ;  /* 0x00000009080b7220 */ /* 0x000fe20000410000 */
[----:B------:R-:W-:Y:S01]  /*0ae0*/  FADD.FTZ R9, -R46, R49 ;  /* 0x000000312e097221 */ /* 0x000fe20000010100 */
[----:B------:R-:W-:-:S02]  /*0af0*/  HADD2.F32 R49, -RZ, R4.H0_H0 ;  /* 0x20000004ff317230 */ /* 0x000fc40000004100 */
[C---:B------:R-:W-:Y:S01]  /*0b00*/  FMUL.FTZ R4, R8.reuse, R53 ;  /* 0x0000003508047220 */ /* 0x040fe20000410000 */
[----:B------:R-:W-:Y:S01]  /*0b10*/  FFMA.FTZ R48, R23, R11, R28 ;  /* 0x0000000b17307223 */ /* 0x000fe2000001001c */
[----:B------:R-:W-:Y:S01]  /*0b20*/  FMUL.FTZ R9, R8, R9 ;  /* 0x0000000908097220 */ /* 0x000fe20000410000 */
[C---:B------:R-:W-:Y:S01]  /*0b30*/  FADD.FTZ R59, -R46.reuse, R69 ;  /* 0x000000452e3b7221 */ /* 0x040fe20000010100 */
[----:B------:R-:W-:Y:S01]  /*0b40*/  FADD.FTZ R49, -R46, R49 ;  /* 0x000000312e317221 */ /* 0x000fe20000010100 */
[----:B------:R-:W-:Y:S01]  /*0b50*/  FFMA.FTZ R5, R22, R4, R25 ;  /* 0x0000000416057223 */ /* 0x000fe20000010019 */
[----:B------:R-:W-:Y:S01]  /*0b60*/  FFMA.FTZ R50, R24, R9, R27 ;  /* 0x0000000918327223 */ /* 0x000fe2000001001b */
[----:B------:R-:W-:Y:S01]  /*0b70*/  FMUL.FTZ R0, R48, -1.4426950216293334961 ;  /* 0xbfb8aa3b30007820 */ /* 0x000fe20000410000 */
[----:B------:R-:W-:Y:S01]  /*0b80*/  FMUL.FTZ R6, R8, R49 ;  /* 0x0000003108067220 */ /* 0x000fe20000410000 */
[----:B------:R-:W-:Y:S01]  /*0b90*/  FMUL.FTZ R54, R7, -1.4426950216293334961 ;  /* 0xbfb8aa3b07367820 */ /* 0x000fe20000410000 */
[----:B------:R-:W-:Y:S01]  /*0ba0*/  FMUL.FTZ R51, R50, -1.4426950216293334961 ;  /* 0xbfb8aa3b32337820 */ /* 0x000fe20000410000 */
[----:B------:R-:W-:Y:S01]  /*0bb0*/  FMUL.FTZ R58, R5, -1.4426950216293334961 ;  /* 0xbfb8aa3b053a7820 */ /* 0x000fe20000410000 */
[----:B------:R-:W-:Y:S01]  /*0bc0*/  FFMA.FTZ R49, R21, R6, R26 ;  /* 0x0000000615317223 */ /* 0x000fe2000001001a */
[----:B------:R0:W-:Y:S01]  /*0bd0*/  MUFU.EX2 R55, R0 ;  /* 0x0000000000377308 */ /* 0x0001e20000000800 */
[----:B------:R-:W-:-:S02]  /*0be0*/  FFMA.FTZ R46, R23, R2, R28 ;  /* 0x00000002172e7223 */ /* 0x000fc4000001001c */
[----:B------:R-:W-:Y:S02]  /*0bf0*/  FMUL.FTZ R53, R49, -1.4426950216293334961 ;  /* 0xbfb8aa3b31357820 */ /* 0x000fe40000410000 */
[----:B------:R-:W-:-:S03]  /*0c00*/  FMUL.FTZ R70, R46, -1.4426950216293334961 ;  /* 0xbfb8aa3b2e467820 */ /* 0x000fc60000410000 */
[----:B------:R1:W2:Y:S01]  /*0c10*/  MUFU.EX2 R57, R51 ;  /* 0x0000003300397308 */ /* 0x0002a20000000800 */
[----:B0-----:R-:W-:-:S07]  /*0c20*/  FMUL.FTZ R0, R8, R59 ;  /* 0x0000003b08007220 */ /* 0x001fce0000410000 */
[----:B------:R-:W0:Y:S01]  /*0c30*/  MUFU.EX2 R52, R52 ;  /* 0x0000003400347308 */ /* 0x000e220000000800 */
[----:B-1----:R-:W-:-:S04]  /*0c40*/  FFMA.FTZ R51, R24, R0, R27 ;  /* 0x0000000018337223 */ /* 0x002fc8000001001b */
[----:B------:R-:W-:-:S03]  /*0c50*/  FMUL.FTZ R71, R51, -1.4426950216293334961 ;  /* 0xbfb8aa3b33477820 */ /* 0x000fc60000410000 */
[----:B------:R1:W3:Y:S01]  /*0c60*/  MUFU.EX2 R69, R58 ;  /* 0x0000003a00457308 */ /* 0x0002e20000000800 */
[----:B--2---:R-:W-:-:S07]  /*0c70*/  FADD.FTZ R59, R57, 1 ;  /* 0x3f800000393b7421 */ /* 0x004fce0000010000 */
[----:B------:R-:W2:Y:S01]  /*0c80*/  MUFU.EX2 R54, R54 ;  /* 0x0000003600367308 */ /* 0x000ea20000000800 */
[----:B-1----:R-:W-:Y:S01]  /*0c90*/  FADD.FTZ R58, R55, 1 ;  /* 0x3f800000373a7421 */ /* 0x002fe20000010000 */
[----:B0-----:R-:W-:-:S06]  /*0ca0*/  FADD.FTZ R52, R52, 1 ;  /* 0x3f80000034347421 */ /* 0x001fcc0000010000 */
[----:B------:R-:W0:Y:S01]  /*0cb0*/  MUFU.EX2 R68, R53 ;  /* 0x0000003500447308 */ /* 0x000e220000000800 */
[----:B---3--:R-:W-:-:S07]  /*0cc0*/  FADD.FTZ R55, R69, 1 ;  /* 0x3f80000045377421 */ /* 0x008fce0000010000 */
[----:B------:R-:W1:Y:S01]  /*0cd0*/  MUFU.EX2 R70, R70 ;  /* 0x0000004600467308 */ /* 0x000e620000000800 */
[----:B--2---:R-:W-:-:S07]  /*0ce0*/  FADD.FTZ R56, R54, 1 ;  /* 0x3f80000036387421 */ /* 0x004fce0000010000 */
[----:B------:R-:W2:Y:S01]  /*0cf0*/  MUFU.EX2 R71, R71 ;  /* 0x0000004700477308 */ /* 0x000ea20000000800 */
[----:B0-----:R-:W-:-:S07]  /*0d00*/  FADD.FTZ R54, R68, 1 ;  /* 0x3f80000044367421 */ /* 0x001fce0000010000 */
[----:B------:R-:W0:Y:S01]  /*0d10*/  MUFU.RCP R59, R59 ;  /* 0x0000003b003b7308 */ /* 0x000e220000001000 */
[----:B-1----:R-:W-:-:S07]  /*0d20*/  FADD.FTZ R57, R70, 1 ;  /* 0x3f80000046397421 */ /* 0x002fce0000010000 */
[----:B------:R2:W1:Y:S08]  /*0d30*/  MUFU.RCP R53, R52 ;  /* 0x0000003400357308 */ /* 0x0004700000001000 */
[----:B------:R-:W3:Y:S01]  /*0d40*/  MUFU.RCP R58, R58 ;  /* 0x0000003a003a7308 */ /* 0x000ee20000001000 */
[----:B--2---:R-:W-:Y:S01]  /*0d50*/  FADD.FTZ R52, R71, 1 ;  /* 0x3f80000047347421 */ /* 0x004fe20000010000 */
[----:B0-----:R-:W-:-:S04]  /*0d60*/  FADD.FTZ R71, -R59, 1 ;  /* 0x3f8000003b477421 */ /* 0x001fc80000010100 */
[----:B------:R-:W-:Y:S02]  /*0d70*/  FFMA.FTZ R50, R50, R71, 1 ;  /* 0x3f80000032327423 */ /* 0x000fe40000010047 */
[----:B------:R-:W0:Y:S01]  /*0d80*/  MUFU.RCP R55, R55 ;  /* 0x0000003700377308 */ /* 0x000e220000001000 */
[----:B-1----:R-:W-:Y:S01]  /*0d90*/  FADD.FTZ R68, -R53, 1 ;  /* 0x3f80000035447421 */ /* 0x002fe20000010100 */
[----:B------:R-:W-:-:S03]  /*0da0*/  FMUL.FTZ R59, R59, R50 ;  /* 0x000000323b3b7220 */ /* 0x000fc60000410000 */
[----:B------:R-:W-:-:S03]  /*0db0*/  FFMA.FTZ R68, R47, R68, 1 ;  /* 0x3f8000002f447423 */ /* 0x000fc60000010044 */
[----:B------:R-:W1:Y:S01]  /*0dc0*/  MUFU.RCP R56, R56 ;  /* 0x0000003800387308 */ /* 0x000e620000001000 */
[----:B---3--:R-:W-:Y:S01]  /*0dd0*/  FADD.FTZ R69, -R58, 1 ;  /* 0x3f8000003a457421 */ /* 0x008fe20000010100 */
[----:B------:R-:W-:Y:S01]  /*0de0*/  FMUL.FTZ R68, R53, R68 ;  /* 0x0000004435447220 */ /* 0x000fe20000410000 */
[----:B-----5:R-:W-:Y:S02]  /*0df0*/  HADD2.F32 R53, -RZ, R43.H1_H1 ;  /* 0x3000002bff357230 */ /* 0x020fe40000004100 */
[----:B------:R-:W-:-:S03]  /*0e00*/  FFMA.FTZ R69, R48, R69, 1 ;  /* 0x3f80000030457423 */ /* 0x000fc60000010045 */
[----:B------:R-:W2:Y:S01]  /*0e10*/  MUFU.RCP R54, R54 ;  /* 0x0000003600367308 */ /* 0x000ea20000001000 */
[----:B0-----:R-:W-:Y:S01]  /*0e20*/  FADD.FTZ R50, -R55, 1 ;  /* 0x3f80000037327421 */ /* 0x001fe20000010100 */
[----:B------:R-:W-:-:S03]  /*0e30*/  FMUL.FTZ R69, R58, R69 ;  /* 0x000000453a457220 */ /* 0x000fc60000410000 */
[----:B------:R-:W-:Y:S01]  /*0e40*/  FFMA.FTZ R50, R5, R50, 1 ;  /* 0x3f80000005327423 */ /* 0x000fe20000010032 */
[--C-:B------:R-:W-:Y:S02]  /*0e50*/  HADD2.F32 R5, -RZ, R44.reuse.H0_H0 ;  /* 0x2000002cff057230 */ /* 0x100fe40000004100 */
[----:B------:R-:W0:Y:S01]  /*0e60*/  MUFU.RCP R57, R57 ;  /* 0x0000003900397308 */ /* 0x000e220000001000 */
[----:B-1----:R-:W-:Y:S01]  /*0e70*/  FADD.FTZ R70, -R56, 1 ;  /* 0x3f80000038467421 */ /* 0x002fe20000010100 */
[----:B------:R-:W-:Y:S02]  /*0e80*/  HADD2.F32 R44, -RZ, R44.H1_H1 ;  /* 0x3000002cff2c7230 */ /* 0x000fe40000004100 */
[----:B------:R-:W-:Y:S01]  /*0e90*/  FMUL.FTZ R68, R5, R68 ;  /* 0x0000004405447220 */ /* 0x000fe20000410000 */
[----:B------:R-:W-:Y:S01]  /*0ea0*/  FMUL.FTZ R55, R55, R50 ;  /* 0x0000003237377220 */ /* 0x000fe20000410000 */
[----:B------:R-:W-:Y:S02]  /*0eb0*/  FFMA.FTZ R7, R7, R70, 1 ;  /* 0x3f80000007077423 */ /* 0x000fe40000010046 */
[----:B------:R-:W-:Y:S01]  /*0ec0*/  FADD.FTZ R41, R68, R41 ;  /* 0x0000002944297221 */ /* 0x000fe20000010000 */
[----:B------:R-:W1:Y:S01]  /*0ed0*/  MUFU.RCP R52, R52 ;  /* 0x0000003400347308 */ /* 0x000e620000001000 */
[----:B--2---:R-:W-:Y:S01]  /*0ee0*/  FADD.FTZ R48, -R54, 1 ;  /* 0x3f80000036307421 */ /* 0x004fe20000010100 */
[----:B------:R-:W-:-:S03]  /*0ef0*/  FMUL.FTZ R7, R56, R7 ;  /* 0x0000000738077220 */ /* 0x000fc60000410000 */
[----:B------:R-:W-:Y:S01]  /*0f00*/  FFMA.FTZ R49, R49, R48, 1 ;  /* 0x3f80000031317423 */ /* 0x000fe20000010030 */
[----:B------:R-:W-:Y:S02]  /*0f10*/  HADD2.F32 R48, -RZ, R45.H0_H0 ;  /* 0x2000002dff307230 */ /* 0x000fe40000004100 */
[----:B------:R-:W-:Y:S01]  /*0f20*/  FMUL.FTZ R44, R44, R7 ;  /* 0x000000072c2c7220 */ /* 0x000fe20000410000 */
[----:B0-----:R-:W-:Y:S01]  /*0f30*/  FADD.FTZ R47, -R57, 1 ;  /* 0x3f800000392f7421 */ /* 0x001fe20000010100 */
[----:B------:R-:W-:Y:S01]  /*0f40*/  FMUL.FTZ R49, R54, R49 ;  /* 0x0000003136317220 */ /* 0x000fe20000410000 */
[--C-:B------:R-:W-:Y:S02]  /*0f50*/  HADD2.F32 R54, -RZ, R42.reuse.H0_H0 ;  /* 0x2000002aff367230 */ /* 0x100fe40000004100 */
[----:B------:R-:W-:Y:S01]  /*0f60*/  FMUL.FTZ R48, R48, R69 ;  /* 0x0000004530307220 */ /* 0x000fe20000410000 */
[----:B------:R-:W-:Y:S01]  /*0f70*/  FFMA.FTZ R46, R46, R47, 1 ;  /* 0x3f8000002e2e7423 */ /* 0x000fe2000001002f */
[----:B------:R-:W-:-:S02]  /*0f80*/  HADD2.F32 R42, -RZ, R42.H1_H1 ;  /* 0x3000002aff2a7230 */ /* 0x000fc40000004100 */
[-C--:B------:R-:W-:Y:S01]  /*0f90*/  FFMA.FTZ R47, R3, R68.reuse, R40 ;  /* 0x00000044032f7223 */ /* 0x080fe20000010028 */
[----:B------:R-:W-:Y:S01]  /*0fa0*/  FMUL.FTZ R68, R21, R68 ;  /* 0x0000004415447220 */ /* 0x000fe20000410000 */
[----:B------:R-:W-:Y:S01]  /*0fb0*/  FMUL.FTZ R54, R54, R49 ;  /* 0x0000003136367220 */ /* 0x000fe20000410000 */
[----:B-1----:R-:W-:Y:S01]  /*0fc0*/  FADD.FTZ R56, -R52, 1 ;  /* 0x3f80000034387421 */ /* 0x002fe20000010100 */
[----:B------:R-:W-:Y:S01]  /*0fd0*/  FMUL.FTZ R49, R42, R55 ;  /* 0x000000372a317220 */ /* 0x000fe20000410000 */
[----:B------:R-:W-:Y:S01]  /*0fe0*/  FMUL.FTZ R7, R22, R44 ;  /* 0x0000002c16077220 */ /* 0x000fe20000410000 */
[----:B------:R-:W-:Y:S01]  /*0ff0*/  FADD.FTZ R40, RZ, R68 ;  /* 0x00000044ff287221 */ /* 0x000fe20000010000 */
[----:B------:R-:W-:Y:S01]  /*1000*/  FFMA.FTZ R42, R3, R68, RZ ;  /* 0x00000044032a7223 */ /* 0x000fe200000100ff */
[----:B------:R-:W-:Y:S01]  /*1010*/  FFMA.FTZ R51, R51, R56, 1 ;  /* 0x3f80000033337423 */ /* 0x000fe20000010038 */
[----:B------:R-:W-:Y:S01]  /*1020*/  FMUL.FTZ R5, R23, R48 ;  /* 0x0000003017057220 */ /* 0x000fe20000410000 */
[----:B------:R-:W-:Y:S01]  /*1030*/  FADD.FTZ R40, R40, R7 ;  /* 0x0000000728287221 */ /* 0x000fe20000010000 */
[----:B------:R-:W-:Y:S01]  /*1040*/  FFMA.FTZ R42, R13, R7, R42 ;  /* 0x000000070d2a7223 */ /* 0x000fe2000001002a */
[----:B------:R-:W-:Y:S01]  /*1050*/  FMUL.FTZ R50, R57, R46 ;  /* 0x0000002e39327220 */ /* 0x000fe20000410000 */
[----:B------:R-:W-:-:S02]  /*1060*/  HADD2.F32 R46, -RZ, R45.H1_H1 ;  /* 0x3000002dff2e7230 */ /* 0x000fc40000004100 */
[----:B------:R-:W-:Y:S01]  /*1070*/  FMUL.FTZ R52, R52, R51 ;  /* 0x0000003334347220 */ /* 0x000fe20000410000 */
[----:B------:R-:W-:Y:S01]  /*1080*/  FADD.FTZ R45, R40, R5 ;  /* 0x00000005282d7221 */ /* 0x000fe20000010000 */
[----:B------:R-:W-:Y:S02]  /*1090*/  HADD2.F32 R51, -RZ, R43.H0_H0 ;  /* 0x2000002bff337230 */ /* 0x000fe40000004100 */
[----:B------:R-:W-:Y:S01]  /*10a0*/  FFMA.FTZ R40, R11, R5, R42 ;  /* 0x000000050b287223 */ /* 0x000fe2000001002a */
[----:B------:R-:W-:Y:S01]  /*10b0*/  FMUL.FTZ R46, R46, R59 ;  /* 0x0000003b2e2e7220 */ /* 0x000fe20000410000 */
[----:B------:R-:W0:Y:S01]  /*10c0*/  LDC.64 R42, c[0x0][0x3c8] ;  /* 0x0000f200ff2a7b82 */ /* 0x000e220000000a00 */
[----:B------:R-:W-:Y:S01]  /*10d0*/  FMUL.FTZ R75, R21, R54 ;  /* 0x00000036154b7220 */ /* 0x000fe20000410000 */
[----:B------:R-:W-:Y:S01]  /*10e0*/  FMUL.FTZ R50, R51, R50 ;  /* 0x0000003233327220 */ /* 0x000fe20000410000 */
[----:B------:R-:W-:Y:S01]  /*10f0*/  FMUL.FTZ R70, R24, R46 ;  /* 0x0000002e18467220 */ /* 0x000fe20000410000 */
[----:B------:R-:W-:Y:S01]  /*1100*/  FMUL.FTZ R73, R22, R49 ;  /* 0x0000003116497220 */ /* 0x000fe20000410000 */
        /* <DEDUP_REMOVED lines=19> */
[----:B0-----:R-:W-:Y:S01]  /*1240*/  ISETP.GE.U32.AND P0, PT, R77, R42, PT ;  /* 0x0000002a4d00720c */ /* 0x001fe20003f06070 */
[----:B------:R-:W-:Y:S01]  /*1250*/  FFMA.FTZ R45, R0, R69, R45 ;  /* 0x00000045002d7223 */ /* 0x000fe2000001002d */
[----:B------:R-:W-:Y:S01]  /*1260*/  FADD.FTZ R41, R41, R54 ;  /* 0x0000003629297221 */ /* 0x000fe20000010000 */
[----:B------:R-:W-:Y:S01]  /*1270*/  FADD.FTZ R39, R52, R49 ;  /* 0x0000003134277221 */ /* 0x000fe20000010000 */
[----:B------:R-:W-:Y:S01]  /*1280*/  ISETP.GE.AND.EX P0, PT, R72, R43, PT, P0 ;  /* 0x0000002b4800720c */ /* 0x000fe20003f06300 */
[----:B------:R-:W-:Y:S01]  /*1290*/  FFMA.FTZ R38, R4, R49, R51 ;  /* 0x0000003104267223 */ /* 0x000fe20000010033 */
[----:B------:R0:W-:Y:S01]  /*12a0*/  STS.64 [R63], R44 ;  /* 0x0000002c3f007388 */ /* 0x0001e20000000a00 */
[----:B------:R-:W-:Y:S01]  /*12b0*/  FFMA.FTZ R36, R2, R50, R53 ;  /* 0x0000003202247223 */ /* 0x000fe20000010035 */
[----:B------:R-:W-:Y:S01]  /*12c0*/  FADD.FTZ R37, R37, R50 ;  /* 0x0000003225257221 */ /* 0x000fe20000010000 */
[----:B------:R-:W-:Y:S01]  /*12d0*/  FFMA.FTZ R34, R0, R57, R55 ;  /* 0x0000003900227223 */ /* 0x000fe20000010037 */
[----:B------:R-:W-:Y:S01]  /*12e0*/  FADD.FTZ R35, R35, R57 ;  /* 0x0000003923237221 */ /* 0x000fe20000010000 */
[----:B------:R-:W-:-:S02]  /*12f0*/  MOV R52, RZ ;  /* 0x000000ff00347202 */ /* 0x000fc40000000f00 */
[----:B------:R-:W-:Y:S01]  /*1300*/  MOV R54, RZ ;  /* 0x000000ff00367202 */ /* 0x000fe20000000f00 */
[----:B------:R-:W-:Y:S06]  /*1310*/  BAR.SYNC.DEFER_BLOCKING 0x0 ;  /* 0x0000000000007b1d */ /* 0x000fec0000010000 */
[----:B------:R-:W-:Y:S05]  /*1320*/  @!P0 BRA `(.L_x_1220) ;  /* 0x0000000000488947 */ /* 0x000fea0003800000 */
[----:B------:R-:W-:Y:S04]  /*1330*/  STS.64 [R16], R40 ;  /* 0x0000002810007388 */ /* 0x000fe80000000a00 */
[----:B------:R-:W-:Y:S04]  /*1340*/  STS.64 [R17], R38 ;  /* 0x0000002611007388 */ /* 0x000fe80000000a00 */
[----:B------:R-:W-:Y:S04]  /*1350*/  STS.64 [R18], R36 ;  /* 0x0000002412007388 */ /* 0x000fe80000000a00 */
[----:B------:R-:W-:Y:S01]  /*1360*/  STS.64 [R19], R34 ;  /* 0x0000002213007388 */ /* 0x000fe20000000a00 */
[----:B------:R-:W-:Y:S06]  /*1370*/  BAR.SYNC.DEFER_BLOCKING 0x0 ;  /* 0x0000000000007b1d */ /* 0x000fec0000010000 */
[----:B0-----:R-:W0:Y:S04]  /*1380*/  LDS.64 R44, [R20] ;  /* 0x00000000142c7984 */ /* 0x001e280000000a00 */
        /* <DEDUP_REMOVED lines=12> */
.L_x_1220:
        /* <DEDUP_REMOVED lines=17> */
.L_x_1222:
[----:B------:R-:W-:Y:S05]  /*1560*/  BSYNC.RECONVERGENT B0 ;  /* 0x0000000000007941 */ /* 0x000fea0003800200 */
.L_x_1221:
[----:B0-----:R-:W0:Y:S01]  /*1570*/  SHFL.BFLY PT, R45, R54, 0x2, 0x1f ;  /* 0x0c401f00362d7f89 */ /* 0x001e2200000e0000 */
[----:B------:R-:W-:-:S03]  /*1580*/  LOP3.LUT P1, RZ, R10, 0x3c3, RZ, 0xc0, !PT ;  /* 0x000003c30aff7812 */ /* 0x000fc6000782c0ff */
[----:B------:R-:W2:Y:S10]  /*1590*/  SHFL.BFLY PT, R47, R52, 0x2, 0x1f ;  /* 0x0c401f00342f7f89 */ /* 0x000eb400000e0000 */
[----:B-1----:R-:W-:-:S05]  /*15a0*/  @!P1 IMAD R51, R30, UR7, R15 ;  /* 0x000000071e339c24 */ /* 0x002fca000f8e020f */
[----:B------:R-:W-:Y:S01]  /*15b0*/  @!P1 LEA R51, R51, R60, 0xc ;  /* 0x0000003c33339211 */ /* 0x000fe200078e60ff */
[----:B0-----:R-:W-:Y:S01]  /*15c0*/  FADD.FTZ R48, R45, R54 ;  /* 0x000000362d307221 */ /* 0x001fe20000010000 */
        /* <DEDUP_REMOVED lines=16> */
.L_x_1225:
[----:B------:R-:W2:Y:S04]  /*16d0*/  LD.E.STRONG.GPU R45, desc[UR8][R82.64] ;  /* 0x00000008522d7980 */ /* 0x000ea8000c10f900 */
[----:B--2---:R-:W-:Y:S01]  /*16e0*/  CCTL.IVALL ;  /* 0x00000000ff00798f */ /* 0x004fe20002000000 */
[----:B------:R-:W-:Y:S05]  /*16f0*/  YIELD ;  /* 0x0000000000007946 */ /* 0x000fea0003800000 */
[----:B-----5:R-:W-:-:S04]  /*1700*/  LOP3.LUT R45, R45, R44, RZ, 0x3c, !PT ;  /* 0x0000002c2d2d7212 */ /* 0x020fc800078e3cff */
[----:B------:R-:W-:-:S13]  /*1710*/  ISETP.GT.AND P1, PT, R45, -0x1, PT ;  /* 0xffffffff2d00780c */ /* 0x000fda0003f24270 */
[----:B------:R-:W-:Y:S05]  /*1720*/  @P1 BRA `(.L_x_1225) ;  /* 0xfffffffc00e81947 */ /* 0x000fea000383ffff */
.L_x_1224:
[----:B------:R-:W-:Y:S05]  /*1730*/  WARPSYNC.ALL ;  /* 0x0000000000007948 */ /* 0x000fea0003800000 */
[----:B------:R-:W-:Y:S06]  /*1740*/  BAR.SYNC.DEFER_BLOCKING 0x0 ;  /* 0x0000000000007b1d */ /* 0x000fec0000010000 */
[----:B------:R-:W-:Y:S05]  /*1750*/  BRA `(.L_x_1226) ;  /* 0x00000000003c7947 */ /* 0x000fea0003800000 */
.L_x_1223:
[----:B------:R-:W-:Y:S01]  /*1760*/  BAR.SYNC.DEFER_BLOCKING 0x0 ;  /* 0x0000000000007b1d */ /* 0x000fe20000010000 */
[----:B------:R-:W-:-:S13]  /*1770*/  ISETP.NE.AND P1, PT, R10, RZ, PT ;  /* 0x000000ff0a00720c */ /* 0x000fda0003f25270 */
[----:B------:R-:W-:Y:S05]  /*1780*/  @P1 BRA `(.L_x_1227) ;  /* 0x0000000000281947 */ /* 0x000fea0003800000 */
[----:B------:R-:W-:Y:S06]  /*1790*/  MEMBAR.ALL.GPU ;  /* 0x0000000000007992 */ /* 0x000fec000000a000 */
[----:B------:R-:W-:-:S00]  /*17a0*/  ERRBAR ;  /* 0x00000000000079ab */ /* 0x000fc00000000000 */
[----:B------:R-:W-:Y:S06]  /*17b0*/  CGAERRBAR ;  /* 0x00000000000075ab */ /* 0x000fec0000000000 */
[----:B0-----:R0:W5:Y:S02]  /*17c0*/  ATOM.E.ADD.STRONG.GPU PT, R44, desc[UR8][R78.64], R31 ;  /* 0x8000001f4e2c798a */ /* 0x00116400081ef108 */
.L_x_1228:
[----:B------:R-:W2:Y:S04]  /*17d0*/  LD.E.STRONG.GPU R45, desc[UR8][R78.64] ;  /* 0x000000084e2d7980 */ /* 0x000ea8000c10f900 */
[----:B--2---:R-:W-:Y:S01]  /*17e0*/  CCTL.IVALL ;  /* 0x00000000ff00798f */ /* 0x004fe20002000000 */
[----:B------:R-:W-:Y:S05]  /*17f0*/  YIELD ;  /* 0x0000000000007946 */ /* 0x000fea0003800000 */
[----:B-----5:R-:W-:-:S04]  /*1800*/  LOP3.LUT R45, R45, R44, RZ, 0x3c, !PT ;  /* 0x0000002c2d2d7212 */ /* 0x020fc800078e3cff */
[----:B------:R-:W-:-:S13]  /*1810*/  ISETP.GT.AND P1, PT, R45, -0x1, PT ;  /* 0xffffffff2d00780c */ /* 0x000fda0003f24270 */
[----:B------:R-:W-:Y:S05]  /*1820*/  @P1 BRA `(.L_x_1228) ;  /* 0xfffffffc00e81947 */ /* 0x000fea000383ffff */
.L_x_1227:
[----:B------:R-:W-:Y:S05]  /*1830*/  WARPSYNC.ALL ;  /* 0x0000000000007948 */ /* 0x000fea0003800000 */
[----:B------:R-:W-:Y:S06]  /*1840*/  BAR.SYNC.DEFER_BLOCKING 0x0 ;  /* 0x0000000000007b1d */ /* 0x000fec0000010000 */
.L_x_1226:
        /* <DEDUP_REMOVED lines=48> */
.L_x_1230:
[----:B------:R-:W-:Y:S05]  /*1b50*/  BSYNC.RECONVERGENT B0 ;  /* 0x0000000000007941 */ /* 0x000fea0003800200 */
.L_x_1229:
        /* <DEDUP_REMOVED lines=53> */
[----:B------:R-:W-:Y:S01]  /*1eb0*/  F2FP.F16.F32.PACK_AB R5, R8, R71 ;  /* 0x000000470805723e */ /* 0x000fe200000000ff */
[----:B------:R1:W-:Y:S04]  /*1ec0*/  STG.E.64 desc[UR8][R66.64], R2 ;  /* 0x0000000242007986 */ /* 0x0003e8000c101b08 */
[----:B------:R1:W-:Y:S01]  /*1ed0*/  STG.E.64 desc[UR8][R66.64+0xa00], R4 ;  /* 0x000a000442007986 */ /* 0x0003e2000c101b08 */
[----:B------:R-:W-:Y:S05]  /*1ee0*/  @!P0 BRA `(.L_x_1231) ;  /* 0xffffffe800348947 */ /* 0x000fea000383ffff */
.L_x_1219:
        /* <DEDUP_REMOVED lines=19> */
[----:B-1----:R-:W-:Y:S02]  /*2020*/  LOP3.LUT R2, RZ, R0, RZ, 0x33, !PT ;  /* 0x00000000ff027212 */ /* 0x002fe400078e33ff */
        /* <DEDUP_REMOVED lines=25> */
[----:B------:R-:W-:Y:S02]  /*21c0*/  LOP3.LUT R11, R15, 0x1f, RZ, 0xc0, !PT ;  /* 0x0000001f0f0b7812 */ /* 0x000fe400078ec0ff */
[----:B------:R-:W-:Y:S02]  /*21d0*/  ISETP.GE.U32.AND.EX P0, PT, R4, RZ, PT, P0 ;  /* 0x000000ff0400720c */ /* 0x000fe40003f06100 */
[----:B------:R-:W-:Y:S02]  /*21e0*/  IADD3 R13, PT, PT, R13, UR6, RZ ;  /* 0x000000060d0d7c10 */ /* 0x000fe4000fffe0ff */
[----:B------:R-:W-:Y:S02]  /*21f0*/  LOP3.LUT R15, R2, 0x1f, R15, 0xf8, !PT ;  /* 0x0000001f020f7812 */ /* 0x000fe400078ef80f */
[----:B------:R-:W-:-:S02]  /*2200*/  LOP3.LUT R14, R38, 0xfffffff8, RZ, 0xc0, !PT ;  /* 0xfffffff8260e7812 */ /* 0x000fc400078ec0ff */
[----:B------:R-:W-:-:S07]  /*2210*/  LOP3.LUT R16, R16, 0x3fffffff, RZ, 0xc0, !PT ;  /* 0x3fffffff10107812 */ /* 0x000fce00078ec0ff */
.L_x_1242:
        /* <DEDUP_REMOVED lines=20> */
.L_x_1235:
        /* <DEDUP_REMOVED lines=34> */
.L_x_1234:
        /* <DEDUP_REMOVED lines=20> */
.L_x_1237:
[----:B------:R-:W-:Y:S05]  /*26c0*/  BSYNC.RECONVERGENT B1 ;  /* 0x0000000000017941 */ /* 0x000fea0003800200 */
.L_x_1236:
        /* <DEDUP_REMOVED lines=26> */
.L_x_1233:
[----:B------:R-:W-:Y:S05]  /*2870*/  BSYNC.RECONVERGENT B0 ;  /* 0x0000000000007941 */ /* 0x000fea0003800200 */
.L_x_1232:
[----:B------:R1:W-:Y:S01]  /*2880*/  STS [R9], R17 ;  /* 0x0000001109007388 */ /* 0x0003e20000000800 */
[----:B------:R-:W2:Y:S01]  /*2890*/  LDC.64 R4, c[0x0][0x388] ;  /* 0x0000e200ff047b82 */ /* 0x000ea20000000a00 */
[----:B------:R-:W-:Y:S02]  /*28a0*/  ISETP.GT.U32.AND P1, PT, R40, 0x9, PT ;  /* 0x000000092800780c */ /* 0x000fe40003f24070 */
[----:B------:R1:W-:Y:S01]  /*28b0*/  STS [R9+0x500], R24 ;  /* 0x0005001809007388 */ /* 0x0003e20000000800 */
[----:B------:R-:W-:-:S04]  /*28c0*/  MOV R27, R8 ;  /* 0x00000008001b7202 */ /* 0x000fc80000000f00 */
[----:B------:R-:W3:Y:S08]  /*28d0*/  LDC.64 R18, c[0x0][0x390] ;  /* 0x0000e400ff127b82 */ /* 0x000ef00000000a00 */
[----:B-1----:R-:W-:Y:S06]  /*28e0*/  BAR.SYNC.DEFER_BLOCKING 0x0 ;  /* 0x0000000000007b1d */ /* 0x002fec0000010000 */
.L_x_1241:
        /* <DEDUP_REMOVED lines=32> */
.L_x_1252:
        /* <DEDUP_REMOVED lines=10> */
.L_x_1240:
[----:B------:R-:W-:Y:S05]  /*2b90*/  BSYNC.RECONVERGENT B0 ;  /* 0x0000000000007941 */ /* 0x000fea0003800200 */
.L_x_1239:
        /* <DEDUP_REMOVED lines=9> */
.L_x_1238:
        /* <DEDUP_REMOVED lines=8> */
.L_x_1244:
[----:B------:R-:W-:Y:S05]  /*2cb0*/  BSYNC B0 ;  /* 0x0000000000007941 */ /* 0x000fea0003800000 */
.L_x_1243:
        /* <DEDUP_REMOVED lines=8> */
.L_x_1245:
[----:B------:R-:W-:Y:S01]  /*2d40*/  FADD.FTZ R22, R22, R17 ;  /* 0x0000001116167221 */ /* 0x000fe20000010000 */
[----:B------:R-:W-:-:S04]  /*2d50*/  HFMA2 R32, -RZ, RZ, 0, 2.384185791015625e-07 ;  /* 0x00000004ff207431 */ /* 0x000fc800000001ff */
[----:B------:R-:W-:Y:S02]  /*2d60*/  MOV R31, R22 ;  /* 0x00000016001f7202 */ /* 0x000fe40000000f00 */
[----:B------:R-:W-:-:S07]  /*2d70*/  MOV R21, R30 ;  /* 0x0000001e00157202 */ /* 0x000fce0000000f00 */
[----:B------:R-:W-:Y:S05]  /*2d80*/  WARPSYNC.COLLECTIVE R28, `(.L_x_1246) ;  /* 0x000000001c087348 */ /* 0x000fea0003c00000 */
[----:B------:R0:W1:Y:S02]  /*2d90*/  SHFL.BFLY P3, R30, R31, R32, R33 ;  /* 0x0c0000201f1e7389 */ /* 0x0000640000060021 */
[----:B01----:R-:W-:Y:S05]  /*2da0*/  ENDCOLLECTIVE ;  /* 0x000000000000791b */ /* 0x003fea0003800000 */
.L_x_1246:
[----:B------:R-:W-:-:S05]  /*2db0*/  FADD.FTZ R21, R21, R20 ;  /* 0x0000001415157221 */ /* 0x000fca0000010000 */
[----:B------:R-:W-:Y:S02]  /*2dc0*/  MOV R31, R21 ;  /* 0x00000015001f7202 */ /* 0x000fe40000000f00 */
[----:B------:R-:W-:-:S07]  /*2dd0*/  MOV R23, R30 ;  /* 0x0000001e00177202 */ /* 0x000fce0000000f00 */
[----:B------:R-:W-:Y:S05]  /*2de0*/  WARPSYNC.COLLECTIVE R28, `(.L_x_1247) ;  /* 0x000000001c087348 */ /* 0x000fea0003c00000 */
[----:B------:R0:W1:Y:S02]  /*2df0*/  SHFL.BFLY P3, R30, R31, R32, R33 ;  /* 0x0c0000201f1e7389 */ /* 0x0000640000060021 */
[----:B01----:R-:W-:Y:S05]  /*2e00*/  ENDCOLLECTIVE ;  /* 0x000000000000791b */ /* 0x003fea0003800000 */
.L_x_1247:
[----:B------:R-:W-:Y:S01]  /*2e10*/  FADD.FTZ R23, R22, R23 ;  /* 0x0000001716177221 */ /* 0x000fe20000010000 */
[----:B------:R-:W-:-:S04]  /*2e20*/  HFMA2 R32, -RZ, RZ, 0, 1.1920928955078125e-07 ;  /* 0x00000002ff207431 */ /* 0x000fc800000001ff */
[----:B------:R-:W-:Y:S02]  /*2e30*/  MOV R31, R23 ;  /* 0x00000017001f7202 */ /* 0x000fe40000000f00 */
[----:B------:R-:W-:-:S07]  /*2e40*/  MOV R24, R30 ;  /* 0x0000001e00187202 */ /* 0x000fce0000000f00 */
[----:B------:R-:W-:Y:S05]  /*2e50*/  WARPSYNC.COLLECTIVE R28, `(.L_x_1248) ;  /* 0x000000001c087348 */ /* 0x000fea0003c00000 */
[----:B------:R0:W1:Y:S02]  /*2e60*/  SHFL.BFLY P3, R30, R31, R32, R33 ;  /* 0x0c0000201f1e7389 */ /* 0x0000640000060021 */
[----:B01----:R-:W-:Y:S05]  /*2e70*/  ENDCOLLECTIVE ;  /* 0x000000000000791b */ /* 0x003fea0003800000 */
.L_x_1248:
[----:B------:R-:W-:-:S05]  /*2e80*/  FADD.FTZ R24, R21, R24 ;  /* 0x0000001815187221 */ /* 0x000fca0000010000 */
[----:B------:R-:W-:Y:S02]  /*2e90*/  MOV R31, R24 ;  /* 0x00000018001f7202 */ /* 0x000fe40000000f00 */
[----:B------:R-:W-:-:S07]  /*2ea0*/  MOV R26, R30 ;  /* 0x0000001e001a7202 */ /* 0x000fce0000000f00 */
[----:B------:R-:W-:Y:S05]  /*2eb0*/  WARPSYNC.COLLECTIVE R28, `(.L_x_1249) ;  /* 0x000000001c087348 */ /* 0x000fea0003c00000 */
[----:B------:R0:W1:Y:S02]  /*2ec0*/  SHFL.BFLY P3, R30, R31, R32, R33 ;  /* 0x0c0000201f1e7389 */ /* 0x0000640000060021 */
[----:B01----:R-:W-:Y:S05]  /*2ed0*/  ENDCOLLECTIVE ;  /* 0x000000000000791b */ /* 0x003fea0003800000 */
.L_x_1249:
[----:B------:R-:W-:Y:S01]  /*2ee0*/  FADD.FTZ R26, R23, R26 ;  /* 0x0000001a171a7221 */ /* 0x000fe20000010000 */
[----:B------:R-:W-:-:S04]  /*2ef0*/  HFMA2 R32, -RZ, RZ, 0, 5.9604644775390625e-08 ;  /* 0x00000001ff207431 */ /* 0x000fc800000001ff */
[----:B------:R-:W-:Y:S02]  /*2f00*/  MOV R31, R26 ;  /* 0x0000001a001f7202 */ /* 0x000fe40000000f00 */
[----:B------:R-:W-:-:S07]  /*2f10*/  MOV R17, R30 ;  /* 0x0000001e00117202 */ /* 0x000fce0000000f00 */
[----:B------:R-:W-:Y:S05]  /*2f20*/  WARPSYNC.COLLECTIVE R28, `(.L_x_1250) ;  /* 0x000000001c087348 */ /* 0x000fea0003c00000 */
[----:B------:R0:W1:Y:S02]  /*2f30*/  SHFL.BFLY P3, R30, R31, R32, R33 ;  /* 0x0c0000201f1e7389 */ /* 0x0000640000060021 */
[----:B01----:R-:W-:Y:S05]  /*2f40*/  ENDCOLLECTIVE ;  /* 0x000000000000791b */ /* 0x003fea0003800000 */
.L_x_1250:
[----:B------:R-:W-:-:S05]  /*2f50*/  FADD.FTZ R17, R24, R17 ;  /* 0x0000001118117221 */ /* 0x000fca0000010000 */
[----:B------:R-:W-:Y:S02]  /*2f60*/  MOV R31, R17 ;  /* 0x00000011001f7202 */ /* 0x000fe40000000f00 */
[----:B------:R-:W-:-:S07]  /*2f70*/  MOV R29, R30 ;  /* 0x0000001e001d7202 */ /* 0x000fce0000000f00 */
[----:B------:R-:W-:Y:S05]  /*2f80*/  WARPSYNC.COLLECTIVE R28, `(.L_x_1251) ;  /* 0x000000001c087348 */ /* 0x000fea0003c00000 */
[----:B------:R0:W1:Y:S02]  /*2f90*/  SHFL.BFLY P3, R30, R31, R32, R33 ;  /* 0x0c0000201f1e7389 */ /* 0x0000640000060021 */
[----:B01----:R-:W-:Y:S05]  /*2fa0*/  ENDCOLLECTIVE ;  /* 0x000000000000791b */ /* 0x003fea0003800000 */
.L_x_1251:
[----:B------:R-:W-:Y:S01]  /*2fb0*/  FADD.FTZ R29, R26, R29 ;  /* 0x0000001d1a1d7221 */ /* 0x000fe20000010000 */
[----:B------:R-:W-:Y:S01]  /*2fc0*/  MOV R20, R30 ;  /* 0x0000001e00147202 */ /* 0x000fe20000000f00 */
[----:B------:R-:W-:Y:S06]  /*2fd0*/  BRA `(.L_x_1252) ;  /* 0xfffffff800c47947 */ /* 0x000fec000383ffff */
.L_x_1253:
        /* <DEDUP_REMOVED lines=10> */
.L_x_1694:


//--------------------- .text._ZN13group_norm_v218gn_bwd_cuda_kernelI6__halfLi320ELi3ELi16ELi20ELi1024ELb1ELb1ELi8ELi320ELi320ELi4ELb1ELi2ELb0ELb0ELNS_15WgradSyncMethodE3ENS_16CompileConditionILi1000EEEEEvPT_S6_S6_PKS5_S8_S8_S8_PKfflPfPj --------------------------
	.section	.text._ZN13group_norm_v218gn_bwd_cuda_kernelI6__halfLi320ELi3ELi16ELi20ELi1024ELb1ELb1ELi8ELi320ELi320ELi4ELb1ELi2ELb0ELb0ELNS_15WgradSyncMethodE3ENS_16CompileConditionILi1000EEEEEvPT_S6_S6_PKS5_S8_S8_S8_PKfflPfPj,"ax",@progbits
	.align	128
        .global         _ZN13group_norm_v218gn_bwd_cuda_kernelI6__halfLi320ELi3ELi16ELi20ELi1024ELb1ELb1ELi8ELi320ELi320ELi4ELb1ELi2ELb0ELb0ELNS_15WgradSyncMethodE3ENS_16CompileConditionILi1000EEEEEvPT_S6_S6_PKS5_S8_S8_S8_PKfflPfPj
        .type           _ZN13group_norm_v218gn_bwd_cuda_kernelI6__halfLi320ELi3ELi16ELi20ELi1024ELb1ELb1ELi8ELi320ELi320ELi4ELb1ELi2ELb0ELb0ELNS_15WgradSyncMethodE3ENS_16CompileConditionILi1000EEEEEvPT_S6_S6_PKS5_S8_S8_S8_PKfflPfPj,@function
        .size           _ZN13group_norm_v218gn_bwd_cuda_kernelI6__halfLi320ELi3ELi16ELi20ELi1024ELb1ELb1ELi8ELi320ELi320ELi4ELb1ELi2ELb0ELb0ELNS_15WgradSyncMethodE3ENS_16CompileConditionILi1000EEEEEvPT_S6_S6_PKS5_S8_S8_S8_PKfflPfPj,(.L_x_1695 - _ZN13group_norm_v218gn_bwd_cuda_kernelI6__halfLi320ELi3ELi16ELi20ELi1024ELb1ELb1ELi8ELi320ELi320ELi4ELb1ELi2ELb0ELb0ELNS_15WgradSyncMethodE3ENS_16CompileConditionILi1000EEEEEvPT_S6_S6_PKS5_S8_S8_S8_PKfflPfPj)
        .other          _ZN13group_norm_v218gn_bwd_cuda_kernelI6__halfLi320ELi3ELi16ELi20ELi1024ELb1ELb1ELi8ELi320ELi320ELi4ELb1ELi2ELb0ELb0ELNS_15WgradSyncMethodE3ENS_16CompileConditionILi1000EEEEEvPT_S6_S6_PKS5_S8_S8_S8_PKfflPfPj,@"STO_CUDA_ENTRY STV_DEFAULT"
_ZN13group_norm_v218gn_bwd_cuda_kernelI6__halfLi320ELi3ELi16ELi20ELi1024ELb1ELb1ELi8ELi320ELi320ELi4ELb1ELi2ELb0ELb0ELNS_15WgradSyncMethodE3ENS_16CompileConditionILi1000EEEEEvPT_S6_S6_PKS5_S8_S8_S8_PKfflPfPj:
.text._ZN13group_norm_v218gn_bwd_cuda_kernelI6__halfLi320ELi3ELi16ELi20ELi1024ELb1ELb1ELi8ELi320ELi320ELi4ELb1ELi2ELb0ELb0ELNS_15WgradSyncMethodE3ENS_16CompileConditionILi1000EEEEEvPT_S6_S6_PKS5_S8_S8_S8_PKfflPfPj:
        /* <DEDUP_REMOVED lines=28> */
.L_x_1256:
[----:B0-----:R-:W2:Y:S04]  /*01c0*/  LD.E.STRONG.GPU R3, desc[UR12][R58.64] ;  /* 0x0000000c3a037980 */ /* 0x001ea8000c10f900 */
[----:B--2---:R-:W-:Y:S01]  /*01d0*/  CCTL.IVALL ;  /* 0x00000000ff00798f */ /* 0x004fe20002000000 */
[----:B------:R-:W-:Y:S05]  /*01e0*/  YIELD ;  /* 0x0000000000007946 */ /* 0x000fea0003800000 */
[----:B-----5:R-:W-:-:S04]  /*01f0*/  LOP3.LUT R3, R3, R0, RZ, 0x3c, !PT ;  /* 0x0000000003037212 */ /* 0x020fc800078e3cff */
[----:B------:R-:W-:-:S13]  /*0200*/  ISETP.GT.AND P0, PT, R3, -0x1, PT ;  /* 0xffffffff0300780c */ /* 0x000fda0003f04270 */
[----:B------:R-:W-:Y:S05]  /*0210*/  @P0 BRA `(.L_x_1256) ;  /* 0xfffffffc00e80947 */ /* 0x000fea000383ffff */
.L_x_1255:
[----:B------:R-:W-:Y:S05]  /*0220*/  WARPSYNC.ALL ;  /* 0x0000000000007948 */ /* 0x000fea0003800000 */
[----:B------:R-:W-:Y:S06]  /*0230*/  BAR.SYNC.DEFER_BLOCKING 0x0 ;  /* 0x0000000000007b1d */ /* 0x000fec0000010000 */
[----:B------:R-:W-:Y:S05]  /*0240*/  BRA `(.L_x_1257) ;  /* 0x0000001c00f87947 */ /* 0x000fea0003800000 */
.L_x_1254:
        /* <DEDUP_REMOVED lines=26> */
[--C-:B--2---:R-:W-:Y:S02]  /*03f0*/  HADD2.F32 R53, -RZ, R3.reuse.H0_H0 ;  /* 0x20000003ff357230 */ /* 0x104fe40000004100 */
[----:B------:R-:W-:Y:S02]  /*0400*/  HADD2.F32 R51, -RZ, R3.H1_H1 ;  /* 0x30000003ff337230 */ /* 0x000fe40000004100 */
[----:B------:R-:W-:Y:S02]  /*0410*/  IMAD R3, R7, 0xcd, RZ ;  /* 0x000000cd07037824 */ /* 0x000fe400078e02ff */
[----:B------:R-:W-:-:S02]  /*0420*/  HADD2.F32 R57, -RZ, R2.H0_H0 ;  /* 0x20000002ff397230 */ /* 0x000fc40000004100 */
[----:B------:R-:W-:Y:S01]  /*0430*/  HADD2.F32 R55, -RZ, R2.H1_H1 ;  /* 0x30000002ff377230 */ /* 0x000fe20000004100 */
[----:B------:R-:W-:Y:S01]  /*0440*/  LOP3.LUT R3, R3, 0xffff, RZ, 0xc0, !PT ;  /* 0x0000ffff03037812 */ /* 0x000fe200078ec0ff */
[--C-:B---3--:R-:W-:Y:S02]  /*0450*/  HADD2.F32 R44, -RZ, R5.reuse.H0_H0 ;  /* 0x20000005ff2c7230 */ /* 0x108fe40000004100 */
[----:B------:R-:W-:Y:S01]  /*0460*/  HADD2.F32 R2, -RZ, R5.H1_H1 ;  /* 0x30000005ff027230 */ /* 0x000fe20000004100 */
[----:B------:R-:W-:Y:S01]  /*0470*/  SHF.R.U32.HI R32, RZ, 0xa, R3 ;  /* 0x0000000aff207819 */ /* 0x000fe20000011603 */
[--C-:B------:R-:W-:Y:S02]  /*0480*/  HADD2.F32 R48, -RZ, R4.reuse.H0_H0 ;  /* 0x20000004ff307230 */ /* 0x100fe40000004100 */
[----:B------:R-:W-:Y:S01]  /*0490*/  HADD2.F32 R46, -RZ, R4.H1_H1 ;  /* 0x30000004ff2e7230 */ /* 0x000fe20000004100 */
[----:B------:R-:W-:Y:S02]  /*04a0*/  LOP3.LUT R32, R32, 0xffff, RZ, 0xc0, !PT ;  /* 0x0000ffff20207812 */ /* 0x000fe400078ec0ff */
[----:B------:R-:W-:Y:S01]  /*04b0*/  IADD3 R4, PT, PT, R6, UR5, RZ ;  /* 0x0000000506047c10 */ /* 0x000fe2000fffe0ff */
[----:B------:R-:W-:-:S06]  /*04c0*/  UMOV UR5, URZ ;  /* 0x000000ff00057c82 */ /* 0x000fcc0008000000 */
.L_x_1271:
        /* <DEDUP_REMOVED lines=34> */
[----:B------:R3:W4:Y:S01]  /*06f0*/  LDG.E.64.CONSTANT R28, desc[UR12][R8.64+0xa00] ;  /* 0x000a000c081c7981 */ /* 0x000722000c1e9b00 */
[----:B0-----:R-:W-:Y:S01]  /*0700*/  IADD3 R12, P0, PT, R5, UR6, RZ ;  /* 0x00000006050c7c10 */ /* 0x001fe2000ff1e0ff */
[----:B------:R-:W2:Y:S03]  /*0710*/  LDCU UR6, c[0x0][0x3c0] ;  /* 0x00007800ff0677ac */ /* 0x000ea60008000800 */
[----:B------:R-:W-:-:S05]  /*0720*/  IADD3.X R13, PT, PT, R6, UR7, RZ, P0, !PT ;  /* 0x00000007060d7c10 */ /* 0x000fca00087fe4ff */
[----:B------:R-:W5:Y:S04]  /*0730*/  LDG.E.64.CONSTANT R16, desc[UR12][R12.64] ;  /* 0x0000000c0c107981 */ /* 0x000f68000c1e9b00 */
[----:B------:R0:W5:Y:S01]  /*0740*/  LDG.E.64.CONSTANT R18, desc[UR12][R12.64+0xa00] ;  /* 0x000a000c0c127981 */ /* 0x000162000c1e9b00 */
[----:B------:R-:W4:Y:S01]  /*0750*/  S2UR UR7, SR_CgaCtaId ;  /* 0x00000000000779c3 */ /* 0x000f220000008800 */
[----:B------:R-:W-:-:S04]  /*0760*/  UIADD3 UR9, UP0, UPT, UR9, 0x2, URZ ;  /* 0x0000000209097890 */ /* 0x000fc8000ff1e0ff */
[----:B------:R-:W-:Y:S02]  /*0770*/  UIADD3.X UR10, UPT, UPT, URZ, UR5, URZ, UP0, !UPT ;  /* 0x00000005ff0a7290 */ /* 0x000fe400087fe4ff */
[----:B-1----:R-:W-:-:S04]  /*0780*/  UISETP.GE.U32.AND UP0, UPT, UR9, UR14, UPT ;  /* 0x0000000e0900728c */ /* 0x002fc8000bf06070 */
[----:B------:R-:W-:Y:S01]  /*0790*/  UISETP.GE.AND.EX UP0, UPT, UR10, UR15, UPT, UP0 ;  /* 0x0000000f0a00728c */ /* 0x000fe2000bf06300 */
[----:B------:R-:W-:Y:S01]  /*07a0*/  ISETP.GT.U32.AND P0, PT, R0, 0x3f, PT ;  /* 0x0000003f0000780c */ /* 0x000fe20003f04070 */
[----:B--2---:R-:W-:-:S06]  /*07b0*/  FADD.FTZ R7, R15, UR6 ;  /* 0x000000060f077e21 */ /* 0x004fcc0008010000 */
[----:B------:R-:W1:Y:S01]  /*07c0*/  MUFU.RSQ R7, R7 ;  /* 0x0000000700077308 */ /* 0x000e620000001400 */
[----:B---3--:R-:W-:Y:S02]  /*07d0*/  HADD2.F32 R9, -RZ, R10.H1_H1 ;  /* 0x3000000aff097230 */ /* 0x008fe40000004100 */
[----:B------:R-:W-:-:S03]  /*07e0*/  HADD2.F32 R33, -RZ, R11.H0_H0 ;  /* 0x2000000bff217230 */ /* 0x000fc60000004100 */
[----:B------:R-:W-:Y:S01]  /*07f0*/  FADD.FTZ R8, -R14, R9 ;  /* 0x000000090e087221 */ /* 0x000fe20000010100 */
[----:B0-----:R-:W-:-:S03]  /*0800*/  HADD2.F32 R13, -RZ, R11.H1_H1 ;  /* 0x3000000bff0d7230 */ /* 0x001fc60000004100 */
[C---:B-1----:R-:W-:Y:S01]  /*0810*/  FMUL.FTZ R9, R7.reuse, R8 ;  /* 0x0000000807097220 */ /* 0x042fe20000410000 */
[C---:B------:R-:W-:Y:S01]  /*0820*/  FADD.FTZ R8, -R14.reuse, R33 ;  /* 0x000000210e087221 */ /* 0x040fe20000010100 */
[----:B------:R-:W-:Y:S02]  /*0830*/  HADD2.F32 R3, -RZ, R10.H0_H0 ;  /* 0x2000000aff037230 */ /* 0x000fe40000004100 */
[--C-:B----4-:R-:W-:Y:S02]  /*0840*/  HADD2.F32 R35, -RZ, R28.reuse.H0_H0 ;  /* 0x2000001cff237230 */ /* 0x110fe40000004100 */
[C---:B------:R-:W-:Y:S01]  /*0850*/  FMUL.FTZ R11, R7.reuse, R8 ;  /* 0x00000008070b7220 */ /* 0x040fe20000410000 */
[C---:B------:R-:W-:Y:S01]  /*0860*/  FADD.FTZ R8, -R14.reuse, R13 ;  /* 0x0000000d0e087221 */ /* 0x040fe20000010100 */
[C---:B------:R-:W-:Y:S01]  /*0870*/  FADD.FTZ R32, -R14.reuse, R3 ;  /* 0x000000030e207221 */ /* 0x040fe20000010100 */
[----:B------:R-:W-:Y:S02]  /*0880*/  HADD2.F32 R37, -RZ, R28.H1_H1 ;  /* 0x3000001cff257230 */ /* 0x000fe40000004100 */
[C---:B------:R-:W-:Y:S01]  /*0890*/  FMUL.FTZ R13, R7.reuse, R8 ;  /* 0x00000008070d7220 */ /* 0x040fe20000410000 */
[----:B------:R-:W-:Y:S01]  /*08a0*/  FMUL.FTZ R3, R7, R32 ;  /* 0x0000002007037220 */ /* 0x000fe20000410000 */
[C---:B------:R-:W-:Y:S01]  /*08b0*/  FADD.FTZ R8, -R14.reuse, R35 ;  /* 0x000000230e087221 */ /* 0x040fe20000010100 */
[----:B------:R-:W-:Y:S01]  /*08c0*/  FADD.FTZ R10, -R14, R37 ;  /* 0x000000250e0a7221 */ /* 0x000fe20000010100 */
[----:B------:R-:W-:-:S02]  /*08d0*/  HADD2.F32 R35, -RZ, R29.H0_H0 ;  /* 0x2000001dff237230 */ /* 0x000fc40000004100 */
[----:B------:R-:W-:Y:S01]  /*08e0*/  FFMA.FTZ R33, R55, R9, R46 ;  /* 0x0000000937217223 */ /* 0x000fe2000001002e */
[----:B------:R-:W-:Y:S02]  /*08f0*/  HADD2.F32 R37, -RZ, R29.H1_H1 ;  /* 0x3000001dff257230 */ /* 0x000fe40000004100 */
[----:B------:R-:W-:Y:S01]  /*0900*/  FFMA.FTZ R34, R51, R13, R2 ;  /* 0x0000000d33227223 */ /* 0x000fe20000010002 */
[----:B------:R-:W-:Y:S01]  /*0910*/  FFMA.FTZ R15, R57, R3, R48 ;  /* 0x00000003390f7223 */ /* 0x000fe20000010030 */
[----:B------:R-:W-:Y:S01]  /*0920*/  FMUL.FTZ R40, R33, -1.4426950216293334961 ;  /* 0xbfb8aa3b21287820 */ /* 0x000fe20000410000 */
[----:B------:R-:W-:Y:S01]  /*0930*/  FADD.FTZ R12, -R14, R35 ;  /* 0x000000230e0c7221 */ /* 0x000fe20000010100 */
[----:B------:R-:W-:Y:S01]  /*0940*/  FFMA.FTZ R32, R53, R11, R44 ;  /* 0x0000000b35207223 */ /* 0x000fe2000001002c */
[----:B------:R-:W-:Y:S01]  /*0950*/  FMUL.FTZ R49, R34, -1.4426950216293334961 ;  /* 0xbfb8aa3b22317820 */ /* 0x000fe20000410000 */
[----:B------:R-:W-:Y:S01]  /*0960*/  FADD.FTZ R14, -R14, R37 ;  /* 0x000000250e0e7221 */ /* 0x000fe20000010100 */
[----:B------:R-:W-:Y:S01]  /*0970*/  FMUL.FTZ R38, R15, -1.4426950216293334961 ;  /* 0xbfb8aa3b0f267820 */ /* 0x000fe20000410000 */
[C---:B------:R-:W-:Y:S01]  /*0980*/  FMUL.FTZ R8, R7.reuse, R8 ;  /* 0x0000000807087220 */ /* 0x040fe20000410000 */
[C---:B------:R-:W-:Y:S01]  /*0990*/  FMUL.FTZ R10, R7.reuse, R10 ;  /* 0x0000000a070a7220 */ /* 0x040fe20000410000 */
[----:B------:R-:W-:Y:S01]  /*09a0*/  FMUL.FTZ R41, R32, -1.4426950216293334961 ;  /* 0xbfb8aa3b20297820 */ /* 0x000fe20000410000 */
[C---:B------:R-:W-:Y:S01]  /*09b0*/  FMUL.FTZ R12, R7.reuse, R12 ;  /* 0x0000000c070c7220 */ /* 0x040fe20000410000 */
[----:B------:R-:W-:Y:S01]  /*09c0*/  FMUL.FTZ R14, R7, R14 ;  /* 0x0000000e070e7220 */ /* 0x000fe20000410000 */
[----:B------:R-:W0:Y:S01]  /*09d0*/  MUFU.EX2 R40, R40 ;  /* 0x0000002800287308 */ /* 0x000e220000000800 */
[----:B------:R-:W-:Y:S01]  /*09e0*/  FFMA.FTZ R28, R57, R8, R48 ;  /* 0x00000008391c7223 */ /* 0x000fe20000010030 */
[----:B------:R-:W-:Y:S01]  /*09f0*/  FFMA.FTZ R29, R55, R10, R46 ;  /* 0x0000000a371d7223 */ /* 0x000fe2000001002e */
[----:B------:R-:W-:Y:S01]  /*0a00*/  FFMA.FTZ R35, R53, R12, R44 ;  /* 0x0000000c35237223 */ /* 0x000fe2000001002c */
[----:B------:R-:W-:Y:S01]  /*0a10*/  FFMA.FTZ R36, R51, R14, R2 ;  /* 0x0000000e33247223 */ /* 0x000fe20000010002 */
[----:B------:R-:W-:-:S03]  /*0a20*/  FMUL.FTZ R39, R28, -1.4426950216293334961 ;  /* 0xbfb8aa3b1c277820 */ /* 0x000fc60000410000 */
[----:B------:R-:W1:Y:S01]  /*0a30*/  MUFU.EX2 R49, R49 ;  /* 0x0000003100317308 */ /* 0x000e620000000800 */
[----:B------:R-:W-:Y:S01]  /*0a40*/  FMUL.FTZ R47, R29, -1.4426950216293334961 ;  /* 0xbfb8aa3b1d2f7820 */ /* 0x000fe20000410000 */
[----:B------:R-:W-:Y:S01]  /*0a50*/  FMUL.FTZ R37, R35, -1.4426950216293334961 ;  /* 0xbfb8aa3b23257820 */ /* 0x000fe20000410000 */
[----:B------:R-:W-:-:S05]  /*0a60*/  FMUL.FTZ R45, R36, -1.4426950216293334961 ;  /* 0xbfb8aa3b242d7820 */ /* 0x000fca0000410000 */
[----:B------:R-:W2:Y:S08]  /*0a70*/  MUFU.EX2 R38, R38 ;  /* 0x0000002600267308 */ /* 0x000eb00000000800 */
[----:B------:R-:W3:Y:S01]  /*0a80*/  MUFU.EX2 R41, R41 ;  /* 0x0000002900297308 */ /* 0x000ee20000000800 */
[----:B0-----:R-:W-:-:S07]  /*0a90*/  FADD.FTZ R42, R40, 1 ;  /* 0x3f800000282a7421 */ /* 0x001fce0000010000 */
[----:B------:R-:W0:Y:S01]  /*0aa0*/  MUFU.EX2 R39, R39 ;  /* 0x0000002700277308 */ /* 0x000e220000000800 */
[----:B------:R-:W-:-:S07]  /*0ab0*/  UMOV UR6, 0x400 ;  /* 0x0000040000067882 */ /* 0x000fce0000000000 */
[----:B------:R-:W-:Y:S01]  /*0ac0*/  MUFU.EX2 R47, R47 ;  /* 0x0000002f002f7308 */ /* 0x000fe20000000800 */
[----:B-1----:R-:W-:Y:S01]  /*0ad0*/  FADD.FTZ R40, R49, 1 ;  /* 0x3f80000031287421 */ /* 0x002fe20000010000 */
[----:B--2---:R-:W-:-:S06]  /*0ae0*/  FADD.FTZ R38, R38, 1 ;  /* 0x3f80000026267421 */ /* 0x004fcc0000010000 */
[----:B------:R-:W1:Y:S01]  /*0af0*/  MUFU.EX2 R37, R37 ;  /* 0x0000002500257308 */ /* 0x000e620000000800 */
[----:B------:R-:W-:-:S07]  /*0b00*/  UIADD3 UR6, UPT, UPT, UR6, 0x2800, URZ ;  /* 0x0000280006067890 */ /* 0x000fce000fffe0ff */
[----:B------:R-:W2:Y:S01]  /*0b10*/  MUFU.EX2 R45, R45 ;  /* 0x0000002d002d7308 */ /* 0x000ea20000000800 */
[----:B---3--:R-:W-:Y:S01]  /*0b20*/  FADD.FTZ R41, R41, 1 ;  /* 0x3f80000029297421 */ /* 0x008fe20000010000 */
[----:B------:R-:W-:Y:S01]  /*0b30*/  ULEA UR7, UR7, UR6, 0x18 ;  /* 0x0000000607077291 */ /* 0x000fe2000f8ec0ff */
[----:B0-----:R-:W-:-:S05]  /*0b40*/  FADD.FTZ R39, R39, 1 ;  /* 0x3f80000027277421 */ /* 0x001fca0000010000 */
[----:B------:R0:W3:Y:S01]  /*0b50*/  MUFU.RCP R43, R38 ;  /* 0x00000026002b7308 */ /* 0x0000e20000001000 */
[----:B-1----:R-:W-:-:S07]  /*0b60*/  FADD.FTZ R37, R37, 1 ;  /* 0x3f80000025257421 */ /* 0x002fce0000010000 */
[----:B------:R-:W1:Y:S01]  /*0b70*/  MUFU.RCP R40, R40 ;  /* 0x0000002800287308 */ /* 0x000e620000001000 */
[----:B0-----:R-:W-:Y:S01]  /*0b80*/  FADD.FTZ R38, R47, 1 ;  /* 0x3f8000002f267421 */ /* 0x001fe20000010000 */
[----:B------:R-:W-:Y:S02]  /*0b90*/  IMAD R47, R31, R50, UR7 ;  /* 0x000000071f2f7e24 */ /* 0x000fe4000f8e0232 */
[----:B--2---:R-:W-:-:S04]  /*0ba0*/  FADD.FTZ R31, R45, 1 ;  /* 0x3f8000002d1f7421 */ /* 0x004fc80000010000 */
[----:B------:R-:W0:Y:S08]  /*0bb0*/  MUFU.RCP R42, R42 ;  /* 0x0000002a002a7308 */ /* 0x000e300000001000 */
[----:B------:R-:W2:Y:S01]  /*0bc0*/  MUFU.RCP R41, R41 ;  /* 0x0000002900297308 */ /* 0x000ea20000001000 */
[----:B---3--:R-:W-:-:S07]  /*0bd0*/  FADD.FTZ R50, -R43, 1 ;  /* 0x3f8000002b327421 */ /* 0x008fce0000010100 */
[----:B------:R-:W3:Y:S08]  /*0be0*/  MUFU.RCP R39, R39 ;  /* 0x0000002700277308 */ /* 0x000ef00000001000 */
[----:B------:R-:W4:Y:S01]  /*0bf0*/  MUFU.RCP R38, R38 ;  /* 0x0000002600267308 */ /* 0x000f220000001000 */
[----:B-1----:R-:W-:-:S07]  /*0c00*/  FADD.FTZ R45, -R40, 1 ;  /* 0x3f800000282d7421 */ /* 0x002fce0000010100 */
[----:B------:R-:W1:Y:S08]  /*0c10*/  MUFU.RCP R37, R37 ;  /* 0x0000002500257308 */ /* 0x000e700000001000 */
[----:B------:R-:W5:Y:S01]  /*0c20*/  MUFU.RCP R31, R31 ;  /* 0x0000001f001f7308 */ /* 0x000f620000001000 */
[----:B------:R-:W-:Y:S01]  /*0c30*/  FFMA.FTZ R50, R15, R50, 1 ;  /* 0x3f8000000f327423 */ /* 0x000fe20000010032 */
[----:B0-----:R-:W-:Y:S01]  /*0c40*/  FADD.FTZ R52, -R42, 1 ;  /* 0x3f8000002a347421 */ /* 0x001fe20000010100 */
[----:B--2---:R-:W-:Y:S01]  /*0c50*/  FADD.FTZ R15, -R41, 1 ;  /* 0x3f800000290f7421 */ /* 0x004fe20000010100 */
[----:B------:R-:W-:-:S02]  /*0c60*/  FFMA.FTZ R45, R34, R45, 1 ;  /* 0x3f800000222d7423 */ /* 0x000fc4000001002d */
[----:B------:R-:W-:Y:S01]  /*0c70*/  FFMA.FTZ R33, R33, R52, 1 ;  /* 0x3f80000021217423 */ /* 0x000fe20000010034 */
[----:B------:R-:W-:Y:S01]  /*0c80*/  FFMA.FTZ R32, R32, R15, 1 ;  /* 0x3f80000020207423 */ /* 0x000fe2000001000f */
[----:B------:R-:W-:Y:S01]  /*0c90*/  FMUL.FTZ R34, R40, R45 ;  /* 0x0000002d28227220 */ /* 0x000fe20000410000 */
[----:B---3--:R-:W-:Y:S01]  /*0ca0*/  FADD.FTZ R15, -R39, 1 ;  /* 0x3f800000270f7421 */ /* 0x008fe20000010100 */
[----:B----4-:R-:W-:Y:S01]  /*0cb0*/  FADD.FTZ R40, -R38, 1 ;  /* 0x3f80000026287421 */ /* 0x010fe20000010100 */
[----:B------:R-:W-:Y:S01]  /*0cc0*/  FMUL.FTZ R43, R43, R50 ;  /* 0x000000322b2b7220 */ /* 0x000fe20000410000 */
[----:B------:R-:W-:Y:S01]  /*0cd0*/  FMUL.FTZ R42, R42, R33 ;  /* 0x000000212a2a7220 */ /* 0x000fe20000410000 */
[----:B-1----:R-:W-:Y:S01]  /*0ce0*/  FADD.FTZ R50, -R37, 1 ;  /* 0x3f80000025327421 */ /* 0x002fe20000010100 */
[----:B------:R-:W-:Y:S01]  /*0cf0*/  FFMA.FTZ R28, R28, R15, 1 ;  /* 0x3f8000001c1c7423 */ /* 0x000fe2000001000f */
[----:B------:R-:W-:Y:S01]  /*0d00*/  FFMA.FTZ R29, R29, R40, 1 ;  /* 0x3f8000001d1d7423 */ /* 0x000fe20000010028 */
[----:B-----5:R-:W-:Y:S01]  /*0d10*/  FADD.FTZ R33, -R31, 1 ;  /* 0x3f8000001f217421 */ /* 0x020fe20000010100 */
[----:B------:R-:W-:-:S02]  /*0d20*/  FFMA.FTZ R50, R35, R50, 1 ;  /* 0x3f80000023327423 */ /* 0x000fc40000010032 */
[----:B------:R-:W-:Y:S01]  /*0d30*/  FMUL.FTZ R35, R38, R29 ;  /* 0x0000001d26237220 */ /* 0x000fe20000410000 */
[----:B------:R-:W-:Y:S01]  /*0d40*/  FFMA.FTZ R40, R36, R33, 1 ;  /* 0x3f80000024287423 */ /* 0x000fe20000010021 */
[----:B------:R-:W-:Y:S01]  /*0d50*/  FMUL.FTZ R36, R39, R28 ;  /* 0x0000001c27247220 */ /* 0x000fe20000410000 */
[--C-:B------:R-:W-:Y:S02]  /*0d60*/  HADD2.F32 R28, -RZ, R16.reuse.H0_H0 ;  /* 0x20000010ff1c7230 */ /* 0x100fe40000004100 */
[--C-:B------:R-:W-:Y:S02]  /*0d70*/  HADD2.F32 R29, -RZ, R17.reuse.H0_H0 ;  /* 0x20000011ff1d7230 */ /* 0x100fe40000004100 */
[----:B------:R-:W-:Y:S02]  /*0d80*/  HADD2.F32 R17, -RZ, R17.H1_H1 ;  /* 0x30000011ff117230 */ /* 0x000fe40000004100 */
[----:B------:R-:W-:Y:S02]  /*0d90*/  HADD2.F32 R15, -RZ, R16.H1_H1 ;  /* 0x30000010ff0f7230 */ /* 0x000fe40000004100 */
[----:B------:R-:W-:Y:S01]  /*0da0*/  FMUL.FTZ R16, R28, R43 ;  /* 0x0000002b1c107220 */ /* 0x000fe20000410000 */
[----:B------:R-:W-:Y:S01]  /*0db0*/  FMUL.FTZ R34, R17, R34 ;  /* 0x0000002211227220 */ /* 0x000fe20000410000 */
[----:B------:R-:W-:-:S02]  /*0dc0*/  HADD2.F32 R17, -RZ, R18.H0_H0 ;  /* 0x20000012ff117230 */ /* 0x000fc40000004100 */
[----:B------:R-:W-:Y:S01]  /*0dd0*/  FMUL.FTZ R32, R41, R32 ;  /* 0x0000002029207220 */ /* 0x000fe20000410000 */
[----:B------:R-:W-:Y:S01]  /*0de0*/  FMUL.FTZ R28, R15, R42 ;  /* 0x0000002a0f1c7220 */ /* 0x000fe20000410000 */
[----:B------:R-:W-:Y:S02]  /*0df0*/  HADD2.F32 R18, -RZ, R18.H1_H1 ;  /* 0x30000012ff127230 */ /* 0x000fe40000004100 */
[----:B------:R-:W-:Y:S01]  /*0e00*/  FMUL.FTZ R15, R57, R16 ;  /* 0x00000010390f7220 */ /* 0x000fe20000410000 */
[----:B------:R-:W-:Y:S01]  /*0e10*/  FMUL.FTZ R32, R29, R32 ;  /* 0x000000201d207220 */ /* 0x000fe20000410000 */
[----:B------:R-:W-:Y:S01]  /*0e20*/  FFMA.FTZ R33, R3, R16, R26 ;  /* 0x0000001003217223 */ /* 0x000fe2000001001a */
[----:B------:R-:W-:Y:S01]  /*0e30*/  FADD.FTZ R27, R16, R27 ;  /* 0x0000001b101b7221 */ /* 0x000fe20000010000 */
[----:B------:R-:W-:Y:S01]  /*0e40*/  FMUL.FTZ R35, R18, R35 ;  /* 0x0000002312237220 */ /* 0x000fe20000410000 */
[----:B------:R-:W-:Y:S01]  /*0e50*/  FMUL.FTZ R16, R55, R28 ;  /* 0x0000001c37107220 */ /* 0x000fe20000410000 */
[----:B------:R-:W-:Y:S01]  /*0e60*/  FADD.FTZ R29, RZ, R15 ;  /* 0x0000000fff1d7221 */ /* 0x000fe20000010000 */
[----:B------:R-:W-:Y:S01]  /*0e70*/  FFMA.FTZ R18, R3, R15, RZ ;  /* 0x0000000f03127223 */ /* 0x000fe200000100ff */
[----:B------:R-:W-:Y:S01]  /*0e80*/  FMUL.FTZ R36, R17, R36 ;  /* 0x0000002411247220 */ /* 0x000fe20000410000 */
[----:B------:R-:W-:Y:S01]  /*0e90*/  FMUL.FTZ R17, R53, R32 ;  /* 0x0000002035117220 */ /* 0x000fe20000410000 */
[----:B------:R-:W-:Y:S01]  /*0ea0*/  FADD.FTZ R26, R29, R16 ;  /* 0x000000101d1a7221 */ /* 0x000fe20000010000 */
[----:B------:R-:W-:Y:S01]  /*0eb0*/  FFMA.FTZ R38, R9, R16, R18 ;  /* 0x0000001009267223 */ /* 0x000fe20000010012 */
[----:B------:R-:W-:-:S02]  /*0ec0*/  FMUL.FTZ R18, R51, R34 ;  /* 0x0000002233127220 */ /* 0x000fc40000410000 */
[----:B------:R-:W-:Y:S01]  /*0ed0*/  FADD.FTZ R29, R26, R17 ;  /* 0x000000111a1d7221 */ /* 0x000fe20000010000 */
[----:B------:R-:W-:Y:S01]  /*0ee0*/  FFMA.FTZ R38, R11, R17, R38 ;  /* 0x000000110b267223 */ /* 0x000fe20000010026 */
[----:B------:R-:W-:Y:S01]  /*0ef0*/  FMUL.FTZ R31, R31, R40 ;  /* 0x000000281f1f7220 */ /* 0x000fe20000410000 */
[--C-:B------:R-:W-:Y:S02]  /*0f00*/  HADD2.F32 R40, -RZ, R19.reuse.H0_H0 ;  /* 0x20000013ff287230 */ /* 0x100fe40000004100 */
[----:B------:R-:W-:Y:S01]  /*0f10*/  FADD.FTZ R26, R29, R18 ;  /* 0x000000121d1a7221 */ /* 0x000fe20000010000 */
[----:B------:R-:W-:Y:S02]  /*0f20*/  HADD2.F32 R42, -RZ, R19.H1_H1 ;  /* 0x30000013ff2a7230 */ /* 0x000fe40000004100 */
[----:B------:R-:W-:Y:S01]  /*0f30*/  FMUL.FTZ R37, R37, R50 ;  /* 0x0000003225257220 */ /* 0x000fe20000410000 */
[----:B------:R-:W-:Y:S01]  /*0f40*/  FMUL.FTZ R19, R57, R36 ;  /* 0x0000002439137220 */ /* 0x000fe20000410000 */
[----:B------:R-:W-:Y:S01]  /*0f50*/  FFMA.FTZ R29, R13, R18, R38 ;  /* 0x000000120d1d7223 */ /* 0x000fe20000010026 */
[----:B------:R-:W-:Y:S01]  /*0f60*/  FMUL.FTZ R45, R55, R35 ;  /* 0x00000023372d7220 */ /* 0x000fe20000410000 */
[----:B------:R-:W-:Y:S01]  /*0f70*/  FMUL.FTZ R37, R40, R37 ;  /* 0x0000002528257220 */ /* 0x000fe20000410000 */
[----:B------:R-:W-:Y:S01]  /*0f80*/  FADD.FTZ R26, R26, R19 ;  /* 0x000000131a1a7221 */ /* 0x000fe20000010000 */
[----:B------:R-:W-:Y:S01]  /*0f90*/  FFMA.FTZ R29, R8, R19, R29 ;  /* 0x00000013081d7223 */ /* 0x000fe2000001001d */
[----:B------:R-:W-:Y:S01]  /*0fa0*/  LEA R30, R30, R47, 0x3 ;  /* 0x0000002f1e1e7211 */ /* 0x000fe200078e18ff */
[----:B------:R-:W-:Y:S01]  /*0fb0*/  FMUL.FTZ R31, R42, R31 ;  /* 0x0000001f2a1f7220 */ /* 0x000fe20000410000 */
[----:B------:R-:W-:Y:S01]  /*0fc0*/  FMUL.FTZ R47, R53, R37 ;  /* 0x00000025352f7220 */ /* 0x000fe20000410000 */
[----:B------:R-:W-:Y:S01]  /*0fd0*/  FADD.FTZ R26, R26, R45 ;  /* 0x0000002d1a1a7221 */ /* 0x000fe20000010000 */
[----:B------:R-:W-:Y:S01]  /*0fe0*/  FFMA.FTZ R29, R10, R45, R29 ;  /* 0x0000002d0a1d7223 */ /* 0x000fe2000001001d */
[----:B------:R-:W-:-:S02]  /*0ff0*/  FMUL.FTZ R49, R51, R31 ;  /* 0x0000001f33317220 */ /* 0x000fc40000410000 */
[----:B------:R-:W-:Y:S01]  /*1000*/  FADD.FTZ R26, R26, R47 ;  /* 0x0000002f1a1a7221 */ /* 0x000fe20000010000 */
[----:B------:R-:W-:Y:S01]  /*1010*/  FFMA.FTZ R29, R12, R47, R29 ;  /* 0x0000002f0c1d7223 */ /* 0x000fe2000001001d */
[----:B------:R-:W-:Y:S01]  /*1020*/  FFMA.FTZ R39, R9, R28, R24 ;  /* 0x0000001c09277223 */ /* 0x000fe20000010018 */
[----:B------:R-:W-:Y:S01]  /*1030*/  FADD.FTZ R38, R28, R25 ;  /* 0x000000191c267221 */ /* 0x000fe20000010000 */
[----:B------:R-:W-:Y:S01]  /*1040*/  FADD.FTZ R28, R26, R49 ;  /* 0x000000311a1c7221 */ /* 0x000fe20000010000 */
[----:B------:R-:W-:-:S05]  /*1050*/  FFMA.FTZ R29, R14, R49, R29 ;  /* 0x000000310e1d7223 */ /* 0x000fca000001001d */
[----:B------:R0:W-:Y:S01]  /*1060*/  STS.64 [R30], R28 ;  /* 0x0000001c1e007388 */ /* 0x0001e20000000a00 */
[----:B------:R-:W-:Y:S01]  /*1070*/  FFMA.FTZ R41, R11, R32, R22 ;  /* 0x000000200b297223 */ /* 0x000fe20000010016 */
[----:B------:R-:W-:Y:S01]  /*1080*/  FFMA.FTZ R43, R13, R34, R20 ;  /* 0x000000220d2b7223 */ /* 0x000fe20000010014 */
[----:B------:R-:W-:Y:S01]  /*1090*/  FADD.FTZ R32, R32, R23 ;  /* 0x0000001720207221 */ /* 0x000fe20000010000 */
        /* <DEDUP_REMOVED lines=29> */
[----:B------:R-:W0:Y:S01]  /*1270*/  S2UR UR5, SR_CTAID.X ;  /* 0x00000000000579c3 */ /* 0x000e220000002500 */
[C---:B------:R-:W-:Y:S02]  /*1280*/  IADD3 R40, PT, PT, R28.reuse, R31, RZ ;  /* 0x0000001f1c287210 */ /* 0x040fe40007ffe0ff */
[C---:B------:R-:W-:Y:S01]  /*1290*/  IADD3 R41, PT, PT, R28.reuse, R33, RZ ;  /* 0x000000211c297210 */ /* 0x040fe20007ffe0ff */
[----:B------:R1:W-:Y:S01]  /*12a0*/  STS.64 [R36], R26 ;  /* 0x0000001a24007388 */ /* 0x0003e20000000a00 */
[----:B------:R-:W-:-:S03]  /*12b0*/  IADD3 R42, PT, PT, R28, R35, RZ ;  /* 0x000000231c2a7210 */ /* 0x000fc60007ffe0ff */
        /* <DEDUP_REMOVED lines=24> */
.L_x_1258:
        /* <DEDUP_REMOVED lines=23> */
.L_x_1260:
[----:B------:R-:W-:Y:S05]  /*15b0*/  BSYNC.RECONVERGENT B0 ;  /* 0x0000000000007941 */ /* 0x000fea0003800200 */
.L_x_1259:
        /* <DEDUP_REMOVED lines=23> */
.L_x_1262:
[----:B------:R-:W-:Y:S05]  /*1730*/  BSYNC.RECONVERGENT B0 ;  /* 0x0000000000007941 */ /* 0x000fea0003800200 */
.L_x_1261:
        /* <DEDUP_REMOVED lines=12> */
.L_x_1265:
[----:B-1----:R-:W2:Y:S04]  /*1800*/  LD.E.STRONG.GPU R29, desc[UR12][R58.64] ;  /* 0x0000000c3a1d7980 */ /* 0x002ea8000c10f900 */
[----:B--2---:R-:W-:Y:S01]  /*1810*/  CCTL.IVALL ;  /* 0x00000000ff00798f */ /* 0x004fe20002000000 */
[----:B------:R-:W-:Y:S05]  /*1820*/  YIELD ;  /* 0x0000000000007946 */ /* 0x000fea0003800000 */
[----:B-----5:R-:W-:-:S04]  /*1830*/  LOP3.LUT R29, R29, R28, RZ, 0x3c, !PT ;  /* 0x0000001c1d1d7212 */ /* 0x020fc800078e3cff */
[----:B------:R-:W-:-:S13]  /*1840*/  ISETP.GT.AND P0, PT, R29, -0x1, PT ;  /* 0xffffffff1d00780c */ /* 0x000fda0003f04270 */
[----:B------:R-:W-:Y:S05]  /*1850*/  @P0 BRA `(.L_x_1265) ;  /* 0xfffffffc00e80947 */ /* 0x000fea000383ffff */
.L_x_1264:
[----:B------:R-:W-:Y:S05]  /*1860*/  WARPSYNC.ALL ;  /* 0x0000000000007948 */ /* 0x000fea0003800000 */
[----:B------:R-:W-:Y:S06]  /*1870*/  BAR.SYNC.DEFER_BLOCKING 0x0 ;  /* 0x0000000000007b1d */ /* 0x000fec0000010000 */
[----:B------:R-:W-:Y:S05]  /*1880*/  BRA `(.L_x_1266) ;  /* 0x00000000005c7947 */ /* 0x000fea0003800000 */
.L_x_1263:
        /* <DEDUP_REMOVED lines=15> */
.L_x_1268:
[----:B------:R-:W2:Y:S04]  /*1980*/  LD.E.STRONG.GPU R30, desc[UR12][R28.64] ;  /* 0x0000000c1c1e7980 */ /* 0x000ea8000c10f900 */
[----:B--2---:R-:W-:Y:S01]  /*1990*/  CCTL.IVALL ;  /* 0x00000000ff00798f */ /* 0x004fe20002000000 */
[----:B------:R-:W-:Y:S05]  /*19a0*/  YIELD ;  /* 0x0000000000007946 */ /* 0x000fea0003800000 */
[----:B-----5:R-:W-:-:S04]  /*19b0*/  LOP3.LUT R30, R30, R31, RZ, 0x3c, !PT ;  /* 0x0000001f1e1e7212 */ /* 0x020fc800078e3cff */
[----:B------:R-:W-:-:S13]  /*19c0*/  ISETP.GT.AND P0, PT, R30, -0x1, PT ;  /* 0xffffffff1e00780c */ /* 0x000fda0003f04270 */
[----:B------:R-:W-:Y:S05]  /*19d0*/  @P0 BRA `(.L_x_1268) ;  /* 0xfffffffc00e80947 */ /* 0x000fea000383ffff */
.L_x_1267:
[----:B------:R-:W-:Y:S05]  /*19e0*/  WARPSYNC.ALL ;  /* 0x0000000000007948 */ /* 0x000fea0003800000 */
[----:B------:R-:W-:Y:S06]  /*19f0*/  BAR.SYNC.DEFER_BLOCKING 0x0 ;  /* 0x0000000000007b1d */ /* 0x000fec0000010000 */
.L_x_1266:
        /* <DEDUP_REMOVED lines=53> */
.L_x_1270:
[----:B------:R-:W-:Y:S05]  /*1d50*/  BSYNC.RECONVERGENT B0 ;  /* 0x0000000000007941 */ /* 0x000fea0003800200 */
.L_x_1269:
        /* <DEDUP_REMOVED lines=73> */
[----:B------:R-:W-:Y:S01]  /*21f0*/  F2FP.F16.F32.PACK_AB R7, R7, R12 ;  /* 0x0000000c0707723e */ /* 0x000fe200000000ff */
[----:B------:R0:W-:Y:S04]  /*2200*/  STG.E.64 desc[UR12][R8.64], R34 ;  /* 0x0000002208007986 */ /* 0x0001e8000c101b0c */
[----:B------:R0:W-:Y:S01]  /*2210*/  STG.E.64 desc[UR12][R8.64+0xa00], R6 ;  /* 0x000a000608007986 */ /* 0x0001e2000c101b0c */
[----:B------:R-:W-:Y:S05]  /*2220*/  BRA.U !UP0, `(.L_x_1271) ;  /* 0xffffffe108a87547 */ /* 0x000fea000b83ffff */
.L_x_1257:
        /* <DEDUP_REMOVED lines=53> */
.L_x_1282:
        /* <DEDUP_REMOVED lines=21> */
.L_x_1275:
        /* <DEDUP_REMOVED lines=34> */
.L_x_1274:
        /* <DEDUP_REMOVED lines=20> */
.L_x_1277:
[----:B------:R-:W-:Y:S05]  /*2a30*/  BSYNC.RECONVERGENT B1 ;  /* 0x0000000000017941 */ /* 0x000fea0003800200 */
.L_x_1276:
        /* <DEDUP_REMOVED lines=26> */
.L_x_1273:
[----:B------:R-:W-:Y:S05]  /*2be0*/  BSYNC.RECONVERGENT B0 ;  /* 0x0000000000007941 */ /* 0x000fea0003800200 */
.L_x_1272:
[----:B------:R0:W-:Y:S01]  /*2bf0*/  STS [R5], R33 ;  /* 0x0000002105007388 */ /* 0x0001e20000000800 */
[----:B------:R-:W1:Y:S01]  /*2c00*/  LDC.64 R14, c[0x0][0x388] ;  /* 0x0000e200ff0e7b82 */ /* 0x000e620000000a00 */
[----:B------:R-:W-:Y:S02]  /*2c10*/  ISETP.GT.U32.AND P1, PT, R39, 0x9, PT ;  /* 0x000000092700780c */ /* 0x000fe40003f24070 */
[----:B------:R0:W-:Y:S01]  /*2c20*/  STS [R5+0x500], R30 ;  /* 0x0005001e05007388 */ /* 0x0001e20000000800 */
[----:B------:R-:W-:-:S04]  /*2c30*/  MOV R13, R4 ;  /* 0x00000004000d7202 */ /* 0x000fc80000000f00 */
[----:B------:R-:W2:Y:S08]  /*2c40*/  LDC.64 R6, c[0x0][0x390] ;  /* 0x0000e400ff067b82 */ /* 0x000eb00000000a00 */
[----:B0-----:R-:W-:Y:S06]  /*2c50*/  BAR.SYNC.DEFER_BLOCKING 0x0 ;  /* 0x0000000000007b1d */ /* 0x001fec0000010000 */
.L_x_1281:
        /* <DEDUP_REMOVED lines=31> */
.L_x_1292:
[----:B------:R-:W-:Y:S01]  /*2e50*/  BSSY.RECONVERGENT B0, `(.L_x_1279) ;  /* 0x000000b000007945 */ /* 0x000fe20003800200 */
[----:B----4-:R-:W-:-:S03]  /*2e60*/  FADD.FTZ R17, R16, R17 ;  /* 0x0000001110117221 */ /* 0x010fc60000010000 */
[----:B------:R-:W-:Y:S05]  /*2e70*/  @P2 BRA `(.L_x_1280) ;  /* 0x0000000000202947 */ /* 0x000fea0003800000 */
[----:B------:R-:W-:Y:S02]  /*2e80*/  F2FP.F16.F32.PACK_AB R16, R17, R22 ;  /* 0x000000161110723e */ /* 0x000fe400000000ff */
[----:B------:R-:W-:Y:S02]  /*2e90*/  IADD3 R19, PT, PT, R13, UR6, RZ ;  /* 0x000000060d137c10 */ /* 0x000fe4000fffe0ff */
[C---:B------:R-:W-:Y:S02]  /*2ea0*/  PRMT R20, R16.reuse, 0x7610, R20 ;  /* 0x0000761010147816 */ /* 0x040fe40000000014 */
[----:B------:R-:W-:Y:S01]  /*2eb0*/  PRMT R21, R16, 0x7632, R21 ;  /* 0x0000763210157816 */ /* 0x000fe20000000015 */
[----:B-1----:R-:W-:-:S04]  /*2ec0*/  IMAD.WIDE R16, R19, 0x2, R14 ;  /* 0x0000000213107825 */ /* 0x002fc800078e020e */
[----:B--2---:R-:W-:Y:S01]  /*2ed0*/  IMAD.WIDE R18, R19, 0x2, R6 ;  /* 0x0000000213127825 */ /* 0x004fe200078e0206 */
[----:B------:R0:W-:Y:S04]  /*2ee0*/  STG.E.U16 desc[UR12][R16.64], R20 ;  /* 0x0000001410007986 */ /* 0x0001e8000c10150c */
[----:B------:R0:W-:Y:S02]  /*2ef0*/  STG.E.U16 desc[UR12][R18.64], R21 ;  /* 0x0000001512007986 */ /* 0x0001e4000c10150c */
.L_x_1280:
[----:B------:R-:W-:Y:S05]  /*2f00*/  BSYNC.RECONVERGENT B0 ;  /* 0x0000000000007941 */ /* 0x000fea0003800200 */
.L_x_1279:
        /* <DEDUP_REMOVED lines=10> */
.L_x_1278:
        /* <DEDUP_REMOVED lines=8> */
.L_x_1284:
[----:B------:R-:W-:Y:S05]  /*3030*/  BSYNC B0 ;  /* 0x0000000000007941 */ /* 0x000fea0003800000 */
.L_x_1283:
        /* <DEDUP_REMOVED lines=8> */
.L_x_1285:
[----:B------:R-:W-:Y:S01]  /*30c0*/  FADD.FTZ R19, R19, R16 ;  /* 0x0000001013137221 */ /* 0x000fe20000010000 */
[----:B------:R-:W-:-:S04]  /*30d0*/  HFMA2 R26, -RZ, RZ, 0, 2.384185791015625e-07 ;  /* 0x00000004ff1a7431 */ /* 0x000fc800000001ff */
[----:B------:R-:W-:Y:S02]  /*30e0*/  MOV R27, R19 ;  /* 0x00000013001b7202 */ /* 0x000fe40000000f00 */
[----:B------:R-:W-:-:S07]  /*30f0*/  MOV R18, R25 ;  /* 0x0000001900127202 */ /* 0x000fce0000000f00 */
[----:B------:R-:W-:Y:S05]  /*3100*/  WARPSYNC.COLLECTIVE R24, `(.L_x_1286) ;  /* 0x0000000018087348 */ /* 0x000fea0003c00000 */
[----:B------:R0:W1:Y:S02]  /*3110*/  SHFL.BFLY P3, R25, R27, R26, R29 ;  /* 0x0c00001a1b197389 */ /* 0x000064000006001d */
[----:B01----:R-:W-:Y:S05]  /*3120*/  ENDCOLLECTIVE ;  /* 0x000000000000791b */ /* 0x003fea0003800000 */
.L_x_1286:
[----:B------:R-:W-:-:S05]  /*3130*/  FADD.FTZ R18, R18, R17 ;  /* 0x0000001112127221 */ /* 0x000fca0000010000 */
[----:B------:R-:W-:Y:S02]  /*3140*/  MOV R27, R18 ;  /* 0x00000012001b7202 */ /* 0x000fe40000000f00 */
[----:B------:R-:W-:-:S07]  /*3150*/  MOV R20, R25 ;  /* 0x0000001900147202 */ /* 0x000fce0000000f00 */
[----:B------:R-:W-:Y:S05]  /*3160*/  WARPSYNC.COLLECTIVE R24, `(.L_x_1287) ;  /* 0x0000000018087348 */ /* 0x000fea0003c00000 */
[----:B------:R0:W1:Y:S02]  /*3170*/  SHFL.BFLY P3, R25, R27, R26, R29 ;  /* 0x0c00001a1b197389 */ /* 0x000064000006001d */
[----:B01----:R-:W-:Y:S05]  /*3180*/  ENDCOLLECTIVE ;  /* 0x000000000000791b */ /* 0x003fea0003800000 */
.L_x_1287:
[----:B------:R-:W-:Y:S01]  /*3190*/  FADD.FTZ R20, R19, R20 ;  /* 0x0000001413147221 */ /* 0x000fe20000010000 */
[----:B------:R-:W-:-:S04]  /*31a0*/  HFMA2 R26, -RZ, RZ, 0, 1.1920928955078125e-07 ;  /* 0x00000002ff1a7431 */ /* 0x000fc800000001ff */
[----:B------:R-:W-:Y:S02]  /*31b0*/  MOV R27, R20 ;  /* 0x00000014001b7202 */ /* 0x000fe40000000f00 */
[----:B------:R-:W-:-:S07]  /*31c0*/  MOV R21, R25 ;  /* 0x0000001900157202 */ /* 0x000fce0000000f00 */
[----:B------:R-:W-:Y:S05]  /*31d0*/  WARPSYNC.COLLECTIVE R24, `(.L_x_1288) ;  /* 0x0000000018087348 */ /* 0x000fea0003c00000 */
[----:B------:R0:W1:Y:S02]  /*31e0*/  SHFL.BFLY P3, R25, R27, R26, R29 ;  /* 0x0c00001a1b197389 */ /* 0x000064000006001d */
[----:B01----:R-:W-:Y:S05]  /*31f0*/  ENDCOLLECTIVE ;  /* 0x000000000000791b */ /* 0x003fea0003800000 */
.L_x_1288:
[----:B------:R-:W-:-:S05]  /*3200*/  FADD.FTZ R21, R18, R21 ;  /* 0x0000001512157221 */ /* 0x000fca0000010000 */
[----:B------:R-:W-:Y:S02]  /*3210*/  MOV R27, R21 ;  /* 0x00000015001b7202 */ /* 0x000fe40000000f00 */
[----:B------:R-:W-:-:S07]  /*3220*/  MOV R23, R25 ;  /* 0x0000001900177202 */ /* 0x000fce0000000f00 */
[----:B------:R-:W-:Y:S05]  /*3230*/  WARPSYNC.COLLECTIVE R24, `(.L_x_1289) ;  /* 0x0000000018087348 */ /* 0x000fea0003c00000 */
[----:B------:R0:W1:Y:S02]  /*3240*/  SHFL.BFLY P3, R25, R27, R26, R29 ;  /* 0x0c00001a1b197389 */ /* 0x000064000006001d */
[----:B01----:R-:W-:Y:S05]  /*3250*/  ENDCOLLECTIVE ;  /* 0x000000000000791b */ /* 0x003fea0003800000 */
.L_x_1289:
[----:B------:R-:W-:Y:S01]  /*3260*/  FADD.FTZ R23, R20, R23 ;  /* 0x0000001714177221 */ /* 0x000fe20000010000 */
[----:B------:R-:W-:-:S04]  /*3270*/  HFMA2 R26, -RZ, RZ, 0, 5.9604644775390625e-08 ;  /* 0x00000001ff1a7431 */ /* 0x000fc800000001ff */
[----:B------:R-:W-:Y:S02]  /*3280*/  MOV R27, R23 ;  /* 0x00000017001b7202 */ /* 0x000fe40000000f00 */
[----:B------:R-:W-:-:S07]  /*3290*/  MOV R16, R25 ;  /* 0x0000001900107202 */ /* 0x000fce0000000f00 */
[----:B------:R-:W-:Y:S05]  /*32a0*/  WARPSYNC.COLLECTIVE R24, `(.L_x_1290) ;  /* 0x0000000018087348 */ /* 0x000fea0003c00000 */
[----:B------:R0:W1:Y:S02]  /*32b0*/  SHFL.BFLY P3, R25, R27, R26, R29 ;  /* 0x0c00001a1b197389 */ /* 0x000064000006001d */
[----:B01----:R-:W-:Y:S05]  /*32c0*/  ENDCOLLECTIVE ;  /* 0x000000000000791b */ /* 0x003fea0003800000 */
.L_x_1290:
[----:B------:R-:W-:-:S05]  /*32d0*/  FADD.FTZ R16, R21, R16 ;  /* 0x0000001015107221 */ /* 0x000fca0000010000 */
[----:B------:R-:W-:Y:S02]  /*32e0*/  MOV R27, R16 ;  /* 0x00000010001b7202 */ /* 0x000fe40000000f00 */
[----:B------:R-:W-:-:S07]  /*32f0*/  MOV R22, R25 ;  /* 0x0000001900167202 */ /* 0x000fce0000000f00 */
[----:B------:R-:W-:Y:S05]  /*3300*/  WARPSYNC.COLLECTIVE R24, `(.L_x_1291) ;  /* 0x0000000018087348 */ /* 0x000fea0003c00000 */
[----:B------:R0:W1:Y:S02]  /*3310*/  SHFL.BFLY P3, R25, R27, R26, R29 ;  /* 0x0c00001a1b197389 */ /* 0x000064000006001d */
[----:B01----:R-:W-:Y:S05]  /*3320*/  ENDCOLLECTIVE ;  /* 0x000000000000791b */ /* 0x003fea0003800000 */
.L_x_1291:
[----:B------:R-:W-:Y:S01]  /*3330*/  FADD.FTZ R22, R23, R22 ;  /* 0x0000001617167221 */ /* 0x000fe20000010000 */
[----:B------:R-:W-:Y:S01]  /*3340*/  MOV R17, R25 ;  /* 0x0000001900117202 */ /* 0x000fe20000000f00 */
[----:B------:R-:W-:Y:S06]  /*3350*/  BRA `(.L_x_1292) ;  /* 0xfffffff800bc7947 */ /* 0x000fec000383ffff */
.L_x_1293:
        /* <DEDUP_REMOVED lines=10> */
.L_x_1695:


//--------------------- .text._ZN13group_norm_v218gn_bwd_cuda_kernelI6__halfLi320ELi1ELi16ELi20ELi1024ELb1ELb1ELi16ELi320ELi320ELi4ELb1ELi2ELb0ELb0ELNS_15WgradSyncMethodE3ENS_16CompileConditionILi1000EEEEEvPT_S6_S6_PKS5_S8_S8_S8_PKfflPfPj --------------------------
	.section	.text._ZN13group_norm_v218gn_bwd_cuda_kernelI6__halfLi320ELi1ELi16ELi20ELi1024ELb1ELb1ELi16ELi320ELi320ELi4ELb1ELi2ELb0ELb0ELNS_15WgradSyncMethodE3ENS_16CompileConditionILi1000EEEEEvPT_S6_S6_PKS5_S8_S8_S8_PKfflPfPj,"ax",@progbits
	.align	128
        .global         _ZN13group_norm_v218gn_bwd_cuda_kernelI6__halfLi320ELi1ELi16ELi20ELi1024ELb1ELb1ELi16ELi320ELi320ELi4ELb1ELi2ELb0ELb0ELNS_15WgradSyncMethodE3ENS_16CompileConditionILi1000EEEEEvPT_S6_S6_PKS5_S8_S8_S8_PKfflPfPj
        .type           _ZN13group_norm_v218gn_bwd_cuda_kernelI6__halfLi320ELi1ELi16ELi20ELi1024ELb1ELb1ELi16ELi320ELi320ELi4ELb1ELi2ELb0ELb0ELNS_15WgradSyncMethodE3ENS_16CompileConditionILi1000EEEEEvPT_S6_S6_PKS5_S8_S8_S8_PKfflPfPj,@function
        .size           _ZN13group_norm_v218gn_bwd_cuda_kernelI6__halfLi320ELi1ELi16ELi20ELi1024ELb1ELb1ELi16ELi320ELi320ELi4ELb1ELi2ELb0ELb0ELNS_15WgradSyncMethodE3ENS_16CompileConditionILi1000EEEEEvPT_S6_S6_PKS5_S8_S8_S8_PKfflPfPj,(.L_x_1696 - _ZN13group_norm_v218gn_bwd_cuda_kernelI6__halfLi320ELi1ELi16ELi20ELi1024ELb1ELb1ELi16ELi320ELi320ELi4ELb1ELi2ELb0ELb0ELNS_15WgradSyncMethodE3ENS_16CompileConditionILi1000EEEEEvPT_S6_S6_PKS5_S8_S8_S8_PKfflPfPj)
        .other          _ZN13group_norm_v218gn_bwd_cuda_kernelI6__halfLi320ELi1ELi16ELi20ELi1024ELb1ELb1ELi16ELi320ELi320ELi4ELb1ELi2ELb0ELb0ELNS_15WgradSyncMethodE3ENS_16CompileConditionILi1000EEEEEvPT_S6_S6_PKS5_S8_S8_S8_PKfflPfPj,@"STO_CUDA_ENTRY STV_DEFAULT"
_ZN13group_norm_v218gn_bwd_cuda_kernelI6__halfLi320ELi1ELi16ELi20ELi1024ELb1ELb1ELi16ELi320ELi320ELi4ELb1ELi2ELb0ELb0ELNS_15WgradSyncMethodE3ENS_16CompileConditionILi1000EEEEEvPT_S6_S6_PKS5_S8_S8_S8_PKfflPfPj:
.text._ZN13group_norm_v218gn_bwd_cuda_kernelI6__halfLi320ELi1ELi16ELi20ELi1024ELb1ELb1ELi16ELi320ELi320ELi4ELb1ELi2ELb0ELb0ELNS_15WgradSyncMethodE3ENS_16CompileConditionILi1000EEEEEvPT_S6_S6_PKS5_S8_S8_S8_PKfflPfPj:
        /* <DEDUP_REMOVED lines=24> */
.L_x_1296:
[----:B------:R-:W2:Y:S04]  /*0180*/  LD.E.STRONG.GPU R0, desc[UR8][R62.64] ;  /* 0x000000083e007980 */ /* 0x000ea8000c10f900 */
[----:B--2---:R-:W-:Y:S01]  /*0190*/  CCTL.IVALL ;  /* 0x00000000ff00798f */ /* 0x004fe20002000000 */
[----:B------:R-:W-:Y:S05]  /*01a0*/  YIELD ;  /* 0x0000000000007946 */ /* 0x000fea0003800000 */
[----:B-----5:R-:W-:-:S04]  /*01b0*/  LOP3.LUT R0, R0, R3, RZ, 0x3c, !PT ;  /* 0x0000000300007212 */ /* 0x020fc800078e3cff */
[----:B------:R-:W-:-:S13]  /*01c0*/  ISETP.GT.AND P0, PT, R0, -0x1, PT ;  /* 0xffffffff0000780c */ /* 0x000fda0003f04270 */
[----:B------:R-:W-:Y:S05]  /*01d0*/  @P0 BRA `(.L_x_1296) ;  /* 0xfffffffc00e80947 */ /* 0x000fea000383ffff */
.L_x_1295:
[----:B------:R-:W-:Y:S05]  /*01e0*/  WARPSYNC.ALL ;  /* 0x0000000000007948 */ /* 0x000fea0003800000 */
[----:B------:R-:W-:Y:S06]  /*01f0*/  BAR.SYNC.DEFER_BLOCKING 0x0 ;  /* 0x0000000000007b1d */ /* 0x000fec0000010000 */
[----:B------:R-:W-:Y:S05]  /*0200*/  BRA `(.L_x_1297) ;  /* 0x0000002400b87947 */ /* 0x000fea0003800000 */
.L_x_1294:
        /* <DEDUP_REMOVED lines=81> */
[-C--:B------:R-:W-:Y:S02]  /*0720*/  LEA.HI R19, R45, R9.reuse, RZ, 0x1f ;  /* 0x000000092d137211 */ /* 0x080fe400078ff8ff */
[----:B------:R-:W-:Y:S01]  /*0730*/  LEA R17, R24, R9, 0x3 ;  /* 0x0000000918117211 */ /* 0x000fe200078e18ff */
[--C-:B--2---:R-:W-:Y:S02]  /*0740*/  HADD2.F32 R32, -RZ, R35.reuse.H0_H0 ;  /* 0x20000023ff207230 */ /* 0x104fe40000004100 */
[----:B------:R-:W-:-:S02]  /*0750*/  HADD2.F32 R30, -RZ, R35.H1_H1 ;  /* 0x30000023ff1e7230 */ /* 0x000fc40000004100 */
[--C-:B-----5:R-:W-:Y:S02]  /*0760*/  HADD2.F32 R35, -RZ, R28.reuse.H0_H0 ;  /* 0x2000001cff237230 */ /* 0x120fe40000004100 */
[----:B------:R-:W-:Y:S02]  /*0770*/  HADD2.F32 R33, -RZ, R28.H1_H1 ;  /* 0x3000001cff217230 */ /* 0x000fe40000004100 */
[----:B------:R-:W-:Y:S02]  /*0780*/  HFMA2 R28, -RZ, RZ, 0, 0 ;  /* 0x00000000ff1c7431 */ /* 0x000fe400000001ff */
[--C-:B------:R-:W-:Y:S02]  /*0790*/  HADD2.F32 R36, -RZ, R34.reuse.H0_H0 ;  /* 0x20000022ff247230 */ /* 0x100fe40000004100 */
[----:B------:R-:W-:Y:S02]  /*07a0*/  HADD2.F32 R31, -RZ, R29.H0_H0 ;  /* 0x2000001dff1f7230 */ /* 0x000fe40000004100 */
[----:B------:R-:W-:-:S02]  /*07b0*/  HADD2.F32 R34, -RZ, R34.H1_H1 ;  /* 0x30000022ff227230 */ /* 0x000fc40000004100 */
[----:B0-----:R-:W-:-:S07]  /*07c0*/  HADD2.F32 R29, -RZ, R29.H1_H1 ;  /* 0x3000001dff1d7230 */ /* 0x001fce0000004100 */
.L_x_1309:
[----:B------:R-:W0:Y:S01]  /*07d0*/  LDCU.64 UR6, c[0x0][0x3b8] ;  /* 0x00007700ff0677ac */ /* 0x000e220008000a00 */
[C---:B-1----:R-:W-:Y:S01]  /*07e0*/  SHF.L.U64.HI R3, R89.reuse, 0x5, R84 ;  /* 0x0000000559037819 */ /* 0x042fe20000010254 */
[----:B------:R-:W-:Y:S01]  /*07f0*/  IMAD R13, R38, 0x140, RZ ;  /* 0x00000140260d7824 */ /* 0x000fe200078e02ff */
[C---:B------:R-:W-:Y:S01]  /*0800*/  SHF.L.U32 R2, R89.reuse, 0x5, RZ ;  /* 0x0000000559027819 */ /* 0x040fe200000006ff */
        /* <DEDUP_REMOVED lines=18> */
[----:B------:R-:W4:Y:S04]  /*0930*/  LDG.E.64.CONSTANT R78, desc[UR8][R2.64+0xa00] ;  /* 0x000a0008024e7981 */ /* 0x000f28000c1e9b00 */
[----:B------:R-:W5:Y:S04]  /*0940*/  LDG.E.64.CONSTANT R76, desc[UR8][R2.64+0x1400] ;  /* 0x00140008024c7981 */ /* 0x000f68000c1e9b00 */
[----:B------:R3:W5:Y:S01]  /*0950*/  LDG.E.64.CONSTANT R74, desc[UR8][R2.64+0x1e00] ;  /* 0x001e0008024a7981 */ /* 0x000762000c1e9b00 */
        /* <DEDUP_REMOVED lines=9> */
[----:B--2---:R-:W-:-:S06]  /*09f0*/  FADD.FTZ R11, R73, UR5 ;  /* 0x00000005490b7e21 */ /* 0x004fcc0008010000 */
[----:B------:R-:W1:Y:S01]  /*0a00*/  MUFU.RSQ R11, R11 ;  /* 0x0000000b000b7308 */ /* 0x000e620000001400 */
[--C-:B---3--:R-:W-:Y:S02]  /*0a10*/  HADD2.F32 R3, -RZ, R80.reuse.H0_H0 ;  /* 0x20000050ff037230 */ /* 0x108fe40000004100 */
[----:B------:R-:W-:-:S03]  /*0a20*/  HADD2.F32 R7, -RZ, R80.H1_H1 ;  /* 0x30000050ff077230 */ /* 0x000fc60000004100 */
[----:B------:R-:W-:-:S04]  /*0a30*/  FADD.FTZ R0, -R72, R3 ;  /* 0x0000000348007221 */ /* 0x000fc80000010100 */
[C---:B-1----:R-:W-:Y:S01]  /*0a40*/  FMUL.FTZ R3, R11.reuse, R0 ;  /* 0x000000000b037220 */ /* 0x042fe20000410000 */
[C---:B------:R-:W-:Y:S01]  /*0a50*/  FADD.FTZ R0, -R72.reuse, R7 ;  /* 0x0000000748007221 */ /* 0x040fe20000010100 */
[--C-:B------:R-:W-:Y:S02]  /*0a60*/  HADD2.F32 R7, -RZ, R81.reuse.H0_H0 ;  /* 0x20000051ff077230 */ /* 0x100fe40000004100 */
[----:B0-----:R-:W-:Y:S02]  /*0a70*/  HADD2.F32 R5, -RZ, R81.H1_H1 ;  /* 0x30000051ff057230 */ /* 0x001fe40000004100 */
[----:B------:R-:W-:Y:S01]  /*0a80*/  FMUL.FTZ R9, R11, R0 ;  /* 0x000000000b097220 */ /* 0x000fe20000410000 */
[----:B------:R-:W-:-:S04]  /*0a90*/  FADD.FTZ R0, -R72, R7 ;  /* 0x0000000748007221 */ /* 0x000fc80000010100 */
[C---:B------:R-:W-:Y:S01]  /*0aa0*/  FMUL.FTZ R7, R11.reuse, R0 ;  /* 0x000000000b077220 */ /* 0x040fe20000410000 */
[----:B------:R-:W-:Y:S01]  /*0ab0*/  FADD.FTZ R0, -R72, R5 ;  /* 0x0000000548007221 */ /* 0x000fe20000010100 */
[--C-:B----4-:R-:W-:Y:S02]  /*0ac0*/  HADD2.F32 R49, -RZ, R78.reuse.H0_H0 ;  /* 0x2000004eff317230 */ /* 0x110fe40000004100 */
[----:B------:R-:W-:Y:S02]  /*0ad0*/  HADD2.F32 R73, -RZ, R78.H1_H1 ;  /* 0x3000004eff497230 */ /* 0x000fe40000004100 */
[----:B------:R-:W-:Y:S01]  /*0ae0*/  FMUL.FTZ R5, R11, R0 ;  /* 0x000000000b057220 */ /* 0x000fe20000410000 */
[----:B------:R-:W-:Y:S01]  /*0af0*/  FFMA.FTZ R87, R34, R9, R33 ;  /* 0x0000000922577223 */ /* 0x000fe20000010021 */
[----:B------:R-:W-:Y:S01]  /*0b00*/  FFMA.FTZ R90, R32, R7, R31 ;  /* 0x00000007205a7223 */ /* 0x000fe2000001001f */
[----:B------:R-:W-:Y:S01]  /*0b10*/  FADD.FTZ R22, -R72, R49 ;  /* 0x0000003148167221 */ /* 0x000fe20000010100 */
[----:B------:R-:W-:Y:S01]  /*0b20*/  FFMA.FTZ R92, R30, R5, R29 ;  /* 0x000000051e5c7223 */ /* 0x000fe2000001001d */
[----:B------:R-:W-:Y:S01]  /*0b30*/  FADD.FTZ R20, -R72, R73 ;  /* 0x0000004948147221 */ /* 0x000fe20000010100 */
[----:B------:R-:W-:-:S02]  /*0b40*/  HADD2.F32 R49, -RZ, R79.H0_H0 ;  /* 0x2000004fff317230 */ /* 0x000fc40000004100 */
[----:B------:R-:W-:Y:S01]  /*0b50*/  FFMA.FTZ R91, R36, R3, R35 ;  /* 0x00000003245b7223 */ /* 0x000fe20000010023 */
[----:B------:R-:W-:Y:S02]  /*0b60*/  HADD2.F32 R73, -RZ, R79.H1_H1 ;  /* 0x3000004fff497230 */ /* 0x000fe40000004100 */
[----:B------:R-:W-:Y:S01]  /*0b70*/  FMUL.FTZ R95, R87, -1.4426950216293334961 ;  /* 0xbfb8aa3b575f7820 */ /* 0x000fe20000410000 */
[----:B------:R-:W-:Y:S01]  /*0b80*/  FMUL.FTZ R96, R90, -1.4426950216293334961 ;  /* 0xbfb8aa3b5a607820 */ /* 0x000fe20000410000 */
[----:B------:R-:W-:Y:S01]  /*0b90*/  FMUL.FTZ R97, R92, -1.4426950216293334961 ;  /* 0xbfb8aa3b5c617820 */ /* 0x000fe20000410000 */
[C---:B------:R-:W-:Y:S01]  /*0ba0*/  FADD.FTZ R18, -R72.reuse, R49 ;  /* 0x0000003148127221 */ /* 0x040fe20000010100 */
[----:B------:R-:W-:Y:S01]  /*0bb0*/  FMUL.FTZ R94, R91, -1.4426950216293334961 ;  /* 0xbfb8aa3b5b5e7820 */ /* 0x000fe20000410000 */
[----:B------:R-:W-:Y:S01]  /*0bc0*/  FADD.FTZ R16, -R72, R73 ;  /* 0x0000004948107221 */ /* 0x000fe20000010100 */
[--C-:B-----5:R-:W-:Y:S01]  /*0bd0*/  HADD2.F32 R49, -RZ, R76.reuse.H0_H0 ;  /* 0x2000004cff317230 */ /* 0x120fe20000004100 */
[----:B------:R-:W0:Y:S01]  /*0be0*/  MUFU.EX2 R95, R95 ;  /* 0x0000005f005f7308 */ /* 0x000e220000000800 */
[----:B------:R-:W-:-:S02]  /*0bf0*/  HADD2.F32 R73, -RZ, R76.H1_H1 ;  /* 0x3000004cff497230 */ /* 0x000fc40000004100 */
[----:B------:R-:W-:Y:S01]  /*0c00*/  FMUL.FTZ R22, R11, R22 ;  /* 0x000000160b167220 */ /* 0x000fe20000410000 */
[----:B------:R-:W-:-:S04]  /*0c10*/  FADD.FTZ R14, -R72, R49 ;  /* 0x00000031480e7221 */ /* 0x000fc80000010100 */
[----:B------:R-:W1:Y:S01]  /*0c20*/  MUFU.EX2 R96, R96 ;  /* 0x0000006000607308 */ /* 0x000e620000000800 */
[----:B------:R-:W-:Y:S01]  /*0c30*/  FADD.FTZ R12, -R72, R73 ;  /* 0x00000049480c7221 */ /* 0x000fe20000010100 */
[----:B------:R-:W-:-:S06]  /*0c40*/  FFMA.FTZ R78, R36, R22, R35 ;  /* 0x00000016244e7223 */ /* 0x000fcc0000010023 */
[----:B------:R-:W2:Y:S01]  /*0c50*/  MUFU.EX2 R97, R97 ;  /* 0x0000006100617308 */ /* 0x000ea20000000800 */
[C---:B------:R-:W-:Y:S01]  /*0c60*/  FMUL.FTZ R20, R11.reuse, R20 ;  /* 0x000000140b147220 */ /* 0x040fe20000410000 */
[C---:B------:R-:W-:Y:S01]  /*0c70*/  FMUL.FTZ R14, R11.reuse, R14 ;  /* 0x0000000e0b0e7220 */ /* 0x040fe20000410000 */
[C---:B------:R-:W-:Y:S01]  /*0c80*/  FMUL.FTZ R16, R11.reuse, R16 ;  /* 0x000000100b107220 */ /* 0x040fe20000410000 */
[----:B------:R-:W-:-:S04]  /*0c90*/  FMUL.FTZ R12, R11, R12 ;  /* 0x0000000c0b0c7220 */ /* 0x000fc80000410000 */
[----:B------:R-:W3:Y:S01]  /*0ca0*/  MUFU.EX2 R94, R94 ;  /* 0x0000005e005e7308 */ /* 0x000ee20000000800 */
[----:B------:R-:W-:Y:S01]  /*0cb0*/  FMUL.FTZ R98, R78, -1.4426950216293334961 ;  /* 0xbfb8aa3b4e627820 */ /* 0x000fe20000410000 */
[----:B------:R-:W-:Y:S01]  /*0cc0*/  FMUL.FTZ R18, R11, R18 ;  /* 0x000000120b127220 */ /* 0x000fe20000410000 */
[----:B------:R-:W-:Y:S01]  /*0cd0*/  FFMA.FTZ R79, R34, R20, R33 ;  /* 0x00000014224f7223 */ /* 0x000fe20000010021 */
[--C-:B------:R-:W-:Y:S02]  /*0ce0*/  HADD2.F32 R73, -RZ, R77.reuse.H0_H0 ;  /* 0x2000004dff497230 */ /* 0x100fe40000004100 */
[----:B------:R-:W-:Y:S01]  /*0cf0*/  FFMA.FTZ R49, R36, R14, R35 ;  /* 0x0000000e24317223 */ /* 0x000fe20000010023 */
[----:B------:R-:W-:Y:S01]  /*0d00*/  FFMA.FTZ R82, R30, R16, R29 ;  /* 0x000000101e527223 */ /* 0x000fe2000001001d */
[----:B------:R-:W-:Y:S02]  /*0d10*/  HADD2.F32 R77, -RZ, R77.H1_H1 ;  /* 0x3000004dff4d7230 */ /* 0x000fe40000004100 */
[----:B------:R-:W-:Y:S01]  /*0d20*/  FFMA.FTZ R76, R34, R12, R33 ;  /* 0x0000000c224c7223 */ /* 0x000fe20000010021 */
[----:B------:R-:W-:Y:S01]  /*0d30*/  FFMA.FTZ R80, R32, R18, R31 ;  /* 0x0000001220507223 */ /* 0x000fe2000001001f */
[----:B------:R-:W-:Y:S01]  /*0d40*/  FMUL.FTZ R105, R79, -1.4426950216293334961 ;  /* 0xbfb8aa3b4f697820 */ /* 0x000fe20000410000 */
[----:B------:R-:W-:Y:S01]  /*0d50*/  FMUL.FTZ R108, R49, -1.4426950216293334961 ;  /* 0xbfb8aa3b316c7820 */ /* 0x000fe20000410000 */
[----:B------:R-:W4:Y:S01]  /*0d60*/  MUFU.EX2 R98, R98 ;  /* 0x0000006200627308 */ /* 0x000f220000000800 */
[----:B------:R-:W-:Y:S01]  /*0d70*/  FMUL.FTZ R107, R82, -1.4426950216293334961 ;  /* 0xbfb8aa3b526b7820 */ /* 0x000fe20000410000 */
[----:B------:R-:W-:Y:S01]  /*0d80*/  FMUL.FTZ R104, R76, -1.4426950216293334961 ;  /* 0xbfb8aa3b4c687820 */ /* 0x000fe20000410000 */
[----:B------:R-:W-:Y:S01]  /*0d90*/  FADD.FTZ R8, -R72, R77 ;  /* 0x0000004d48087221 */ /* 0x000fe20000010100 */
[----:B0-----:R-:W-:Y:S01]  /*0da0*/  FADD.FTZ R101, R95, 1 ;  /* 0x3f8000005f657421 */ /* 0x001fe20000010000 */
[----:B-1----:R-:W-:Y:S01]  /*0db0*/  FADD.FTZ R100, R96, 1 ;  /* 0x3f80000060647421 */ /* 0x002fe20000010000 */
[----:B------:R-:W-:Y:S01]  /*0dc0*/  FMUL.FTZ R106, R80, -1.4426950216293334961 ;  /* 0xbfb8aa3b506a7820 */ /* 0x000fe20000410000 */
[----:B------:R-:W-:Y:S01]  /*0dd0*/  FADD.FTZ R10, -R72, R73 ;  /* 0x00000049480a7221 */ /* 0x000fe20000010100 */
[----:B------:R-:W-:-:S02]  /*0de0*/  HADD2.F32 R77, -RZ, R74.H0_H0 ;  /* 0x2000004aff4d7230 */ /* 0x000fc40000004100 */
[----:B--2---:R-:W-:Y:S01]  /*0df0*/  FADD.FTZ R103, R97, 1 ;  /* 0x3f80000061677421 */ /* 0x004fe20000010000 */
[----:B------:R-:W0:Y:S01]  /*0e00*/  MUFU.EX2 R105, R105 ;  /* 0x0000006900697308 */ /* 0x000e220000000800 */
[----:B---3--:R-:W-:Y:S01]  /*0e10*/  FADD.FTZ R94, R94, 1 ;  /* 0x3f8000005e5e7421 */ /* 0x008fe20000010000 */
[----:B------:R-:W-:Y:S01]  /*0e20*/  FMUL.FTZ R10, R11, R10 ;  /* 0x0000000a0b0a7220 */ /* 0x000fe20000410000 */
[----:B------:R-:W-:Y:S02]  /*0e30*/  HADD2.F32 R81, -RZ, R74.H1_H1 ;  /* 0x3000004aff517230 */ /* 0x000fe40000004100 */
[----:B------:R-:W-:-:S03]  /*0e40*/  FADD.FTZ R6, -R72, R77 ;  /* 0x0000004d48067221 */ /* 0x000fc60000010100 */
[----:B------:R-:W1:Y:S01]  /*0e50*/  MUFU.EX2 R108, R108 ;  /* 0x0000006c006c7308 */ /* 0x000e620000000800 */
[----:B------:R-:W-:Y:S01]  /*0e60*/  FFMA.FTZ R73, R32, R10, R31 ;  /* 0x0000000a20497223 */ /* 0x000fe2000001001f */
[----:B------:R-:W-:Y:S01]  /*0e70*/  FMUL.FTZ R6, R11, R6 ;  /* 0x000000060b067220 */ /* 0x000fe20000410000 */
[----:B------:R-:W-:-:S05]  /*0e80*/  FADD.FTZ R4, -R72, R81 ;  /* 0x0000005148047221 */ /* 0x000fca0000010100 */
[----:B------:R-:W2:Y:S01]  /*0e90*/  MUFU.EX2 R107, R107 ;  /* 0x0000006b006b7308 */ /* 0x000ea20000000800 */
[----:B------:R-:W-:-:S07]  /*0ea0*/  HADD2.F32 R81, -RZ, R75.H0_H0 ;  /* 0x2000004bff517230 */ /* 0x000fce0000004100 */
[----:B------:R-:W3:Y:S01]  /*0eb0*/  MUFU.EX2 R104, R104 ;  /* 0x0000006800687308 */ /* 0x000ee20000000800 */
[----:B------:R-:W-:-:S07]  /*0ec0*/  FMUL.FTZ R99, R73, -1.4426950216293334961 ;  /* 0xbfb8aa3b49637820 */ /* 0x000fce0000410000 */
[----:B------:R-:W5:Y:S08]  /*0ed0*/  MUFU.RCP R101, R101 ;  /* 0x0000006500657308 */ /* 0x000f700000001000 */
[----:B------:R-:W5:Y:S01]  /*0ee0*/  MUFU.RCP R100, R100 ;  /* 0x0000006400647308 */ /* 0x000f620000001000 */
[----:B------:R-:W-:-:S07]  /*0ef0*/  FFMA.FTZ R77, R36, R6, R35 ;  /* 0x00000006244d7223 */ /* 0x000fce0000010023 */
[----:B------:R-:W5:Y:S01]  /*0f00*/  MUFU.EX2 R106, R106 ;  /* 0x0000006a006a7308 */ /* 0x000f620000000800 */
[----:B------:R-:W-:-:S07]  /*0f10*/  HADD2.F32 R83, -RZ, R75.H1_H1 ;  /* 0x3000004bff537230 */ /* 0x000fce0000004100 */
[----:B------:R-:W5:Y:S08]  /*0f20*/  MUFU.RCP R103, R103 ;  /* 0x0000006700677308 */ /* 0x000f700000001000 */
[----:B------:R1:W5:Y:S01]  /*0f30*/  MUFU.RCP R102, R94 ;  /* 0x0000005e00667308 */ /* 0x0003620000001000 */
[----:B------:R-:W-:Y:S01]  /*0f40*/  FADD.FTZ R2, -R72, R81 ;  /* 0x0000005148027221 */ /* 0x000fe20000010100 */
[----:B----4-:R-:W-:Y:S01]  /*0f50*/  FADD.FTZ R95, R98, 1 ;  /* 0x3f800000625f7421 */ /* 0x010fe20000010000 */
[----:B------:R-:W-:Y:S01]  /*0f60*/  FMUL.FTZ R4, R11, R4 ;  /* 0x000000040b047220 */ /* 0x000fe20000410000 */
[----:B------:R-:W-:Y:S01]  /*0f70*/  FMUL.FTZ R88, R77, -1.4426950216293334961 ;  /* 0xbfb8aa3b4d587820 */ /* 0x000fe20000410000 */
[----:B------:R-:W-:Y:S01]  /*0f80*/  FADD.FTZ R0, -R72, R83 ;  /* 0x0000005348007221 */ /* 0x000fe20000010100 */
[----:B------:R-:W-:-:S02]  /*0f90*/  FMUL.FTZ R2, R11, R2 ;  /* 0x000000020b027220 */ /* 0x000fc40000410000 */
[----:B------:R-:W4:Y:S01]  /*0fa0*/  MUFU.EX2 R99, R99 ;  /* 0x0000006300637308 */ /* 0x000f220000000800 */
[----:B0-----:R-:W-:Y:S01]  /*0fb0*/  FADD.FTZ R96, R105, 1 ;  /* 0x3f80000069607421 */ /* 0x001fe20000010000 */
[----:B-1----:R-:W-:Y:S01]  /*0fc0*/  FADD.FTZ R94, R108, 1 ;  /* 0x3f8000006c5e7421 */ /* 0x002fe20000010000 */
[----:B------:R-:W-:Y:S01]  /*0fd0*/  FFMA.FTZ R75, R34, R4, R33 ;  /* 0x00000004224b7223 */ /* 0x000fe20000010021 */
[----:B--2---:R-:W-:Y:S01]  /*0fe0*/  FADD.FTZ R98, R107, 1 ;  /* 0x3f8000006b627421 */ /* 0x004fe20000010000 */
[----:B---3--:R-:W-:Y:S01]  /*0ff0*/  FADD.FTZ R108, R104, 1 ;  /* 0x3f800000686c7421 */ /* 0x008fe20000010000 */
[----:B------:R-:W-:Y:S01]  /*1000*/  FMUL.FTZ R0, R11, R0 ;  /* 0x000000000b007220 */ /* 0x000fe20000410000 */
[----:B-----5:R-:W-:Y:S01]  /*1010*/  FADD.FTZ R104, -R101, 1 ;  /* 0x3f80000065687421 */ /* 0x020fe20000010100 */
[----:B------:R-:W0:Y:S01]  /*1020*/  MUFU.RCP R95, R95 ;  /* 0x0000005f005f7308 */ /* 0x000e220000001000 */
[----:B------:R-:W-:Y:S01]  /*1030*/  FADD.FTZ R107, -R100, 1 ;  /* 0x3f800000646b7421 */ /* 0x000fe20000010100 */
[----:B------:R-:W-:Y:S01]  /*1040*/  FMUL.FTZ R8, R11, R8 ;  /* 0x000000080b087220 */ /* 0x000fe20000410000 */
[----:B------:R-:W-:Y:S01]  /*1050*/  FFMA.FTZ R81, R32, R2, R31 ;  /* 0x0000000220517223 */ /* 0x000fe2000001001f */
[----:B------:R-:W-:Y:S01]  /*1060*/  FADD.FTZ R97, R106, 1 ;  /* 0x3f8000006a617421 */ /* 0x000fe20000010000 */
[----:B------:R-:W-:Y:S01]  /*1070*/  FADD.FTZ R109, -R103, 1 ;  /* 0x3f800000676d7421 */ /* 0x000fe20000010100 */
[----:B------:R-:W-:-:S02]  /*1080*/  FADD.FTZ R106, -R102, 1 ;  /* 0x3f800000666a7421 */ /* 0x000fc40000010100 */
[----:B------:R-:W1:Y:S01]  /*1090*/  MUFU.EX2 R88, R88 ;  /* 0x0000005800587308 */ /* 0x000e620000000800 */
[----:B------:R-:W-:Y:S01]  /*10a0*/  FMUL.FTZ R86, R75, -1.4426950216293334961 ;  /* 0xbfb8aa3b4b567820 */ /* 0x000fe20000410000 */
[--C-:B------:R-:W-:Y:S01]  /*10b0*/  FFMA.FTZ R72, R30, R0, R29.reuse ;  /* 0x000000001e487223 */ /* 0x100fe2000001001d */
[----:B------:R-:W-:Y:S01]  /*10c0*/  FFMA.FTZ R104, R87, R104, 1 ;  /* 0x3f80000057687423 */ /* 0x000fe20000010068 */
[----:B------:R-:W-:Y:S01]  /*10d0*/  FFMA.FTZ R107, R90, R107, 1 ;  /* 0x3f8000005a6b7423 */ /* 0x000fe2000001006b */
[----:B------:R-:W-:Y:S01]  /*10e0*/  FFMA.FTZ R74, R30, R8, R29 ;  /* 0x000000081e4a7223 */ /* 0x000fe2000001001d */
[----:B------:R-:W-:Y:S01]  /*10f0*/  FMUL.FTZ R85, R81, -1.4426950216293334961 ;  /* 0xbfb8aa3b51557820 */ /* 0x000fe20000410000 */
[----:B------:R-:W-:Y:S01]  /*1100*/  FFMA.FTZ R90, R92, R109, 1 ;  /* 0x3f8000005c5a7423 */ /* 0x000fe2000001006d */
[----:B------:R-:W2:Y:S01]  /*1110*/  MUFU.RCP R96, R96 ;  /* 0x0000006000607308 */ /* 0x000ea20000001000 */
[----:B------:R-:W-:Y:S01]  /*1120*/  FFMA.FTZ R105, R91, R106, 1 ;  /* 0x3f8000005b697423 */ /* 0x000fe2000001006a */
[----:B------:R-:W-:Y:S01]  /*1130*/  FMUL.FTZ R83, R72, -1.4426950216293334961 ;  /* 0xbfb8aa3b48537820 */ /* 0x000fe20000410000 */
[----:B------:R-:W-:Y:S01]  /*1140*/  FMUL.FTZ R101, R101, R104 ;  /* 0x0000006865657220 */ /* 0x000fe20000410000 */
[----:B------:R-:W-:Y:S01]  /*1150*/  FMUL.FTZ R93, R74, -1.4426950216293334961 ;  /* 0xbfb8aa3b4a5d7820 */ /* 0x000fe20000410000 */
[----:B------:R-:W-:-:S03]  /*1160*/  HADD2.F32 R87, -RZ, R66.H0_H0 ;  /* 0x20000042ff577230 */ /* 0x000fc60000004100 */
[----:B------:R-:W3:Y:S01]  /*1170*/  MUFU.RCP R98, R98 ;  /* 0x0000006200627308 */ /* 0x000ee20000001000 */
[----:B------:R-:W-:Y:S01]  /*1180*/  FMUL.FTZ R104, R103, R90 ;  /* 0x0000005a67687220 */ /* 0x000fe20000410000 */
[----:B------:R-:W-:Y:S01]  /*1190*/  FMUL.FTZ R102, R102, R105 ;  /* 0x0000006966667220 */ /* 0x000fe20000410000 */
[----:B------:R-:W-:Y:S02]  /*11a0*/  HADD2.F32 R90, -RZ, R66.H1_H1 ;  /* 0x30000042ff5a7230 */ /* 0x000fe40000004100 */
[----:B----4-:R-:W-:-:S03]  /*11b0*/  FADD.FTZ R106, R99, 1 ;  /* 0x3f800000636a7421 */ /* 0x010fc60000010000 */
[----:B------:R-:W4:Y:S01]  /*11c0*/  MUFU.EX2 R86, R86 ;  /* 0x0000005600567308 */ /* 0x000f220000000800 */
[----:B------:R-:W-:Y:S01]  /*11d0*/  FMUL.FTZ R66, R87, R102 ;  /* 0x0000006657427220 */ /* 0x000fe20000410000 */
[----:B------:R-:W-:Y:S02]  /*11e0*/  HADD2.F32 R99, -RZ, R67.H0_H0 ;  /* 0x20000043ff637230 */ /* 0x000fe40000004100 */
[----:B------:R-:W-:Y:S01]  /*11f0*/  FMUL.FTZ R100, R100, R107 ;  /* 0x0000006b64647220 */ /* 0x000fe20000410000 */
[----:B------:R-:W-:-:S03]  /*1200*/  FMUL.FTZ R87, R90, R101 ;  /* 0x000000655a577220 */ /* 0x000fc60000410000 */
[----:B------:R-:W5:Y:S01]  /*1210*/  MUFU.EX2 R85, R85 ;  /* 0x0000005500557308 */ /* 0x000f620000000800 */
[----:B0-----:R-:W-:Y:S01]  /*1220*/  FADD.FTZ R101, -R95, 1 ;  /* 0x3f8000005f657421 */ /* 0x001fe20000010100 */
[----:B-1----:R-:W-:Y:S01]  /*1230*/  FADD.FTZ R102, R88, 1 ;  /* 0x3f80000058667421 */ /* 0x002fe20000010000 */
[----:B------:R-:W-:-:S05]  /*1240*/  FMUL.FTZ R88, R99, R100 ;  /* 0x0000006463587220 */ /* 0x000fca0000410000 */
[----:B------:R-:W-:Y:S01]  /*1250*/  MUFU.EX2 R83, R83 ;  /* 0x0000005300537308 */ /* 0x000fe20000000800 */
[----:B------:R-:W-:Y:S01]  /*1260*/  FFMA.FTZ R100, R78, R101, 1 ;  /* 0x3f8000004e647423 */ /* 0x000fe20000010065 */
[----:B--2---:R-:W-:-:S06]  /*1270*/  FADD.FTZ R78, -R96, 1 ;  /* 0x3f800000604e7421 */ /* 0x004fcc0000010100 */
[----:B------:R-:W0:Y:S08]  /*1280*/  MUFU.EX2 R93, R93 ;  /* 0x0000005d005d7308 */ /* 0x000e300000000800 */
[----:B------:R-:W1:Y:S01]  /*1290*/  MUFU.RCP R97, R97 ;  /* 0x0000006100617308 */ /* 0x000e620000001000 */
[----:B---3--:R-:W-:Y:S01]  /*12a0*/  FADD.FTZ R101, -R98, 1 ;  /* 0x3f80000062657421 */ /* 0x008fe20000010100 */
[----:B------:R-:W-:Y:S01]  /*12b0*/  FFMA.FTZ R79, R79, R78, 1 ;  /* 0x3f8000004f4f7423 */ /* 0x000fe2000001004e */
[----:B----4-:R-:W-:Y:S01]  /*12c0*/  FADD.FTZ R86, R86, 1 ;  /* 0x3f80000056567421 */ /* 0x010fe20000010000 */
[----:B------:R-:W-:-:S02]  /*12d0*/  HADD2.F32 R67, -RZ, R67.H1_H1 ;  /* 0x30000043ff437230 */ /* 0x000fc40000004100 */
[----:B------:R-:W-:Y:S01]  /*12e0*/  FFMA.FTZ R101, R82, R101, 1 ;  /* 0x3f80000052657423 */ /* 0x000fe20000010065 */
[----:B-----5:R-:W-:Y:S01]  /*12f0*/  FADD.FTZ R82, R85, 1 ;  /* 0x3f80000055527421 */ /* 0x020fe20000010000 */
[----:B------:R-:W-:Y:S01]  /*1300*/  MUFU.RCP R92, R106 ;  /* 0x0000006a005c7308 */ /* 0x000fe20000001000 */
[----:B------:R-:W-:Y:S01]  /*1310*/  FMUL.FTZ R96, R96, R79 ;  /* 0x0000004f60607220 */ /* 0x000fe20000410000 */
[----:B------:R-:W-:Y:S02]  /*1320*/  HADD2.F32 R85, -RZ, R68.H1_H1 ;  /* 0x30000044ff557230 */ /* 0x000fe40000004100 */
[----:B0-----:R-:W-:Y:S01]  /*1330*/  FADD.FTZ R93, R93, 1 ;  /* 0x3f8000005d5d7421 */ /* 0x001fe20000010000 */
[----:B------:R-:W-:-:S03]  /*1340*/  FMUL.FTZ R90, R67, R104 ;  /* 0x00000068435a7220 */ /* 0x000fc60000410000 */
[----:B------:R-:W0:Y:S01]  /*1350*/  MUFU.RCP R94, R94 ;  /* 0x0000005e005e7308 */ /* 0x000e220000001000 */
[----:B-1----:R-:W-:Y:S01]  /*1360*/  FADD.FTZ R99, -R97, 1 ;  /* 0x3f80000061637421 */ /* 0x002fe20000010100 */
[----:B------:R-:W-:-:S06]  /*1370*/  FMUL.FTZ R85, R85, R96 ;  /* 0x0000006055557220 */ /* 0x000fcc0000410000 */
[----:B------:R1:W-:Y:S01]  /*1380*/  MUFU.RCP R78, R86 ;  /* 0x00000056004e7308 */ /* 0x0003e20000001000 */
[----:B------:R-:W-:Y:S01]  /*1390*/  FFMA.FTZ R80, R80, R99, 1 ;  /* 0x3f80000050507423 */ /* 0x000fe20000010063 */
[----:B------:R-:W-:Y:S02]  /*13a0*/  HADD2.F32 R79, -RZ, R68.H0_H0 ;  /* 0x20000044ff4f7230 */ /* 0x000fe40000004100 */
[----:B-1----:R-:W-:-:S04]  /*13b0*/  FADD.FTZ R86, R83, 1 ;  /* 0x3f80000053567421 */ /* 0x002fc80000010000 */
[----:B------:R-:W1:Y:S01]  /*13c0*/  MUFU.RCP R67, R102 ;  /* 0x0000006600437308 */ /* 0x000e620000001000 */
[----:B------:R-:W-:Y:S02]  /*13d0*/  HADD2.F32 R68, -RZ, R69.H0_H0 ;  /* 0x20000045ff447230 */ /* 0x000fe40000004100 */
[----:B------:R-:W-:-:S05]  /*13e0*/  FMUL.FTZ R97, R97, R80 ;  /* 0x0000005061617220 */ /* 0x000fca0000410000 */
[----:B------:R-:W2:Y:S01]  /*13f0*/  MUFU.RCP R96, R86 ;  /* 0x0000005600607308 */ /* 0x000ea20000001000 */
[----:B------:R-:W-:-:S07]  /*1400*/  FMUL.FTZ R83, R68, R97 ;  /* 0x0000006144537220 */ /* 0x000fce0000410000 */
[----:B------:R-:W3:Y:S01]  /*1410*/  MUFU.RCP R93, R93 ;  /* 0x0000005d005d7308 */ /* 0x000ee20000001000 */
[----:B0-----:R-:W-:-:S07]  /*1420*/  FADD.FTZ R68, -R94, 1 ;  /* 0x3f8000005e447421 */ /* 0x001fce0000010100 */
[----:B------:R0:W4:Y:S01]  /*1430*/  MUFU.RCP R80, R82 ;  /* 0x0000005200507308 */ /* 0x0001220000001000 */
[----:B------:R-:W-:Y:S01]  /*1440*/  FFMA.FTZ R49, R49, R68, 1 ;  /* 0x3f80000031317423 */ /* 0x000fe20000010044 */
[----:B-1----:R-:W-:Y:S01]  /*1450*/  FADD.FTZ R68, -R67, 1 ;  /* 0x3f80000043447421 */ /* 0x002fe20000010100 */
[----:B0-----:R-:W-:-:S05]  /*1460*/  FADD.FTZ R82, -R92, 1 ;  /* 0x3f8000005c527421 */ /* 0x001fca0000010100 */
[----:B------:R-:W0:Y:S01]  /*1470*/  MUFU.RCP R91, R108 ;  /* 0x0000006c005b7308 */ /* 0x000e220000001000 */
[----:B------:R-:W-:Y:S01]  /*1480*/  FFMA.FTZ R73, R73, R82, 1 ;  /* 0x3f80000049497423 */ /* 0x000fe20000010052 */
[----:B------:R-:W-:-:S03]  /*1490*/  FADD.FTZ R82, -R78, 1 ;  /* 0x3f8000004e527421 */ /* 0x000fc60000010100 */
[----:B------:R-:W-:Y:S01]  /*14a0*/  FMUL.FTZ R92, R92, R73 ;  /* 0x000000495c5c7220 */ /* 0x000fe20000410000 */
[----:B--2---:R-:W-:Y:S01]  /*14b0*/  FADD.FTZ R73, -R96, 1 ;  /* 0x3f80000060497421 */ /* 0x004fe20000010100 */
[----:B------:R-:W-:Y:S01]  /*14c0*/  FFMA.FTZ R68, R77, R68, 1 ;  /* 0x3f8000004d447423 */ /* 0x000fe20000010044 */
[----:B---3--:R-:W-:Y:S01]  /*14d0*/  FADD.FTZ R97, -R93, 1 ;  /* 0x3f8000005d617421 */ /* 0x008fe20000010100 */
[----:B------:R-:W-:Y:S01]  /*14e0*/  FMUL.FTZ R94, R94, R49 ;  /* 0x000000315e5e7220 */ /* 0x000fe20000410000 */
[----:B------:R-:W-:Y:S01]  /*14f0*/  FFMA.FTZ R73, R72, R73, 1 ;  /* 0x3f80000048497423 */ /* 0x000fe20000010049 */
[----:B------:R-:W-:Y:S01]  /*1500*/  FFMA.FTZ R49, R75, R82, 1 ;  /* 0x3f8000004b317423 */ /* 0x000fe20000010052 */
[----:B------:R-:W-:Y:S01]  /*1510*/  FMUL.FTZ R82, R67, R68 ;  /* 0x0000004443527220 */ /* 0x000fe20000410000 */
[----:B------:R-:W-:Y:S01]  /*1520*/  FFMA.FTZ R74, R74, R97, 1 ;  /* 0x3f8000004a4a7423 */ /* 0x000fe20000010061 */
[----:B------:R-:W-:Y:S02]  /*1530*/  HADD2.F32 R67, -RZ, R64.H0_H0 ;  /* 0x20000040ff437230 */ /* 0x000fe40000004100 */
[----:B----4-:R-:W-:Y:S01]  /*1540*/  FADD.FTZ R86, -R80, 1 ;  /* 0x3f80000050567421 */ /* 0x010fe20000010100 */
[----:B------:R-:W-:Y:S01]  /*1550*/  FMUL.FTZ R68, R96, R73 ;  /* 0x0000004960447220 */ /* 0x000fe20000410000 */
[----:B------:R-:W-:-:S02]  /*1560*/  HADD2.F32 R73, -RZ, R71.H0_H0 ;  /* 0x20000047ff497230 */ /* 0x000fc40000004100 */
[----:B------:R-:W-:Y:S01]  /*1570*/  FMUL.FTZ R100, R95, R100 ;  /* 0x000000645f647220 */ /* 0x000fe20000410000 */
[----:B------:R-:W-:Y:S02]  /*1580*/  HADD2.F32 R71, -RZ, R71.H1_H1 ;  /* 0x30000047ff477230 */ /* 0x000fe40000004100 */
[----:B------:R-:W-:Y:S01]  /*1590*/  FMUL.FTZ R74, R93, R74 ;  /* 0x0000004a5d4a7220 */ /* 0x000fe20000410000 */
[----:B0-----:R-:W-:Y:S01]  /*15a0*/  FADD.FTZ R95, -R91, 1 ;  /* 0x3f8000005b5f7421 */ /* 0x001fe20000010100 */
[----:B------:R-:W-:Y:S01]  /*15b0*/  FFMA.FTZ R81, R81, R86, 1 ;  /* 0x3f80000051517423 */ /* 0x000fe20000010056 */
[----:B------:R-:W-:Y:S01]  /*15c0*/  FMUL.FTZ R67, R67, R82 ;  /* 0x0000005243437220 */ /* 0x000fe20000410000 */
[----:B------:R-:W-:Y:S01]  /*15d0*/  FMUL.FTZ R82, R36, R66 ;  /* 0x0000004224527220 */ /* 0x000fe20000410000 */
[----:B------:R-:W-:Y:S01]  /*15e0*/  FMUL.FTZ R71, R71, R74 ;  /* 0x0000004a47477220 */ /* 0x000fe20000410000 */
[----:B------:R-:W-:Y:S01]  /*15f0*/  FFMA.FTZ R76, R76, R95, 1 ;  /* 0x3f8000004c4c7423 */ /* 0x000fe2000001005f */
[----:B------:R-:W-:Y:S01]  /*1600*/  FMUL.FTZ R72, R80, R81 ;  /* 0x0000005150487220 */ /* 0x000fe20000410000 */
[----:B------:R-:W-:Y:S01]  /*1610*/  FADD.FTZ R74, R90, R51 ;  /* 0x000000335a4a7221 */ /* 0x000fe20000010000 */
[----:B------:R-:W-:Y:S01]  /*1620*/  FFMA.FTZ R93, R5, R90, R50 ;  /* 0x0000005a055d7223 */ /* 0x000fe20000010032 */
[----:B------:R-:W-:Y:S01]  /*1630*/  FMUL.FTZ R80, R34, R87 ;  /* 0x0000005722507220 */ /* 0x000fe20000410000 */
[----:B------:R-:W-:Y:S01]  /*1640*/  FADD.FTZ R51, RZ, R82 ;  /* 0x00000052ff337221 */ /* 0x000fe20000010000 */
[----:B------:R-:W-:Y:S01]  /*1650*/  FFMA.FTZ R50, R3, R82, RZ ;  /* 0x0000005203327223 */ /* 0x000fe200000100ff */
[----:B------:R-:W-:-:S02]  /*1660*/  HADD2.F32 R77, -RZ, R70.H0_H0 ;  /* 0x20000046ff4d7230 */ /* 0x000fc40000004100 */
[----:B------:R-:W-:Y:S01]  /*1670*/  FMUL.FTZ R76, R91, R76 ;  /* 0x0000004c5b4c7220 */ /* 0x000fe20000410000 */
[----:B------:R-:W-:Y:S02]  /*1680*/  HADD2.F32 R75, -RZ, R70.H1_H1 ;  /* 0x30000046ff4b7230 */ /* 0x000fe40000004100 */
[----:B------:R-:W-:Y:S01]  /*1690*/  FMUL.FTZ R49, R78, R49 ;  /* 0x000000314e317220 */ /* 0x000fe20000410000 */
[----:B------:R-:W-:Y:S01]  /*16a0*/  FADD.FTZ R70, R88, R53 ;  /* 0x0000003558467221 */ /* 0x000fe20000010000 */
[----:B------:R-:W-:Y:S01]  /*16b0*/  FFMA.FTZ R81, R3, R66, R56 ;  /* 0x0000004203517223 */ /* 0x000fe20000010038 */
[-C--:B------:R-:W-:Y:S01]  /*16c0*/  FFMA.FTZ R91, R7, R88.reuse, R52 ;  /* 0x00000058075b7223 */ /* 0x080fe20000010034 */
[----:B------:R-:W-:Y:S01]  /*16d0*/  FMUL.FTZ R78, R32, R88 ;  /* 0x00000058204e7220 */ /* 0x000fe20000410000 */
[----:B------:R-:W-:Y:S01]  /*16e0*/  FADD.FTZ R53, R51, R80 ;  /* 0x0000005033357221 */ /* 0x000fe20000010000 */
[----:B------:R-:W-:Y:S01]  /*16f0*/  FADD.FTZ R56, R66, R57 ;  /* 0x0000003942387221 */ /* 0x000fe20000010000 */
[C---:B------:R-:W-:Y:S01]  /*1700*/  FFMA.FTZ R52, R9.reuse, R80, R50 ;  /* 0x0000005009347223 */ /* 0x040fe20000010032 */
[----:B------:R-:W-:Y:S01]  /*1710*/  FFMA.FTZ R57, R9, R87, R54 ;  /* 0x0000005709397223 */ /* 0x000fe20000010036 */
[----:B------:R-:W-:Y:S01]  /*1720*/  FMUL.FTZ R75, R75, R76 ;  /* 0x0000004c4b4b7220 */ /* 0x000fe20000410000 */
[----:B------:R-:W-:Y:S01]  /*1730*/  FADD.FTZ R54, R87, R55 ;  /* 0x0000003757367221 */ /* 0x000fe20000010000 */
[----:B------:R-:W-:Y:S01]  /*1740*/  FMUL.FTZ R76, R30, R90 ;  /* 0x0000005a1e4c7220 */ /* 0x000fe20000410000 */
[----:B------:R-:W-:Y:S01]  /*1750*/  FADD.FTZ R55, R53, R78 ;  /* 0x0000004e35377221 */ /* 0x000fe20000010000 */
[----:B------:R-:W-:Y:S01]  /*1760*/  FMUL.FTZ R79, R79, R100 ;  /* 0x000000644f4f7220 */ /* 0x000fe20000410000 */
[----:B------:R-:W-:Y:S01]  /*1770*/  FFMA.FTZ R52, R7, R78, R52 ;  /* 0x0000004e07347223 */ /* 0x000fe20000010034 */
[----:B------:R-:W-:Y:S01]  /*1780*/  FADD.FTZ R50, R54, R85 ;  /* 0x0000005536327221 */ /* 0x000fe20000010000 */
[----:B------:R-:W-:Y:S01]  /*1790*/  FADD.FTZ R54, R55, R76 ;  /* 0x0000004c37367221 */ /* 0x000fe20000010000 */
[----:B------:R-:W-:Y:S01]  /*17a0*/  FMUL.FTZ R87, R36, R79 ;  /* 0x0000004f24577220 */ /* 0x000fe20000410000 */
[----:B------:R-:W-:Y:S01]  /*17b0*/  FFMA.FTZ R55, R5, R76, R52 ;  /* 0x0000004c05377223 */ /* 0x000fe20000010034 */
[----:B------:R-:W-:-:S02]  /*17c0*/  HADD2.F32 R69, -RZ, R69.H1_H1 ;  /* 0x30000045ff457230 */ /* 0x000fc40000004100 */
[----:B------:R-:W-:Y:S01]  /*17d0*/  FMUL.FTZ R98, R98, R101 ;  /* 0x0000006562627220 */ /* 0x000fe20000410000 */
[----:B------:R-:W-:Y:S01]  /*17e0*/  FADD.FTZ R66, R56, R79 ;  /* 0x0000004f38427221 */ /* 0x000fe20000010000 */
[-C--:B------:R-:W-:Y:S01]  /*17f0*/  FFMA.FTZ R51, R20, R85.reuse, R57 ;  /* 0x0000005514337223 */ /* 0x080fe20000010039 */
[----:B------:R-:W-:Y:S01]  /*1800*/  FMUL.FTZ R85, R34, R85 ;  /* 0x0000005522557220 */ /* 0x000fe20000410000 */
[----:B------:R-:W-:Y:S01]  /*1810*/  FADD.FTZ R56, R54, R87 ;  /* 0x0000005736387221 */ /* 0x000fe20000010000 */
[C---:B------:R-:W-:Y:S01]  /*1820*/  FFMA.FTZ R57, R22.reuse, R87, R55 ;  /* 0x0000005716397223 */ /* 0x040fe20000010037 */
[----:B------:R-:W-:Y:S01]  /*1830*/  FMUL.FTZ R69, R69, R98 ;  /* 0x0000006245457220 */ /* 0x000fe20000410000 */
[----:B------:R-:W-:Y:S01]  /*1840*/  FFMA.FTZ R95, R22, R79, R81 ;  /* 0x0000004f165f7223 */ /* 0x000fe20000010051 */
[----:B------:R-:W-:Y:S01]  /*1850*/  FFMA.FTZ R53, R18, R83, R91 ;  /* 0x0000005312357223 */ /* 0x000fe2000001005b */
[----:B------:R-:W-:Y:S01]  /*1860*/  FADD.FTZ R52, R70, R83 ;  /* 0x0000005346347221 */ /* 0x000fe20000010000 */
[----:B------:R-:W-:-:S02]  /*1870*/  HADD2.F32 R64, -RZ, R64.H1_H1 ;  /* 0x30000040ff407230 */ /* 0x000fc40000004100 */
[----:B------:R-:W-:Y:S01]  /*1880*/  FMUL.FTZ R83, R32, R83 ;  /* 0x0000005320537220 */ /* 0x000fe20000410000 */
        /* <DEDUP_REMOVED lines=8> */
[----:B------:R-:W-:Y:S01]  /*1910*/  FMUL.FTZ R70, R64, R49 ;  /* 0x0000003140467220 */ /* 0x000fe20000410000 */
[----:B------:R-:W-:-:S02]  /*1920*/  HADD2.F32 R91, -RZ, R65.H0_H0 ;  /* 0x20000041ff5b7230 */ /* 0x000fc40000004100 */
[----:B------:R-:W-:Y:S02]  /*1930*/  HADD2.F32 R93, -RZ, R65.H1_H1 ;  /* 0x30000041ff5d7230 */ /* 0x000fe40000004100 */
[----:B------:R-:W0:Y:S01]  /*1940*/  LDC.64 R64, c[0x0][0x3c8] ;  /* 0x0000f200ff407b82 */ /* 0x000e220000000a00 */
[----:B------:R-:W-:Y:S01]  /*1950*/  FMUL.FTZ R79, R36, R77 ;  /* 0x0000004d244f7220 */ /* 0x000fe20000410000 */
[----:B------:R-:W-:Y:S01]  /*1960*/  FADD.FTZ R56, R56, R81 ;  /* 0x0000005138387221 */ /* 0x000fe20000010000 */
[----:B------:R-:W-:Y:S01]  /*1970*/  FFMA.FTZ R69, R16, R81, R69 ;  /* 0x0000005110457223 */ /* 0x000fe20000010045 */
[----:B------:R-:W-:Y:S01]  /*1980*/  FFMA.FTZ R57, R14, R77, R95 ;  /* 0x0000004d0e397223 */ /* 0x000fe2000001005f */
[----:B------:R-:W-:Y:S01]  /*1990*/  FADD.FTZ R66, R66, R77 ;  /* 0x0000004d42427221 */ /* 0x000fe20000010000 */
[----:B------:R-:W-:Y:S01]  /*19a0*/  FMUL.FTZ R73, R73, R92 ;  /* 0x0000005c49497220 */ /* 0x000fe20000410000 */
        /* <DEDUP_REMOVED lines=9> */
[----:B------:R-:W-:Y:S02]  /*1a40*/  FMUL.FTZ R97, R36, R67 ;  /* 0x0000004324617220 */ /* 0x000fe40000410000 */
[----:B------:R-:W-:Y:S01]  /*1a50*/  FADD.FTZ R56, R56, R99 ;  /* 0x0000006338387221 */ /* 0x000fe20000010000 */
[----:B------:R-:W-:Y:S01]  /*1a60*/  FFMA.FTZ R69, R8, R99, R69 ;  /* 0x0000006308457223 */ /* 0x000fe20000010045 */
[----:B------:R-:W-:Y:S01]  /*1a70*/  FMUL.FTZ R72, R91, R72 ;  /* 0x000000485b487220 */ /* 0x000fe20000410000 */
[----:B------:R-:W-:Y:S01]  /*1a80*/  FMUL.FTZ R95, R34, R70 ;  /* 0x00000046225f7220 */ /* 0x000fe20000410000 */
[----:B------:R-:W-:Y:S01]  /*1a90*/  FADD.FTZ R56, R56, R97 ;  /* 0x0000006138387221 */ /* 0x000fe20000010000 */
[----:B------:R-:W-:Y:S01]  /*1aa0*/  FFMA.FTZ R69, R6, R97, R69 ;  /* 0x0000006106457223 */ /* 0x000fe20000010045 */
[----:B0-----:R-:W-:Y:S01]  /*1ab0*/  ISETP.GE.U32.AND P0, PT, R89, R64, PT ;  /* 0x000000405900720c */ /* 0x001fe20003f06070 */
        /* <DEDUP_REMOVED lines=47> */
.L_x_1298:
        /* <DEDUP_REMOVED lines=17> */
.L_x_1300:
[----:B------:R-:W-:Y:S05]  /*1ec0*/  BSYNC.RECONVERGENT B0 ;  /* 0x0000000000007941 */ /* 0x000fea0003800200 */
.L_x_1299:
        /* <DEDUP_REMOVED lines=22> */
.L_x_1303:
[----:B------:R-:W2:Y:S04]  /*2030*/  LD.E.STRONG.GPU R67, desc[UR8][R62.64] ;  /* 0x000000083e437980 */ /* 0x000ea8000c10f900 */
[----:B--2---:R-:W-:Y:S01]  /*2040*/  CCTL.IVALL ;  /* 0x00000000ff00798f */ /* 0x004fe20002000000 */
[----:B------:R-:W-:Y:S05]  /*2050*/  YIELD ;  /* 0x0000000000007946 */ /* 0x000fea0003800000 */
[----:B-----5:R-:W-:-:S04]  /*2060*/  LOP3.LUT R67, R67, R66, RZ, 0x3c, !PT ;  /* 0x0000004243437212 */ /* 0x020fc800078e3cff */
[----:B------:R-:W-:-:S13]  /*2070*/  ISETP.GT.AND P1, PT, R67, -0x1, PT ;  /* 0xffffffff4300780c */ /* 0x000fda0003f24270 */
[----:B------:R-:W-:Y:S05]  /*2080*/  @P1 BRA `(.L_x_1303) ;  /* 0xfffffffc00e81947 */ /* 0x000fea000383ffff */
.L_x_1302:
[----:B------:R-:W-:Y:S05]  /*2090*/  WARPSYNC.ALL ;  /* 0x0000000000007948 */ /* 0x000fea0003800000 */
[----:B------:R-:W-:Y:S06]  /*20a0*/  BAR.SYNC.DEFER_BLOCKING 0x0 ;  /* 0x0000000000007b1d */ /* 0x000fec0000010000 */
[----:B------:R-:W-:Y:S05]  /*20b0*/  BRA `(.L_x_1304) ;  /* 0x00000000003c7947 */ /* 0x000fea0003800000 */
.L_x_1301:
[----:B------:R-:W-:Y:S01]  /*20c0*/  BAR.SYNC.DEFER_BLOCKING 0x0 ;  /* 0x0000000000007b1d */ /* 0x000fe20000010000 */
[----:B------:R-:W-:-:S13]  /*20d0*/  ISETP.NE.AND P1, PT, R45, RZ, PT ;  /* 0x000000ff2d00720c */ /* 0x000fda0003f25270 */
[----:B------:R-:W-:Y:S05]  /*20e0*/  @P1 BRA `(.L_x_1305) ;  /* 0x0000000000281947 */ /* 0x000fea0003800000 */
[----:B------:R-:W-:Y:S06]  /*20f0*/  MEMBAR.ALL.GPU ;  /* 0x0000000000007992 */ /* 0x000fec000000a000 */
[----:B------:R-:W-:-:S00]  /*2100*/  ERRBAR ;  /* 0x00000000000079ab */ /* 0x000fc00000000000 */
[----:B------:R-:W-:Y:S06]  /*2110*/  CGAERRBAR ;  /* 0x00000000000075ab */ /* 0x000fec0000000000 */
[----:B0-----:R0:W5:Y:S02]  /*2120*/  ATOM.E.ADD.STRONG.GPU PT, R66, desc[UR8][R60.64], R26 ;  /* 0x8000001a3c42798a */ /* 0x00116400081ef108 */
.L_x_1306:
[----:B------:R-:W2:Y:S04]  /*2130*/  LD.E.STRONG.GPU R67, desc[UR8][R60.64] ;  /* 0x000000083c437980 */ /* 0x000ea8000c10f900 */
[----:B--2---:R-:W-:Y:S01]  /*2140*/  CCTL.IVALL ;  /* 0x00000000ff00798f */ /* 0x004fe20002000000 */
[----:B------:R-:W-:Y:S05]  /*2150*/  YIELD ;  /* 0x0000000000007946 */ /* 0x000fea0003800000 */
[----:B-----5:R-:W-:-:S04]  /*2160*/  LOP3.LUT R67, R67, R66, RZ, 0x3c, !PT ;  /* 0x0000004243437212 */ /* 0x020fc800078e3cff */
[----:B------:R-:W-:-:S13]  /*2170*/  ISETP.GT.AND P1, PT, R67, -0x1, PT ;  /* 0xffffffff4300780c */ /* 0x000fda0003f24270 */
[----:B------:R-:W-:Y:S05]  /*2180*/  @P1 BRA `(.L_x_1306) ;  /* 0xfffffffc00e81947 */ /* 0x000fea000383ffff */
.L_x_1305:
[----:B------:R-:W-:Y:S05]  /*2190*/  WARPSYNC.ALL ;  /* 0x0000000000007948 */ /* 0x000fea0003800000 */
[----:B------:R-:W-:Y:S06]  /*21a0*/  BAR.SYNC.DEFER_BLOCKING 0x0 ;  /* 0x0000000000007b1d */ /* 0x000fec0000010000 */
.L_x_1304:
        /* <DEDUP_REMOVED lines=28> */
.L_x_1308:
[----:B------:R-:W-:Y:S05]  /*2370*/  BSYNC.RECONVERGENT B0 ;  /* 0x0000000000007941 */ /* 0x000fea0003800200 */
.L_x_1307:
        /* <DEDUP_REMOVED lines=76> */
[----:B------:R-:W-:Y:S02]  /*2840*/  IADD3.X R3, PT, PT, R13, UR7, RZ, P1, !PT ;  /* 0x000000070d037c10 */ /* 0x000fe40008ffe4ff */
[----:B------:R-:W-:Y:S02]  /*2850*/  F2FP.F16.F32.PACK_AB R4, R9, R22 ;  /* 0x000000160904723e */ /* 0x000fe400000000ff */
[----:B------:R-:W-:Y:S01]  /*2860*/  F2FP.F16.F32.PACK_AB R14, R49, R14 ;  /* 0x0000000e310e723e */ /* 0x000fe200000000ff */
[----:B------:R1:W-:Y:S01]  /*2870*/  STG.E.64 desc[UR8][R2.64], R82 ;  /* 0x0000005202007986 */ /* 0x0003e2000c101b08 */
[----:B------:R-:W-:-:S02]  /*2880*/  F2FP.F16.F32.PACK_AB R15, R67, R10 ;  /* 0x0000000a430f723e */ /* 0x000fc400000000ff */
[----:B------:R-:W-:Y:S01]  /*2890*/  F2FP.F16.F32.PACK_AB R6, R69, R6 ;  /* 0x000000064506723e */ /* 0x000fe200000000ff */
[----:B------:R1:W-:Y:S01]  /*28a0*/  STG.E.64 desc[UR8][R2.64+0xa00], R4 ;  /* 0x000a000402007986 */ /* 0x0003e2000c101b08 */
[----:B------:R-:W-:-:S03]  /*28b0*/  F2FP.F16.F32.PACK_AB R7, R11, R66 ;  /* 0x000000420b07723e */ /* 0x000fc600000000ff */
[----:B------:R1:W-:Y:S04]  /*28c0*/  STG.E.64 desc[UR8][R2.64+0x1400], R14 ;  /* 0x0014000e02007986 */ /* 0x0003e8000c101b08 */
[----:B------:R1:W-:Y:S01]  /*28d0*/  STG.E.64 desc[UR8][R2.64+0x1e00], R6 ;  /* 0x001e000602007986 */ /* 0x0003e2000c101b08 */
[----:B------:R-:W-:Y:S05]  /*28e0*/  @!P0 BRA `(.L_x_1309) ;  /* 0xffffffdc00b88947 */ /* 0x000fea000383ffff */
.L_x_1297:
[----:B-1----:R-:W-:-:S04]  /*28f0*/  LEA R14, R48, R47, 0x6 ;  /* 0x0000002f300e7211 */ /* 0x002fc800078e30ff */
[----:B------:R-:W-:-:S04]  /*2900*/  SHF.L.U32 R14, R14, 0x5, RZ ;  /* 0x000000050e0e7819 */ /* 0x000fc800000006ff */
[----:B------:R-:W-:-:S13]  /*2910*/  ISETP.GT.AND P0, PT, R14, 0x13f, PT ;  /* 0x0000013f0e00780c */ /* 0x000fda0003f04270 */
[----:B------:R-:W-:Y:S05]  /*2920*/  @P0 EXIT ;  /* 0x000000000000094d */ /* 0x000fea0003800000 */
[----:B------:R-:W1:Y:S01]  /*2930*/  S2R R17, SR_TID.X ;  /* 0x0000000000117919 */ /* 0x000e620000002100 */
[----:B------:R-:W-:Y:S01]  /*2940*/  ISETP.LT.U32.AND P0, PT, R64, 0x2, PT ;  /* 0x000000024000780c */ /* 0x000fe20003f01070 */
[----:B------:R-:W2:Y:S01]  /*2950*/  S2UR UR7, SR_CgaCtaId ;  /* 0x00000000000779c3 */ /* 0x000ea20000008800 */
[----:B------:R-:W-:Y:S01]  /*2960*/  UMOV UR6, 0x400 ;  /* 0x0000040000067882 */ /* 0x000fe20000000000 */
[----:B------:R-:W3:Y:S01]  /*2970*/  LDCU.64 UR4, c[0x0][0x3d0] ;  /* 0x00007a00ff0477ac */ /* 0x000ee20008000a00 */
[----:B------:R-:W-:-:S04]  /*2980*/  ISETP.LT.AND.EX P0, PT, R65, RZ, PT, P0 ;  /* 0x000000ff4100720c */ /* 0x000fc80003f01300 */
[----:B------:R-:W-:Y:S02]  /*2990*/  SEL R6, R64, 0x2, P0 ;  /* 0x0000000240067807 */ /* 0x000fe40000000000 */
[----:B------:R-:W-:Y:S02]  /*29a0*/  SEL R65, R65, RZ, P0 ;  /* 0x000000ff41417207 */ /* 0x000fe40000000000 */
[C---:B------:R-:W-:Y:S02]  /*29b0*/  SHF.L.U32 R7, R6.reuse, 0x6, RZ ;  /* 0x0000000606077819 */ /* 0x040fe400000006ff */
[----:B------:R-:W-:Y:S01]  /*29c0*/  SHF.L.U64.HI R6, R6, 0x6, R65 ;  /* 0x0000000606067819 */ /* 0x000fe20000010241 */
[----:B---3--:R-:W-:Y:S02]  /*29d0*/  UIADD3 UR4, UP0, UPT, UR4, 0x1ac00, URZ ;  /* 0x0001ac0004047890 */ /* 0x008fe4000ff1e0ff */
[----:B--2---:R-:W-:Y:S02]  /*29e0*/  ULEA UR6, UR7, UR6, 0x18 ;  /* 0x0000000607067291 */ /* 0x004fe4000f8ec0ff */
[----:B------:R-:W-:Y:S01]  /*29f0*/  UIADD3.X UR5, UPT, UPT, URZ, UR5, URZ, UP0, !UPT ;  /* 0x00000005ff057290 */ /* 0x000fe200087fe4ff */
[----:B-1----:R-:W-:-:S02]  /*2a00*/  SHF.R.U32.HI R0, RZ, 0x5, R17 ;  /* 0x00000005ff007819 */ /* 0x002fc40000011611 */
        /* <DEDUP_REMOVED lines=33> */
.L_x_1321:
        /* <DEDUP_REMOVED lines=27> */
.L_x_1314:
        /* <DEDUP_REMOVED lines=33> */
.L_x_1313:
[----:B------:R-:W-:Y:S05]  /*2fe0*/  BSYNC.RECONVERGENT B1 ;  /* 0x0000000000017941 */ /* 0x000fea0003800200 */
.L_x_1312:
        /* <DEDUP_REMOVED lines=25> */
.L_x_1316:
[----:B------:R-:W-:Y:S05]  /*3180*/  BSYNC.RECONVERGENT B1 ;  /* 0x0000000000017941 */ /* 0x000fea0003800200 */
.L_x_1315:
        /* <DEDUP_REMOVED lines=26> */
.L_x_1311:
[----:B------:R-:W-:Y:S05]  /*3330*/  BSYNC.RECONVERGENT B0 ;  /* 0x0000000000007941 */ /* 0x000fea0003800200 */
.L_x_1310:
[----:B------:R1:W-:Y:S01]  /*3340*/  STS [R9], R19 ;  /* 0x0000001309007388 */ /* 0x0003e20000000800 */
[----:B------:R-:W2:Y:S01]  /*3350*/  LDC.64 R22, c[0x0][0x388] ;  /* 0x0000e200ff167b82 */ /* 0x000ea20000000a00 */
[----:B------:R-:W-:Y:S02]  /*3360*/  ISETP.GT.U32.AND P1, PT, R44, 0x9, PT ;  /* 0x000000092c00780c */ /* 0x000fe40003f24070 */
[----:B------:R1:W-:Y:S01]  /*3370*/  STS [R9+0x500], R26 ;  /* 0x0005001a09007388 */ /* 0x0003e20000000800 */
[----:B------:R-:W-:-:S04]  /*3380*/  MOV R27, R8 ;  /* 0x00000008001b7202 */ /* 0x000fc80000000f00 */
[----:B------:R-:W3:Y:S08]  /*3390*/  LDC.64 R24, c[0x0][0x390] ;  /* 0x0000e400ff187b82 */ /* 0x000ef00000000a00 */
[----:B-1----:R-:W-:Y:S06]  /*33a0*/  BAR.SYNC.DEFER_BLOCKING 0x0 ;  /* 0x0000000000007b1d */ /* 0x002fec0000010000 */
.L_x_1320:
        /* <DEDUP_REMOVED lines=31> */
.L_x_1331:
        /* <DEDUP_REMOVED lines=11> */
.L_x_1319:
[----:B------:R-:W-:Y:S05]  /*3650*/  BSYNC.RECONVERGENT B0 ;  /* 0x0000000000007941 */ /* 0x000fea0003800200 */
.L_x_1318:
        /* <DEDUP_REMOVED lines=9> */
.L_x_1317:
        /* <DEDUP_REMOVED lines=8> */
.L_x_1323:
[----:B------:R-:W-:Y:S05]  /*3770*/  BSYNC B0 ;  /* 0x0000000000007941 */ /* 0x000fea0003800000 */
.L_x_1322:
        /* <DEDUP_REMOVED lines=8> */
.L_x_1324:
[----:B------:R-:W-:Y:S01]  /*3800*/  FADD.FTZ R19, R19, R10 ;  /* 0x0000000a13137221 */ /* 0x000fe20000010000 */
[----:B------:R-:W-:-:S04]  /*3810*/  HFMA2 R32, -RZ, RZ, 0, 2.384185791015625e-07 ;  /* 0x00000004ff207431 */ /* 0x000fc800000001ff */
[----:B------:R-:W-:Y:S02]  /*3820*/  MOV R33, R19 ;  /* 0x0000001300217202 */ /* 0x000fe40000000f00 */
[----:B------:R-:W-:-:S07]  /*3830*/  MOV R20, R31 ;  /* 0x0000001f00147202 */ /* 0x000fce0000000f00 */
[----:B------:R-:W-:Y:S05]  /*3840*/  WARPSYNC.COLLECTIVE R30, `(.L_x_1325) ;  /* 0x000000001e087348 */ /* 0x000fea0003c00000 */
[----:B------:R0:W1:Y:S02]  /*3850*/  SHFL.BFLY P3, R31, R33, R32, R35 ;  /* 0x0c000020211f7389 */ /* 0x0000640000060023 */
[----:B01----:R-:W-:Y:S05]  /*3860*/  ENDCOLLECTIVE ;  /* 0x000000000000791b */ /* 0x003fea0003800000 */
.L_x_1325:
[----:B------:R-:W-:-:S05]  /*3870*/  FADD.FTZ R20, R20, R11 ;  /* 0x0000000b14147221 */ /* 0x000fca0000010000 */
[----:B------:R-:W-:Y:S02]  /*3880*/  MOV R33, R20 ;  /* 0x0000001400217202 */ /* 0x000fe40000000f00 */
[----:B------:R-:W-:-:S07]  /*3890*/  MOV R26, R31 ;  /* 0x0000001f001a7202 */ /* 0x000fce0000000f00 */
[----:B------:R-:W-:Y:S05]  /*38a0*/  WARPSYNC.COLLECTIVE R30, `(.L_x_1326) ;  /* 0x000000001e087348 */ /* 0x000fea0003c00000 */
[----:B------:R0:W1:Y:S02]  /*38b0*/  SHFL.BFLY P3, R31, R33, R32, R35 ;  /* 0x0c000020211f7389 */ /* 0x0000640000060023 */
[----:B01----:R-:W-:Y:S05]  /*38c0*/  ENDCOLLECTIVE ;  /* 0x000000000000791b */ /* 0x003fea0003800000 */
.L_x_1326:
[----:B------:R-:W-:Y:S01]  /*38d0*/  FADD.FTZ R26, R19, R26 ;  /* 0x0000001a131a7221 */ /* 0x000fe20000010000 */
[----:B------:R-:W-:-:S04]  /*38e0*/  HFMA2 R32, -RZ, RZ, 0, 1.1920928955078125e-07 ;  /* 0x00000002ff207431 */ /* 0x000fc800000001ff */
[----:B------:R-:W-:Y:S02]  /*38f0*/  MOV R33, R26 ;  /* 0x0000001a00217202 */ /* 0x000fe40000000f00 */
[----:B------:R-:W-:-:S07]  /*3900*/  MOV R21, R31 ;  /* 0x0000001f00157202 */ /* 0x000fce0000000f00 */
[----:B------:R-:W-:Y:S05]  /*3910*/  WARPSYNC.COLLECTIVE R30, `(.L_x_1327) ;  /* 0x000000001e087348 */ /* 0x000fea0003c00000 */
[----:B------:R0:W1:Y:S02]  /*3920*/  SHFL.BFLY P3, R31, R33, R32, R35 ;  /* 0x0c000020211f7389 */ /* 0x0000640000060023 */
[----:B01----:R-:W-:Y:S05]  /*3930*/  ENDCOLLECTIVE ;  /* 0x000000000000791b */ /* 0x003fea0003800000 */
.L_x_1327:
[----:B------:R-:W-:-:S05]  /*3940*/  FADD.FTZ R21, R20, R21 ;  /* 0x0000001514157221 */ /* 0x000fca0000010000 */
[----:B------:R-:W-:Y:S02]  /*3950*/  MOV R33, R21 ;  /* 0x0000001500217202 */ /* 0x000fe40000000f00 */
[----:B------:R-:W-:-:S07]  /*3960*/  MOV R29, R31 ;  /* 0x0000001f001d7202 */ /* 0x000fce0000000f00 */
[----:B------:R-:W-:Y:S05]  /*3970*/  WARPSYNC.COLLECTIVE R30, `(.L_x_1328) ;  /* 0x000000001e087348 */ /* 0x000fea0003c00000 */
[----:B------:R0:W1:Y:S02]  /*3980*/  SHFL.BFLY P3, R31, R33, R32, R35 ;  /* 0x0c000020211f7389 */ /* 0x0000640000060023 */
[----:B01----:R-:W-:Y:S05]  /*3990*/  ENDCOLLECTIVE ;  /* 0x000000000000791b */ /* 0x003fea0003800000 */
.L_x_1328:
[----:B------:R-:W-:Y:S01]  /*39a0*/  FADD.FTZ R29, R26, R29 ;  /* 0x0000001d1a1d7221 */ /* 0x000fe20000010000 */
[----:B------:R-:W-:-:S04]  /*39b0*/  HFMA2 R32, -RZ, RZ, 0, 5.9604644775390625e-08 ;  /* 0x00000001ff207431 */ /* 0x000fc800000001ff */
[----:B------:R-:W-:Y:S02]  /*39c0*/  MOV R33, R29 ;  /* 0x0000001d00217202 */ /* 0x000fe40000000f00 */
[----:B------:R-:W-:-:S07]  /*39d0*/  MOV R10, R31 ;  /* 0x0000001f000a7202 */ /* 0x000fce0000000f00 */
[----:B------:R-:W-:Y:S05]  /*39e0*/  WARPSYNC.COLLECTIVE R30, `(.L_x_1329) ;  /* 0x000000001e087348 */ /* 0x000fea0003c00000 */
[----:B------:R0:W1:Y:S02]  /*39f0*/  SHFL.BFLY P3, R31, R33, R32, R35 ;  /* 0x0c000020211f7389 */ /* 0x0000640000060023 */
[----:B01----:R-:W-:Y:S05]  /*3a00*/  ENDCOLLECTIVE ;  /* 0x000000000000791b */ /* 0x003fea0003800000 */
.L_x_1329:
[----:B------:R-:W-:-:S05]  /*3a10*/  FADD.FTZ R10, R21, R10 ;  /* 0x0000000a150a7221 */ /* 0x000fca0000010000 */
[----:B------:R-:W-:Y:S02]  /*3a20*/  MOV R33, R10 ;  /* 0x0000000a00217202 */ /* 0x000fe40000000f00 */
[----:B------:R-:W-:-:S07]  /*3a30*/  MOV R28, R31 ;  /* 0x0000001f001c7202 */ /* 0x000fce0000000f00 */
[----:B------:R-:W-:Y:S05]  /*3a40*/  WARPSYNC.COLLECTIVE R30, `(.L_x_1330) ;  /* 0x000000001e087348 */ /* 0x000fea0003c00000 */
[----:B------:R0:W1:Y:S02]  /*3a50*/  SHFL.BFLY P3, R31, R33, R32, R35 ;  /* 0x0c000020211f7389 */ /* 0x0000640000060023 */
[----:B01----:R-:W-:Y:S05]  /*3a60*/  ENDCOLLECTIVE ;  /* 0x000000000000791b */ /* 0x003fea0003800000 */
.L_x_1330:
[----:B------:R-:W-:Y:S01]  /*3a70*/  FADD.FTZ R28, R29, R28 ;  /* 0x0000001c1d1c7221 */ /* 0x000fe20000010000 */
[----:B------:R-:W-:Y:S01]  /*3a80*/  MOV R11, R31 ;  /* 0x0000001f000b7202 */ /* 0x000fe20000000f00 */
[----:B------:R-:W-:Y:S06]  /*3a90*/  BRA `(.L_x_1331) ;  /* 0xfffffff800c07947 */ /* 0x000fec000383ffff */
.L_x_1332:
        /* <DEDUP_REMOVED lines=14> */
.L_x_1696:


//--------------------- .text._ZN13group_norm_v218gn_bwd_cuda_kernelI6__halfLi320ELi3ELi16ELi20ELi1024ELb1ELb1ELi16ELi320ELi320ELi4ELb1ELi5ELb0ELb0ELNS_15WgradSyncMethodE3ENS_16CompileConditionILi1000EEEEEvPT_S6_S6_PKS5_S8_S8_S8_PKfflPfPj --------------------------
	.section	.text._ZN13group_norm_v218gn_bwd_cuda_kernelI6__halfLi320ELi3ELi16ELi20ELi1024ELb1ELb1ELi16ELi320ELi320ELi4ELb1ELi5ELb0ELb0ELNS_15WgradSyncMethodE3ENS_16CompileConditionILi1000EEEEEvPT_S6_S6_PKS5_S8_S8_S8_PKfflPfPj,"ax",@progbits
	.align	128
        .global         _ZN13group_norm_v218gn_bwd_cuda_kernelI6__halfLi320ELi3ELi16ELi20ELi1024ELb1ELb1ELi16ELi320ELi320ELi4ELb1ELi5ELb0ELb0ELNS_15WgradSyncMethodE3ENS_16CompileConditionILi1000EEEEEvPT_S6_S6_PKS5_S8_S8_S8_PKfflPfPj
        .type           _ZN13group_norm_v218gn_bwd_cuda_kernelI6__halfLi320ELi3ELi16ELi20ELi1024ELb1ELb1ELi16ELi320ELi320ELi4ELb1ELi5ELb0ELb0ELNS_15WgradSyncMethodE3ENS_16CompileConditionILi1000EEEEEvPT_S6_S6_PKS5_S8_S8_S8_PKfflPfPj,@function
        .size           _ZN13group_norm_v218gn_bwd_cuda_kernelI6__halfLi320ELi3ELi16ELi20ELi1024ELb1ELb1ELi16ELi320ELi320ELi4ELb1ELi5ELb0ELb0ELNS_15WgradSyncMethodE3ENS_16CompileConditionILi1000EEEEEvPT_S6_S6_PKS5_S8_S8_S8_PKfflPfPj,(.L_x_1697 - _ZN13group_norm_v218gn_bwd_cuda_kernelI6__halfLi320ELi3ELi16ELi20ELi1024ELb1ELb1ELi16ELi320ELi320ELi4ELb1ELi5ELb0ELb0ELNS_15WgradSyncMethodE3ENS_16CompileConditionILi1000EEEEEvPT_S6_S6_PKS5_S8_S8_S8_PKfflPfPj)
        .other          _ZN13group_norm_v218gn_bwd_cuda_kernelI6__halfLi320ELi3ELi16ELi20ELi1024ELb1ELb1ELi16ELi320ELi320ELi4ELb1ELi5ELb0ELb0ELNS_15WgradSyncMethodE3ENS_16CompileConditionILi1000EEEEEvPT_S6_S6_PKS5_S8_S8_S8_PKfflPfPj,@"STO_CUDA_ENTRY STV_DEFAULT"
_ZN13group_norm_v218gn_bwd_cuda_kernelI6__halfLi320ELi3ELi16ELi20ELi1024ELb1ELb1ELi16ELi320ELi320ELi4ELb1ELi5ELb0ELb0ELNS_15WgradSyncMethodE3ENS_16CompileConditionILi1000EEEEEvPT_S6_S6_PKS5_S8_S8_S8_PKfflPfPj:
.text._ZN13group_norm_v218gn_bwd_cuda_kernelI6__halfLi320ELi3ELi16ELi20ELi1024ELb1ELb1ELi16ELi320ELi320ELi4ELb1ELi5ELb0ELb0ELNS_15WgradSyncMethodE3ENS_16CompileConditionILi1000EEEEEvPT_S6_S6_PKS5_S8_S8_S8_PKfflPfPj:
        /* <DEDUP_REMOVED lines=30> */
.L_x_1335:
        /* <DEDUP_REMOVED lines=8> */
.L_x_1334:
[----:B------:R-:W-:Y:S05]  /*0260*/  WARPSYNC.ALL ;  /* 0x0000000000007948 */ /* 0x000fea0003800000 */
[----:B------:R-:W-:Y:S06]  /*0270*/  BAR.SYNC.DEFER_BLOCKING 0x0 ;  /* 0x0000000000007b1d */ /* 0x000fec0000010000 */
[----:B------:R-:W-:Y:S05]  /*0280*/  BRA `(.L_x_1336) ;  /* 0x0000002800bc7947 */ /* 0x000fea0003800000 */
.L_x_1333:
        /* <DEDUP_REMOVED lines=22> */
[----:B0-----:R-:W-:-:S04]  /*03f0*/  SHF.L.U32 R3, R8, 0x4, RZ ;  /* 0x0000000408037819 */ /* 0x001fc800000006ff */
[----:B------:R-:W-:Y:S02]  /*0400*/  LOP3.LUT R3, R0, 0x3f0, R3, 0xf8, !PT ;  /* 0x000003f000037812 */ /* 0x000fe400078ef803 */
[----:B-1----:R-:W-:Y:S02]  /*0410*/  LEA R4, R5, R4, 0x18 ;  /* 0x0000000405047211 */ /* 0x002fe400078ec0ff */
[----:B------:R-:W-:-:S05]  /*0420*/  SHF.R.U32.HI R5, RZ, 0x2, R6 ;  /* 0x00000002ff057819 */ /* 0x000fca0000011606 */
[--C-:B------:R-:W-:Y:S02]  /*0430*/  IMAD R6, R5, 0xc8, R4.reuse ;  /* 0x000000c805067824 */ /* 0x100fe400078e0204 */
[----:B------:R-:W-:Y:S01]  /*0440*/  IMAD R5, R9, 0x28, R4 ;  /* 0x0000002809057824 */ /* 0x000fe200078e0204 */
[----:B------:R-:W-:-:S04]  /*0450*/  PRMT R4, R10, 0x9910, RZ ;  /* 0x000099100a047816 */ /* 0x000fc800000000ff */
[----:B------:R-:W-:Y:S02]  /*0460*/  LEA R5, R0, R5, 0x3 ;  /* 0x0000000500057211 */ /* 0x000fe400078e18ff */
[----:B------:R-:W-:-:S05]  /*0470*/  MOV R0, R4 ;  /* 0x0000000400007202 */ /* 0x000fca0000000f00 */
[----:B------:R-:W-:Y:S01]  /*0480*/  IMAD R0, R0, 0xcd, RZ ;  /* 0x000000cd00007824 */ /* 0x000fe200078e02ff */
[----:B------:R-:W-:-:S04]  /*0490*/  LOP3.LUT R7, R7, 0x18, RZ, 0xc0, !PT ;  /* 0x0000001807077812 */ /* 0x000fc800078ec0ff */
[----:B------:R-:W-:Y:S02]  /*04a0*/  LOP3.LUT R0, R0, 0xffff, RZ, 0xc0, !PT ;  /* 0x0000ffff00007812 */ /* 0x000fe400078ec0ff */
[----:B------:R-:W-:Y:S02]  /*04b0*/  IADD3 R2, PT, PT, R6, R7, RZ ;  /* 0x0000000706027210 */ /* 0x000fe40007ffe0ff */
[----:B------:R-:W-:Y:S01]  /*04c0*/  SHF.R.U32.HI R7, RZ, 0xa, R0 ;  /* 0x0000000aff077819 */ /* 0x000fe20000011600 */
[----:B------:R0:W-:Y:S04]  /*04d0*/  STL [R1+0x10], R5 ;  /* 0x0000100501007387 */ /* 0x0001e80000100800 */
[----:B------:R1:W-:Y:S01]  /*04e0*/  STL [R1+0xc], R7 ;  /* 0x00000c0701007387 */ /* 0x0003e20000100800 */
[----:B------:R-:W-:-:S02]  /*04f0*/  CS2R R30, SRZ ;  /* 0x00000000001e7805 */ /* 0x000fc4000001ff00 */
[----:B------:R-:W-:Y:S02]  /*0500*/  CS2R R28, SRZ ;  /* 0x00000000001c7805 */ /* 0x000fe4000001ff00 */
[----:B------:R-:W-:Y:S02]  /*0510*/  CS2R R26, SRZ ;  /* 0x00000000001a7805 */ /* 0x000fe4000001ff00 */
[----:B------:R-:W-:Y:S02]  /*0520*/  CS2R R24, SRZ ;  /* 0x0000000000187805 */ /* 0x000fe4000001ff00 */
[----:B------:R-:W-:Y:S01]  /*0530*/  LOP3.LUT R34, R7, 0xffff, RZ, 0xc0, !PT ;  /* 0x0000ffff07227812 */ /* 0x000fe200078ec0ff */
[----:B------:R-:W-:Y:S01]  /*0540*/  UMOV UR4, URZ ;  /* 0x000000ff00047c82 */ /* 0x000fe20008000000 */
[----:B--2---:R-:W-:Y:S02]  /*0550*/  HADD2.F32 R58, -RZ, R57.H0_H0 ;  /* 0x20000039ff3a7230 */ /* 0x004fe40000004100 */
[----:B------:R-:W-:-:S02]  /*0560*/  HADD2.F32 R60, -RZ, R56.H0_H0 ;  /* 0x20000038ff3c7230 */ /* 0x000fc40000004100 */
[--C-:B---3--:R-:W-:Y:S02]  /*0570*/  HADD2.F32 R3, -RZ, R12.reuse.H0_H0 ;  /* 0x2000000cff037230 */ /* 0x108fe40000004100 */
[----:B------:R-:W-:Y:S02]  /*0580*/  HADD2.F32 R4, -RZ, R12.H1_H1 ;  /* 0x3000000cff047230 */ /* 0x000fe40000004100 */
[--C-:B0-----:R-:W-:Y:S02]  /*0590*/  HADD2.F32 R5, -RZ, R13.reuse.H0_H0 ;  /* 0x2000000dff057230 */ /* 0x101fe40000004100 */
[----:B------:R-:W-:Y:S02]  /*05a0*/  HADD2.F32 R6, -RZ, R13.H1_H1 ;  /* 0x3000000dff067230 */ /* 0x000fe40000004100 */
[----:B------:R-:W-:Y:S02]  /*05b0*/  HADD2.F32 R59, -RZ, R56.H1_H1 ;  /* 0x30000038ff3b7230 */ /* 0x000fe40000004100 */
[----:B-1----:R-:W-:-:S07]  /*05c0*/  HADD2.F32 R57, -RZ, R57.H1_H1 ;  /* 0x30000039ff397230 */ /* 0x002fce0000004100 */
.L_x_1350:
[----:B------:R-:W2:Y:S01]  /*05d0*/  LDL R0, [R1+0x8] ;  /* 0x0000080001007983 */ /* 0x000ea20000100800 */
[----:B------:R-:W-:Y:S02]  /*05e0*/  USHF.L.U64.HI UR10, UR8, 0x5, UR5 ;  /* 0x00000005080a7899 */ /* 0x000fe40008010205 */
[----:B------:R-:W-:Y:S01]  /*05f0*/  MOV R7, UR8 ;  /* 0x0000000800077c02 */ /* 0x000fe20008000f00 */
[----:B0-----:R-:W0:Y:S01]  /*0600*/  LDCU.64 UR14, c[0x0][0x3b8] ;  /* 0x00007700ff0e77ac */ /* 0x001e220008000a00 */
[----:B------:R-:W1:Y:S01]  /*0610*/  S2R R10, SR_CTAID.X ;  /* 0x00000000000a7919 */ /* 0x000e620000002500 */
[----:B------:R-:W-:Y:S01]  /*0620*/  USHF.L.U32 UR9, UR8, 0x5, URZ ;  /* 0x0000000508097899 */ /* 0x000fe200080006ff */
[----:B------:R-:W-:Y:S01]  /*0630*/  MOV R9, UR10 ;  /* 0x0000000a00097c02 */ /* 0x000fe20008000f00 */
[----:B------:R-:W-:Y:S04]  /*0640*/  STL [R1+0x1c], R11 ;  /* 0x00001c0b01007387 */ /* 0x000fe80000100800 */
[----:B------:R-:W3:Y:S01]  /*0650*/  LDCU.64 UR10, c[0x0][0x3a0] ;  /* 0x00007400ff0a77ac */ /* 0x000ee20008000a00 */
[----:B------:R-:W-:Y:S01]  /*0660*/  MOV R8, UR9 ;  /* 0x0000000900087c02 */ /* 0x000fe20008000f00 */
[----:B------:R4:W-:Y:S01]  /*0670*/  STL [R1+0x18], R2 ;  /* 0x0000180201007387 */ /* 0x0009e20000100800 */
[----:B------:R-:W-:-:S03]  /*0680*/  UIMAD UR9, UR5, 0x50000, URZ ;  /* 0x00050000050978a4 */ /* 0x000fc6000f8e02ff */
[----:B------:R-:W-:-:S03]  /*0690*/  IMAD.WIDE.U32 R34, R34, 0x2, R8 ;  /* 0x0000000222227825 */ /* 0x000fc600078e0008 */
[----:B0-----:R-:W-:-:S04]  /*06a0*/  LEA R14, P0, R34, UR14, 0x2 ;  /* 0x0000000e220e7c11 */ /* 0x001fc8000f8010ff */
[----:B------:R-:W-:Y:S01]  /*06b0*/  LEA.HI.X R15, R34, UR15, R35, 0x2, P0 ;  /* 0x0000000f220f7c11 */ /* 0x000fe200080f1423 */
[----:B------:R-:W0:Y:S05]  /*06c0*/  LDCU.64 UR14, c[0x0][0x3c8] ;  /* 0x00007900ff0e77ac */ /* 0x000e2a0008000a00 */
[----:B------:R-:W3:Y:S01]  /*06d0*/  LDG.E.64.CONSTANT R14, desc[UR12][R14.64] ;  /* 0x0000000c0e0e7981 */ /* 0x000ee2000c1e9b00 */
        /* <DEDUP_REMOVED lines=14> */
[----:B----4-:R-:W-:Y:S02]  /*07c0*/  SHF.L.U64.HI R2, R0, 0x1, R9 ;  /* 0x0000000100027819 */ /* 0x010fe40000010209 */
[----:B---3--:R-:W-:-:S04]  /*07d0*/  IADD3 R16, P0, PT, R10, UR10, RZ ;  /* 0x0000000a0a107c10 */ /* 0x008fc8000ff1e0ff */
        /* <DEDUP_REMOVED lines=9> */
[----:B------:R-:W2:Y:S01]  /*0870*/  LDG.E.64.CONSTANT R20, desc[UR12][R32.64+0xa00] ;  /* 0x000a000c20147981 */ /* 0x000ea2000c1e9b00 */
[----:B-1----:R-:W-:-:S03]  /*0880*/  FADD.FTZ R7, R15, UR9 ;  /* 0x000000090f077e21 */ /* 0x002fc60008010000 */
[----:B------:R-:W2:Y:S03]  /*0890*/  LDG.E.64.CONSTANT R34, desc[UR12][R32.64+0x1400] ;  /* 0x0014000c20227981 */ /* 0x000ea6000c1e9b00 */
[----:B------:R-:W1:Y:S01]  /*08a0*/  MUFU.RSQ R7, R7 ;  /* 0x0000000700077308 */ /* 0x000e620000001400 */
[----:B------:R-:W2:Y:S04]  /*08b0*/  LDG.E.64.CONSTANT R32, desc[UR12][R32.64+0x1e00] ;  /* 0x001e000c20207981 */ /* 0x000ea8000c1e9b00 */
[----:B------:R0:W-:Y:S04]  /*08c0*/  STL [R1], R10 ;  /* 0x0000000a01007387 */ /* 0x0001e80000100800 */
[----:B------:R-:W-:Y:S01]  /*08d0*/  STL [R1+0x4], R2 ;  /* 0x0000040201007387 */ /* 0x000fe20000100800 */
[----:B---3--:R-:W-:-:S05]  /*08e0*/  HADD2.F32 R15, -RZ, R8.H0_H0 ;  /* 0x20000008ff0f7230 */ /* 0x008fca0000004100 */
[----:B------:R-:W-:Y:S01]  /*08f0*/  FADD.FTZ R0, -R14, R15 ;  /* 0x0000000f0e007221 */ /* 0x000fe20000010100 */
[----:B------:R-:W-:-:S05]  /*0900*/  HADD2.F32 R15, -RZ, R8.H1_H1 ;  /* 0x30000008ff0f7230 */ /* 0x000fca0000004100 */
[----:B------:R-:W-:Y:S01]  /*0910*/  FADD.FTZ R8, -R14, R15 ;  /* 0x0000000f0e087221 */ /* 0x000fe20000010100 */
[----:B------:R-:W-:Y:S02]  /*0920*/  HADD2.F32 R15, -RZ, R9.H0_H0 ;  /* 0x20000009ff0f7230 */ /* 0x000fe40000004100 */
[----:B-1----:R-:W-:-:S03]  /*0930*/  FMUL.FTZ R0, R7, R0 ;  /* 0x0000000007007220 */ /* 0x002fc60000410000 */
[C---:B0-----:R-:W-:Y:S01]  /*0940*/  FADD.FTZ R10, -R14.reuse, R15 ;  /* 0x0000000f0e0a7221 */ /* 0x041fe20000010100 */
[----:B------:R-:W-:Y:S02]  /*0950*/  HADD2.F32 R15, -RZ, R9.H1_H1 ;  /* 0x30000009ff0f7230 */ /* 0x000fe40000004100 */
[----:B------:R-:W-:Y:S01]  /*0960*/  FFMA.FTZ R41, R3, R0, R60 ;  /* 0x0000000003297223 */ /* 0x000fe2000001003c */
[C---:B------:R-:W-:Y:S01]  /*0970*/  FMUL.FTZ R8, R7.reuse, R8 ;  /* 0x0000000807087220 */ /* 0x040fe20000410000 */
[----:B------:R-:W-:Y:S02]  /*0980*/  FMUL.FTZ R9, R7, R10 ;  /* 0x0000000a07097220 */ /* 0x000fe40000410000 */
[----:B------:R-:W-:Y:S01]  /*0990*/  FMUL.FTZ R44, R41, -1.4426950216293334961 ;  /* 0xbfb8aa3b292c7820 */ /* 0x000fe20000410000 */
[----:B------:R-:W-:Y:S01]  /*09a0*/  FADD.FTZ R10, -R14, R15 ;  /* 0x0000000f0e0a7221 */ /* 0x000fe20000010100 */
[--C-:B----4-:R-:W-:Y:S02]  /*09b0*/  HADD2.F32 R15, -RZ, R12.reuse.H0_H0 ;  /* 0x2000000cff0f7230 */ /* 0x110fe40000004100 */
[----:B------:R-:W-:Y:S01]  /*09c0*/  FFMA.FTZ R39, R4, R8, R59 ;  /* 0x0000000804277223 */ /* 0x000fe2000001003b */
[----:B------:R-:W-:Y:S01]  /*09d0*/  FFMA.FTZ R40, R5, R9, R58 ;  /* 0x0000000905287223 */ /* 0x000fe2000001003a */
[----:B------:R-:W-:Y:S01]  /*09e0*/  FMUL.FTZ R10, R7, R10 ;  /* 0x0000000a070a7220 */ /* 0x000fe20000410000 */
[----:B------:R-:W0:Y:S01]  /*09f0*/  MUFU.EX2 R44, R44 ;  /* 0x0000002c002c7308 */ /* 0x000e220000000800 */
[----:B------:R-:W-:Y:S01]  /*0a00*/  FMUL.FTZ R43, R39, -1.4426950216293334961 ;  /* 0xbfb8aa3b272b7820 */ /* 0x000fe20000410000 */
[----:B------:R-:W-:Y:S01]  /*0a10*/  FADD.FTZ R16, -R14, R15 ;  /* 0x0000000f0e107221 */ /* 0x000fe20000010100 */
[----:B------:R-:W-:Y:S01]  /*0a20*/  FMUL.FTZ R42, R40, -1.4426950216293334961 ;  /* 0xbfb8aa3b282a7820 */ /* 0x000fe20000410000 */
[----:B------:R-:W-:-:S02]  /*0a30*/  HADD2.F32 R15, -RZ, R12.H1_H1 ;  /* 0x3000000cff0f7230 */ /* 0x000fc40000004100 */
[----:B------:R-:W-:Y:S01]  /*0a40*/  FFMA.FTZ R17, R6, R10, R57 ;  /* 0x0000000a06117223 */ /* 0x000fe20000010039 */
[----:B------:R-:W-:Y:S01]  /*0a50*/  FMUL.FTZ R12, R7, R16 ;  /* 0x00000010070c7220 */ /* 0x000fe20000410000 */
[----:B------:R-:W-:Y:S01]  /*0a60*/  HADD2.F32 R47, -RZ, R13.H0_H0 ;  /* 0x2000000dff2f7230 */ /* 0x000fe20000004100 */
[----:B------:R-:W1:Y:S01]  /*0a70*/  MUFU.EX2 R43, R43 ;  /* 0x0000002b002b7308 */ /* 0x000e620000000800 */
[----:B------:R-:W-:Y:S01]  /*0a80*/  FMUL.FTZ R50, R17, -1.4426950216293334961 ;  /* 0xbfb8aa3b11327820 */ /* 0x000fe20000410000 */
[----:B------:R-:W-:-:S06]  /*0a90*/  FADD.FTZ R16, -R14, R15 ;  /* 0x0000000f0e107221 */ /* 0x000fcc0000010100 */
[----:B------:R-:W3:Y:S01]  /*0aa0*/  MUFU.EX2 R42, R42 ;  /* 0x0000002a002a7308 */ /* 0x000ee20000000800 */
[----:B------:R-:W-:Y:S01]  /*0ab0*/  FMUL.FTZ R15, R7, R16 ;  /* 0x00000010070f7220 */ /* 0x000fe20000410000 */
[----:B------:R-:W-:Y:S01]  /*0ac0*/  FADD.FTZ R38, -R14, R47 ;  /* 0x0000002f0e267221 */ /* 0x000fe20000010100 */
[----:B------:R-:W-:Y:S02]  /*0ad0*/  FFMA.FTZ R45, R3, R12, R60 ;  /* 0x0000000c032d7223 */ /* 0x000fe4000001003c */
[----:B------:R-:W-:-:S03]  /*0ae0*/  FFMA.FTZ R47, R4, R15, R59 ;  /* 0x0000000f042f7223 */ /* 0x000fc6000001003b */
[----:B------:R-:W4:Y:S01]  /*0af0*/  MUFU.EX2 R50, R50 ;  /* 0x0000003200327308 */ /* 0x000f220000000800 */
[----:B------:R-:W-:Y:S01]  /*0b00*/  FMUL.FTZ R38, R7, R38 ;  /* 0x0000002607267220 */ /* 0x000fe20000410000 */
[----:B------:R-:W-:Y:S01]  /*0b10*/  FMUL.FTZ R49, R45, -1.4426950216293334961 ;  /* 0xbfb8aa3b2d317820 */ /* 0x000fe20000410000 */
[----:B0-----:R-:W-:Y:S01]  /*0b20*/  FADD.FTZ R44, R44, 1 ;  /* 0x3f8000002c2c7421 */ /* 0x001fe20000010000 */
[----:B------:R-:W-:Y:S01]  /*0b30*/  FMUL.FTZ R48, R47, -1.4426950216293334961 ;  /* 0xbfb8aa3b2f307820 */ /* 0x000fe20000410000 */
[----:B------:R-:W-:Y:S01]  /*0b40*/  FFMA.FTZ R46, R5, R38, R58 ;  /* 0x00000026052e7223 */ /* 0x000fe2000001003a */
[----:B-1----:R-:W-:Y:S01]  /*0b50*/  FADD.FTZ R43, R43, 1 ;  /* 0x3f8000002b2b7421 */ /* 0x002fe20000010000 */
[----:B------:R-:W-:Y:S01]  /*0b60*/  HADD2.F32 R51, -RZ, R13.H1_H1 ;  /* 0x3000000dff337230 */ /* 0x000fe20000004100 */
[----:B------:R-:W0:Y:S01]  /*0b70*/  MUFU.EX2 R49, R49 ;  /* 0x0000003100317308 */ /* 0x000e220000000800 */
[----:B------:R-:W-:Y:S01]  /*0b80*/  FMUL.FTZ R53, R46, -1.4426950216293334961 ;  /* 0xbfb8aa3b2e357820 */ /* 0x000fe20000410000 */
[----:B---3--:R-:W-:-:S06]  /*0b90*/  FADD.FTZ R42, R42, 1 ;  /* 0x3f8000002a2a7421 */ /* 0x008fcc0000010000 */
[----:B------:R-:W1:Y:S01]  /*0ba0*/  MUFU.RCP R44, R44 ;  /* 0x0000002c002c7308 */ /* 0x000e620000001000 */
[----:B------:R-:W-:Y:S01]  /*0bb0*/  FADD.FTZ R16, -R14, R51 ;  /* 0x000000330e107221 */ /* 0x000fe20000010100 */
[----:B----4-:R-:W-:-:S06]  /*0bc0*/  FADD.FTZ R50, R50, 1 ;  /* 0x3f80000032327421 */ /* 0x010fcc0000010000 */
[----:B------:R-:W3:Y:S01]  /*0bd0*/  MUFU.EX2 R48, R48 ;  /* 0x0000003000307308 */ /* 0x000ee20000000800 */
[----:B------:R-:W-:-:S07]  /*0be0*/  FMUL.FTZ R16, R7, R16 ;  /* 0x0000001007107220 */ /* 0x000fce0000410000 */
[----:B------:R-:W-:Y:S01]  /*0bf0*/  MUFU.RCP R43, R43 ;  /* 0x0000002b002b7308 */ /* 0x000fe20000001000 */
[----:B------:R-:W-:-:S07]  /*0c00*/  FFMA.FTZ R52, R6, R16, R57 ;  /* 0x0000001006347223 */ /* 0x000fce0000010039 */
[----:B------:R-:W4:Y:S08]  /*0c10*/  MUFU.EX2 R53, R53 ;  /* 0x0000003500357308 */ /* 0x000f300000000800 */
[----:B------:R-:W2:Y:S01]  /*0c20*/  MUFU.RCP R42, R42 ;  /* 0x0000002a002a7308 */ /* 0x000ea20000001000 */
[----:B0-----:R-:W-:Y:S01]  /*0c30*/  FADD.FTZ R49, R49, 1 ;  /* 0x3f80000031317421 */ /* 0x001fe20000010000 */
[----:B-1----:R-:W-:-:S06]  /*0c40*/  FADD.FTZ R54, -R44, 1 ;  /* 0x3f8000002c367421 */ /* 0x002fcc0000010100 */
[----:B------:R-:W0:Y:S01]  /*0c50*/  MUFU.RCP R50, R50 ;  /* 0x0000003200327308 */ /* 0x000e220000001000 */
[----:B------:R-:W-:Y:S01]  /*0c60*/  FMUL.FTZ R51, R52, -1.4426950216293334961 ;  /* 0xbfb8aa3b34337820 */ /* 0x000fe20000410000 */
[----:B---3--:R-:W-:Y:S01]  /*0c70*/  FADD.FTZ R55, R48, 1 ;  /* 0x3f80000030377421 */ /* 0x008fe20000010000 */
[----:B------:R-:W-:Y:S01]  /*0c80*/  FFMA.FTZ R48, R41, R54, 1 ;  /* 0x3f80000029307423 */ /* 0x000fe20000010036 */
[----:B----4-:R-:W-:-:S04]  /*0c90*/  FADD.FTZ R53, R53, 1 ;  /* 0x3f80000035357421 */ /* 0x010fc80000010000 */
[----:B------:R1:W-:Y:S01]  /*0ca0*/  MUFU.RCP R41, R55 ;  /* 0x0000003700297308 */ /* 0x0003e20000001000 */
[----:B--2---:R-:W-:-:S07]  /*0cb0*/  FADD.FTZ R54, -R42, 1 ;  /* 0x3f8000002a367421 */ /* 0x004fce0000010100 */
[----:B------:R-:W2:Y:S01]  /*0cc0*/  MUFU.RCP R49, R49 ;  /* 0x0000003100317308 */ /* 0x000ea20000001000 */
[----:B-1----:R-:W-:Y:S01]  /*0cd0*/  FADD.FTZ R55, -R43, 1 ;  /* 0x3f8000002b377421 */ /* 0x002fe20000010100 */
[----:B------:R-:W-:Y:S01]  /*0ce0*/  FFMA.FTZ R54, R40, R54, 1 ;  /* 0x3f80000028367423 */ /* 0x000fe20000010036 */
[----:B0-----:R-:W-:Y:S02]  /*0cf0*/  FADD.FTZ R40, -R50, 1 ;  /* 0x3f80000032287421 */ /* 0x001fe40000010100 */
[----:B------:R-:W-:-:S03]  /*0d00*/  FFMA.FTZ R55, R39, R55, 1 ;  /* 0x3f80000027377423 */ /* 0x000fc60000010037 */
[----:B------:R-:W0:Y:S01]  /*0d10*/  MUFU.EX2 R51, R51 ;  /* 0x0000003300337308 */ /* 0x000e220000000800 */
[----:B------:R-:W-:Y:S01]  /*0d20*/  FFMA.FTZ R40, R17, R40, 1 ;  /* 0x3f80000011287423 */ /* 0x000fe20000010028 */
[----:B------:R-:W-:-:S06]  /*0d30*/  HADD2.F32 R56, -RZ, R22.H1_H1 ;  /* 0x30000016ff387230 */ /* 0x000fcc0000004100 */
[----:B------:R-:W1:Y:S01]  /*0d40*/  MUFU.RCP R39, R53 ;  /* 0x0000003500277308 */ /* 0x000e620000001000 */
[----:B------:R-:W-:Y:S01]  /*0d50*/  FMUL.FTZ R55, R43, R55 ;  /* 0x000000372b377220 */ /* 0x000fe20000410000 */
[----:B------:R-:W-:Y:S02]  /*0d60*/  HADD2.F32 R17, -RZ, R23.H0_H0 ;  /* 0x20000017ff117230 */ /* 0x000fe40000004100 */
[----:B------:R-:W-:Y:S01]  /*0d70*/  FMUL.FTZ R54, R42, R54 ;  /* 0x000000362a367220 */ /* 0x000fe20000410000 */
[----:B------:R-:W-:Y:S01]  /*0d80*/  FMUL.FTZ R56, R56, R55 ;  /* 0x0000003738387220 */ /* 0x000fe20000410000 */
[----:B------:R-:W-:Y:S02]  /*0d90*/  HADD2.F32 R42, -RZ, R22.H0_H0 ;  /* 0x20000016ff2a7230 */ /* 0x000fe40000004100 */
[----:B------:R-:W-:Y:S01]  /*0da0*/  FMUL.FTZ R55, R17, R54 ;  /* 0x0000003611377220 */ /* 0x000fe20000410000 */
[----:B--2---:R-:W-:Y:S01]  /*0db0*/  FADD.FTZ R17, -R49, 1 ;  /* 0x3f80000031117421 */ /* 0x004fe20000010100 */
[----:B0-----:R-:W-:Y:S01]  /*0dc0*/  FADD.FTZ R51, R51, 1 ;  /* 0x3f80000033337421 */ /* 0x001fe20000010000 */
[----:B------:R-:W-:-:S02]  /*0dd0*/  HADD2.F32 R22, -RZ, R18.H0_H0 ;  /* 0x20000012ff167230 */ /* 0x000fc40000004100 */
[----:B------:R-:W-:-:S03]  /*0de0*/  FFMA.FTZ R45, R45, R17, 1 ;  /* 0x3f8000002d2d7423 */ /* 0x000fc60000010011 */
[----:B------:R-:W-:Y:S01]  /*0df0*/  FADD.FTZ R22, -R14, R22 ;  /* 0x000000160e167221 */ /* 0x000fe20000010100 */
[----:B-1----:R-:W-:Y:S01]  /*0e00*/  FADD.FTZ R17, -R39, 1 ;  /* 0x3f80000027117421 */ /* 0x002fe20000010100 */
[----:B------:R-:W0:Y:S03]  /*0e10*/  MUFU.RCP R51, R51 ;  /* 0x0000003300337308 */ /* 0x000e260000001000 */
[----:B------:R-:W-:Y:S01]  /*0e20*/  FFMA.FTZ R46, R46, R17, 1 ;  /* 0x3f8000002e2e7423 */ /* 0x000fe20000010011 */
[----:B------:R-:W-:Y:S01]  /*0e30*/  FMUL.FTZ R17, R7, R22 ;  /* 0x0000001607117220 */ /* 0x000fe20000410000 */
[----:B------:R-:W-:Y:S02]  /*0e40*/  HADD2.F32 R23, -RZ, R23.H1_H1 ;  /* 0x30000017ff177230 */ /* 0x000fe40000004100 */
[----:B------:R-:W-:Y:S01]  /*0e50*/  FMUL.FTZ R40, R50, R40 ;  /* 0x0000002832287220 */ /* 0x000fe20000410000 */
[----:B------:R-:W-:Y:S01]  /*0e60*/  FFMA.FTZ R22, R3, R17, R60 ;  /* 0x0000001103167223 */ /* 0x000fe2000001003c */
[----:B------:R-:W-:-:S02]  /*0e70*/  HADD2.F32 R18, -RZ, R18.H1_H1 ;  /* 0x30000012ff127230 */ /* 0x000fc40000004100 */
[----:B------:R-:W-:Y:S01]  /*0e80*/  FMUL.FTZ R46, R39, R46 ;  /* 0x0000002e272e7220 */ /* 0x000fe20000410000 */
[----:B------:R-:W-:Y:S01]  /*0e90*/  FMUL.FTZ R39, R22, -1.4426950216293334961 ;  /* 0xbfb8aa3b16277820 */ /* 0x000fe20000410000 */
[----:B------:R-:W-:Y:S01]  /*0ea0*/  FMUL.FTZ R54, R23, R40 ;  /* 0x0000002817367220 */ /* 0x000fe20000410000 */
[----:B------:R-:W-:Y:S01]  /*0eb0*/  FADD.FTZ R23, -R41, 1 ;  /* 0x3f80000029177421 */ /* 0x000fe20000010100 */
[----:B------:R-:W-:Y:S01]  /*0ec0*/  FADD.FTZ R18, -R14, R18 ;  /* 0x000000120e127221 */ /* 0x000fe20000010100 */
[----:B0-----:R-:W-:Y:S02]  /*0ed0*/  FADD.FTZ R40, -R51, 1 ;  /* 0x3f80000033287421 */ /* 0x001fe40000010100 */
[----:B------:R-:W0:Y:S01]  /*0ee0*/  MUFU.EX2 R39, R39 ;  /* 0x0000002700277308 */ /* 0x000e220000000800 */
[----:B------:R-:W-:Y:S01]  /*0ef0*/  FFMA.FTZ R23, R47, R23, 1 ;  /* 0x3f8000002f177423 */ /* 0x000fe20000010017 */
[----:B------:R-:W-:Y:S01]  /*0f00*/  FMUL.FTZ R18, R7, R18 ;  /* 0x0000001207127220 */ /* 0x000fe20000410000 */
[----:B------:R-:W-:Y:S01]  /*0f10*/  FFMA.FTZ R40, R52, R40, 1 ;  /* 0x3f80000034287423 */ /* 0x000fe20000010028 */
[----:B------:R-:W-:Y:S01]  /*0f20*/  FMUL.FTZ R48, R44, R48 ;  /* 0x000000302c307220 */ /* 0x000fe20000410000 */
[----:B------:R-:W-:Y:S01]  /*0f30*/  FMUL.FTZ R52, R41, R23 ;  /* 0x0000001729347220 */ /* 0x000fe20000410000 */
[----:B------:R-:W-:Y:S01]  /*0f40*/  FFMA.FTZ R23, R4, R18, R59 ;  /* 0x0000001204177223 */ /* 0x000fe2000001003b */
[----:B------:R-:W-:-:S02]  /*0f50*/  HADD2.F32 R53, -RZ, R20.H0_H0 ;  /* 0x20000014ff357230 */ /* 0x000fc40000004100 */
[----:B------:R-:W-:Y:S01]  /*0f60*/  FMUL.FTZ R50, R42, R48 ;  /* 0x000000302a327220 */ /* 0x000fe20000410000 */
[----:B------:R-:W-:Y:S02]  /*0f70*/  HADD2.F32 R41, -RZ, R20.H1_H1 ;  /* 0x30000014ff297230 */ /* 0x000fe40000004100 */
[----:B------:R-:W-:Y:S01]  /*0f80*/  FMUL.FTZ R20, R23, -1.4426950216293334961 ;  /* 0xbfb8aa3b17147820 */ /* 0x000fe20000410000 */
[-C--:B------:R-:W-:Y:S01]  /*0f90*/  FFMA.FTZ R30, R0, R50.reuse, R30 ;  /* 0x00000032001e7223 */ /* 0x080fe2000001001e */
[----:B------:R-:W-:Y:S01]  /*0fa0*/  FADD.FTZ R31, R50, R31 ;  /* 0x0000001f321f7221 */ /* 0x000fe20000010000 */
[----:B------:R-:W-:Y:S01]  /*0fb0*/  FMUL.FTZ R50, R3, R50 ;  /* 0x0000003203327220 */ /* 0x000fe20000410000 */
[----:B------:R-:W-:Y:S01]  /*0fc0*/  FMUL.FTZ R45, R49, R45 ;  /* 0x0000002d312d7220 */ /* 0x000fe20000410000 */
[----:B------:R-:W-:Y:S01]  /*0fd0*/  FMUL.FTZ R40, R51, R40 ;  /* 0x0000002833287220 */ /* 0x000fe20000410000 */
[----:B------:R-:W1:Y:S01]  /*0fe0*/  MUFU.EX2 R20, R20 ;  /* 0x0000001400147308 */ /* 0x000e620000000800 */
[----:B------:R-:W-:Y:S01]  /*0ff0*/  FADD.FTZ R61, R55, R27 ;  /* 0x0000001b373d7221 */ /* 0x000fe20000010000 */
[----:B------:R-:W-:-:S02]  /*1000*/  HADD2.F32 R51, -RZ, R21.H0_H0 ;  /* 0x20000015ff337230 */ /* 0x000fc40000004100 */
[----:B0-----:R-:W-:Y:S01]  /*1010*/  FADD.FTZ R27, R39, 1 ;  /* 0x3f800000271b7421 */ /* 0x001fe20000010000 */
[----:B------:R-:W-:Y:S02]  /*1020*/  HADD2.F32 R49, -RZ, R21.H1_H1 ;  /* 0x30000015ff317230 */ /* 0x000fe40000004100 */
[-C--:B------:R-:W-:Y:S01]  /*1030*/  FFMA.FTZ R28, R8, R56.reuse, R28 ;  /* 0x00000038081c7223 */ /* 0x080fe2000001001c */
[----:B------:R-:W-:Y:S01]  /*1040*/  FADD.FTZ R29, R56, R29 ;  /* 0x0000001d381d7221 */ /* 0x000fe20000010000 */
[--C-:B------:R-:W-:Y:S02]  /*1050*/  HADD2.F32 R39, -RZ, R19.reuse.H0_H0 ;  /* 0x20000013ff277230 */ /* 0x100fe40000004100 */
[----:B------:R-:W-:Y:S01]  /*1060*/  FMUL.FTZ R56, R4, R56 ;  /* 0x0000003804387220 */ /* 0x000fe20000410000 */
[----:B------:R-:W-:Y:S02]  /*1070*/  HADD2.F32 R21, -RZ, R19.H1_H1 ;  /* 0x30000013ff157230 */ /* 0x000fe40000004100 */
[----:B------:R-:W-:Y:S01]  /*1080*/  FFMA.FTZ R19, R0, R50, RZ ;  /* 0x0000003200137223 */ /* 0x000fe200000100ff */
[----:B------:R-:W-:Y:S01]  /*1090*/  FMUL.FTZ R49, R49, R40 ;  /* 0x0000002831317220 */ /* 0x000fe20000410000 */
[-C--:B------:R-:W-:Y:S01]  /*10a0*/  FFMA.FTZ R26, R9, R55.reuse, R26 ;  /* 0x00000037091a7223 */ /* 0x080fe2000001001a */
[----:B------:R-:W-:Y:S01]  /*10b0*/  FMUL.FTZ R55, R5, R55 ;  /* 0x0000003705377220 */ /* 0x000fe20000410000 */
[----:B------:R-:W-:Y:S01]  /*10c0*/  FFMA.FTZ R40, R8, R56, R19 ;  /* 0x0000003808287223 */ /* 0x000fe20000010013 */
[----:B------:R-:W-:Y:S01]  /*10d0*/  FMUL.FTZ R53, R53, R45 ;  /* 0x0000002d35357220 */ /* 0x000fe20000410000 */
[-C--:B------:R-:W-:Y:S01]  /*10e0*/  FFMA.FTZ R24, R10, R54.reuse, R24 ;  /* 0x000000360a187223 */ /* 0x080fe20000010018 */
[----:B------:R-:W-:Y:S01]  /*10f0*/  FADD.FTZ R25, R54, R25 ;  /* 0x0000001936197221 */ /* 0x000fe20000010000 */
[----:B------:R-:W0:Y:S01]  /*1100*/  MUFU.RCP R27, R27 ;  /* 0x0000001b001b7308 */ /* 0x000e220000001000 */
[----:B------:R-:W-:Y:S01]  /*1110*/  FMUL.FTZ R54, R6, R54 ;  /* 0x0000003606367220 */ /* 0x000fe20000410000 */
[----:B------:R-:W-:Y:S01]  /*1120*/  FFMA.FTZ R40, R9, R55, R40 ;  /* 0x0000003709287223 */ /* 0x000fe20000010028 */
[----:B------:R2:W-:Y:S01]  /*1130*/  STL [R1+0x20], R13 ;  /* 0x0000200d01007387 */ /* 0x0005e20000100800 */
[----:B------:R-:W-:Y:S01]  /*1140*/  FMUL.FTZ R52, R41, R52 ;  /* 0x0000003429347220 */ /* 0x000fe20000410000 */
[----:B------:R-:W-:-:S02]  /*1150*/  FFMA.FTZ R48, R12, R53, R30 ;  /* 0x000000350c307223 */ /* 0x000fc4000001001e */
[----:B------:R3:W-:Y:S01]  /*1160*/  STL [R1+0x24], R0 ;  /* 0x0000240001007387 */ /* 0x0007e20000100800 */
[----:B------:R-:W-:Y:S01]  /*1170*/  FADD.FTZ R39, -R14, R39 ;  /* 0x000000270e277221 */ /* 0x000fe20000010100 */
[----:B------:R-:W-:Y:S01]  /*1180*/  FFMA.FTZ R40, R10, R54, R40 ;  /* 0x000000360a287223 */ /* 0x000fe20000010028 */
[----:B-1----:R-:W-:Y:S01]  /*1190*/  FADD.FTZ R20, R20, 1 ;  /* 0x3f80000014147421 */ /* 0x002fe20000010000 */
[----:B------:R-:W-:Y:S01]  /*11a0*/  FMUL.FTZ R51, R51, R46 ;  /* 0x0000002e33337220 */ /* 0x000fe20000410000 */
[----:B------:R-:W-:Y:S01]  /*11b0*/  FADD.FTZ R11, R29, R52 ;  /* 0x000000341d0b7221 */ /* 0x000fe20000010000 */
[-C--:B--2---:R-:W-:Y:S01]  /*11c0*/  FFMA.FTZ R13, R15, R52.reuse, R28 ;  /* 0x000000340f0d7223 */ /* 0x084fe2000001001c */
[----:B---3--:R-:W-:Y:S01]  /*11d0*/  FADD.FTZ R0, R31, R53 ;  /* 0x000000351f007221 */ /* 0x008fe20000010000 */
[----:B------:R-:W-:Y:S01]  /*11e0*/  FMUL.FTZ R53, R3, R53 ;  /* 0x0000003503357220 */ /* 0x000fe20000410000 */
[----:B------:R-:W-:Y:S01]  /*11f0*/  FMUL.FTZ R52, R4, R52 ;  /* 0x0000003404347220 */ /* 0x000fe20000410000 */
[----:B------:R-:W-:-:S02]  /*1200*/  FMUL.FTZ R19, R7, R39 ;  /* 0x0000002707137220 */ /* 0x000fc40000410000 */
[----:B------:R-:W-:Y:S01]  /*1210*/  FFMA.FTZ R40, R12, R53, R40 ;  /* 0x000000350c287223 */ /* 0x000fe20000010028 */
[----:B------:R1:W2:Y:S01]  /*1220*/  MUFU.RCP R39, R20 ;  /* 0x0000001400277308 */ /* 0x0002a20000001000 */
[-C--:B------:R-:W-:Y:S01]  /*1230*/  FFMA.FTZ R2, R38, R51.reuse, R26 ;  /* 0x0000003326027223 */ /* 0x080fe2000001001a */
[----:B------:R-:W-:Y:S01]  /*1240*/  FADD.FTZ R61, R61, R51 ;  /* 0x000000333d3d7221 */ /* 0x000fe20000010000 */
[----:B------:R-:W-:Y:S01]  /*1250*/  FMUL.FTZ R51, R5, R51 ;  /* 0x0000003305337220 */ /* 0x000fe20000410000 */
[----:B------:R-:W-:Y:S01]  /*1260*/  FFMA.FTZ R26, R15, R52, R40 ;  /* 0x000000340f1a7223 */ /* 0x000fe20000010028 */
[----:B------:R-:W-:-:S03]  /*1270*/  FFMA.FTZ R28, R5, R19, R58 ;  /* 0x00000013051c7223 */ /* 0x000fc6000001003a */
[----:B------:R-:W-:Y:S01]  /*1280*/  FFMA.FTZ R26, R38, R51, R26 ;  /* 0x00000033261a7223 */ /* 0x000fe2000001001a */
[----:B-1----:R-:W-:Y:S01]  /*1290*/  FADD.FTZ R20, -R14, R21 ;  /* 0x000000150e147221 */ /* 0x002fe20000010100 */
[--C-:B------:R-:W-:Y:S02]  /*12a0*/  HADD2.F32 R21, -RZ, R36.reuse.H0_H0 ;  /* 0x20000024ff157230 */ /* 0x100fe40000004100 */
[----:B0-----:R-:W-:Y:S01]  /*12b0*/  FADD.FTZ R38, -R27, 1 ;  /* 0x3f8000001b267421 */ /* 0x001fe20000010100 */
[----:B------:R-:W-:Y:S01]  /*12c0*/  FMUL.FTZ R29, R28, -1.4426950216293334961 ;  /* 0xbfb8aa3b1c1d7820 */ /* 0x000fe20000410000 */
[----:B------:R-:W-:Y:S02]  /*12d0*/  FMUL.FTZ R20, R7, R20 ;  /* 0x0000001407147220 */ /* 0x000fe40000410000 */
[----:B------:R-:W-:Y:S01]  /*12e0*/  FFMA.FTZ R38, R22, R38, 1 ;  /* 0x3f80000016267423 */ /* 0x000fe20000010026 */
[----:B------:R-:W-:Y:S01]  /*12f0*/  FADD.FTZ R21, -R14, R21 ;  /* 0x000000150e157221 */ /* 0x000fe20000010100 */
[----:B------:R-:W-:-:S02]  /*1300*/  HADD2.F32 R22, -RZ, R36.H1_H1 ;  /* 0x30000024ff167230 */ /* 0x000fc40000004100 */
[----:B------:R-:W-:Y:S01]  /*1310*/  FFMA.FTZ R43, R6, R20, R57 ;  /* 0x00000014062b7223 */ /* 0x000fe20000010039 */
[----:B------:R-:W-:Y:S01]  /*1320*/  FMUL.FTZ R38, R27, R38 ;  /* 0x000000261b267220 */ /* 0x000fe20000410000 */
[----:B------:R-:W-:Y:S01]  /*1330*/  FMUL.FTZ R21, R7, R21 ;  /* 0x0000001507157220 */ /* 0x000fe20000410000 */
[----:B--2---:R-:W-:Y:S01]  /*1340*/  FADD.FTZ R40, -R39, 1 ;  /* 0x3f80000027287421 */ /* 0x004fe20000010100 */
[C---:B------:R-:W-:Y:S01]  /*1350*/  FADD.FTZ R22, -R14.reuse, R22 ;  /* 0x000000160e167221 */ /* 0x040fe20000010100 */
[----:B------:R-:W-:Y:S01]  /*1360*/  HADD2.F32 R27, -RZ, R37.H0_H0 ;  /* 0x20000025ff1b7230 */ /* 0x000fe20000004100 */
[----:B------:R-:W0:Y:S01]  /*1370*/  MUFU.EX2 R29, R29 ;  /* 0x0000001d001d7308 */ /* 0x000e220000000800 */
[----:B------:R-:W-:Y:S01]  /*1380*/  FMUL.FTZ R30, R43, -1.4426950216293334961 ;  /* 0xbfb8aa3b2b1e7820 */ /* 0x000fe20000410000 */
[----:B------:R-:W-:Y:S01]  /*1390*/  FFMA.FTZ R44, R3, R21, R60 ;  /* 0x00000015032c7223 */ /* 0x000fe2000001003c */
[----:B------:R-:W-:Y:S01]  /*13a0*/  FFMA.FTZ R40, R23, R40, 1 ;  /* 0x3f80000017287423 */ /* 0x000fe20000010028 */
[----:B------:R-:W-:Y:S01]  /*13b0*/  FMUL.FTZ R22, R7, R22 ;  /* 0x0000001607167220 */ /* 0x000fe20000410000 */
[----:B------:R-:W-:Y:S01]  /*13c0*/  FADD.FTZ R23, -R14, R27 ;  /* 0x0000001b0e177221 */ /* 0x000fe20000010100 */
[----:B------:R-:W-:-:S02]  /*13d0*/  FMUL.FTZ R31, R44, -1.4426950216293334961 ;  /* 0xbfb8aa3b2c1f7820 */ /* 0x000fc40000410000 */
[----:B------:R-:W1:Y:S01]  /*13e0*/  MUFU.EX2 R30, R30 ;  /* 0x0000001e001e7308 */ /* 0x000e620000000800 */
[----:B------:R-:W-:Y:S01]  /*13f0*/  FFMA.FTZ R42, R4, R22, R59 ;  /* 0x00000016042a7223 */ /* 0x000fe2000001003b */
[----:B------:R-:W-:-:S03]  /*1400*/  FMUL.FTZ R23, R7, R23 ;  /* 0x0000001707177220 */ /* 0x000fc60000410000 */
[----:B------:R-:W-:Y:S01]  /*1410*/  FMUL.FTZ R45, R42, -1.4426950216293334961 ;  /* 0xbfb8aa3b2a2d7820 */ /* 0x000fe20000410000 */
[----:B------:R-:W-:Y:S02]  /*1420*/  FFMA.FTZ R41, R5, R23, R58 ;  /* 0x0000001705297223 */ /* 0x000fe4000001003a */
[----:B------:R-:W2:Y:S01]  /*1430*/  MUFU.EX2 R31, R31 ;  /* 0x0000001f001f7308 */ /* 0x000ea20000000800 */
[----:B0-----:R-:W-:Y:S01]  /*1440*/  FADD.FTZ R29, R29, 1 ;  /* 0x3f8000001d1d7421 */ /* 0x001fe20000010000 */
[----:B------:R-:W-:-:S06]  /*1450*/  FMUL.FTZ R27, R41, -1.4426950216293334961 ;  /* 0xbfb8aa3b291b7820 */ /* 0x000fcc0000410000 */
[----:B------:R-:W0:Y:S01]  /*1460*/  MUFU.EX2 R45, R45 ;  /* 0x0000002d002d7308 */ /* 0x000e220000000800 */
[----:B-1----:R-:W-:-:S07]  /*1470*/  FADD.FTZ R30, R30, 1 ;  /* 0x3f8000001e1e7421 */ /* 0x002fce0000010000 */
[----:B------:R0:W1:Y:S01]  /*1480*/  MUFU.RCP R36, R29 ;  /* 0x0000001d00247308 */ /* 0x0000620000001000 */
[----:B--2---:R-:W-:-:S07]  /*1490*/  FADD.FTZ R31, R31, 1 ;  /* 0x3f8000001f1f7421 */ /* 0x004fce0000010000 */
[----:B------:R-:W2:Y:S01]  /*14a0*/  MUFU.EX2 R27, R27 ;  /* 0x0000001b001b7308 */ /* 0x000ea20000000800 */
[----:B0-----:R-:W-:-:S07]  /*14b0*/  FADD.FTZ R29, R45, 1 ;  /* 0x3f8000002d1d7421 */ /* 0x001fce0000010000 */
[----:B------:R-:W0:Y:S01]  /*14c0*/  MUFU.RCP R30, R30 ;  /* 0x0000001e001e7308 */ /* 0x000e220000001000 */
[----:B------:R-:W-:Y:S01]  /*14d0*/  FMUL.FTZ R39, R39, R40 ;  /* 0x0000002827277220 */ /* 0x000fe20000410000 */
[----:B-1----:R-:W-:-:S06]  /*14e0*/  FADD.FTZ R40, -R36, 1 ;  /* 0x3f80000024287421 */ /* 0x002fcc0000010100 */
[----:B------:R-:W1:Y:S01]  /*14f0*/  MUFU.RCP R31, R31 ;  /* 0x0000001f001f7308 */ /* 0x000e620000001000 */
[----:B--2---:R-:W-:Y:S01]  /*1500*/  FADD.FTZ R27, R27, 1 ;  /* 0x3f8000001b1b7421 */ /* 0x004fe20000010000 */
[----:B------:R-:W-:-:S06]  /*1510*/  FFMA.FTZ R28, R28, R40, 1 ;  /* 0x3f8000001c1c7423 */ /* 0x000fcc0000010028 */
[----:B------:R-:W2:Y:S01]  /*1520*/  MUFU.RCP R29, R29 ;  /* 0x0000001d001d7308 */ /* 0x000ea20000001000 */
[----:B------:R-:W-:Y:S01]  /*1530*/  FMUL.FTZ R28, R36, R28 ;  /* 0x0000001c241c7220 */ /* 0x000fe20000410000 */
[----:B0-----:R-:W-:-:S06]  /*1540*/  FADD.FTZ R36, -R30, 1 ;  /* 0x3f8000001e247421 */ /* 0x001fcc0000010100 */
[----:B------:R-:W0:Y:S01]  /*1550*/  MUFU.RCP R27, R27 ;  /* 0x0000001b001b7308 */ /* 0x000e220000001000 */
[----:B------:R-:W-:Y:S01]  /*1560*/  FFMA.FTZ R43, R43, R36, 1 ;  /* 0x3f8000002b2b7423 */ /* 0x000fe20000010024 */
[----:B-1----:R-:W-:Y:S01]  /*1570*/  FADD.FTZ R36, -R31, 1 ;  /* 0x3f8000001f247421 */ /* 0x002fe20000010100 */
[----:B------:R-:W-:-:S03]  /*1580*/  HADD2.F32 R37, -RZ, R37.H1_H1 ;  /* 0x30000025ff257230 */ /* 0x000fc60000004100 */
[----:B------:R-:W-:Y:S01]  /*1590*/  FFMA.FTZ R44, R44, R36, 1 ;  /* 0x3f8000002c2c7423 */ /* 0x000fe20000010024 */
[----:B--2---:R-:W-:Y:S01]  /*15a0*/  FADD.FTZ R36, -R29, 1 ;  /* 0x3f8000001d247421 */ /* 0x004fe20000010100 */
[----:B------:R-:W-:-:S03]  /*15b0*/  FADD.FTZ R37, -R14, R37 ;  /* 0x000000250e257221 */ /* 0x000fc60000010100 */
[----:B------:R-:W-:Y:S01]  /*15c0*/  FFMA.FTZ R42, R42, R36, 1 ;  /* 0x3f8000002a2a7423 */ /* 0x000fe20000010024 */
[----:B------:R-:W-:Y:S01]  /*15d0*/  FMUL.FTZ R40, R7, R37 ;  /* 0x0000002507287220 */ /* 0x000fe20000410000 */
[----:B0-----:R-:W-:-:S04]  /*15e0*/  FADD.FTZ R36, -R27, 1 ;  /* 0x3f8000001b247421 */ /* 0x001fc80000010100 */
[----:B------:R-:W-:Y:S01]  /*15f0*/  FFMA.FTZ R41, R41, R36, 1 ;  /* 0x3f80000029297423 */ /* 0x000fe20000010024 */
[----:B------:R-:W-:-:S04]  /*1600*/  FFMA.FTZ R36, R6, R40, R57 ;  /* 0x0000002806247223 */ /* 0x000fc80000010039 */
[----:B------:R-:W-:-:S06]  /*1610*/  FMUL.FTZ R37, R36, -1.4426950216293334961 ;  /* 0xbfb8aa3b24257820 */ /* 0x000fcc0000410000 */
[----:B------:R-:W0:Y:S02]  /*1620*/  MUFU.EX2 R37, R37 ;  /* 0x0000002500257308 */ /* 0x000e240000000800 */
[----:B0-----:R-:W-:-:S06]  /*1630*/  FADD.FTZ R37, R37, 1 ;  /* 0x3f80000025257421 */ /* 0x001fcc0000010000 */
[----:B------:R-:W0:Y:S01]  /*1640*/  MUFU.RCP R37, R37 ;  /* 0x0000002500257308 */ /* 0x000e220000001000 */
[----:B------:R-:W-:Y:S01]  /*1650*/  FMUL.FTZ R27, R27, R41 ;  /* 0x000000291b1b7220 */ /* 0x000fe20000410000 */
[----:B0-----:R-:W-:-:S04]  /*1660*/  FADD.FTZ R41, -R37, 1 ;  /* 0x3f80000025297421 */ /* 0x001fc80000010100 */
[----:B------:R-:W-:Y:S01]  /*1670*/  FFMA.FTZ R36, R36, R41, 1 ;  /* 0x3f80000024247423 */ /* 0x000fe20000010029 */
[--C-:B------:R-:W-:Y:S02]  /*1680*/  HADD2.F32 R41, -RZ, R34.reuse.H0_H0 ;  /* 0x20000022ff297230 */ /* 0x100fe40000004100 */
[----:B------:R-:W-:-:S05]  /*1690*/  HADD2.F32 R34, -RZ, R34.H1_H1 ;  /* 0x30000022ff227230 */ /* 0x000fca0000004100 */
[----:B------:R-:W-:Y:S01]  /*16a0*/  FMUL.FTZ R34, R34, R39 ;  /* 0x0000002722227220 */ /* 0x000fe20000410000 */
[----:B------:R-:W-:Y:S02]  /*16b0*/  HADD2.F32 R39, -RZ, R35.H0_H0 ;  /* 0x20000023ff277230 */ /* 0x000fe40000004100 */
[----:B------:R-:W-:-:S03]  /*16c0*/  FMUL.FTZ R29, R29, R42 ;  /* 0x0000002a1d1d7220 */ /* 0x000fc60000410000 */
[----:B------:R-:W-:Y:S01]  /*16d0*/  FMUL.FTZ R28, R39, R28 ;  /* 0x0000001c271c7220 */ /* 0x000fe20000410000 */
[----:B------:R-:W-:Y:S02]  /*16e0*/  HADD2.F32 R39, -RZ, R35.H1_H1 ;  /* 0x30000023ff277230 */ /* 0x000fe40000004100 */
[--C-:B------:R-:W-:Y:S02]  /*16f0*/  HADD2.F32 R35, -RZ, R32.reuse.H0_H0 ;  /* 0x20000020ff237230 */ /* 0x100fe40000004100 */
[----:B------:R-:W-:Y:S02]  /*1700*/  HADD2.F32 R32, -RZ, R32.H1_H1 ;  /* 0x30000020ff207230 */ /* 0x000fe40000004100 */
[----:B------:R-:W-:-:S03]  /*1710*/  FMUL.FTZ R36, R37, R36 ;  /* 0x0000002425247220 */ /* 0x000fc60000410000 */
[----:B------:R-:W-:Y:S01]  /*1720*/  FMUL.FTZ R29, R32, R29 ;  /* 0x0000001d201d7220 */ /* 0x000fe20000410000 */
[--C-:B------:R-:W-:Y:S02]  /*1730*/  HADD2.F32 R32, -RZ, R33.reuse.H0_H0 ;  /* 0x20000021ff207230 */ /* 0x100fe40000004100 */
[----:B------:R-:W-:-:S03]  /*1740*/  HADD2.F32 R33, -RZ, R33.H1_H1 ;  /* 0x30000021ff217230 */ /* 0x000fc60000004100 */
[----:B------:R-:W-:Y:S02]  /*1750*/  FMUL.FTZ R27, R32, R27 ;  /* 0x0000001b201b7220 */ /* 0x000fe40000410000 */
[----:B------:R-:W-:Y:S02]  /*1760*/  FMUL.FTZ R32, R33, R36 ;  /* 0x0000002421207220 */ /* 0x000fe40000410000 */
[----:B------:R-:W2:Y:S01]  /*1770*/  LDL R36, [R1+0x10] ;  /* 0x0000100001247983 */ /* 0x000ea20000100800 */
[----:B------:R-:W-:-:S04]  /*1780*/  FADD.FTZ R37, RZ, R50 ;  /* 0x00000032ff257221 */ /* 0x000fc80000010000 */
[----:B------:R-:W-:Y:S01]  /*1790*/  FADD.FTZ R37, R37, R56 ;  /* 0x0000003825257221 */ /* 0x000fe20000010000 */
[----:B------:R-:W-:-:S03]  /*17a0*/  FMUL.FTZ R31, R31, R44 ;  /* 0x0000002c1f1f7220 */ /* 0x000fc60000410000 */
[----:B------:R-:W-:Y:S01]  /*17b0*/  FADD.FTZ R37, R37, R55 ;  /* 0x0000003725257221 */ /* 0x000fe20000010000 */
[----:B------:R-:W-:-:S03]  /*17c0*/  FMUL.FTZ R31, R35, R31 ;  /* 0x0000001f231f7220 */ /* 0x000fc60000410000 */
[----:B------:R-:W-:-:S04]  /*17d0*/  FADD.FTZ R37, R37, R54 ;  /* 0x0000003625257221 */ /* 0x000fc80000010000 */
[----:B------:R-:W-:Y:S01]  /*17e0*/  FADD.FTZ R35, R37, R53 ;  /* 0x0000003525237221 */ /* 0x000fe20000010000 */
[----:B------:R-:W-:Y:S01]  /*17f0*/  FFMA.FTZ R37, R16, R49, R24 ;  /* 0x0000003110257223 */ /* 0x000fe20000010018 */
[----:B------:R-:W-:Y:S02]  /*1800*/  FMUL.FTZ R30, R30, R43 ;  /* 0x0000002b1e1e7220 */ /* 0x000fe40000410000 */
[----:B------:R-:W-:Y:S01]  /*1810*/  FADD.FTZ R24, R35, R52 ;  /* 0x0000003423187221 */ /* 0x000fe20000010000 */
[----:B------:R-:W-:Y:S01]  /*1820*/  FADD.FTZ R35, R25, R49 ;  /* 0x0000003119237221 */ /* 0x000fe20000010000 */
[----:B------:R-:W-:Y:S01]  /*1830*/  FMUL.FTZ R38, R41, R38 ;  /* 0x0000002629267220 */ /* 0x000fe20000410000 */
[----:B------:R-:W-:Y:S01]  /*1840*/  FMUL.FTZ R49, R6, R49 ;  /* 0x0000003106317220 */ /* 0x000fe20000410000 */
[----:B------:R-:W-:Y:S01]  /*1850*/  FADD.FTZ R24, R24, R51 ;  /* 0x0000003318187221 */ /* 0x000fe20000010000 */
[----:B------:R-:W-:Y:S01]  /*1860*/  FMUL.FTZ R30, R39, R30 ;  /* 0x0000001e271e7220 */ /* 0x000fe20000410000 */
[----:B------:R-:W-:Y:S01]  /*1870*/  MOV R39, R48 ;  /* 0x0000003000277202 */ /* 0x000fe20000000f00 */
[----:B------:R-:W-:Y:S01]  /*1880*/  FMUL.FTZ R48, R3, R38 ;  /* 0x0000002603307220 */ /* 0x000fe20000410000 */
[----:B------:R-:W-:Y:S01]  /*1890*/  FFMA.FTZ R26, R16, R49, R26 ;  /* 0x00000031101a7223 */ /* 0x000fe2000001001a */
[----:B------:R-:W-:Y:S01]  /*18a0*/  FADD.FTZ R24, R24, R49 ;  /* 0x0000003118187221 */ /* 0x000fe20000010000 */
[----:B------:R-:W-:-:S02]  /*18b0*/  FMUL.FTZ R47, R4, R34 ;  /* 0x00000022042f7220 */ /* 0x000fc40000410000 */
[----:B------:R-:W-:Y:S01]  /*18c0*/  FFMA.FTZ R26, R17, R48, R26 ;  /* 0x00000030111a7223 */ /* 0x000fe2000001001a */
[----:B------:R-:W-:Y:S01]  /*18d0*/  FADD.FTZ R24, R24, R48 ;  /* 0x0000003018187221 */ /* 0x000fe20000010000 */
[----:B------:R-:W-:Y:S02]  /*18e0*/  FMUL.FTZ R46, R5, R28 ;  /* 0x0000001c052e7220 */ /* 0x000fe40000410000 */
[----:B------:R-:W-:Y:S01]  /*18f0*/  FFMA.FTZ R25, R18, R47, R26 ;  /* 0x0000002f12197223 */ /* 0x000fe2000001001a */
[----:B------:R-:W-:Y:S01]  /*1900*/  FADD.FTZ R24, R24, R47 ;  /* 0x0000002f18187221 */ /* 0x000fe20000010000 */
[----:B------:R-:W-:Y:S02]  /*1910*/  FMUL.FTZ R45, R6, R30 ;  /* 0x0000001e062d7220 */ /* 0x000fe40000410000 */
        /* <DEDUP_REMOVED lines=13> */
[----:B------:R-:W-:-:S03]  /*19f0*/  FADD.FTZ R24, R24, R42 ;  /* 0x0000002a18187221 */ /* 0x000fc60000010000 */
[----:B------:R-:W-:Y:S01]  /*1a00*/  FFMA.FTZ R25, R40, R41, R25 ;  /* 0x0000002928197223 */ /* 0x000fe20000010019 */
[----:B------:R-:W-:Y:S01]  /*1a10*/  FADD.FTZ R24, R24, R41 ;  /* 0x0000002918187221 */ /* 0x000fe20000010000 */
[----:B------:R-:W-:Y:S01]  /*1a20*/  FFMA.FTZ R39, R17, R38, R39 ;  /* 0x0000002611277223 */ /* 0x000fe20000010027 */
[----:B------:R-:W-:Y:S02]  /*1a30*/  FADD.FTZ R38, R0, R38 ;  /* 0x0000002600267221 */ /* 0x000fe40000010000 */
[----:B------:R0:W5:Y:S01]  /*1a40*/  LDL.LU R0, [R1+0x24] ;  /* 0x0000240001007983 */ /* 0x0001620000300800 */
[----:B------:R-:W-:-:S03]  /*1a50*/  FFMA.FTZ R26, R19, R28, R2 ;  /* 0x0000001c131a7223 */ /* 0x000fc60000010002 */
[----:B--2---:R1:W-:Y:S02]  /*1a60*/  STS.64 [R36], R24 ;  /* 0x0000001824007388 */ /* 0x0043e40000000a00 */
[----:B-1----:R-:W-:Y:S01]  /*1a70*/  FFMA.FTZ R36, R18, R34, R13 ;  /* 0x0000002212247223 */ /* 0x002fe2000001000d */
[----:B------:R-:W-:Y:S01]  /*1a80*/  FADD.FTZ R34, R11, R34 ;  /* 0x000000220b227221 */ /* 0x000fe20000010000 */
[----:B------:R0:W5:Y:S04]  /*1a90*/  LDL.LU R13, [R1+0x20] ;  /* 0x00002000010d7983 */ /* 0x0001680000300800 */
[----:B------:R0:W5:Y:S04]  /*1aa0*/  LDL.LU R11, [R1+0x1c] ;  /* 0x00001c00010b7983 */ /* 0x0001680000300800 */
[----:B------:R0:W5:Y:S01]  /*1ab0*/  LDL.LU R2, [R1+0x18] ;  /* 0x0000180001027983 */ /* 0x0001620000300800 */
        /* <DEDUP_REMOVED lines=9> */
[----:B------:R-:W-:Y:S01]  /*1b50*/  FFMA.FTZ R28, R22, R29, R36 ;  /* 0x0000001d161c7223 */ /* 0x000fe20000010024 */
[----:B------:R-:W-:Y:S01]  /*1b60*/  FFMA.FTZ R26, R23, R27, R26 ;  /* 0x0000001b171a7223 */ /* 0x000fe2000001001a */
[----:B------:R-:W-:Y:S01]  /*1b70*/  FADD.FTZ R31, R38, R31 ;  /* 0x0000001f261f7221 */ /* 0x000fe20000010000 */
        /* <DEDUP_REMOVED lines=10> */
[----:B------:R-:W-:Y:S01]  /*1c20*/  S2UR UR10, SR_CTAID.Y ;  /* 0x00000000000a79c3 */ /* 0x000fe20000002600 */
[C---:B0-----:R-:W-:Y:S02]  /*1c30*/  SHF.L.U32 R32, R61.reuse, 0x1, RZ ;  /* 0x000000013d207819 */ /* 0x041fe400000006ff */
[----:B-----5:R-:W-:Y:S02]  /*1c40*/  LEA R11, R61, UR5, 0x5 ;  /* 0x000000053d0b7c11 */ /* 0x020fe4000f8e28ff */
        /* <DEDUP_REMOVED lines=10> */
[----:B------:R-:W-:-:S03]  /*1cf0*/  SHF.R.U32.HI R11, RZ, 0x4, R61 ;  /* 0x00000004ff0b7819 */ /* 0x000fc6000001163d */
[----:B------:R-:W-:Y:S01]  /*1d00*/  STS.64 [R36], R26 ;  /* 0x0000001a24007388 */ /* 0x000fe20000000a00 */
[----:B------:R-:W-:-:S03]  /*1d10*/  LOP3.LUT R11, R11, R61, RZ, 0x3c, !PT ;  /* 0x0000003d0b0b7212 */ /* 0x000fc600078e3cff */
[----:B------:R0:W-:Y:S01]  /*1d20*/  STS.64 [R37], R24 ;  /* 0x0000001825007388 */ /* 0x0001e20000000a00 */
[----:B------:R-:W-:Y:S02]  /*1d30*/  SHF.L.U32 R32, R11, 0x3, RZ ;  /* 0x000000030b207819 */ /* 0x000fe400000006ff */
[----:B------:R-:W-:Y:S02]  /*1d40*/  SHF.L.U32 R11, R61, 0x3, RZ ;  /* 0x000000033d0b7819 */ /* 0x000fe400000006ff */
[----:B------:R-:W-:Y:S02]  /*1d50*/  LOP3.LUT R32, R32, 0x18, RZ, 0xc0, !PT ;  /* 0x0000001820207812 */ /* 0x000fe400078ec0ff */
        /* <DEDUP_REMOVED lines=24> */
.L_x_1337:
        /* <DEDUP_REMOVED lines=19> */
.L_x_1339:
[----:B------:R-:W-:Y:S05]  /*2010*/  BSYNC.RECONVERGENT B0 ;  /* 0x0000000000007941 */ /* 0x000fea0003800200 */
.L_x_1338:
        /* <DEDUP_REMOVED lines=22> */
.L_x_1341:
[----:B------:R-:W-:Y:S05]  /*2180*/  BSYNC.RECONVERGENT B0 ;  /* 0x0000000000007941 */ /* 0x000fea0003800200 */
.L_x_1340:
        /* <DEDUP_REMOVED lines=18> */
.L_x_1344:
[----:B0-----:R-:W2:Y:S04]  /*22b0*/  LD.E.STRONG.GPU R35, desc[UR12][R32.64+0x14] ;  /* 0x0000140c20237980 */ /* 0x001ea8000c10f900 */
[----:B--2---:R-:W-:Y:S01]  /*22c0*/  CCTL.IVALL ;  /* 0x00000000ff00798f */ /* 0x004fe20002000000 */
[----:B------:R-:W-:Y:S05]  /*22d0*/  YIELD ;  /* 0x0000000000007946 */ /* 0x000fea0003800000 */
[----:B-----5:R-:W-:-:S04]  /*22e0*/  LOP3.LUT R35, R35, R34, RZ, 0x3c, !PT ;  /* 0x0000002223237212 */ /* 0x020fc800078e3cff */
[----:B------:R-:W-:-:S13]  /*22f0*/  ISETP.GT.AND P0, PT, R35, -0x1, PT ;  /* 0xffffffff2300780c */ /* 0x000fda0003f04270 */
[----:B------:R-:W-:Y:S05]  /*2300*/  @P0 BRA `(.L_x_1344) ;  /* 0xfffffffc00e80947 */ /* 0x000fea000383ffff */
.L_x_1343:
[----:B------:R-:W-:Y:S05]  /*2310*/  WARPSYNC.ALL ;  /* 0x0000000000007948 */ /* 0x000fea0003800000 */
[----:B------:R-:W-:Y:S06]  /*2320*/  BAR.SYNC.DEFER_BLOCKING 0x0 ;  /* 0x0000000000007b1d */ /* 0x000fec0000010000 */
[----:B------:R-:W-:Y:S05]  /*2330*/  BRA `(.L_x_1345) ;  /* 0x0000000000607947 */ /* 0x000fea0003800000 */
.L_x_1342:
        /* <DEDUP_REMOVED lines=16> */
.L_x_1347:
[----:B------:R-:W2:Y:S04]  /*2440*/  LD.E.STRONG.GPU R35, desc[UR12][R32.64] ;  /* 0x0000000c20237980 */ /* 0x000ea8000c10f900 */
[----:B--2---:R-:W-:Y:S01]  /*2450*/  CCTL.IVALL ;  /* 0x00000000ff00798f */ /* 0x004fe20002000000 */
[----:B------:R-:W-:Y:S05]  /*2460*/  YIELD ;  /* 0x0000000000007946 */ /* 0x000fea0003800000 */
[----:B-----5:R-:W-:-:S04]  /*2470*/  LOP3.LUT R35, R35, R34, RZ, 0x3c, !PT ;  /* 0x0000002223237212 */ /* 0x020fc800078e3cff */
[----:B------:R-:W-:-:S13]  /*2480*/  ISETP.GT.AND P0, PT, R35, -0x1, PT ;  /* 0xffffffff2300780c */ /* 0x000fda0003f04270 */
[----:B------:R-:W-:Y:S05]  /*2490*/  @P0 BRA `(.L_x_1347) ;  /* 0xfffffffc00e80947 */ /* 0x000fea000383ffff */
.L_x_1346:
[----:B------:R-:W-:Y:S05]  /*24a0*/  WARPSYNC.ALL ;  /* 0x0000000000007948 */ /* 0x000fea0003800000 */
[----:B------:R-:W-:Y:S06]  /*24b0*/  BAR.SYNC.DEFER_BLOCKING 0x0 ;  /* 0x0000000000007b1d */ /* 0x000fec0000010000 */
.L_x_1345:
        /* <DEDUP_REMOVED lines=38> */
.L_x_1349:
[----:B------:R-:W-:Y:S05]  /*2720*/  BSYNC.RECONVERGENT B0 ;  /* 0x0000000000007941 */ /* 0x000fea0003800200 */
.L_x_1348:
[----:B------:R-:W2:Y:S01]  /*2730*/  LDL R35, [R1+0xc] ;  /* 0x00000c0001237983 */ /* 0x000ea20000100800 */
[----:B------:R-:W0:Y:S01]  /*2740*/  S2UR UR10, SR_CgaCtaId ;  /* 0x00000000000a79c3 */ /* 0x000e220000008800 */
[----:B------:R-:W-:Y:S01]  /*2750*/  LOP3.LUT P0, RZ, R61, 0x30f, RZ, 0xc0, !PT ;  /* 0x0000030f3dff7812 */ /* 0x000fe2000780c0ff */
[----:B------:R-:W-:Y:S01]  /*2760*/  UMOV UR5, 0x400 ;  /* 0x0000040000057882 */ /* 0x000fe20000000000 */
[----:B------:R-:W3:Y:S01]  /*2770*/  LDL.LU R39, [R1] ;  /* 0x0000000001277983 */ /* 0x000ee20000300800 */
[----:B------:R-:W-:-:S03]  /*2780*/  UIADD3 UR5, UPT, UPT, UR5, 0x3480, URZ ;  /* 0x0000348005057890 */ /* 0x000fc6000fffe0ff */
[----:B------:R-:W1:Y:S04]  /*2790*/  SHFL.BFLY PT, R32, R34, 0x8, 0x1f ;  /* 0x0d001f0022207f89 */ /* 0x000e6800000e0000 */
[----:B------:R-:W4:Y:S01]  /*27a0*/  LDL.LU R38, [R1+0x4] ;  /* 0x0000040001267983 */ /* 0x000f220000300800 */
[----:B0-----:R-:W-:Y:S01]  /*27b0*/  ULEA UR5, UR10, UR5, 0x18 ;  /* 0x000000050a057291 */ /* 0x001fe2000f8ec0ff */
[----:B-----5:R-:W-:Y:S01]  /*27c0*/  HADD2.F32 R13, -RZ, R13.H0_H0 ;  /* 0x2000000dff0d7230 */ /* 0x020fe20000004100 */
[----:B------:R-:W3:Y:S01]  /*27d0*/  LDCU.64 UR10, c[0x0][0x380] ;  /* 0x00007000ff0a77ac */ /* 0x000ee20008000a00 */
[----:B-1----:R-:W-:Y:S02]  /*27e0*/  FADD.FTZ R32, R32, R34 ;  /* 0x0000002220207221 */ /* 0x002fe40000010000 */
[----:B------:R-:W0:Y:S02]  /*27f0*/  SHFL.BFLY PT, R34, R33, 0x8, 0x1f ;  /* 0x0d001f0021227f89 */ /* 0x000e2400000e0000 */
[----:B0-----:R-:W-:-:S02]  /*2800*/  FADD.FTZ R34, R34, R33 ;  /* 0x0000002122227221 */ /* 0x001fc40000010000 */
[----:B------:R-:W0:Y:S02]  /*2810*/  SHFL.BFLY PT, R33, R32, 0x4, 0x1f ;  /* 0x0c801f0020217f89 */ /* 0x000e2400000e0000 */
[----:B0-----:R-:W-:Y:S02]  /*2820*/  FADD.FTZ R33, R32, R33 ;  /* 0x0000002120217221 */ /* 0x001fe40000010000 */
[----:B------:R-:W0:Y:S02]  /*2830*/  SHFL.BFLY PT, R32, R34, 0x4, 0x1f ;  /* 0x0c801f0022207f89 */ /* 0x000e2400000e0000 */
[----:B0-----:R-:W-:Y:S02]  /*2840*/  FADD.FTZ R32, R34, R32 ;  /* 0x0000002022207221 */ /* 0x001fe40000010000 */
[----:B------:R-:W0:Y:S02]  /*2850*/  SHFL.BFLY PT, R34, R33, 0x2, 0x1f ;  /* 0x0c401f0021227f89 */ /* 0x000e2400000e0000 */
[----:B0-----:R-:W-:-:S02]  /*2860*/  FADD.FTZ R34, R33, R34 ;  /* 0x0000002221227221 */ /* 0x001fc40000010000 */
[----:B------:R-:W0:Y:S02]  /*2870*/  SHFL.BFLY PT, R33, R32, 0x2, 0x1f ;  /* 0x0c401f0020217f89 */ /* 0x000e2400000e0000 */
[----:B0-----:R-:W-:Y:S02]  /*2880*/  FADD.FTZ R33, R32, R33 ;  /* 0x0000002120217221 */ /* 0x001fe40000010000 */
[----:B------:R-:W0:Y:S02]  /*2890*/  SHFL.BFLY PT, R32, R34, 0x1, 0x1f ;  /* 0x0c201f0022207f89 */ /* 0x000e2400000e0000 */
[----:B0-----:R-:W-:Y:S02]  /*28a0*/  FADD.FTZ R32, R34, R32 ;  /* 0x0000002022207221 */ /* 0x001fe40000010000 */
[----:B------:R-:W0:Y:S02]  /*28b0*/  SHFL.BFLY PT, R34, R33, 0x1, 0x1f ;  /* 0x0c201f0021227f89 */ /* 0x000e2400000e0000 */
[----:B------:R-:W-:Y:S01]  /*28c0*/  @!P0 FMUL.FTZ R32, R32, 4.8828125727595761418e-05 ;  /* 0x384ccccd20208820 */ /* 0x000fe20000410000 */
[----:B0-----:R-:W-:Y:S01]  /*28d0*/  FADD.FTZ R33, R33, R34 ;  /* 0x0000002221217221 */ /* 0x001fe20000010000 */
[----:B------:R-:W-:-:S03]  /*28e0*/  @!P0 LEA.HI R34, R61, UR5, RZ, 0x1f ;  /* 0x000000053d228c11 */ /* 0x000fc6000f8ff8ff */
[----:B------:R-:W-:-:S05]  /*28f0*/  @!P0 FMUL.FTZ R33, R33, 4.8828125727595761418e-05 ;  /* 0x384ccccd21218820 */ /* 0x000fca0000410000 */
[----:B------:R2:W-:Y:S01]  /*2900*/  @!P0 STS.64 [R34], R32 ;  /* 0x0000002022008388 */ /* 0x0005e20000000a00 */
[----:B------:R-:W-:Y:S01]  /*2910*/  FADD.FTZ R14, -R14, R13 ;  /* 0x0000000d0e0e7221 */ /* 0x000fe20000010100 */
[----:B--2---:R-:W-:-:S04]  /*2920*/  LOP3.LUT R34, R35, 0xffff, RZ, 0xc0, !PT ;  /* 0x0000ffff23227812 */ /* 0x004fc800078ec0ff */
[----:B------:R-:W-:Y:S01]  /*2930*/  LEA R35, R34, UR5, 0x3 ;  /* 0x0000000522237c11 */ /* 0x000fe2000f8e18ff */
[----:B------:R-:W-:Y:S06]  /*2940*/  BAR.SYNC.DEFER_BLOCKING 0x0 ;  /* 0x0000000000007b1d */ /* 0x000fec0000010000 */
[----:B------:R-:W0:Y:S02]  /*2950*/  LDS.64 R32, [R35] ;  /* 0x0000000023207984 */ /* 0x000e240000000a00 */
[----:B0-----:R-:W-:-:S04]  /*2960*/  FADD.FTZ R50, R50, -R32 ;  /* 0x8000002032327221 */ /* 0x001fc80000010000 */
[----:B------:R-:W-:Y:S01]  /*2970*/  FFMA.FTZ R50, R0, -R33, R50 ;  /* 0x8000002100327223 */ /* 0x000fe20000010032 */
[----:B------:R-:W-:-:S04]  /*2980*/  FADD.FTZ R0, R55, -R32 ;  /* 0x8000002037007221 */ /* 0x000fc80000010000 */
[-C--:B------:R-:W-:Y:S01]  /*2990*/  FFMA.FTZ R0, R9, -R33.reuse, R0 ;  /* 0x8000002109007223 */ /* 0x080fe20000010000 */
[--C-:B------:R-:W-:Y:S01]  /*29a0*/  FADD.FTZ R9, R54, -R32.reuse ;  /* 0x8000002036097221 */ /* 0x100fe20000010000 */
[--C-:B------:R-:W-:Y:S01]  /*29b0*/  FADD.FTZ R37, R56, -R32.reuse ;  /* 0x8000002038257221 */ /* 0x100fe20000010000 */
[--C-:B------:R-:W-:Y:S01]  /*29c0*/  FADD.FTZ R49, R49, -R32.reuse ;  /* 0x8000002031317221 */ /* 0x100fe20000010000 */
[--C-:B------:R-:W-:Y:S01]  /*29d0*/  FADD.FTZ R53, R53, -R32.reuse ;  /* 0x8000002035357221 */ /* 0x100fe20000010000 */
        /* <DEDUP_REMOVED lines=10> */
[----:B------:R-:W-:Y:S01]  /*2a80*/  FMUL.FTZ R9, R7, R14 ;  /* 0x0000000e07097220 */ /* 0x000fe20000410000 */
        /* <DEDUP_REMOVED lines=30> */
[----:B---3--:R-:W-:-:S02]  /*2c70*/  IADD3 R12, P0, PT, R39, UR10, RZ ;  /* 0x0000000a270c7c10 */ /* 0x008fc4000ff1e0ff */
[----:B------:R-:W-:Y:S02]  /*2c80*/  F2FP.F16.F32.PACK_AB R8, R9, R50 ;  /* 0x000000320908723e */ /* 0x000fe400000000ff */
[----:B------:R-:W-:Y:S02]  /*2c90*/  F2FP.F16.F32.PACK_AB R9, R15, R0 ;  /* 0x000000000f09723e */ /* 0x000fe400000000ff */
[----:B------:R-:W-:Y:S02]  /*2ca0*/  F2FP.F16.F32.PACK_AB R14, R17, R14 ;  /* 0x0000000e110e723e */ /* 0x000fe400000000ff */
[----:B----4-:R-:W-:Y:S02]  /*2cb0*/  IADD3.X R13, PT, PT, R38, UR11, RZ, P0, !PT ;  /* 0x0000000b260d7c10 */ /* 0x010fe400087fe4ff */
[----:B------:R-:W-:Y:S02]  /*2cc0*/  F2FP.F16.F32.PACK_AB R15, R19, R36 ;  /* 0x00000024130f723e */ /* 0x000fe400000000ff */
[----:B------:R-:W-:-:S02]  /*2cd0*/  F2FP.F16.F32.PACK_AB R16, R21, R16 ;  /* 0x000000101510723e */ /* 0x000fc400000000ff */
[----:B------:R-:W-:Y:S02]  /*2ce0*/  F2FP.F16.F32.PACK_AB R17, R23, R46 ;  /* 0x0000002e1711723e */ /* 0x000fe400000000ff */
[----:B------:R-:W-:Y:S02]  /*2cf0*/  F2FP.F16.F32.PACK_AB R44, R33, R44 ;  /* 0x0000002c212c723e */ /* 0x000fe400000000ff */
[----:B------:R-:W-:Y:S01]  /*2d00*/  F2FP.F16.F32.PACK_AB R45, R7, R42 ;  /* 0x0000002a072d723e */ /* 0x000fe200000000ff */
[----:B------:R0:W-:Y:S04]  /*2d10*/  STG.E.64 desc[UR12][R12.64], R8 ;  /* 0x000000080c007986 */ /* 0x0001e8000c101b0c */
[----:B------:R0:W-:Y:S04]  /*2d20*/  STG.E.64 desc[UR12][R12.64+0xa00], R14 ;  /* 0x000a000e0c007986 */ /* 0x0001e8000c101b0c */
[----:B------:R0:W-:Y:S04]  /*2d30*/  STG.E.64 desc[UR12][R12.64+0x1400], R16 ;  /* 0x001400100c007986 */ /* 0x0001e8000c101b0c */
[----:B------:R0:W-:Y:S01]  /*2d40*/  STG.E.64 desc[UR12][R12.64+0x1e00], R44 ;  /* 0x001e002c0c007986 */ /* 0x0001e2000c101b0c */
[----:B------:R-:W-:Y:S01]  /*2d50*/  ULOP3.LUT UR4, UR4, 0x1, URZ, 0x3c, !UPT ;  /* 0x0000000104047892 */ /* 0x000fe2000f8e3cff */
[----:B------:R-:W-:Y:S01]  /*2d60*/  UMOV UR5, UR9 ;  /* 0x0000000900057c82 */ /* 0x000fe20008000000 */
[----:B------:R-:W-:Y:S10]  /*2d70*/  BRA.U !UP0, `(.L_x_1350) ;  /* 0xffffffd908147547 */ /* 0x000ff4000b83ffff */
.L_x_1336:
[----:B------:R-:W1:Y:S01]  /*2d80*/  S2R R26, SR_CTAID.Y ;  /* 0x00000000001a7919 */ /* 0x000e620000002600 */
[----:B------:R-:W1:Y:S02]  /*2d90*/  S2R R3, SR_CTAID.X ;  /* 0x0000000000037919 */ /* 0x000e640000002500 */
[----:B-1----:R-:W-:-:S04]  /*2da0*/  LEA R26, R26, R3, 0x6 ;  /* 0x000000031a1a7211 */ /* 0x002fc800078e30ff */
[----:B------:R-:W-:-:S04]  /*2db0*/  SHF.L.U32 R26, R26, 0x5, RZ ;  /* 0x000000051a1a7819 */ /* 0x000fc800000006ff */
[----:B------:R-:W-:-:S13]  /*2dc0*/  ISETP.GT.AND P0, PT, R26, 0x13f, PT ;  /* 0x0000013f1a00780c */ /* 0x000fda0003f04270 */
[----:B------:R-:W-:Y:S05]  /*2dd0*/  @P0 EXIT ;  /* 0x000000000000094d */ /* 0x000fea0003800000 */
[----:B0-----:R-:W0:Y:S01]  /*2de0*/  S2R R8, SR_TID.X ;  /* 0x0000000000087919 */ /* 0x001e220000002100 */
        /* <DEDUP_REMOVED lines=47> */
.L_x_1362:
        /* <DEDUP_REMOVED lines=26> */
.L_x_1355:
        /* <DEDUP_REMOVED lines=33> */
.L_x_1354:
[----:B------:R-:W-:Y:S05]  /*3490*/  BSYNC.RECONVERGENT B1 ;  /* 0x0000000000017941 */ /* 0x000fea0003800200 */
.L_x_1353:
        /* <DEDUP_REMOVED lines=25> */
.L_x_1357:
[----:B------:R-:W-:Y:S05]  /*3630*/  BSYNC.RECONVERGENT B1 ;  /* 0x0000000000017941 */ /* 0x000fea0003800200 */
.L_x_1356:
        /* <DEDUP_REMOVED lines=28> */
.L_x_1352:
[----:B------:R-:W-:Y:S05]  /*3800*/  BSYNC.RECONVERGENT B0 ;  /* 0x0000000000007941 */ /* 0x000fea0003800200 */
.L_x_1351:
[----:B------:R0:W-:Y:S01]  /*3810*/  STS [R27], R35 ;  /* 0x000000231b007388 */ /* 0x0001e20000000800 */
[----:B------:R-:W1:Y:S01]  /*3820*/  LDC.64 R6, c[0x0][0x388] ;  /* 0x0000e200ff067b82 */ /* 0x000e620000000a00 */
[----:B------:R-:W-:Y:S02]  /*3830*/  ISETP.GT.U32.AND P1, PT, R40, 0x9, PT ;  /* 0x000000092800780c */ /* 0x000fe40003f24070 */
[----:B------:R0:W-:Y:S01]  /*3840*/  STS [R27+0x500], R36 ;  /* 0x000500241b007388 */ /* 0x0001e20000000800 */
[----:B------:R-:W-:-:S04]  /*3850*/  MOV R9, R28 ;  /* 0x0000001c00097202 */ /* 0x000fc80000000f00 */
[----:B------:R-:W2:Y:S08]  /*3860*/  LDC.64 R4, c[0x0][0x390] ;  /* 0x0000e400ff047b82 */ /* 0x000eb00000000a00 */
[----:B0-----:R-:W-:Y:S06]  /*3870*/  BAR.SYNC.DEFER_BLOCKING 0x0 ;  /* 0x0000000000007b1d */ /* 0x001fec0000010000 */
.L_x_1361:
        /* <DEDUP_REMOVED lines=32> */
.L_x_1372:
        /* <DEDUP_REMOVED lines=10> */
.L_x_1360:
[----:B------:R-:W-:Y:S05]  /*3b20*/  BSYNC.RECONVERGENT B0 ;  /* 0x0000000000007941 */ /* 0x000fea0003800200 */
.L_x_1359:
        /* <DEDUP_REMOVED lines=9> */
.L_x_1358:
        /* <DEDUP_REMOVED lines=8> */
.L_x_1364:
[----:B------:R-:W-:Y:S05]  /*3c40*/  BSYNC B0 ;  /* 0x0000000000007941 */ /* 0x000fea0003800000 */
.L_x_1363:
        /* <DEDUP_REMOVED lines=8> */
.L_x_1365:
[----:B------:R-:W-:Y:S01]  /*3cd0*/  FADD.FTZ R11, R11, R8 ;  /* 0x000000080b0b7221 */ /* 0x000fe20000010000 */
[----:B------:R-:W-:-:S04]  /*3ce0*/  HFMA2 R20, -RZ, RZ, 0, 2.384185791015625e-07 ;  /* 0x00000004ff147431 */ /* 0x000fc800000001ff */
[----:B------:R-:W-:Y:S02]  /*3cf0*/  MOV R19, R11 ;  /* 0x0000000b00137202 */ /* 0x000fe40000000f00 */
[----:B------:R-:W-:-:S07]  /*3d00*/  MOV R13, R18 ;  /* 0x00000012000d7202 */ /* 0x000fce0000000f00 */
[----:B------:R-:W-:Y:S05]  /*3d10*/  WARPSYNC.COLLECTIVE R16, `(.L_x_1366) ;  /* 0x0000000010087348 */ /* 0x000fea0003c00000 */
[----:B------:R0:W1:Y:S02]  /*3d20*/  SHFL.BFLY P3, R18, R19, R20, R21 ;  /* 0x0c00001413127389 */ /* 0x0000640000060015 */
[----:B01----:R-:W-:Y:S05]  /*3d30*/  ENDCOLLECTIVE ;  /* 0x000000000000791b */ /* 0x003fea0003800000 */
.L_x_1366:
[----:B------:R-:W-:-:S05]  /*3d40*/  FADD.FTZ R13, R13, R10 ;  /* 0x0000000a0d0d7221 */ /* 0x000fca0000010000 */
[----:B------:R-:W-:Y:S02]  /*3d50*/  MOV R19, R13 ;  /* 0x0000000d00137202 */ /* 0x000fe40000000f00 */
[----:B------:R-:W-:-:S07]  /*3d60*/  MOV R12, R18 ;  /* 0x00000012000c7202 */ /* 0x000fce0000000f00 */
[----:B------:R-:W-:Y:S05]  /*3d70*/  WARPSYNC.COLLECTIVE R16, `(.L_x_1367) ;  /* 0x0000000010087348 */ /* 0x000fea0003c00000 */
[----:B------:R0:W1:Y:S02]  /*3d80*/  SHFL.BFLY P3, R18, R19, R20, R21 ;  /* 0x0c00001413127389 */ /* 0x0000640000060015 */
[----:B01----:R-:W-:Y:S05]  /*3d90*/  ENDCOLLECTIVE ;  /* 0x000000000000791b */ /* 0x003fea0003800000 */
.L_x_1367:
[----:B------:R-:W-:Y:S01]  /*3da0*/  FADD.FTZ R12, R11, R12 ;  /* 0x0000000c0b0c7221 */ /* 0x000fe20000010000 */
[----:B------:R-:W-:-:S04]  /*3db0*/  HFMA2 R20, -RZ, RZ, 0, 1.1920928955078125e-07 ;  /* 0x00000002ff147431 */ /* 0x000fc800000001ff */
[----:B------:R-:W-:Y:S02]  /*3dc0*/  MOV R19, R12 ;  /* 0x0000000c00137202 */ /* 0x000fe40000000f00 */
[----:B------:R-:W-:-:S07]  /*3dd0*/  MOV R14, R18 ;  /* 0x00000012000e7202 */ /* 0x000fce0000000f00 */
[----:B------:R-:W-:Y:S05]  /*3de0*/  WARPSYNC.COLLECTIVE R16, `(.L_x_1368) ;  /* 0x0000000010087348 */ /* 0x000fea0003c00000 */
[----:B------:R0:W1:Y:S02]  /*3df0*/  SHFL.BFLY P3, R18, R19, R20, R21 ;  /* 0x0c00001413127389 */ /* 0x0000640000060015 */
[----:B01----:R-:W-:Y:S05]  /*3e00*/  ENDCOLLECTIVE ;  /* 0x000000000000791b */ /* 0x003fea0003800000 */
.L_x_1368:
[----:B------:R-:W-:-:S05]  /*3e10*/  FADD.FTZ R14, R13, R14 ;  /* 0x0000000e0d0e7221 */ /* 0x000fca0000010000 */
[----:B------:R-:W-:Y:S02]  /*3e20*/  MOV R19, R14 ;  /* 0x0000000e00137202 */ /* 0x000fe40000000f00 */
[----:B------:R-:W-:-:S07]  /*3e30*/  MOV R15, R18 ;  /* 0x00000012000f7202 */ /* 0x000fce0000000f00 */
[----:B------:R-:W-:Y:S05]  /*3e40*/  WARPSYNC.COLLECTIVE R16, `(.L_x_1369) ;  /* 0x0000000010087348 */ /* 0x000fea0003c00000 */
[----:B------:R0:W1:Y:S02]  /*3e50*/  SHFL.BFLY P3, R18, R19, R20, R21 ;  /* 0x0c00001413127389 */ /* 0x0000640000060015 */
[----:B01----:R-:W-:Y:S05]  /*3e60*/  ENDCOLLECTIVE ;  /* 0x000000000000791b */ /* 0x003fea0003800000 */
.L_x_1369:
[----:B------:R-:W-:Y:S01]  /*3e70*/  FADD.FTZ R15, R12, R15 ;  /* 0x0000000f0c0f7221 */ /* 0x000fe20000010000 */
[----:B------:R-:W-:-:S04]  /*3e80*/  HFMA2 R20, -RZ, RZ, 0, 5.9604644775390625e-08 ;  /* 0x00000001ff147431 */ /* 0x000fc800000001ff */
[----:B------:R-:W-:Y:S02]  /*3e90*/  MOV R19, R15 ;  /* 0x0000000f00137202 */ /* 0x000fe40000000f00 */
[----:B------:R-:W-:-:S07]  /*3ea0*/  MOV R17, R18 ;  /* 0x0000001200117202 */ /* 0x000fce0000000f00 */
[----:B------:R-:W-:Y:S05]  /*3eb0*/  WARPSYNC.COLLECTIVE R16, `(.L_x_1370) ;  /* 0x0000000010087348 */ /* 0x000fea0003c00000 */
[----:B------:R0:W1:Y:S02]  /*3ec0*/  SHFL.BFLY P3, R18, R19, R20, R21 ;  /* 0x0c00001413127389 */ /* 0x0000640000060015 */
[----:B01----:R-:W-:Y:S05]  /*3ed0*/  ENDCOLLECTIVE ;  /* 0x000000000000791b */ /* 0x003fea0003800000 */
.L_x_1370:
[----:B------:R-:W-:-:S05]  /*3ee0*/  FADD.FTZ R17, R14, R17 ;  /* 0x000000110e117221 */ /* 0x000fca0000010000 */
[----:B------:R-:W-:Y:S02]  /*3ef0*/  MOV R19, R17 ;  /* 0x0000001100137202 */ /* 0x000fe40000000f00 */
[----:B------:R-:W-:-:S07]  /*3f00*/  MOV R8, R18 ;  /* 0x0000001200087202 */ /* 0x000fce0000000f00 */
[----:B------:R-:W-:Y:S05]  /*3f10*/  WARPSYNC.COLLECTIVE R16, `(.L_x_1371) ;  /* 0x0000000010087348 */ /* 0x000fea0003c00000 */
[----:B------:R0:W1:Y:S02]  /*3f20*/  SHFL.BFLY P3, R18, R19, R20, R21 ;  /* 0x0c00001413127389 */ /* 0x0000640000060015 */
[----:B01----:R-:W-:Y:S05]  /*3f30*/  ENDCOLLECTIVE ;  /* 0x000000000000791b */ /* 0x003fea0003800000 */
.L_x_1371:
[----:B------:R-:W-:Y:S01]  /*3f40*/  FADD.FTZ R8, R15, R8 ;  /* 0x000000080f087221 */ /* 0x000fe20000010000 */
[----:B------:R-:W-:Y:S01]  /*3f50*/  MOV R10, R18 ;  /* 0x00000012000a7202 */ /* 0x000fe20000000f00 */
[----:B------:R-:W-:Y:S06]  /*3f60*/  BRA `(.L_x_1372) ;  /* 0xfffffff800c47947 */ /* 0x000fec000383ffff */
.L_x_1373:
        /* <DEDUP_REMOVED lines=9> */
.L_x_1697:


//--------------------- .text._ZN13group_norm_v218gn_bwd_cuda_kernelI6__halfLi320ELi1ELi16ELi20ELi1024ELb1ELb1ELi32ELi320ELi320ELi4ELb1ELi4ELb0ELb0ELNS_15WgradSyncMethodE3ENS_16CompileConditionILi1000EEEEEvPT_S6_S6_PKS5_S8_S8_S8_PKfflPfPj --------------------------
	.section	.text._ZN13group_norm_v218gn_bwd_cuda_kernelI6__halfLi320ELi1ELi16ELi20ELi1024ELb1ELb1ELi32ELi320ELi320ELi4ELb1ELi4ELb0ELb0ELNS_15WgradSyncMethodE3ENS_16CompileConditionILi1000EEEEEvPT_S6_S6_PKS5_S8_S8_S8_PKfflPfPj,"ax",@progbits
	.align	128
        .global         _ZN13group_norm_v218gn_bwd_cuda_kernelI6__halfLi320ELi1ELi16ELi20ELi1024ELb1ELb1ELi32ELi320ELi320ELi4ELb1ELi4ELb0ELb0ELNS_15WgradSyncMethodE3ENS_16CompileConditionILi1000EEEEEvPT_S6_S6_PKS5_S8_S8_S8_PKfflPfPj
        .type           _ZN13group_norm_v218gn_bwd_cuda_kernelI6__halfLi320ELi1ELi16ELi20ELi1024ELb1ELb1ELi32ELi320ELi320ELi4ELb1ELi4ELb0ELb0ELNS_15WgradSyncMethodE3ENS_16CompileConditionILi1000EEEEEvPT_S6_S6_PKS5_S8_S8_S8_PKfflPfPj,@function
        .size           _ZN13group_norm_v218gn_bwd_cuda_kernelI6__halfLi320ELi1ELi16ELi20ELi1024ELb1ELb1ELi32ELi320ELi320ELi4ELb1ELi4ELb0ELb0ELNS_15WgradSyncMethodE3ENS_16CompileConditionILi1000EEEEEvPT_S6_S6_PKS5_S8_S8_S8_PKfflPfPj,(.L_x_1698 - _ZN13group_norm_v218gn_bwd_cuda_kernelI6__halfLi320ELi1ELi16ELi20ELi1024ELb1ELb1ELi32ELi320ELi320ELi4ELb1ELi4ELb0ELb0ELNS_15WgradSyncMethodE3ENS_16CompileConditionILi1000EEEEEvPT_S6_S6_PKS5_S8_S8_S8_PKfflPfPj)
        .other          _ZN13group_norm_v218gn_bwd_cuda_kernelI6__halfLi320ELi1ELi16ELi20ELi1024ELb1ELb1ELi32ELi320ELi320ELi4ELb1ELi4ELb0ELb0ELNS_15WgradSyncMethodE3ENS_16CompileConditionILi1000EEEEEvPT_S6_S6_PKS5_S8_S8_S8_PKfflPfPj,@"STO_CUDA_ENTRY STV_DEFAULT"
_ZN13group_norm_v218gn_bwd_cuda_kernelI6__halfLi320ELi1ELi16ELi20ELi1024ELb1ELb1ELi32ELi320ELi320ELi4ELb1ELi4ELb0ELb0ELNS_15WgradSyncMethodE3ENS_16CompileConditionILi1000EEEEEvPT_S6_S6_PKS5_S8_S8_S8_PKfflPfPj:
.text._ZN13group_norm_v218gn_bwd_cuda_kernelI6__halfLi320ELi1ELi16ELi20ELi1024ELb1ELb1ELi32ELi320ELi320ELi4ELb1ELi4ELb0ELb0ELNS_15WgradSyncMethodE3ENS_16CompileConditionILi1000EEEEEvPT_S6_S6_PKS5_S8_S8_S8_PKfflPfPj:
        /* <DEDUP_REMOVED lines=24> */
.L_x_1376:
[----:B------:R-:W2:Y:S04]  /*0180*/  LD.E.STRONG.GPU R2, desc[UR8][R4.64] ;  /* 0x0000000804027980 */ /* 0x000ea8000c10f900 */
[----:B--2---:R-:W-:Y:S01]  /*0190*/  CCTL.IVALL ;  /* 0x00000000ff00798f */ /* 0x004fe20002000000 */
[----:B------:R-:W-:Y:S05]  /*01a0*/  YIELD ;  /* 0x0000000000007946 */ /* 0x000fea0003800000 */
[----:B-----5:R-:W-:-:S04]  /*01b0*/  LOP3.LUT R2, R2, R3, RZ, 0x3c, !PT ;  /* 0x0000000302027212 */ /* 0x020fc800078e3cff */
[----:B------:R-:W-:-:S13]  /*01c0*/  ISETP.GT.AND P0, PT, R2, -0x1, PT ;  /* 0xffffffff0200780c */ /* 0x000fda0003f04270 */
[----:B------:R-:W-:Y:S05]  /*01d0*/  @P0 BRA `(.L_x_1376) ;  /* 0xfffffffc00e80947 */ /* 0x000fea000383ffff */
.L_x_1375:
[----:B------:R-:W-:Y:S05]  /*01e0*/  WARPSYNC.ALL ;  /* 0x0000000000007948 */ /* 0x000fea0003800000 */
[----:B------:R-:W-:Y:S06]  /*01f0*/  BAR.SYNC.DEFER_BLOCKING 0x0 ;  /* 0x0000000000007b1d */ /* 0x000fec0000010000 */
[----:B------:R-:W-:Y:S05]  /*0200*/  BRA `(.L_x_1377) ;  /* 0x0000003c001c7947 */ /* 0x000fea0003800000 */
.L_x_1374:
        /* <DEDUP_REMOVED lines=36> */
[----:B------:R-:W-:Y:S02]  /*0450*/  LOP3.LUT R17, R62, 0x18, RZ, 0xc0, !PT ;  /* 0x000000183e117812 */ /* 0x000fe400078ec0ff */
[----:B------:R-:W-:Y:S02]  /*0460*/  LOP3.LUT R45, R46, 0x3e0, R45, 0xf8, !PT ;  /* 0x000003e02e2d7812 */ /* 0x000fe400078ef82d */
[----:B------:R-:W-:-:S02]  /*0470*/  LOP3.LUT R19, R62, 0x18, RZ, 0xc, !PT ;  /* 0x000000183e137812 */ /* 0x000fc400078e0cff */
        /* <DEDUP_REMOVED lines=18> */
[----:B------:R-:W-:Y:S02]  /*05a0*/  IADD3 R39, PT, PT, R42, R17, RZ ;  /* 0x000000112a277210 */ /* 0x000fe40007ffe0ff */
[----:B------:R-:W-:Y:S02]  /*05b0*/  SHF.R.U32.HI R61, RZ, 0xa, R2 ;  /* 0x0000000aff3d7819 */ /* 0x000fe40000011602 */
[----:B------:R-:W-:Y:S02]  /*05c0*/  SHF.L.U32 R15, R15, 0x1, RZ ;  /* 0x000000010f0f7819 */ /* 0x000fe400000006ff */
[----:B------:R-:W-:Y:S02]  /*05d0*/  LEA R65, R65, R14, 0x18 ;  /* 0x0000000e41417211 */ /* 0x000fe400078ec0ff */
[----:B------:R-:W-:Y:S01]  /*05e0*/  LOP3.LUT R17, R17, 0x10, RZ, 0x3c, !PT ;  /* 0x0000001011117812 */ /* 0x000fe200078e3cff */
[----:B-1----:R-:W-:Y:S01]  /*05f0*/  IMAD.WIDE.U32 R8, R15, 0x4, R8 ;  /* 0x000000040f087825 */ /* 0x002fe200078e0008 */
[----:B------:R-:W-:-:S02]  /*0600*/  LEA.HI.X R7, R37, R25, RZ, 0x2, P0 ;  /* 0x0000001925077211 */ /* 0x000fc400000f14ff */
[----:B------:R-:W-:Y:S02]  /*0610*/  CS2R R14, SRZ ;  /* 0x00000000000e7805 */ /* 0x000fe4000001ff00 */
[C---:B------:R-:W-:Y:S02]  /*0620*/  LOP3.LUT P1, RZ, R0.reuse, R37, RZ, 0xfc, !PT ;  /* 0x0000002500ff7212 */ /* 0x040fe4000782fcff */
[----:B------:R-:W-:Y:S02]  /*0630*/  ISETP.NE.AND P0, PT, R0, RZ, PT ;  /* 0x000000ff0000720c */ /* 0x000fe40003f05270 */
[----:B------:R-:W-:Y:S02]  /*0640*/  MOV R57, 0x7fffff81 ;  /* 0x7fffff8100397802 */ /* 0x000fe40000000f00 */
[----:B------:R-:W-:Y:S02]  /*0650*/  LOP3.LUT R3, R3, 0x3e, RZ, 0xc0, !PT ;  /* 0x0000003e03037812 */ /* 0x000fe400078ec0ff */
[----:B------:R-:W-:-:S02]  /*0660*/  LOP3.LUT R61, R61, 0xffff, RZ, 0xc0, !PT ;  /* 0x0000ffff3d3d7812 */ /* 0x000fc400078ec0ff */
[C---:B------:R-:W-:Y:S02]  /*0670*/  IADD3 R40, PT, PT, R42.reuse, R19, RZ ;  /* 0x000000132a287210 */ /* 0x040fe40007ffe0ff */
[C---:B------:R-:W-:Y:S02]  /*0680*/  IADD3 R41, PT, PT, R42.reuse, R41, RZ ;  /* 0x000000292a297210 */ /* 0x040fe40007ffe0ff */
[----:B------:R-:W-:Y:S02]  /*0690*/  IADD3 R42, PT, PT, R42, R17, RZ ;  /* 0x000000112a2a7210 */ /* 0x000fe40007ffe0ff */
[----:B------:R-:W-:Y:S02]  /*06a0*/  CS2R R16, SRZ ;  /* 0x0000000000107805 */ /* 0x000fe4000001ff00 */
[----:B------:R-:W-:Y:S02]  /*06b0*/  LEA.HI R64, R36, R65, RZ, 0x1f ;  /* 0x0000004124407211 */ /* 0x000fe400078ff8ff */
[----:B------:R-:W-:-:S02]  /*06c0*/  MOV R56, RZ ;  /* 0x000000ff00387202 */ /* 0x000fc40000000f00 */
[----:B------:R-:W-:Y:S02]  /*06d0*/  MOV R55, R37 ;  /* 0x0000002500377202 */ /* 0x000fe40000000f00 */
[----:B------:R-:W-:Y:S02]  /*06e0*/  SEL R57, R57, 0x1, !P1 ;  /* 0x0000000139397807 */ /* 0x000fe40004800000 */
[----:B------:R-:W-:Y:S02]  /*06f0*/  SEL R59, R59, 0x7fffffe1, P0 ;  /* 0x7fffffe13b3b7807 */ /* 0x000fe40000000000 */
[----:B------:R-:W-:Y:S02]  /*0700*/  LOP3.LUT R60, R36, 0xf, RZ, 0xc0, !PT ;  /* 0x0000000f243c7812 */ /* 0x000fe400078ec0ff */
[----:B------:R-:W-:Y:S02]  /*0710*/  LOP3.LUT R62, R62, 0x1e0, RZ, 0xc0, !PT ;  /* 0x000001e03e3e7812 */ /* 0x000fe400078ec0ff */
[----:B------:R-:W-:-:S02]  /*0720*/  LEA R63, R36, R3, 0x4 ;  /* 0x00000003243f7211 */ /* 0x000fc400078e20ff */
[----:B------:R-:W-:Y:S01]  /*0730*/  LEA R65, R61, R65, 0x3 ;  /* 0x000000413d417211 */ /* 0x000fe200078e18ff */
[--C-:B--2---:R-:W-:Y:S02]  /*0740*/  HADD2.F32 R48, -RZ, R22.reuse.H0_H0 ;  /* 0x20000016ff307230 */ /* 0x104fe40000004100 */
[----:B------:R-:W-:Y:S02]  /*0750*/  HADD2.F32 R47, -RZ, R22.H1_H1 ;  /* 0x30000016ff2f7230 */ /* 0x000fe40000004100 */
[----:B---3--:R-:W-:Y:S02]  /*0760*/  HADD2.F32 R51, -RZ, R52.H0_H0 ;  /* 0x20000034ff337230 */ /* 0x008fe40000004100 */
[----:B------:R-:W-:Y:S02]  /*0770*/  HADD2.F32 R54, -RZ, R53.H0_H0 ;  /* 0x20000035ff367230 */ /* 0x000fe40000004100 */
[--C-:B------:R-:W-:Y:S02]  /*0780*/  HADD2.F32 R49, -RZ, R23.reuse.H0_H0 ;  /* 0x20000017ff317230 */ /* 0x100fe40000004100 */
[----:B------:R-:W-:-:S02]  /*0790*/  HADD2.F32 R50, -RZ, R23.H1_H1 ;  /* 0x30000017ff327230 */ /* 0x000fc40000004100 */
[----:B------:R-:W-:Y:S02]  /*07a0*/  HADD2.F32 R52, -RZ, R52.H1_H1 ;  /* 0x30000034ff347230 */ /* 0x000fe40000004100 */
[----:B0-----:R-:W-:-:S07]  /*07b0*/  HADD2.F32 R53, -RZ, R53.H1_H1 ;  /* 0x30000035ff357230 */ /* 0x001fce0000004100 */
.L_x_1389:
[----:B------:R-:W0:Y:S01]  /*07c0*/  LDCU.64 UR6, c[0x0][0x3b8] ;  /* 0x00007700ff0677ac */ /* 0x000e220008000a00 */
[----:B-1----:R-:W-:Y:S01]  /*07d0*/  SHF.L.U64.HI R3, R55, 0x5, R58 ;  /* 0x0000000537037819 */ /* 0x002fe2000001023a */
        /* <DEDUP_REMOVED lines=15> */
[----:B------:R0:W2:Y:S01]  /*08d0*/  LDG.E.64.CONSTANT R2, desc[UR8][R22.64] ;  /* 0x0000000816027981 */ /* 0x0000a2000c1e9b00 */
        /* <DEDUP_REMOVED lines=11> */
[----:B0-----:R-:W-:Y:S01]  /*0990*/  IADD3 R22, P0, PT, R66, UR6, RZ ;  /* 0x0000000642167c10 */ /* 0x001fe2000ff1e0ff */
[----:B--2---:R-:W-:-:S06]  /*09a0*/  FADD.FTZ R68, R3, UR5 ;  /* 0x0000000503447e21 */ /* 0x004fcc0008010000 */
[----:B------:R-:W0:Y:S01]  /*09b0*/  MUFU.RSQ R68, R68 ;  /* 0x0000004400447308 */ /* 0x000e220000001400 */
[--C-:B---3--:R-:W-:Y:S02]  /*09c0*/  HADD2.F32 R83, -RZ, R35.reuse.H0_H0 ;  /* 0x20000023ff537230 */ /* 0x108fe40000004100 */
[----:B------:R-:W-:Y:S02]  /*09d0*/  HADD2.F32 R35, -RZ, R35.H1_H1 ;  /* 0x30000023ff237230 */ /* 0x000fe40000004100 */
[----:B----4-:R-:W-:Y:S02]  /*09e0*/  HADD2.F32 R23, -RZ, R72.H1_H1 ;  /* 0x30000048ff177230 */ /* 0x010fe40000004100 */
[----:B-1----:R-:W-:Y:S02]  /*09f0*/  HADD2.F32 R19, -RZ, R73.H0_H0 ;  /* 0x20000049ff137230 */ /* 0x002fe40000004100 */
[C---:B------:R-:W-:Y:S01]  /*0a00*/  FADD.FTZ R35, -R2.reuse, R35 ;  /* 0x0000002302237221 */ /* 0x040fe20000010100 */
[----:B------:R-:W-:-:S03]  /*0a10*/  FADD.FTZ R23, -R2, R23 ;  /* 0x0000001702177221 */ /* 0x000fc60000010100 */
[C---:B0-----:R-:W-:Y:S01]  /*0a20*/  FMUL.FTZ R76, R68.reuse, R35 ;  /* 0x00000023444c7220 */ /* 0x041fe20000410000 */
[----:B-----5:R-:W-:Y:S02]  /*0a30*/  HADD2.F32 R35, -RZ, R20.H1_H1 ;  /* 0x30000014ff237230 */ /* 0x020fe40000004100 */
[----:B------:R-:W-:Y:S01]  /*0a40*/  FMUL.FTZ R69, R68, R23 ;  /* 0x0000001744457220 */ /* 0x000fe20000410000 */
[C---:B------:R-:W-:Y:S01]  /*0a50*/  FADD.FTZ R19, -R2.reuse, R19 ;  /* 0x0000001302137221 */ /* 0x040fe20000010100 */
[----:B------:R-:W-:Y:S01]  /*0a60*/  IADD3.X R23, PT, PT, R67, UR7, RZ, P0, !PT ;  /* 0x0000000743177c10 */ /* 0x000fe200087fe4ff */
[----:B------:R-:W-:Y:S02]  /*0a70*/  FADD.FTZ R35, -R2, R35 ;  /* 0x0000002302237221 */ /* 0x000fe40000010100 */
[C---:B------:R-:W-:Y:S02]  /*0a80*/  FMUL.FTZ R71, R68.reuse, R19 ;  /* 0x0000001344477220 */ /* 0x040fe40000410000 */
[----:B------:R-:W2:Y:S01]  /*0a90*/  LDG.E.64.CONSTANT R18, desc[UR8][R22.64] ;  /* 0x0000000816127981 */ /* 0x000ea2000c1e9b00 */
[----:B------:R-:W-:Y:S01]  /*0aa0*/  FMUL.FTZ R80, R68, R35 ;  /* 0x0000002344507220 */ /* 0x000fe20000410000 */
[----:B------:R-:W-:-:S02]  /*0ab0*/  HADD2.F32 R35, -RZ, R24.H0_H0 ;  /* 0x20000018ff237230 */ /* 0x000fc40000004100 */
[--C-:B------:R-:W-:Y:S02]  /*0ac0*/  HADD2.F32 R95, -RZ, R21.reuse.H0_H0 ;  /* 0x20000015ff5f7230 */ /* 0x100fe40000004100 */
[----:B------:R-:W-:Y:S02]  /*0ad0*/  HADD2.F32 R21, -RZ, R21.H1_H1 ;  /* 0x30000015ff157230 */ /* 0x000fe40000004100 */
[C---:B------:R-:W-:Y:S01]  /*0ae0*/  FADD.FTZ R35, -R2.reuse, R35 ;  /* 0x0000002302237221 */ /* 0x040fe20000010100 */
[C---:B------:R-:W-:Y:S02]  /*0af0*/  FADD.FTZ R83, -R2.reuse, R83 ;  /* 0x0000005302537221 */ /* 0x040fe40000010100 */
[----:B------:R-:W-:Y:S01]  /*0b00*/  FADD.FTZ R21, -R2, R21 ;  /* 0x0000001502157221 */ /* 0x000fe20000010100 */
[C---:B------:R-:W-:Y:S01]  /*0b10*/  FMUL.FTZ R86, R68.reuse, R35 ;  /* 0x0000002344567220 */ /* 0x040fe20000410000 */
[----:B------:R-:W-:Y:S02]  /*0b20*/  HADD2.F32 R35, -RZ, R25.H0_H0 ;  /* 0x20000019ff237230 */ /* 0x000fe40000004100 */
[----:B------:R-:W-:Y:S01]  /*0b30*/  FMUL.FTZ R74, R68, R83 ;  /* 0x00000053444a7220 */ /* 0x000fe20000410000 */
[----:B------:R-:W-:-:S02]  /*0b40*/  HADD2.F32 R83, -RZ, R20.H0_H0 ;  /* 0x20000014ff537230 */ /* 0x000fc40000004100 */
[----:B------:R-:W-:Y:S01]  /*0b50*/  FMUL.FTZ R84, R68, R21 ;  /* 0x0000001544547220 */ /* 0x000fe20000410000 */
[----:B------:R-:W-:Y:S01]  /*0b60*/  HADD2.F32 R25, -RZ, R25.H1_H1 ;  /* 0x30000019ff197230 */ /* 0x000fe20000004100 */
[----:B------:R-:W3:Y:S01]  /*0b70*/  LDG.E.64.CONSTANT R20, desc[UR8][R22.64+0xa00] ;  /* 0x000a000816147981 */ /* 0x000ee2000c1e9b00 */
[----:B------:R-:W-:-:S04]  /*0b80*/  FADD.FTZ R35, -R2, R35 ;  /* 0x0000002302237221 */ /* 0x000fc80000010100 */
[----:B------:R-:W-:Y:S01]  /*0b90*/  FMUL.FTZ R90, R68, R35 ;  /* 0x00000023445a7220 */ /* 0x000fe20000410000 */
[----:B------:R-:W-:Y:S02]  /*0ba0*/  HADD2.F32 R35, -RZ, R30.H0_H0 ;  /* 0x2000001eff237230 */ /* 0x000fe40000004100 */
[C---:B------:R-:W-:Y:S01]  /*0bb0*/  FADD.FTZ R25, -R2.reuse, R25 ;  /* 0x0000001902197221 */ /* 0x040fe20000010100 */
[----:B------:R-:W-:Y:S02]  /*0bc0*/  HADD2.F32 R109, -RZ, R24.H1_H1 ;  /* 0x30000018ff6d7230 */ /* 0x000fe40000004100 */
[----:B------:R-:W-:Y:S01]  /*0bd0*/  FADD.FTZ R35, -R2, R35 ;  /* 0x0000002302237221 */ /* 0x000fe20000010100 */
[C---:B------:R-:W-:Y:S02]  /*0be0*/  FMUL.FTZ R92, R68.reuse, R25 ;  /* 0x00000019445c7220 */ /* 0x040fe40000410000 */
[----:B------:R-:W4:Y:S01]  /*0bf0*/  LDG.E.64.CONSTANT R24, desc[UR8][R22.64+0x1400] ;  /* 0x0014000816187981 */ /* 0x000f22000c1e9b00 */
[----:B------:R-:W-:Y:S01]  /*0c00*/  FMUL.FTZ R108, R68, R35 ;  /* 0x00000023446c7220 */ /* 0x000fe20000410000 */
[----:B------:R-:W-:-:S05]  /*0c10*/  HADD2.F32 R35, -RZ, R31.H0_H0 ;  /* 0x2000001fff237230 */ /* 0x000fca0000004100 */
[----:B------:R-:W-:Y:S01]  /*0c20*/  FADD.FTZ R35, -R2, R35 ;  /* 0x0000002302237221 */ /* 0x000fe20000010100 */
[----:B------:R-:W-:Y:S02]  /*0c30*/  HADD2.F32 R119, -RZ, R30.H1_H1 ;  /* 0x3000001eff777230 */ /* 0x000fe40000004100 */
[----:B------:R-:W-:Y:S02]  /*0c40*/  HADD2.F32 R125, -RZ, R31.H1_H1 ;  /* 0x3000001fff7d7230 */ /* 0x000fe40000004100 */
[----:B------:R-:W-:Y:S01]  /*0c50*/  FMUL.FTZ R114, R68, R35 ;  /* 0x0000002344727220 */ /* 0x000fe20000410000 */
[----:B------:R-:W5:Y:S01]  /*0c60*/  LDG.E.64.CONSTANT R30, desc[UR8][R22.64+0x1e00] ;  /* 0x001e0008161e7981 */ /* 0x000f62000c1e9b00 */
[----:B------:R-:W-:-:S05]  /*0c70*/  HADD2.F32 R35, -RZ, R32.H0_H0 ;  /* 0x20000020ff237230 */ /* 0x000fca0000004100 */
[----:B------:R-:W-:Y:S01]  /*0c80*/  FADD.FTZ R35, -R2, R35 ;  /* 0x0000002302237221 */ /* 0x000fe20000010100 */
[----:B------:R-:W-:-:S03]  /*0c90*/  HADD2.F32 R133, -RZ, R32.H1_H1 ;  /* 0x30000020ff857230 */ /* 0x000fc60000004100 */
[----:B------:R-:W-:Y:S01]  /*0ca0*/  FMUL.FTZ R120, R68, R35 ;  /* 0x0000002344787220 */ /* 0x000fe20000410000 */
[--C-:B------:R-:W-:Y:S02]  /*0cb0*/  HADD2.F32 R35, -RZ, R33.reuse.H0_H0 ;  /* 0x20000021ff237230 */ /* 0x100fe40000004100 */
[----:B------:R-:W-:Y:S02]  /*0cc0*/  HADD2.F32 R139, -RZ, R33.H1_H1 ;  /* 0x30000021ff8b7230 */ /* 0x000fe40000004100 */
[----:B------:R-:W5:Y:S01]  /*0cd0*/  LDG.E.64.CONSTANT R32, desc[UR8][R22.64+0x2800] ;  /* 0x0028000816207981 */ /* 0x000f62000c1e9b00 */
[----:B------:R-:W-:-:S04]  /*0ce0*/  FADD.FTZ R35, -R2, R35 ;  /* 0x0000002302237221 */ /* 0x000fc80000010100 */
[----:B------:R-:W-:Y:S01]  /*0cf0*/  FMUL.FTZ R126, R68, R35 ;  /* 0x00000023447e7220 */ /* 0x000fe20000410000 */
[----:B------:R-:W-:-:S05]  /*0d00*/  HADD2.F32 R35, -RZ, R28.H0_H0 ;  /* 0x2000001cff237230 */ /* 0x000fca0000004100 */
[----:B------:R-:W-:Y:S01]  /*0d10*/  FADD.FTZ R35, -R2, R35 ;  /* 0x0000002302237221 */ /* 0x000fe20000010100 */
[--C-:B------:R-:W-:Y:S02]  /*0d20*/  HADD2.F32 R77, -RZ, R34.reuse.H0_H0 ;  /* 0x20000022ff4d7230 */ /* 0x100fe40000004100 */
[----:B------:R-:W-:Y:S02]  /*0d30*/  HADD2.F32 R81, -RZ, R34.H1_H1 ;  /* 0x30000022ff517230 */ /* 0x000fe40000004100 */
[----:B------:R-:W-:Y:S02]  /*0d40*/  FMUL.FTZ R132, R68, R35 ;  /* 0x0000002344847220 */ /* 0x000fe40000410000 */
[----:B------:R-:W5:Y:S01]  /*0d50*/  LDG.E.64.CONSTANT R34, desc[UR8][R22.64+0x3200] ;  /* 0x0032000816227981 */ /* 0x000f62000c1e9b00 */
[--C-:B------:R-:W-:Y:S02]  /*0d60*/  HADD2.F32 R149, -RZ, R29.reuse.H0_H0 ;  /* 0x2000001dff957230 */ /* 0x100fe40000004100 */
[----:B------:R-:W-:-:S02]  /*0d70*/  HADD2.F32 R29, -RZ, R29.H1_H1 ;  /* 0x3000001dff1d7230 */ /* 0x000fc40000004100 */
[--C-:B------:R-:W-:Y:S02]  /*0d80*/  HADD2.F32 R157, -RZ, R27.reuse.H0_H0 ;  /* 0x2000001bff9d7230 */ /* 0x100fe40000004100 */
[----:B------:R-:W-:Y:S02]  /*0d90*/  HADD2.F32 R27, -RZ, R27.H1_H1 ;  /* 0x3000001bff1b7230 */ /* 0x000fe40000004100 */
[----:B------:R-:W-:Y:S01]  /*0da0*/  FADD.FTZ R29, -R2, R29 ;  /* 0x0000001d021d7221 */ /* 0x000fe20000010100 */
[----:B------:R-:W-:-:S03]  /*0db0*/  HADD2.F32 R153, -RZ, R26.H0_H0 ;  /* 0x2000001aff997230 */ /* 0x000fc60000004100 */
[----:B------:R-:W-:Y:S01]  /*0dc0*/  FMUL.FTZ R140, R68, R29 ;  /* 0x0000001d448c7220 */ /* 0x000fe20000410000 */
[----:B------:R-:W-:Y:S02]  /*0dd0*/  HADD2.F32 R29, -RZ, R26.H1_H1 ;  /* 0x3000001aff1d7230 */ /* 0x000fe40000004100 */
[C---:B------:R-:W-:Y:S02]  /*0de0*/  FADD.FTZ R159, -R2.reuse, R27 ;  /* 0x0000001b029f7221 */ /* 0x040fe40000010100 */
[----:B------:R-:W5:Y:S01]  /*0df0*/  LDG.E.64.CONSTANT R26, desc[UR8][R22.64+0x3c00] ;  /* 0x003c0008161a7981 */ /* 0x000f62000c1e9b00 */
[----:B------:R-:W-:Y:S02]  /*0e00*/  HADD2.F32 R3, -RZ, R72.H0_H0 ;  /* 0x20000048ff037230 */ /* 0x000fe40000004100 */
[----:B------:R-:W-:Y:S01]  /*0e10*/  FADD.FTZ R29, -R2, R29 ;  /* 0x0000001d021d7221 */ /* 0x000fe20000010100 */
[----:B------:R-:W-:Y:S02]  /*0e20*/  HADD2.F32 R73, -RZ, R73.H1_H1 ;  /* 0x30000049ff497230 */ /* 0x000fe40000004100 */
[----:B------:R-:W-:-:S02]  /*0e30*/  HADD2.F32 R145, -RZ, R28.H1_H1 ;  /* 0x3000001cff917230 */ /* 0x000fc40000004100 */
        /* <DEDUP_REMOVED lines=15> */
[----:B------:R-:W-:-:S02]  /*0f30*/  FMUL.FTZ R2, R68, R29 ;  /* 0x0000001d44027220 */ /* 0x000fc40000410000 */
[----:B------:R0:W5:Y:S01]  /*0f40*/  LDG.E.64.CONSTANT R28, desc[UR8][R22.64+0x4600] ;  /* 0x00460008161c7981 */ /* 0x000162000c1e9b00 */
[----:B------:R-:W-:-:S04]  /*0f50*/  FMUL.FTZ R3, R68, R3 ;  /* 0x0000000344037220 */ /* 0x000fc80000410000 */
[----:B------:R-:W-:Y:S01]  /*0f60*/  FFMA.FTZ R75, R48, R3, R51 ;  /* 0x00000003304b7223 */ /* 0x000fe20000010033 */
[----:B------:R-:W-:-:S03]  /*0f70*/  FFMA.FTZ R96, R47, R69, R52 ;  /* 0x000000452f607223 */ /* 0x000fc60000010034 */
[----:B------:R-:W-:Y:S01]  /*0f80*/  FMUL.FTZ R97, R75, -1.4426950216293334961 ;  /* 0xbfb8aa3b4b617820 */ /* 0x000fe20000410000 */
[----:B------:R-:W-:Y:S01]  /*0f90*/  FMUL.FTZ R87, R96, -1.4426950216293334961 ;  /* 0xbfb8aa3b60577820 */ /* 0x000fe20000410000 */
[----:B------:R-:W-:-:S04]  /*0fa0*/  FMUL.FTZ R73, R68, R73 ;  /* 0x0000004944497220 */ /* 0x000fc80000410000 */
[----:B------:R-:W1:Y:S01]  /*0fb0*/  MUFU.EX2 R97, R97 ;  /* 0x0000006100617308 */ /* 0x000e620000000800 */
[----:B------:R-:W-:Y:S01]  /*0fc0*/  FFMA.FTZ R91, R49, R71, R54 ;  /* 0x00000047315b7223 */ /* 0x000fe20000010036 */
[----:B------:R-:W-:-:S03]  /*0fd0*/  FFMA.FTZ R94, R50, R73, R53 ;  /* 0x00000049325e7223 */ /* 0x000fc60000010035 */
[----:B------:R-:W-:-:S03]  /*0fe0*/  FMUL.FTZ R93, R91, -1.4426950216293334961 ;  /* 0xbfb8aa3b5b5d7820 */ /* 0x000fc60000410000 */
[----:B------:R-:W0:Y:S01]  /*0ff0*/  MUFU.EX2 R87, R87 ;  /* 0x0000005700577308 */ /* 0x000e220000000800 */
[----:B------:R-:W-:Y:S01]  /*1000*/  FMUL.FTZ R79, R94, -1.4426950216293334961 ;  /* 0xbfb8aa3b5e4f7820 */ /* 0x000fe20000410000 */
[C---:B------:R-:W-:Y:S01]  /*1010*/  FMUL.FTZ R70, R68.reuse, R77 ;  /* 0x0000004d44467220 */ /* 0x040fe20000410000 */
[----:B------:R-:W-:-:S05]  /*1020*/  FMUL.FTZ R72, R68, R81 ;  /* 0x0000005144487220 */ /* 0x000fca0000410000 */
[----:B------:R-:W0:Y:S01]  /*1030*/  MUFU.EX2 R93, R93 ;  /* 0x0000005d005d7308 */ /* 0x000e220000000800 */
[----:B-1----:R-:W-:-:S07]  /*1040*/  FADD.FTZ R163, R97, 1 ;  /* 0x3f80000061a37421 */ /* 0x002fce0000010000 */
[----:B------:R-:W1:Y:S01]  /*1050*/  MUFU.EX2 R79, R79 ;  /* 0x0000004f004f7308 */ /* 0x000e620000000800 */
[----:B------:R-:W-:Y:S01]  /*1060*/  FFMA.FTZ R101, R50, R76, R53 ;  /* 0x0000004c32657223 */ /* 0x000fe20000010035 */
[----:B------:R-:W-:Y:S01]  /*1070*/  FFMA.FTZ R103, R48, R70, R51 ;  /* 0x0000004630677223 */ /* 0x000fe20000010033 */
[----:B0-----:R-:W-:Y:S01]  /*1080*/  FADD.FTZ R97, R87, 1 ;  /* 0x3f80000057617421 */ /* 0x001fe20000010000 */
[----:B------:R-:W-:Y:S01]  /*1090*/  FFMA.FTZ R102, R47, R72, R52 ;  /* 0x000000482f667223 */ /* 0x000fe20000010034 */
[----:B------:R-:W-:Y:S01]  /*10a0*/  FMUL.FTZ R78, R68, R83 ;  /* 0x00000053444e7220 */ /* 0x000fe20000410000 */
[----:B------:R-:W-:Y:S02]  /*10b0*/  FMUL.FTZ R83, R101, -1.4426950216293334961 ;  /* 0xbfb8aa3b65537820 */ /* 0x000fe40000410000 */
[----:B------:R-:W0:Y:S01]  /*10c0*/  MUFU.RCP R163, R163 ;  /* 0x000000a300a37308 */ /* 0x000e220000001000 */
[----:B------:R-:W-:Y:S01]  /*10d0*/  FMUL.FTZ R77, R103, -1.4426950216293334961 ;  /* 0xbfb8aa3b674d7820 */ /* 0x000fe20000410000 */
[----:B------:R-:W-:Y:S01]  /*10e0*/  FFMA.FTZ R99, R49, R74, R54 ;  /* 0x0000004a31637223 */ /* 0x000fe20000010036 */
[----:B------:R-:W-:Y:S01]  /*10f0*/  FMUL.FTZ R89, R102, -1.4426950216293334961 ;  /* 0xbfb8aa3b66597820 */ /* 0x000fe20000410000 */
[----:B------:R-:W-:-:S02]  /*1100*/  FADD.FTZ R87, R93, 1 ;  /* 0x3f8000005d577421 */ /* 0x000fc40000010000 */
[----:B------:R-:W-:Y:S02]  /*1110*/  FMUL.FTZ R81, R99, -1.4426950216293334961 ;  /* 0xbfb8aa3b63517820 */ /* 0x000fe40000410000 */
[----:B------:R-:W0:Y:S01]  /*1120*/  MUFU.RCP R97, R97 ;  /* 0x0000006100617308 */ /* 0x000e220000001000 */
[----:B-1----:R-:W-:Y:S01]  /*1130*/  FADD.FTZ R79, R79, 1 ;  /* 0x3f8000004f4f7421 */ /* 0x002fe20000010000 */
[----:B------:R-:W-:Y:S01]  /*1140*/  FFMA.FTZ R106, R48, R78, R51 ;  /* 0x0000004e306a7223 */ /* 0x000fe20000010033 */
[----:B------:R-:W-:-:S05]  /*1150*/  FFMA.FTZ R104, R47, R80, R52 ;  /* 0x000000502f687223 */ /* 0x000fca0000010034 */
[----:B------:R-:W1:Y:S01]  /*1160*/  MUFU.EX2 R83, R83 ;  /* 0x0000005300537308 */ /* 0x000e620000000800 */
[----:B------:R-:W-:Y:S01]  /*1170*/  FMUL.FTZ R85, R106, -1.4426950216293334961 ;  /* 0xbfb8aa3b6a557820 */ /* 0x000fe20000410000 */
[----:B------:R-:W-:-:S06]  /*1180*/  FMUL.FTZ R82, R68, R95 ;  /* 0x0000005f44527220 */ /* 0x000fcc0000410000 */
[----:B------:R-:W1:Y:S01]  /*1190*/  MUFU.EX2 R77, R77 ;  /* 0x0000004d004d7308 */ /* 0x000e620000000800 */
[----:B------:R-:W-:-:S07]  /*11a0*/  FMUL.FTZ R105, R104, -1.4426950216293334961 ;  /* 0xbfb8aa3b68697820 */ /* 0x000fce0000410000 */
[----:B------:R-:W1:Y:S01]  /*11b0*/  MUFU.EX2 R89, R89 ;  /* 0x0000005900597308 */ /* 0x000e620000000800 */
[----:B0-----:R-:W-:Y:S01]  /*11c0*/  FADD.FTZ R164, -R163, 1 ;  /* 0x3f800000a3a47421 */ /* 0x001fe20000010100 */
[----:B------:R-:W-:-:S06]  /*11d0*/  FFMA.FTZ R100, R49, R82, R54 ;  /* 0x0000005231647223 */ /* 0x000fcc0000010036 */
[----:B------:R-:W0:Y:S01]  /*11e0*/  MUFU.EX2 R81, R81 ;  /* 0x0000005100517308 */ /* 0x000e220000000800 */
[----:B------:R-:W-:-:S07]  /*11f0*/  FFMA.FTZ R164, R75, R164, 1 ;  /* 0x3f8000004ba47423 */ /* 0x000fce00000100a4 */
[----:B------:R-:W0:Y:S08]  /*1200*/  MUFU.RCP R87, R87 ;  /* 0x0000005700577308 */ /* 0x000e300000001000 */
[----:B------:R-:W0:Y:S01]  /*1210*/  MUFU.RCP R79, R79 ;  /* 0x0000004f004f7308 */ /* 0x000e220000001000 */
[----:B------:R-:W-:Y:S01]  /*1220*/  FMUL.FTZ R95, R100, -1.4426950216293334961 ;  /* 0xbfb8aa3b645f7820 */ /* 0x000fe20000410000 */
[----:B------:R-:W-:Y:S01]  /*1230*/  FADD.FTZ R75, -R97, 1 ;  /* 0x3f800000614b7421 */ /* 0x000fe20000010100 */
[----:B------:R-:W-:-:S05]  /*1240*/  FFMA.FTZ R98, R50, R84, R53 ;  /* 0x0000005432627223 */ /* 0x000fca0000010035 */
[----:B------:R-:W0:Y:S01]  /*1250*/  MUFU.EX2 R85, R85 ;  /* 0x0000005500557308 */ /* 0x000e220000000800 */
[----:B------:R-:W-:Y:S01]  /*1260*/  FMUL.FTZ R88, R68, R109 ;  /* 0x0000006d44587220 */ /* 0x000fe20000410000 */
[----:B-1----:R-:W-:Y:S01]  /*1270*/  FADD.FTZ R83, R83, 1 ;  /* 0x3f80000053537421 */ /* 0x002fe20000010000 */
[----:B------:R-:W-:Y:S01]  /*1280*/  FADD.FTZ R22, R77, 1 ;  /* 0x3f8000004d167421 */ /* 0x000fe20000010000 */
[----:B------:R-:W-:-:S04]  /*1290*/  FFMA.FTZ R96, R96, R75, 1 ;  /* 0x3f80000060607423 */ /* 0x000fc8000001004b */
[----:B------:R-:W1:Y:S01]  /*12a0*/  MUFU.EX2 R105, R105 ;  /* 0x0000006900697308 */ /* 0x000e620000000800 */
[----:B------:R-:W-:Y:S01]  /*12b0*/  FMUL.FTZ R107, R98, -1.4426950216293334961 ;  /* 0xbfb8aa3b626b7820 */ /* 0x000fe20000410000 */
[----:B------:R-:W-:Y:S01]  /*12c0*/  FADD.FTZ R23, R89, 1 ;  /* 0x3f80000059177421 */ /* 0x000fe20000010000 */
[----:B------:R-:W-:Y:S01]  /*12d0*/  FFMA.FTZ R111, R47, R88, R52 ;  /* 0x000000582f6f7223 */ /* 0x000fe20000010034 */
[----:B------:R-:W-:Y:S01]  /*12e0*/  FFMA.FTZ R113, R50, R92, R53 ;  /* 0x0000005c32717223 */ /* 0x000fe20000010035 */
[----:B0-----:R-:W-:Y:S01]  /*12f0*/  FADD.FTZ R75, R81, 1 ;  /* 0x3f800000514b7421 */ /* 0x001fe20000010000 */
[----:B------:R-:W-:Y:S02]  /*1300*/  FMUL.FTZ R97, R97, R96 ;  /* 0x0000006061617220 */ /* 0x000fe40000410000 */
[----:B------:R-:W0:Y:S01]  /*1310*/  MUFU.EX2 R95, R95 ;  /* 0x0000005f005f7308 */ /* 0x000e220000000800 */
[----:B------:R-:W-:Y:S01]  /*1320*/  FFMA.FTZ R115, R49, R90, R54 ;  /* 0x0000005a31737223 */ /* 0x000fe20000010036 */
[----:B------:R-:W-:Y:S01]  /*1330*/  FADD.FTZ R96, -R87, 1 ;  /* 0x3f80000057607421 */ /* 0x000fe20000010100 */
[----:B------:R-:W-:Y:S01]  /*1340*/  FADD.FTZ R81, -R79, 1 ;  /* 0x3f8000004f517421 */ /* 0x000fe20000010100 */
[----:B------:R-:W-:Y:S01]  /*1350*/  FMUL.FTZ R117, R111, -1.4426950216293334961 ;  /* 0xbfb8aa3b6f757820 */ /* 0x000fe20000410000 */
[----:B------:R-:W-:-:S03]  /*1360*/  FMUL.FTZ R121, R113, -1.4426950216293334961 ;  /* 0xbfb8aa3b71797820 */ /* 0x000fc60000410000 */
[----:B------:R-:W0:Y:S01]  /*1370*/  MUFU.RCP R83, R83 ;  /* 0x0000005300537308 */ /* 0x000e220000001000 */
[----:B------:R-:W-:Y:S01]  /*1380*/  FMUL.FTZ R118, R115, -1.4426950216293334961 ;  /* 0xbfb8aa3b73767820 */ /* 0x000fe20000410000 */
[----:B------:R-:W-:Y:S01]  /*1390*/  FFMA.FTZ R96, R91, R96, 1 ;  /* 0x3f8000005b607423 */ /* 0x000fe20000010060 */
[----:B------:R-:W-:Y:S01]  /*13a0*/  FFMA.FTZ R94, R94, R81, 1 ;  /* 0x3f8000005e5e7423 */ /* 0x000fe20000010051 */
[----:B------:R-:W-:-:S04]  /*13b0*/  FMUL.FTZ R110, R68, R119 ;  /* 0x00000077446e7220 */ /* 0x000fc80000410000 */
[----:B------:R-:W0:Y:S01]  /*13c0*/  MUFU.RCP R22, R22 ;  /* 0x0000001600167308 */ /* 0x000e220000001000 */
[----:B------:R-:W-:Y:S01]  /*13d0*/  FADD.FTZ R91, R85, 1 ;  /* 0x3f800000555b7421 */ /* 0x000fe20000010000 */
[----:B------:R-:W-:-:S06]  /*13e0*/  FMUL.FTZ R85, R79, R94 ;  /* 0x0000005e4f557220 */ /* 0x000fcc0000410000 */
[----:B------:R-:W0:Y:S01]  /*13f0*/  MUFU.EX2 R107, R107 ;  /* 0x0000006b006b7308 */ /* 0x000e220000000800 */
[----:B-1----:R-:W-:-:S07]  /*1400*/  FADD.FTZ R81, R105, 1 ;  /* 0x3f80000069517421 */ /* 0x002fce0000010000 */
[----:B------:R-:W1:Y:S01]  /*1410*/  MUFU.RCP R23, R23 ;  /* 0x0000001700177308 */ /* 0x000e620000001000 */
[----:B------:R-:W-:Y:S01]  /*1420*/  FFMA.FTZ R119, R47, R110, R52 ;  /* 0x0000006e2f777223 */ /* 0x000fe20000010034 */
[----:B------:R-:W-:Y:S01]  /*1430*/  FFMA.FTZ R130, R49, R114, R54 ;  /* 0x0000007231827223 */ /* 0x000fe20000010036 */
[----:B------:R-:W-:-:S05]  /*1440*/  FMUL.FTZ R116, R68, R125 ;  /* 0x0000007d44747220 */ /* 0x000fca0000410000 */
[----:B------:R-:W3:Y:S01]  /*1450*/  MUFU.RCP R75, R75 ;  /* 0x0000004b004b7308 */ /* 0x000ee20000001000 */
[----:B------:R-:W-:Y:S01]  /*1460*/  FMUL.FTZ R77, R163, R164 ;  /* 0x000000a4a34d7220 */ /* 0x000fe20000410000 */
[----:B------:R-:W-:Y:S01]  /*1470*/  FMUL.FTZ R89, R87, R96 ;  /* 0x0000006057597220 */ /* 0x000fe20000410000 */
[----:B------:R-:W-:-:S05]  /*1480*/  FFMA.FTZ R112, R48, R86, R51 ;  /* 0x0000005630707223 */ /* 0x000fca0000010033 */
[----:B------:R-:W3:Y:S01]  /*1490*/  MUFU.EX2 R117, R117 ;  /* 0x0000007500757308 */ /* 0x000ee20000000800 */
[----:B------:R-:W-:Y:S01]  /*14a0*/  FMUL.FTZ R127, R119, -1.4426950216293334961 ;  /* 0xbfb8aa3b777f7820 */ /* 0x000fe20000410000 */
[----:B------:R-:W-:-:S06]  /*14b0*/  FMUL.FTZ R129, R130, -1.4426950216293334961 ;  /* 0xbfb8aa3b82817820 */ /* 0x000fcc0000410000 */
[----:B------:R-:W3:Y:S01]  /*14c0*/  MUFU.EX2 R121, R121 ;  /* 0x0000007900797308 */ /* 0x000ee20000000800 */
[----:B--2---:R-:W-:Y:S02]  /*14d0*/  HADD2.F32 R94, -RZ, R18.H0_H0 ;  /* 0x20000012ff5e7230 */ /* 0x004fe40000004100 */
[----:B------:R-:W-:-:S05]  /*14e0*/  HADD2.F32 R96, -RZ, R19.H1_H1 ;  /* 0x30000013ff607230 */ /* 0x000fca0000004100 */
[----:B------:R2:W4:Y:S01]  /*14f0*/  MUFU.RCP R79, R91 ;  /* 0x0000005b004f7308 */ /* 0x0005220000001000 */
[----:B0-----:R-:W-:Y:S01]  /*1500*/  FADD.FTZ R87, R95, 1 ;  /* 0x3f8000005f577421 */ /* 0x001fe20000010000 */
[----:B------:R-:W-:Y:S01]  /*1510*/  FFMA.FTZ R125, R50, R116, R53 ;  /* 0x00000074327d7223 */ /* 0x000fe20000010035 */
[----:B------:R-:W-:-:S05]  /*1520*/  FMUL.FTZ R77, R94, R77 ;  /* 0x0000004d5e4d7220 */ /* 0x000fca0000410000 */
[----:B------:R-:W0:Y:S01]  /*1530*/  MUFU.EX2 R118, R118 ;  /* 0x0000007600767308 */ /* 0x000e220000000800 */
[----:B------:R-:W-:Y:S02]  /*1540*/  HADD2.F32 R94, -RZ, R19.H0_H0 ;  /* 0x20000013ff5e7230 */ /* 0x000fe40000004100 */
[----:B------:R-:W-:Y:S01]  /*1550*/  FMUL.FTZ R109, R112, -1.4426950216293334961 ;  /* 0xbfb8aa3b706d7820 */ /* 0x000fe20000410000 */
[----:B------:R-:W-:Y:S01]  /*1560*/  FMUL.FTZ R19, R96, R85 ;  /* 0x0000005560137220 */ /* 0x000fe20000410000 */
[----:B------:R-:W-:-:S03]  /*1570*/  FADD.FTZ R164, -R83, 1 ;  /* 0x3f80000053a47421 */ /* 0x000fc60000010100 */
[----:B------:R-:W0:Y:S01]  /*1580*/  MUFU.RCP R81, R81 ;  /* 0x0000005100517308 */ /* 0x000e220000001000 */
[----:B------:R-:W-:Y:S01]  /*1590*/  FADD.FTZ R96, -R22, 1 ;  /* 0x3f80000016607421 */ /* 0x000fe20000010100 */
[----:B------:R-:W-:Y:S01]  /*15a0*/  FMUL.FTZ R131, R125, -1.4426950216293334961 ;  /* 0xbfb8aa3b7d837820 */ /* 0x000fe20000410000 */
[----:B------:R-:W-:Y:S01]  /*15b0*/  FADD.FTZ R107, R107, 1 ;  /* 0x3f8000006b6b7421 */ /* 0x000fe20000010000 */
[----:B-1----:R-:W-:Y:S01]  /*15c0*/  FADD.FTZ R93, -R23, 1 ;  /* 0x3f800000175d7421 */ /* 0x002fe20000010100 */
[----:B------:R-:W-:-:S03]  /*15d0*/  FFMA.FTZ R164, R101, R164, 1 ;  /* 0x3f80000065a47423 */ /* 0x000fc600000100a4 */
[----:B------:R-:W1:Y:S01]  /*15e0*/  MUFU.EX2 R127, R127 ;  /* 0x0000007f007f7308 */ /* 0x000e620000000800 */
[----:B------:R-:W-:Y:S01]  /*15f0*/  FFMA.FTZ R135, R48, R120, R51 ;  /* 0x0000007830877223 */ /* 0x000fe20000010033 */
[----:B------:R-:W-:Y:S01]  /*1600*/  FMUL.FTZ R94, R94, R89 ;  /* 0x000000595e5e7220 */ /* 0x000fe20000410000 */
[----:B------:R-:W-:Y:S01]  /*1610*/  FFMA.FTZ R103, R103, R96, 1 ;  /* 0x3f80000067677423 */ /* 0x000fe20000010060 */
[----:B------:R-:W-:-:S04]  /*1620*/  FMUL.FTZ R122, R68, R133 ;  /* 0x00000085447a7220 */ /* 0x000fc80000410000 */
[----:B------:R-:W1:Y:S01]  /*1630*/  MUFU.EX2 R129, R129 ;  /* 0x0000008100817308 */ /* 0x000e620000000800 */
[----:B------:R-:W-:Y:S01]  /*1640*/  FFMA.FTZ R102, R102, R93, 1 ;  /* 0x3f80000066667423 */ /* 0x000fe2000001005d */
[----:B---3--:R-:W-:Y:S01]  /*1650*/  FADD.FTZ R96, -R75, 1 ;  /* 0x3f8000004b607421 */ /* 0x008fe20000010100 */
[----:B------:R-:W-:-:S05]  /*1660*/  FFMA.FTZ R124, R48, R108, R51 ;  /* 0x0000006c307c7223 */ /* 0x000fca0000010033 */
[----:B------:R-:W3:Y:S01]  /*1670*/  MUFU.RCP R87, R87 ;  /* 0x0000005700577308 */ /* 0x000ee20000001000 */
[----:B--2---:R-:W-:Y:S01]  /*1680*/  FADD.FTZ R91, R117, 1 ;  /* 0x3f800000755b7421 */ /* 0x004fe20000010000 */
[----:B------:R-:W-:Y:S01]  /*1690*/  FADD.FTZ R121, R121, 1 ;  /* 0x3f80000079797421 */ /* 0x000fe20000010000 */
[----:B------:R-:W-:Y:S01]  /*16a0*/  FMUL.FTZ R164, R83, R164 ;  /* 0x000000a453a47220 */ /* 0x000fe20000410000 */
[----:B------:R-:W-:Y:S01]  /*16b0*/  FMUL.FTZ R136, R135, -1.4426950216293334961 ;  /* 0xbfb8aa3b87887820 */ /* 0x000fe20000410000 */
[----:B----4-:R-:W-:-:S03]  /*16c0*/  FADD.FTZ R83, -R79, 1 ;  /* 0x3f8000004f537421 */ /* 0x010fc60000010100 */
[----:B------:R-:W2:Y:S01]  /*16d0*/  MUFU.EX2 R109, R109 ;  /* 0x0000006d006d7308 */ /* 0x000ea20000000800 */
[----:B------:R-:W-:Y:S01]  /*16e0*/  FFMA.FTZ R133, R47, R122, R52 ;  /* 0x0000007a2f857223 */ /* 0x000fe20000010034 */
[----:B0-----:R-:W-:Y:S01]  /*16f0*/  FADD.FTZ R93, R118, 1 ;  /* 0x3f800000765d7421 */ /* 0x001fe20000010000 */
[----:B------:R-:W-:-:S05]  /*1700*/  FMUL.FTZ R102, R23, R102 ;  /* 0x0000006617667220 */ /* 0x000fca0000410000 */
[----:B------:R-:W0:Y:S01]  /*1710*/  MUFU.RCP R89, R107 ;  /* 0x0000006b00597308 */ /* 0x000e220000001000 */
[----:B------:R-:W-:Y:S01]  /*1720*/  FFMA.FTZ R118, R99, R96, 1 ;  /* 0x3f80000063767423 */ /* 0x000fe20000010060 */
[----:B------:R-:W-:Y:S02]  /*1730*/  HADD2.F32 R23, -RZ, R20.H0_H0 ;  /* 0x20000014ff177230 */ /* 0x000fe40000004100 */
[----:B------:R-:W-:Y:S01]  /*1740*/  FMUL.FTZ R123, R124, -1.4426950216293334961 ;  /* 0xbfb8aa3b7c7b7820 */ /* 0x000fe20000410000 */
[----:B------:R-:W-:-:S03]  /*1750*/  FMUL.FTZ R22, R22, R103 ;  /* 0x0000006716167220 */ /* 0x000fc60000410000 */
[----:B------:R-:W4:Y:S01]  /*1760*/  MUFU.EX2 R131, R131 ;  /* 0x0000008300837308 */ /* 0x000f220000000800 */
[----:B------:R-:W-:Y:S02]  /*1770*/  HADD2.F32 R18, -RZ, R18.H1_H1 ;  /* 0x30000012ff127230 */ /* 0x000fe40000004100 */
[----:B------:R-:W-:Y:S01]  /*1780*/  FFMA.FTZ R106, R106, R83, 1 ;  /* 0x3f8000006a6a7423 */ /* 0x000fe20000010053 */
[----:B------:R-:W-:Y:S01]  /*1790*/  FMUL.FTZ R137, R133, -1.4426950216293334961 ;  /* 0xbfb8aa3b85897820 */ /* 0x000fe20000410000 */
[----:B------:R-:W-:Y:S01]  /*17a0*/  FADD.FTZ R83, -R81, 1 ;  /* 0x3f80000051537421 */ /* 0x000fe20000010100 */
[----:B------:R-:W-:Y:S02]  /*17b0*/  FMUL.FTZ R99, R75, R118 ;  /* 0x000000764b637220 */ /* 0x000fe40000410000 */
[----:B------:R-:W4:Y:S01]  /*17c0*/  MUFU.RCP R96, R121 ;  /* 0x0000007900607308 */ /* 0x000f220000001000 */
[----:B------:R-:W-:Y:S02]  /*17d0*/  HADD2.F32 R75, -RZ, R20.H1_H1 ;  /* 0x30000014ff4b7230 */ /* 0x000fe40000004100 */
[----:B------:R-:W-:Y:S01]  /*17e0*/  FMUL.FTZ R23, R23, R22 ;  /* 0x0000001617177220 */ /* 0x000fe20000410000 */
[----:B------:R-:W-:-:S02]  /*17f0*/  HADD2.F32 R22, -RZ, R21.H0_H0 ;  /* 0x20000015ff167230 */ /* 0x000fc40000004100 */
[----:B------:R-:W-:Y:S02]  /*1800*/  FMUL.FTZ R18, R18, R97 ;  /* 0x0000006112127220 */ /* 0x000fe40000410000 */
[----:B------:R-:W5:Y:S01]  /*1810*/  MUFU.RCP R91, R91 ;  /* 0x0000005b005b7308 */ /* 0x000f620000001000 */
[----:B------:R-:W-:Y:S01]  /*1820*/  FFMA.FTZ R104, R104, R83, 1 ;  /* 0x3f80000068687423 */ /* 0x000fe20000010053 */
[----:B-1----:R-:W-:Y:S01]  /*1830*/  FADD.FTZ R97, R127, 1 ;  /* 0x3f8000007f617421 */ /* 0x002fe20000010000 */
[----:B------:R-:W-:-:S05]  /*1840*/  FADD.FTZ R129, R129, 1 ;  /* 0x3f80000081817421 */ /* 0x000fca0000010000 */
[----:B------:R-:W1:Y:S01]  /*1850*/  MUFU.EX2 R136, R136 ;  /* 0x0000008800887308 */ /* 0x000e620000000800 */
[----:B---3--:R-:W-:Y:S01]  /*1860*/  FADD.FTZ R101, -R87, 1 ;  /* 0x3f80000057657421 */ /* 0x008fe20000010100 */
[----:B------:R-:W-:Y:S01]  /*1870*/  FMUL.FTZ R20, R75, R102 ;  /* 0x000000664b147220 */ /* 0x000fe20000410000 */
[----:B------:R-:W-:Y:S01]  /*1880*/  FMUL.FTZ R75, R22, R99 ;  /* 0x00000063164b7220 */ /* 0x000fe20000410000 */
[----:B------:R-:W-:-:S04]  /*1890*/  FMUL.FTZ R104, R81, R104 ;  /* 0x0000006851687220 */ /* 0x000fc80000410000 */
[----:B------:R-:W3:Y:S01]  /*18a0*/  MUFU.EX2 R123, R123 ;  /* 0x0000007b007b7308 */ /* 0x000ee20000000800 */
[----:B------:R-:W-:Y:S01]  /*18b0*/  FFMA.FTZ R147, R48, R132, R51 ;  /* 0x0000008430937223 */ /* 0x000fe20000010033 */
[----:B--2---:R-:W-:Y:S01]  /*18c0*/  FADD.FTZ R109, R109, 1 ;  /* 0x3f8000006d6d7421 */ /* 0x004fe20000010000 */
[----:B0-----:R-:W-:Y:S01]  /*18d0*/  FADD.FTZ R103, -R89, 1 ;  /* 0x3f80000059677421 */ /* 0x001fe20000010100 */
[----:B------:R-:W-:-:S04]  /*18e0*/  HADD2.F32 R81, -RZ, R24.H0_H0 ;  /* 0x20000018ff517230 */ /* 0x000fc80000004100 */
[----:B------:R-:W0:Y:S01]  /*18f0*/  MUFU.EX2 R137, R137 ;  /* 0x0000008900897308 */ /* 0x000e220000000800 */
[----:B------:R-:W-:Y:S01]  /*1900*/  FMUL.FTZ R144, R68, R153 ;  /* 0x0000009944907220 */ /* 0x000fe20000410000 */
[----:B------:R-:W-:Y:S01]  /*1910*/  FFMA.FTZ R22, R100, R101, 1 ;  /* 0x3f80000064167423 */ /* 0x000fe20000010065 */
[----:B------:R-:W-:Y:S01]  /*1920*/  FMUL.FTZ R106, R79, R106 ;  /* 0x0000006a4f6a7220 */ /* 0x000fe20000410000 */
[----:B----4-:R-:W-:-:S04]  /*1930*/  FADD.FTZ R131, R131, 1 ;  /* 0x3f80000083837421 */ /* 0x010fc80000010000 */
[----:B------:R-:W2:Y:S01]  /*1940*/  MUFU.RCP R99, R129 ;  /* 0x0000008100637308 */ /* 0x000ea20000001000 */
[----:B------:R-:W-:Y:S01]  /*1950*/  FMUL.FTZ R146, R147, -1.4426950216293334961 ;  /* 0xbfb8aa3b93927820 */ /* 0x000fe20000410000 */
[----:B------:R-:W-:Y:S01]  /*1960*/  FMUL.FTZ R154, R68, R159 ;  /* 0x0000009f449a7220 */ /* 0x000fe20000410000 */
[----:B------:R-:W-:Y:S01]  /*1970*/  FFMA.FTZ R98, R98, R103, 1 ;  /* 0x3f80000062627423 */ /* 0x000fe20000010067 */
[----:B------:R-:W-:Y:S01]  /*1980*/  FMUL.FTZ R128, R68, R139 ;  /* 0x0000008b44807220 */ /* 0x000fe20000410000 */
[----:B------:R-:W-:-:S03]  /*1990*/  FFMA.FTZ R153, R48, R144, R51 ;  /* 0x0000009030997223 */ /* 0x000fc60000010033 */
[----:B------:R-:W4:Y:S01]  /*19a0*/  MUFU.RCP R97, R97 ;  /* 0x0000006100617308 */ /* 0x000f220000001000 */
[----:B------:R-:W-:Y:S01]  /*19b0*/  FMUL.FTZ R87, R87, R22 ;  /* 0x0000001657577220 */ /* 0x000fe20000410000 */
[----:B------:R-:W-:Y:S01]  /*19c0*/  FMUL.FTZ R81, R81, R106 ;  /* 0x0000006a51517220 */ /* 0x000fe20000410000 */
[----:B------:R-:W-:Y:S01]  /*19d0*/  FMUL.FTZ R134, R68, R145 ;  /* 0x0000009144867220 */ /* 0x000fe20000410000 */
[--C-:B------:R-:W-:Y:S02]  /*19e0*/  HADD2.F32 R22, -RZ, R25.reuse.H0_H0 ;  /* 0x20000019ff167230 */ /* 0x100fe40000004100 */
[----:B------:R-:W-:Y:S02]  /*19f0*/  FADD.FTZ R106, -R96, 1 ;  /* 0x3f800000606a7421 */ /* 0x000fe40000010100 */
[----:B------:R-:W4:Y:S01]  /*1a00*/  MUFU.RCP R85, R109 ;  /* 0x0000006d00557308 */ /* 0x000f220000001000 */
[----:B------:R-:W-:Y:S02]  /*1a10*/  HADD2.F32 R25, -RZ, R25.H1_H1 ;  /* 0x30000019ff197230 */ /* 0x000fe40000004100 */
[C-C-:B------:R-:W-:Y:S01]  /*1a20*/  FFMA.FTZ R159, R50.reuse, R154, R53.reuse ;  /* 0x0000009a329f7223 */ /* 0x140fe20000010035 */
[----:B------:R-:W-:Y:S01]  /*1a30*/  FMUL.FTZ R98, R89, R98 ;  /* 0x0000006259627220 */ /* 0x000fe20000410000 */
[----:B-----5:R-:W-:Y:S01]  /*1a40*/  FADD.FTZ R102, -R91, 1 ;  /* 0x3f8000005b667421 */ /* 0x020fe20000010100 */
[----:B------:R-:W-:-:S02]  /*1a50*/  FFMA.FTZ R139, R50, R128, R53 ;  /* 0x00000080328b7223 */ /* 0x000fc40000010035 */
[----:B------:R-:W5:Y:S01]  /*1a60*/  MUFU.RCP R100, R131 ;  /* 0x0000008300647308 */ /* 0x000f620000001000 */
[----:B------:R-:W-:Y:S01]  /*1a70*/  FMUL.FTZ R156, R153, -1.4426950216293334961 ;  /* 0xbfb8aa3b999c7820 */ /* 0x000fe20000410000 */
[----:B-1----:R-:W-:Y:S01]  /*1a80*/  FADD.FTZ R79, R136, 1 ;  /* 0x3f800000884f7421 */ /* 0x002fe20000010000 */
[----:B------:R-:W-:Y:S01]  /*1a90*/  FFMA.FTZ R145, R47, R134, R52 ;  /* 0x000000862f917223 */ /* 0x000fe20000010034 */
[----:B------:R-:W-:Y:S01]  /*1aa0*/  FFMA.FTZ R113, R113, R106, 1 ;  /* 0x3f80000071717423 */ /* 0x000fe2000001006a */
[----:B------:R-:W-:-:S03]  /*1ab0*/  FMUL.FTZ R22, R22, R87 ;  /* 0x0000005716167220 */ /* 0x000fc60000410000 */
[----:B------:R-:W1:Y:S01]  /*1ac0*/  MUFU.RCP R93, R93 ;  /* 0x0000005d005d7308 */ /* 0x000e620000001000 */
[----:B------:R-:W-:Y:S01]  /*1ad0*/  FMUL.FTZ R162, R159, -1.4426950216293334961 ;  /* 0xbfb8aa3b9fa27820 */ /* 0x000fe20000410000 */
[----:B---3--:R-:W-:Y:S01]  /*1ae0*/  FADD.FTZ R95, R123, 1 ;  /* 0x3f8000007b5f7421 */ /* 0x008fe20000010000 */
[----:B------:R-:W-:Y:S01]  /*1af0*/  FMUL.FTZ R87, R25, R98 ;  /* 0x0000006219577220 */ /* 0x000fe20000410000 */
[----:B------:R-:W-:Y:S01]  /*1b00*/  FFMA.FTZ R102, R111, R102, 1 ;  /* 0x3f8000006f667423 */ /* 0x000fe20000010066 */
[----:B------:R-:W-:-:S03]  /*1b10*/  FMUL.FTZ R143, R139, -1.4426950216293334961 ;  /* 0xbfb8aa3b8b8f7820 */ /* 0x000fc60000410000 */
[----:B------:R-:W3:Y:S01]  /*1b20*/  MUFU.EX2 R146, R146 ;  /* 0x0000009200927308 */ /* 0x000ee20000000800 */
[----:B------:R-:W-:Y:S02]  /*1b30*/  HADD2.F32 R83, -RZ, R24.H1_H1 ;  /* 0x30000018ff537230 */ /* 0x000fe40000004100 */
[----:B------:R-:W-:Y:S01]  /*1b40*/  FMUL.FTZ R150, R145, -1.4426950216293334961 ;  /* 0xbfb8aa3b91967820 */ /* 0x000fe20000410000 */
[----:B------:R-:W-:Y:S02]  /*1b50*/  HADD2.F32 R25, -RZ, R31.H1_H1 ;  /* 0x3000001fff197230 */ /* 0x000fe40000004100 */
[----:B0-----:R-:W-:Y:S01]  /*1b60*/  FADD.FTZ R24, R137, 1 ;  /* 0x3f80000089187421 */ /* 0x001fe20000010000 */
[----:B------:R-:W-:Y:S01]  /*1b70*/  FMUL.FTZ R96, R96, R113 ;  /* 0x0000007160607220 */ /* 0x000fe20000410000 */
[----:B------:R-:W-:Y:S01]  /*1b80*/  FMUL.FTZ R102, R91, R102 ;  /* 0x000000665b667220 */ /* 0x000fe20000410000 */
[----:B------:R-:W0:Y:S01]  /*1b90*/  MUFU.EX2 R156, R156 ;  /* 0x0000009c009c7308 */ /* 0x000e220000000800 */
[----:B------:R-:W-:-:S02]  /*1ba0*/  HADD2.F32 R91, -RZ, R30.H1_H1 ;  /* 0x3000001eff5b7230 */ /* 0x000fc40000004100 */
[----:B--2---:R-:W-:Y:S01]  /*1bb0*/  FADD.FTZ R101, -R99, 1 ;  /* 0x3f80000063657421 */ /* 0x004fe20000010100 */
[----:B------:R-:W-:Y:S01]  /*1bc0*/  FMUL.FTZ R25, R25, R96 ;  /* 0x0000006019197220 */ /* 0x000fe20000410000 */
[----:B----4-:R-:W-:-:S03]  /*1bd0*/  FADD.FTZ R96, -R97, 1 ;  /* 0x3f80000061607421 */ /* 0x010fc60000010100 */
[----:B------:R-:W2:Y:S01]  /*1be0*/  MUFU.RCP R79, R79 ;  /* 0x0000004f004f7308 */ /* 0x000ea20000001000 */
[----:B------:R-:W-:Y:S01]  /*1bf0*/  FADD.FTZ R89, -R85, 1 ;  /* 0x3f80000055597421 */ /* 0x000fe20000010100 */
[----:B------:R-:W-:Y:S01]  /*1c00*/  FFMA.FTZ R130, R130, R101, 1 ;  /* 0x3f80000082827423 */ /* 0x000fe20000010065 */
[----:B------:R-:W-:-:S05]  /*1c10*/  FMUL.FTZ R91, R91, R102 ;  /* 0x000000665b5b7220 */ /* 0x000fca0000410000 */
[----:B------:R-:W-:Y:S01]  /*1c20*/  MUFU.EX2 R162, R162 ;  /* 0x000000a200a27308 */ /* 0x000fe20000000800 */
[----:B-----5:R-:W-:Y:S01]  /*1c30*/  FADD.FTZ R102, -R100, 1 ;  /* 0x3f80000064667421 */ /* 0x020fe20000010100 */
[----:B------:R-:W-:-:S06]  /*1c40*/  FFMA.FTZ R96, R119, R96, 1 ;  /* 0x3f80000077607423 */ /* 0x000fcc0000010060 */
[----:B------:R-:W4:Y:S01]  /*1c50*/  MUFU.RCP R95, R95 ;  /* 0x0000005f005f7308 */ /* 0x000f220000001000 */
[----:B------:R-:W-:Y:S01]  /*1c60*/  FMUL.FTZ R83, R83, R104 ;  /* 0x0000006853537220 */ /* 0x000fe20000410000 */
[----:B------:R-:W-:-:S06]  /*1c70*/  FFMA.FTZ R112, R112, R89, 1 ;  /* 0x3f80000070707423 */ /* 0x000fcc0000010059 */
[----:B------:R-:W5:Y:S01]  /*1c80*/  MUFU.EX2 R143, R143 ;  /* 0x0000008f008f7308 */ /* 0x000f620000000800 */
[----:B-1----:R-:W-:Y:S01]  /*1c90*/  FADD.FTZ R104, -R93, 1 ;  /* 0x3f8000005d687421 */ /* 0x002fe20000010100 */
[----:B------:R-:W-:-:S06]  /*1ca0*/  FMUL.FTZ R130, R99, R130 ;  /* 0x0000008263827220 */ /* 0x000fcc0000410000 */
[----:B------:R-:W1:Y:S01]  /*1cb0*/  MUFU.EX2 R150, R150 ;  /* 0x0000009600967308 */ /* 0x000e620000000800 */
[----:B------:R-:W-:-:S07]  /*1cc0*/  HADD2.F32 R89, -RZ, R30.H0_H0 ;  /* 0x2000001eff597230 */ /* 0x000fce0000004100 */
[----:B------:R-:W1:Y:S01]  /*1cd0*/  MUFU.RCP R24, R24 ;  /* 0x0000001800187308 */ /* 0x000e620000001000 */
[----:B------:R-:W-:Y:S02]  /*1ce0*/  HADD2.F32 R99, -RZ, R32.H1_H1 ;  /* 0x30000020ff637230 */ /* 0x000fe40000004100 */
[----:B---3--:R-:W-:Y:S01]  /*1cf0*/  FADD.FTZ R30, R146, 1 ;  /* 0x3f800000921e7421 */ /* 0x008fe20000010000 */
[----:B------:R-:W-:Y:S01]  /*1d00*/  FFMA.FTZ R125, R125, R102, 1 ;  /* 0x3f8000007d7d7423 */ /* 0x000fe20000010066 */
[----:B------:R-:W-:Y:S01]  /*1d10*/  FMUL.FTZ R96, R97, R96 ;  /* 0x0000006061607220 */ /* 0x000fe20000410000 */
[----:B------:R-:W-:Y:S01]  /*1d20*/  FFMA.FTZ R104, R115, R104, 1 ;  /* 0x3f80000073687423 */ /* 0x000fe20000010068 */
[--C-:B------:R-:W-:Y:S02]  /*1d30*/  HADD2.F32 R103, -RZ, R33.reuse.H1_H1 ;  /* 0x30000021ff677230 */ /* 0x100fe40000004100 */
[----:B------:R-:W-:Y:S01]  /*1d40*/  FMUL.FTZ R100, R100, R125 ;  /* 0x0000007d64647220 */ /* 0x000fe20000410000 */
[----:B------:R-:W-:-:S02]  /*1d50*/  HADD2.F32 R101, -RZ, R33.H0_H0 ;  /* 0x20000021ff657230 */ /* 0x000fc40000004100 */
[----:B------:R-:W-:Y:S01]  /*1d60*/  FMUL.FTZ R99, R99, R96 ;  /* 0x0000006063637220 */ /* 0x000fe20000410000 */
[----:B------:R-:W-:Y:S01]  /*1d70*/  FMUL.FTZ R138, R68, R149 ;  /* 0x00000095448a7220 */ /* 0x000fe20000410000 */
[----:B0-----:R-:W-:Y:S01]  /*1d80*/  FADD.FTZ R33, R156, 1 ;  /* 0x3f8000009c217421 */ /* 0x001fe20000010000 */
[----:B--2---:R-:W-:Y:S01]  /*1d90*/  FADD.FTZ R96, -R79, 1 ;  /* 0x3f8000004f607421 */ /* 0x004fe20000010100 */
[----:B------:R-:W-:Y:S01]  /*1da0*/  FMUL.FTZ R104, R93, R104 ;  /* 0x000000685d687220 */ /* 0x000fe20000410000 */
[----:B------:R-:W0:Y:S01]  /*1db0*/  MUFU.RCP R30, R30 ;  /* 0x0000001e001e7308 */ /* 0x000e220000001000 */
[----:B------:R-:W-:Y:S02]  /*1dc0*/  HADD2.F32 R93, -RZ, R31.H0_H0 ;  /* 0x2000001fff5d7230 */ /* 0x000fe40000004100 */
[----:B----4-:R-:W-:Y:S01]  /*1dd0*/  FADD.FTZ R31, -R95, 1 ;  /* 0x3f8000005f1f7421 */ /* 0x010fe20000010100 */
[----:B------:R-:W-:Y:S01]  /*1de0*/  FMUL.FTZ R103, R103, R100 ;  /* 0x0000006467677220 */ /* 0x000fe20000410000 */
[----:B------:R-:W-:Y:S01]  /*1df0*/  FADD.FTZ R162, R162, 1 ;  /* 0x3f800000a2a27421 */ /* 0x000fe20000010000 */
[----:B------:R-:W-:Y:S01]  /*1e00*/  FFMA.FTZ R148, R49, R138, R54 ;  /* 0x0000008a31947223 */ /* 0x000fe20000010036 */
[----:B-----5:R-:W-:Y:S01]  /*1e10*/  FADD.FTZ R143, R143, 1 ;  /* 0x3f8000008f8f7421 */ /* 0x020fe20000010000 */
[----:B------:R-:W-:Y:S01]  /*1e20*/  FFMA.FTZ R100, R135, R96, 1 ;  /* 0x3f80000087647423 */ /* 0x000fe20000010060 */
[----:B-1----:R-:W-:Y:S01]  /*1e30*/  FADD.FTZ R150, R150, 1 ;  /* 0x3f80000096967421 */ /* 0x002fe20000010000 */
[----:B------:R-:W-:Y:S01]  /*1e40*/  FADD.FTZ R96, -R24, 1 ;  /* 0x3f80000018607421 */ /* 0x000fe20000010100 */
[----:B------:R-:W1:Y:S01]  /*1e50*/  MUFU.RCP R33, R33 ;  /* 0x0000002100217308 */ /* 0x000e620000001000 */
[----:B------:R-:W-:Y:S01]  /*1e60*/  FMUL.FTZ R112, R85, R112 ;  /* 0x0000007055707220 */ /* 0x000fe20000410000 */
[----:B------:R-:W-:Y:S01]  /*1e70*/  FMUL.FTZ R151, R148, -1.4426950216293334961 ;  /* 0xbfb8aa3b94977820 */ /* 0x000fe20000410000 */
[----:B------:R-:W-:Y:S01]  /*1e80*/  FFMA.FTZ R124, R124, R31, 1 ;  /* 0x3f8000007c7c7423 */ /* 0x000fe2000001001f */
[----:B------:R-:W-:-:S04]  /*1e90*/  FFMA.FTZ R133, R133, R96, 1 ;  /* 0x3f80000085857423 */ /* 0x000fc80000010060 */
[----:B------:R-:W2:Y:S01]  /*1ea0*/  MUFU.RCP R85, R143 ;  /* 0x0000008f00557308 */ /* 0x000ea20000001000 */
[----:B------:R-:W-:Y:S02]  /*1eb0*/  HADD2.F32 R107, -RZ, R34.H1_H1 ;  /* 0x30000022ff6b7230 */ /* 0x000fe40000004100 */
[----:B------:R-:W-:-:S05]  /*1ec0*/  FMUL.FTZ R24, R24, R133 ;  /* 0x0000008518187220 */ /* 0x000fca0000410000 */
[----:B------:R-:W3:Y:S08]  /*1ed0*/  MUFU.RCP R31, R150 ;  /* 0x00000096001f7308 */ /* 0x000ef00000001000 */
[----:B------:R-:W4:Y:S01]  /*1ee0*/  MUFU.RCP R162, R162 ;  /* 0x000000a200a27308 */ /* 0x000f220000001000 */
[----:B------:R-:W-:Y:S01]  /*1ef0*/  FMUL.FTZ R107, R107, R24 ;  /* 0x000000186b6b7220 */ /* 0x000fe20000410000 */
[----:B0-----:R-:W-:-:S06]  /*1f00*/  FADD.FTZ R24, -R30, 1 ;  /* 0x3f8000001e187421 */ /* 0x001fcc0000010100 */
[----:B------:R-:W0:Y:S01]  /*1f10*/  MUFU.EX2 R151, R151 ;  /* 0x0000009700977308 */ /* 0x000e220000000800 */
[----:B------:R-:W-:Y:S02]  /*1f20*/  HADD2.F32 R105, -RZ, R34.H0_H0 ;  /* 0x20000022ff697230 */ /* 0x000fe40000004100 */
[----:B------:R-:W-:Y:S01]  /*1f30*/  FMUL.FTZ R100, R79, R100 ;  /* 0x000000644f647220 */ /* 0x000fe20000410000 */
[----:B------:R-:W-:Y:S01]  /*1f40*/  FFMA.FTZ R147, R147, R24, 1 ;  /* 0x3f80000093937423 */ /* 0x000fe20000010018 */
[----:B-1----:R-:W-:Y:S01]  /*1f50*/  FADD.FTZ R24, -R33, 1 ;  /* 0x3f80000021187421 */ /* 0x002fe20000010100 */
[----:B------:R-:W-:Y:S01]  /*1f60*/  FMUL.FTZ R93, R93, R104 ;  /* 0x000000685d5d7220 */ /* 0x000fe20000410000 */
[----:B--2---:R-:W-:Y:S01]  /*1f70*/  FADD.FTZ R104, -R85, 1 ;  /* 0x3f80000055687421 */ /* 0x004fe20000010100 */
[----:B------:R-:W-:Y:S01]  /*1f80*/  FMUL.FTZ R105, R105, R100 ;  /* 0x0000006469697220 */ /* 0x000fe20000410000 */
[----:B---3--:R-:W-:Y:S01]  /*1f90*/  FADD.FTZ R34, -R31, 1 ;  /* 0x3f8000001f227421 */ /* 0x008fe20000010100 */
[----:B----4-:R-:W-:Y:S01]  /*1fa0*/  FADD.FTZ R100, -R162, 1 ;  /* 0x3f800000a2647421 */ /* 0x010fe20000010100 */
[----:B------:R-:W-:Y:S01]  /*1fb0*/  FFMA.FTZ R24, R153, R24, 1 ;  /* 0x3f80000099187423 */ /* 0x000fe20000010018 */
[----:B------:R-:W-:Y:S01]  /*1fc0*/  FFMA.FTZ R104, R139, R104, 1 ;  /* 0x3f8000008b687423 */ /* 0x000fe20000010068 */
[----:B------:R-:W-:-:S02]  /*1fd0*/  HADD2.F32 R21, -RZ, R21.H1_H1 ;  /* 0x30000015ff157230 */ /* 0x000fc40000004100 */
[----:B------:R-:W-:Y:S01]  /*1fe0*/  FFMA.FTZ R34, R145, R34, 1 ;  /* 0x3f80000091227423 */ /* 0x000fe20000010022 */
[----:B------:R-:W-:Y:S01]  /*1ff0*/  FFMA.FTZ R159, R159, R100, 1 ;  /* 0x3f8000009f9f7423 */ /* 0x000fe20000010064 */
[----:B------:R-:W-:Y:S01]  /*2000*/  FMUL.FTZ R100, R33, R24 ;  /* 0x0000001821647220 */ /* 0x000fe20000410000 */
[--C-:B------:R-:W-:Y:S02]  /*2010*/  HADD2.F32 R113, -RZ, R26.reuse.H0_H0 ;  /* 0x2000001aff717230 */ /* 0x100fe40000004100 */
[----:B0-----:R-:W-:Y:S01]  /*2020*/  FADD.FTZ R151, R151, 1 ;  /* 0x3f80000097977421 */ /* 0x001fe20000010000 */
[----:B------:R-:W-:Y:S01]  /*2030*/  FFMA.FTZ R33, R3, R77, R16 ;  /* 0x0000004d03217223 */ /* 0x000fe20000010010 */
[----:B------:R-:W-:Y:S01]  /*2040*/  FMUL.FTZ R104, R85, R104 ;  /* 0x0000006855687220 */ /* 0x000fe20000410000 */
[----:B------:R-:W-:Y:S01]  /*2050*/  FMUL.FTZ R30, R30, R147 ;  /* 0x000000931e1e7220 */ /* 0x000fe20000410000 */
[----:B------:R-:W-:Y:S02]  /*2060*/  HADD2.F32 R26, -RZ, R26.H1_H1 ;  /* 0x3000001aff1a7230 */ /* 0x000fe40000004100 */
[----:B------:R-:W-:Y:S01]  /*2070*/  FADD.FTZ R15, R18, R15 ;  /* 0x0000000f120f7221 */ /* 0x000fe20000010000 */
[----:B------:R-:W-:Y:S01]  /*2080*/  FMUL.FTZ R124, R95, R124 ;  /* 0x0000007c5f7c7220 */ /* 0x000fe20000410000 */
[----:B------:R-:W-:Y:S01]  /*2090*/  FMUL.FTZ R31, R31, R34 ;  /* 0x000000221f1f7220 */ /* 0x000fe20000410000 */
[----:B------:R-:W-:Y:S01]  /*20a0*/  FADD.FTZ R16, R77, R17 ;  /* 0x000000114d107221 */ /* 0x000fe20000010000 */
[----:B------:R-:W-:Y:S01]  /*20b0*/  FFMA.FTZ R79, R71, R94, R10 ;  /* 0x0000005e474f7223 */ /* 0x000fe2000001000a */
[----:B------:R-:W-:Y:S01]  /*20c0*/  FFMA.FTZ R85, R73, R19, R12 ;  /* 0x0000001349557223 */ /* 0x000fe2000001000c */
[----:B------:R-:W-:Y:S01]  /*20d0*/  FMUL.FTZ R21, R21, R164 ;  /* 0x000000a415157220 */ /* 0x000fe20000410000 */
[----:B------:R-:W0:Y:S01]  /*20e0*/  MUFU.RCP R95, R151 ;  /* 0x00000097005f7308 */ /* 0x000e220000001000 */
[----:B------:R-:W-:Y:S01]  /*20f0*/  FADD.FTZ R12, R19, R13 ;  /* 0x0000000d130c7221 */ /* 0x000fe20000010000 */
[----:B------:R-:W-:Y:S01]  /*2100*/  FFMA.FTZ R17, R69, R18, R14 ;  /* 0x0000001245117223 */ /* 0x000fe2000001000e */
[----:B------:R-:W-:Y:S01]  /*2110*/  FADD.FTZ R10, R94, R11 ;  /* 0x0000000b5e0a7221 */ /* 0x000fe20000010000 */
[----:B------:R-:W-:Y:S01]  /*2120*/  FFMA.FTZ R13, R70, R23, R33 ;  /* 0x00000017460d7223 */ /* 0x000fe20000010021 */
[----:B------:R-:W-:Y:S01]  /*2130*/  FMUL.FTZ R113, R113, R30 ;  /* 0x0000001e71717220 */ /* 0x000fe20000410000 */
[----:B------:R-:W-:Y:S01]  /*2140*/  FMUL.FTZ R77, R48, R77 ;  /* 0x0000004d304d7220 */ /* 0x000fe20000410000 */
[----:B------:R-:W-:Y:S01]  /*2150*/  FADD.FTZ R14, R15, R20 ;  /* 0x000000140f0e7221 */ /* 0x000fe20000010000 */
[----:B------:R-:W-:Y:S01]  /*2160*/  FMUL.FTZ R26, R26, R31 ;  /* 0x0000001f1a1a7220 */ /* 0x000fe20000410000 */
[----:B------:R-:W-:Y:S01]  /*2170*/  FMUL.FTZ R30, R47, R18 ;  /* 0x000000122f1e7220 */ /* 0x000fe20000410000 */
[----:B------:R-:W-:Y:S01]  /*2180*/  FADD.FTZ R16, R16, R23 ;  /* 0x0000001710107221 */ /* 0x000fe20000010000 */
[----:B------:R-:W-:Y:S01]  /*2190*/  FMUL.FTZ R33, R48, R23 ;  /* 0x0000001730217220 */ /* 0x000fe20000410000 */
[----:B------:R-:W-:Y:S01]  /*21a0*/  FFMA.FTZ R15, R74, R75, R79 ;  /* 0x0000004b4a0f7223 */ /* 0x000fe2000001004f */
[----:B------:R-:W-:Y:S01]  /*21b0*/  FMUL.FTZ R31, R50, R19 ;  /* 0x00000013321f7220 */ /* 0x000fe20000410000 */
[-C--:B------:R-:W-:Y:S01]  /*21c0*/  FFMA.FTZ R23, R76, R21.reuse, R85 ;  /* 0x000000154c177223 */ /* 0x080fe20000010055 */
[----:B------:R-:W-:Y:S01]  /*21d0*/  FADD.FTZ R18, R12, R21 ;  /* 0x000000150c127221 */ /* 0x000fe20000010000 */
[----:B------:R-:W-:Y:S01]  /*21e0*/  FMUL.FTZ R79, R50, R21 ;  /* 0x00000015324f7220 */ /* 0x000fe20000410000 */
[----:B------:R-:W-:Y:S01]  /*21f0*/  FADD.FTZ R19, R10, R75 ;  /* 0x0000004b0a137221 */ /* 0x000fe20000010000 */
[----:B------:R-:W-:Y:S01]  /*2200*/  FFMA.FTZ R21, R78, R81, R13 ;  /* 0x000000514e157223 */ /* 0x000fe2000001000d */
[----:B------:R-:W-:Y:S01]  /*2210*/  FADD.FTZ R13, RZ, R77 ;  /* 0x0000004dff0d7221 */ /* 0x000fe20000010000 */
[----:B------:R-:W-:Y:S01]  /*2220*/  FFMA.FTZ R10, R3, R77, RZ ;  /* 0x0000004d030a7223 */ /* 0x000fe200000100ff */
[----:B------:R-:W-:-:S02]  /*2230*/  FMUL.FTZ R94, R49, R94 ;  /* 0x0000005e315e7220 */ /* 0x000fc40000410000 */
[----:B------:R-:W-:Y:S01]  /*2240*/  FADD.FTZ R13, R13, R30 ;  /* 0x0000001e0d0d7221 */ /* 0x000fe20000010000 */
[----:B------:R-:W-:Y:S01]  /*2250*/  FFMA.FTZ R10, R69, R30, R10 ;  /* 0x0000001e450a7223 */ /* 0x000fe2000001000a */
[--C-:B------:R-:W-:Y:S02]  /*2260*/  HADD2.F32 R109, -RZ, R35.reuse.H0_H0 ;  /* 0x20000023ff6d7230 */ /* 0x100fe40000004100 */
[----:B------:R-:W-:Y:S01]  /*2270*/  FADD.FTZ R12, R13, R94 ;  /* 0x0000005e0d0c7221 */ /* 0x000fe20000010000 */
[----:B------:R-:W-:Y:S01]  /*2280*/  FFMA.FTZ R10, R71, R94, R10 ;  /* 0x0000005e470a7223 */ /* 0x000fe2000001000a */
[----:B------:R-:W-:Y:S02]  /*2290*/  HADD2.F32 R111, -RZ, R35.H1_H1 ;  /* 0x30000023ff6f7230 */ /* 0x000fe40000004100 */
[----:B0-----:R-:W-:Y:S01]  /*22a0*/  FADD.FTZ R35, -R95, 1 ;  /* 0x3f8000005f237421 */ /* 0x001fe20000010100 */
[----:B------:R-:W-:Y:S01]  /*22b0*/  FADD.FTZ R12, R12, R31 ;  /* 0x0000001f0c0c7221 */ /* 0x000fe20000010000 */
[----:B------:R-:W-:-:S02]  /*22c0*/  FFMA.FTZ R13, R73, R31, R10 ;  /* 0x0000001f490d7223 */ /* 0x000fc4000001000a */
[----:B------:R-:W-:Y:S01]  /*22d0*/  FFMA.FTZ R148, R148, R35, 1 ;  /* 0x3f80000094947423 */ /* 0x000fe20000010023 */
[----:B------:R-:W-:Y:S01]  /*22e0*/  FMUL.FTZ R35, R47, R20 ;  /* 0x000000142f237220 */ /* 0x000fe20000410000 */
[----:B------:R-:W-:Y:S01]  /*22f0*/  FADD.FTZ R12, R12, R33 ;  /* 0x000000210c0c7221 */ /* 0x000fe20000010000 */
[----:B------:R-:W-:Y:S01]  /*2300*/  FFMA.FTZ R13, R70, R33, R13 ;  /* 0x00000021460d7223 */ /* 0x000fe2000001000d */
[C---:B------:R-:W-:Y:S01]  /*2310*/  FFMA.FTZ R141, R49.reuse, R126, R54 ;  /* 0x0000007e318d7223 */ /* 0x040fe20000010036 */
[----:B------:R-:W-:Y:S01]  /*2320*/  FMUL.FTZ R75, R49, R75 ;  /* 0x0000004b314b7220 */ /* 0x000fe20000410000 */
[----:B------:R-:W-:Y:S01]  /*2330*/  FADD.FTZ R12, R12, R35 ;  /* 0x000000230c0c7221 */ /* 0x000fe20000010000 */
[----:B------:R-:W-:Y:S01]  /*2340*/  FFMA.FTZ R13, R72, R35, R13 ;  /* 0x00000023480d7223 */ /* 0x000fe2000001000d */
[----:B------:R-:W-:Y:S02]  /*2350*/  FMUL.FTZ R142, R141, -1.4426950216293334961 ;  /* 0xbfb8aa3b8d8e7820 */ /* 0x000fe40000410000 */
[----:B------:R-:W-:Y:S01]  /*2360*/  FADD.FTZ R12, R12, R75 ;  /* 0x0000004b0c0c7221 */ /* 0x000fe20000010000 */
[----:B------:R-:W-:Y:S01]  /*2370*/  FFMA.FTZ R13, R74, R75, R13 ;  /* 0x0000004b4a0d7223 */ /* 0x000fe2000001000d */
[----:B------:R-:W-:Y:S01]  /*2380*/  FFMA.FTZ R17, R72, R20, R17 ;  /* 0x0000001448117223 */ /* 0x000fe20000010011 */
[----:B------:R-:W-:Y:S01]  /*2390*/  FADD.FTZ R16, R16, R81 ;  /* 0x0000005110107221 */ /* 0x000fe20000010000 */
[----:B------:R-:W0:Y:S01]  /*23a0*/  MUFU.EX2 R142, R142 ;  /* 0x0000008e008e7308 */ /* 0x000e220000000800 */
        /* <DEDUP_REMOVED lines=18> */
[----:B------:R-:W-:Y:S01]  /*24d0*/  FMUL.FTZ R155, R149, -1.4426950216293334961 ;  /* 0xbfb8aa3b959b7820 */ /* 0x000fe20000410000 */
[-C--:B------:R-:W-:Y:S01]  /*24e0*/  FFMA.FTZ R21, R86, R89.reuse, R21 ;  /* 0x0000005956157223 */ /* 0x080fe20000010015 */
[----:B------:R-:W-:Y:S01]  /*24f0*/  FADD.FTZ R16, R16, R89 ;  /* 0x0000005910107221 */ /* 0x000fe20000010000 */
[----:B0-----:R-:W-:Y:S01]  /*2500*/  FADD.FTZ R98, R142, 1 ;  /* 0x3f8000008e627421 */ /* 0x001fe20000010000 */
[----:B------:R-:W-:Y:S01]  /*2510*/  FMUL.FTZ R89, R48, R89 ;  /* 0x0000005930597220 */ /* 0x000fe20000410000 */
[----:B------:R-:W-:Y:S01]  /*2520*/  FADD.FTZ R12, R12, R87 ;  /* 0x000000570c0c7221 */ /* 0x000fe20000010000 */
[----:B------:R-:W-:Y:S01]  /*2530*/  FFMA.FTZ R13, R84, R87, R13 ;  /* 0x00000057540d7223 */ /* 0x000fe2000001000d */
[----:B------:R-:W-:Y:S01]  /*2540*/  FMUL.FTZ R152, R68, R157 ;  /* 0x0000009d44987220 */ /* 0x000fe20000410000 */
[----:B------:R-:W-:Y:S01]  /*2550*/  FFMA.FTZ R157, R47, R2, R52 ;  /* 0x000000022f9d7223 */ /* 0x000fe20000010034 */
[----:B------:R-:W0:Y:S01]  /*2560*/  MUFU.EX2 R155, R155 ;  /* 0x0000009b009b7308 */ /* 0x000e220000000800 */
        /* <DEDUP_REMOVED lines=8> */
[----:B------:R-:W-:Y:S01]  /*25f0*/  FFMA.FTZ R161, R49, R152, R54 ;  /* 0x0000009831a17223 */ /* 0x000fe20000010036 */
[----:B------:R-:W1:Y:S01]  /*2600*/  MUFU.RCP R98, R98 ;  /* 0x0000006200627308 */ /* 0x000e620000001000 */
[----:B------:R-:W-:-:S02]  /*2610*/  HADD2.F32 R97, -RZ, R32.H0_H0 ;  /* 0x20000020ff617230 */ /* 0x000fc40000004100 */
[----:B------:R-:W-:Y:S01]  /*2620*/  FMUL.FTZ R95, R95, R148 ;  /* 0x000000945f5f7220 */ /* 0x000fe20000410000 */
[--C-:B------:R-:W-:Y:S02]  /*2630*/  HADD2.F32 R24, -RZ, R27.reuse.H0_H0 ;  /* 0x2000001bff187230 */ /* 0x100fe40000004100 */
[-C--:B------:R-:W-:Y:S01]  /*2640*/  FFMA.FTZ R15, R90, R93.reuse, R15 ;  /* 0x0000005d5a0f7223 */ /* 0x080fe2000001000f */
[----:B------:R-:W-:Y:S01]  /*2650*/  FADD.FTZ R20, R20, R93 ;  /* 0x0000005d14147221 */ /* 0x000fe20000010000 */
[----:B------:R-:W-:Y:S01]  /*2660*/  FMUL.FTZ R93, R49, R93 ;  /* 0x0000005d315d7220 */ /* 0x000fe20000410000 */
[----:B------:R-:W-:Y:S01]  /*2670*/  FADD.FTZ R12, R12, R91 ;  /* 0x0000005b0c0c7221 */ /* 0x000fe20000010000 */
[----:B------:R-:W-:Y:S01]  /*2680*/  FFMA.FTZ R13, R88, R91, R13 ;  /* 0x0000005b580d7223 */ /* 0x000fe2000001000d */
[----:B------:R-:W-:Y:S01]  /*2690*/  FMUL.FTZ R160, R161, -1.4426950216293334961 ;  /* 0xbfb8aa3ba1a07820 */ /* 0x000fe20000410000 */
[----:B------:R-:W-:Y:S01]  /*26a0*/  FMUL.FTZ R97, R97, R124 ;  /* 0x0000007c61617220 */ /* 0x000fe20000410000 */
[----:B------:R-:W-:Y:S01]  /*26b0*/  FMUL.FTZ R24, R24, R95 ;  /* 0x0000005f18187220 */ /* 0x000fe20000410000 */
[----:B------:R-:W2:Y:S01]  /*26c0*/  MUFU.EX2 R158, R158 ;  /* 0x0000009e009e7308 */ /* 0x000ea20000000800 */
[----:B------:R-:W-:Y:S01]  /*26d0*/  FMUL.FTZ R95, R50, R25 ;  /* 0x00000019325f7220 */ /* 0x000fe20000410000 */
[----:B------:R-:W-:Y:S01]  /*26e0*/  FADD.FTZ R12, R12, R93 ;  /* 0x0000005d0c0c7221 */ /* 0x000fe20000010000 */
[----:B------:R-:W-:Y:S01]  /*26f0*/  FFMA.FTZ R13, R90, R93, R13 ;  /* 0x0000005d5a0d7223 */ /* 0x000fe2000001000d */
[-C--:B------:R-:W-:Y:S01]  /*2700*/  FFMA.FTZ R21, R108, R97.reuse, R21 ;  /* 0x000000616c157223 */ /* 0x080fe20000010015 */
[----:B------:R-:W-:Y:S01]  /*2710*/  FADD.FTZ R16, R16, R97 ;  /* 0x0000006110107221 */ /* 0x000fe20000010000 */
[----:B------:R-:W-:Y:S01]  /*2720*/  FMUL.FTZ R97, R48, R97 ;  /* 0x0000006130617220 */ /* 0x000fe20000410000 */
[----:B------:R-:W-:Y:S01]  /*2730*/  FADD.FTZ R12, R12, R95 ;  /* 0x0000005f0c0c7221 */ /* 0x000fe20000010000 */
[----:B------:R-:W3:Y:S01]  /*2740*/  MUFU.EX2 R160, R160 ;  /* 0x000000a000a07308 */ /* 0x000ee20000000800 */
[----:B------:R-:W-:Y:S01]  /*2750*/  FFMA.FTZ R13, R92, R95, R13 ;  /* 0x0000005f5c0d7223 */ /* 0x000fe2000001000d */
[----:B------:R-:W-:Y:S01]  /*2760*/  FMUL.FTZ R101, R101, R130 ;  /* 0x0000008265657220 */ /* 0x000fe20000410000 */
[-C--:B------:R-:W-:Y:S01]  /*2770*/  FFMA.FTZ R17, R110, R99.reuse, R17 ;  /* 0x000000636e117223 */ /* 0x080fe20000010011 */
[----:B------:R-:W-:Y:S01]  /*2780*/  FADD.FTZ R14, R14, R99 ;  /* 0x000000630e0e7221 */ /* 0x000fe20000010000 */
[----:B0-----:R-:W-:Y:S01]  /*2790*/  FADD.FTZ R155, R155, 1 ;  /* 0x3f8000009b9b7421 */ /* 0x001fe20000010000 */
[----:B------:R-:W-:Y:S01]  /*27a0*/  FMUL.FTZ R99, R47, R99 ;  /* 0x000000632f637220 */ /* 0x000fe20000410000 */
[----:B------:R-:W-:Y:S01]  /*27b0*/  FADD.FTZ R12, R12, R97 ;  /* 0x000000610c0c7221 */ /* 0x000fe20000010000 */
[----:B------:R-:W-:Y:S01]  /*27c0*/  FFMA.FTZ R13, R108, R97, R13 ;  /* 0x000000616c0d7223 */ /* 0x000fe2000001000d */
[----:B-1----:R-:W-:Y:S01]  /*27d0*/  FADD.FTZ R102, -R98, 1 ;  /* 0x3f80000062667421 */ /* 0x002fe20000010100 */
[----:B------:R-:W-:Y:S01]  /*27e0*/  FFMA.FTZ R23, R92, R25, R23 ;  /* 0x000000195c177223 */ /* 0x000fe20000010017 */
[----:B------:R-:W-:Y:S01]  /*27f0*/  FADD.FTZ R18, R18, R25 ;  /* 0x0000001912127221 */ /* 0x000fe20000010000 */
[-C--:B------:R-:W-:Y:S01]  /*2800*/  FFMA.FTZ R19, R114, R101.reuse, R15 ;  /* 0x0000006572137223 */ /* 0x080fe2000001000f */
[----:B------:R-:W-:Y:S01]  /*2810*/  FADD.FTZ R20, R20, R101 ;  /* 0x0000006514147221 */ /* 0x000fe20000010000 */
[----:B------:R-:W0:Y:S01]  /*2820*/  MUFU.RCP R32, R155 ;  /* 0x0000009b00207308 */ /* 0x000e220000001000 */
[----:B------:R-:W-:Y:S01]  /*2830*/  FMUL.FTZ R101, R49, R101 ;  /* 0x0000006531657220 */ /* 0x000fe20000410000 */
[----:B------:R-:W-:Y:S01]  /*2840*/  FADD.FTZ R12, R12, R99 ;  /* 0x000000630c0c7221 */ /* 0x000fe20000010000 */
[----:B------:R-:W-:Y:S01]  /*2850*/  FFMA.FTZ R15, R110, R99, R13 ;  /* 0x000000636e0f7223 */ /* 0x000fe2000001000d */
[----:B------:R-:W-:Y:S01]  /*2860*/  FFMA.FTZ R141, R141, R102, 1 ;  /* 0x3f8000008d8d7423 */ /* 0x000fe20000010066 */
[-C--:B------:R-:W-:Y:S01]  /*2870*/  FFMA.FTZ R23, R116, R103.reuse, R23 ;  /* 0x0000006774177223 */ /* 0x080fe20000010017 */
[----:B------:R-:W-:Y:S01]  /*2880*/  FADD.FTZ R18, R18, R103 ;  /* 0x0000006712127221 */ /* 0x000fe20000010000 */
[----:B------:R-:W-:Y:S01]  /*2890*/  FMUL.FTZ R103, R50, R103 ;  /* 0x0000006732677220 */ /* 0x000fe20000410000 */
[----:B------:R-:W-:Y:S01]  /*28a0*/  FADD.FTZ R12, R12, R101 ;  /* 0x000000650c0c7221 */ /* 0x000fe20000010000 */
[----:B------:R-:W-:Y:S01]  /*28b0*/  FFMA.FTZ R15, R114, R101, R15 ;  /* 0x00000065720f7223 */ /* 0x000fe2000001000f */
[----:B--2---:R-:W-:Y:S01]  /*28c0*/  FADD.FTZ R158, R158, 1 ;  /* 0x3f8000009e9e7421 */ /* 0x004fe20000010000 */
[----:B------:R-:W-:Y:S01]  /*28d0*/  FMUL.FTZ R98, R98, R141 ;  /* 0x0000008d62627220 */ /* 0x000fe20000410000 */
[-C--:B------:R-:W-:Y:S01]  /*28e0*/  FFMA.FTZ R21, R120, R105.reuse, R21 ;  /* 0x0000006978157223 */ /* 0x080fe20000010015 */
[----:B------:R-:W-:Y:S01]  /*28f0*/  FADD.FTZ R16, R16, R105 ;  /* 0x0000006910107221 */ /* 0x000fe20000010000 */
[----:B------:R-:W-:Y:S01]  /*2900*/  FMUL.FTZ R105, R48, R105 ;  /* 0x0000006930697220 */ /* 0x000fe20000410000 */
[----:B------:R-:W-:Y:S01]  /*2910*/  FADD.FTZ R12, R12, R103 ;  /* 0x000000670c0c7221 */ /* 0x000fe20000010000 */
[----:B------:R-:W-:Y:S01]  /*2920*/  FFMA.FTZ R15, R116, R103, R15 ;  /* 0x00000067740f7223 */ /* 0x000fe2000001000f */
[----:B------:R-:W1:Y:S01]  /*2930*/  MUFU.RCP R96, R158 ;  /* 0x0000009e00607308 */ /* 0x000e620000001000 */
[----:B---3--:R-:W-:Y:S01]  /*2940*/  FADD.FTZ R160, R160, 1 ;  /* 0x3f800000a0a07421 */ /* 0x008fe20000010000 */
[----:B------:R-:W-:Y:S01]  /*2950*/  FMUL.FTZ R109, R109, R98 ;  /* 0x000000626d6d7220 */ /* 0x000fe20000410000 */
[-C--:B------:R-:W-:Y:S01]  /*2960*/  FFMA.FTZ R17, R122, R107.reuse, R17 ;  /* 0x0000006b7a117223 */ /* 0x080fe20000010011 */
[----:B------:R-:W-:Y:S01]  /*2970*/  FADD.FTZ R13, R14, R107 ;  /* 0x0000006b0e0d7221 */ /* 0x000fe20000010000 */
[----:B------:R-:W-:Y:S01]  /*2980*/  FMUL.FTZ R107, R47, R107 ;  /* 0x0000006b2f6b7220 */ /* 0x000fe20000410000 */
[----:B------:R-:W-:Y:S01]  /*2990*/  FADD.FTZ R12, R12, R105 ;  /* 0x000000690c0c7221 */ /* 0x000fe20000010000 */
[----:B------:R-:W-:Y:S01]  /*29a0*/  FFMA.FTZ R15, R120, R105, R15 ;  /* 0x00000069780f7223 */ /* 0x000fe2000001000f */
[----:B------:R-:W2:Y:S01]  /*29b0*/  MUFU.RCP R160, R160 ;  /* 0x000000a000a07308 */ /* 0x000ea20000001000 */
[----:B------:R-:W-:Y:S01]  /*29c0*/  FMUL.FTZ R111, R111, R104 ;  /* 0x000000686f6f7220 */ /* 0x000fe20000410000 */
[-C--:B------:R-:W-:Y:S01]  /*29d0*/  FFMA.FTZ R25, R126, R109.reuse, R19 ;  /* 0x0000006d7e197223 */ /* 0x080fe20000010013 */
[----:B------:R-:W-:Y:S01]  /*29e0*/  FADD.FTZ R131, R20, R109 ;  /* 0x0000006d14837221 */ /* 0x000fe20000010000 */
[----:B------:R-:W-:Y:S01]  /*29f0*/  FMUL.FTZ R109, R49, R109 ;  /* 0x0000006d316d7220 */ /* 0x000fe20000410000 */
[----:B------:R-:W-:Y:S01]  /*2a00*/  FADD.FTZ R12, R12, R107 ;  /* 0x0000006b0c0c7221 */ /* 0x000fe20000010000 */
[----:B------:R-:W-:Y:S01]  /*2a10*/  FFMA.FTZ R15, R122, R107, R15 ;  /* 0x0000006b7a0f7223 */ /* 0x000fe2000001000f */
[----:B0-----:R-:W-:Y:S01]  /*2a20*/  FADD.FTZ R98, -R32, 1 ;  /* 0x3f80000020627421 */ /* 0x001fe20000010100 */
[-C--:B------:R-:W-:Y:S01]  /*2a30*/  FFMA.FTZ R23, R128, R111.reuse, R23 ;  /* 0x0000006f80177223 */ /* 0x080fe20000010017 */
[----:B------:R-:W-:Y:S01]  /*2a40*/  FADD.FTZ R10, R18, R111 ;  /* 0x0000006f120a7221 */ /* 0x000fe20000010000 */
[----:B------:R-:W-:Y:S01]  /*2a50*/  FMUL.FTZ R111, R50, R111 ;  /* 0x0000006f326f7220 */ /* 0x000fe20000410000 */
[----:B------:R-:W-:Y:S01]  /*2a60*/  FADD.FTZ R12, R12, R109 ;  /* 0x0000006d0c0c7221 */ /* 0x000fe20000010000 */
[----:B------:R-:W-:Y:S01]  /*2a70*/  FFMA.FTZ R15, R126, R109, R15 ;  /* 0x0000006d7e0f7223 */ /* 0x000fe2000001000f */
[----:B------:R-:W-:Y:S01]  /*2a80*/  FFMA.FTZ R149, R149, R98, 1 ;  /* 0x3f80000095957423 */ /* 0x000fe20000010062 */
[----:B------:R-:W0:Y:S01]  /*2a90*/  LDC.64 R18, c[0x0][0x3c8] ;  /* 0x0000f200ff127b82 */ /* 0x000e220000000a00 */
[-C--:B------:R-:W-:Y:S01]  /*2aa0*/  FFMA.FTZ R21, R132, R113.reuse, R21 ;  /* 0x0000007184157223 */ /* 0x080fe20000010015 */
[----:B------:R-:W-:Y:S01]  /*2ab0*/  FADD.FTZ R14, R16, R113 ;  /* 0x00000071100e7221 */ /* 0x000fe20000010000 */
[----:B------:R-:W-:Y:S01]  /*2ac0*/  FMUL.FTZ R113, R48, R113 ;  /* 0x0000007130717220 */ /* 0x000fe20000410000 */
[----:B------:R-:W-:Y:S01]  /*2ad0*/  FADD.FTZ R12, R12, R111 ;  /* 0x0000006f0c0c7221 */ /* 0x000fe20000010000 */
[----:B------:R-:W-:Y:S01]  /*2ae0*/  FFMA.FTZ R15, R128, R111, R15 ;  /* 0x0000006f800f7223 */ /* 0x000fe2000001000f */
[----:B------:R-:W-:Y:S01]  /*2af0*/  FMUL.FTZ R98, R32, R149 ;  /* 0x0000009520627220 */ /* 0x000fe20000410000 */
[----:B-1----:R-:W-:Y:S01]  /*2b00*/  FADD.FTZ R32, -R96, 1 ;  /* 0x3f80000060207421 */ /* 0x002fe20000010100 */
[----:B------:R-:W-:-:S02]  /*2b10*/  HADD2.F32 R119, -RZ, R27.H1_H1 ;  /* 0x3000001bff777230 */ /* 0x000fc40000004100 */
[----:B------:R-:W-:Y:S01]  /*2b20*/  FMUL.FTZ R117, R47, R26 ;  /* 0x0000001a2f757220 */ /* 0x000fe20000410000 */
[----:B------:R-:W-:Y:S01]  /*2b30*/  FADD.FTZ R12, R12, R113 ;  /* 0x000000710c0c7221 */ /* 0x000fe20000010000 */
[----:B------:R-:W-:Y:S01]  /*2b40*/  FFMA.FTZ R15, R132, R113, R15 ;  /* 0x00000071840f7223 */ /* 0x000fe2000001000f */
[----:B------:R-:W-:Y:S01]  /*2b50*/  FFMA.FTZ R157, R157, R32, 1 ;  /* 0x3f8000009d9d7423 */ /* 0x000fe20000010020 */
[--C-:B------:R-:W-:Y:S02]  /*2b60*/  HADD2.F32 R27, -RZ, R28.reuse.H0_H0 ;  /* 0x2000001cff1b7230 */ /* 0x100fe40000004100 */
[----:B--2---:R-:W-:Y:S01]  /*2b70*/  FADD.FTZ R34, -R160, 1 ;  /* 0x3f800000a0227421 */ /* 0x004fe20000010100 */
[----:B------:R-:W-:Y:S01]  /*2b80*/  FMUL.FTZ R119, R119, R98 ;  /* 0x0000006277777220 */ /* 0x000fe20000410000 */
[----:B------:R-:W-:Y:S01]  /*2b90*/  FMUL.FTZ R115, R49, R24 ;  /* 0x0000001831737220 */ /* 0x000fe20000410000 */
[----:B------:R-:W-:Y:S01]  /*2ba0*/  FADD.FTZ R12, R12, R117 ;  /* 0x000000750c0c7221 */ /* 0x000fe20000010000 */
[----:B------:R-:W-:Y:S01]  /*2bb0*/  FFMA.FTZ R15, R134, R117, R15 ;  /* 0x00000075860f7223 */ /* 0x000fe2000001000f */
[----:B------:R-:W-:-:S02]  /*2bc0*/  HADD2.F32 R11, -RZ, R28.H1_H1 ;  /* 0x3000001cff0b7230 */ /* 0x000fc40000004100 */
[----:B------:R-:W-:Y:S01]  /*2bd0*/  FMUL.FTZ R96, R96, R157 ;  /* 0x0000009d60607220 */ /* 0x000fe20000410000 */
[----:B------:R-:W-:Y:S01]  /*2be0*/  FFMA.FTZ R161, R161, R34, 1 ;  /* 0x3f800000a1a17423 */ /* 0x000fe20000010022 */
[----:B------:R-:W-:Y:S01]  /*2bf0*/  FMUL.FTZ R27, R27, R100 ;  /* 0x000000641b1b7220 */ /* 0x000fe20000410000 */
[----:B------:R-:W-:Y:S01]  /*2c00*/  FMUL.FTZ R123, R50, R119 ;  /* 0x00000077327b7220 */ /* 0x000fe20000410000 */
[----:B------:R-:W-:Y:S01]  /*2c10*/  FADD.FTZ R12, R12, R115 ;  /* 0x000000730c0c7221 */ /* 0x000fe20000010000 */
[----:B------:R-:W-:Y:S01]  /*2c20*/  FFMA.FTZ R15, R138, R115, R15 ;  /* 0x000000738a0f7223 */ /* 0x000fe2000001000f */
[----:B------:R-:W-:Y:S01]  /*2c30*/  FMUL.FTZ R96, R11, R96 ;  /* 0x000000600b607220 */ /* 0x000fe20000410000 */
[--C-:B------:R-:W-:Y:S02]  /*2c40*/  HADD2.F32 R11, -RZ, R29.reuse.H0_H0 ;  /* 0x2000001dff0b7230 */ /* 0x100fe40000004100 */
[----:B------:R-:W-:Y:S01]  /*2c50*/  FMUL.FTZ R34, R160, R161 ;  /* 0x000000a1a0227220 */ /* 0x000fe20000410000 */
[----:B------:R-:W-:Y:S01]  /*2c60*/  FMUL.FTZ R121, R48, R27 ;  /* 0x0000001b30797220 */ /* 0x000fe20000410000 */
[----:B------:R-:W-:Y:S01]  /*2c70*/  FADD.FTZ R12, R12, R123 ;  /* 0x0000007b0c0c7221 */ /* 0x000fe20000010000 */
[----:B------:R-:W-:Y:S01]  /*2c80*/  FFMA.FTZ R15, R140, R123, R15 ;  /* 0x0000007b8c0f7223 */ /* 0x000fe2000001000f */
[----:B------:R-:W-:Y:S01]  /*2c90*/  IADD3 R55, P0, PT, R55, 0x4, RZ ;  /* 0x0000000437377810 */ /* 0x000fe20007f1e0ff */
[----:B------:R-:W-:-:S02]  /*2ca0*/  HADD2.F32 R29, -RZ, R29.H1_H1 ;  /* 0x3000001dff1d7230 */ /* 0x000fc40000004100 */
[----:B------:R-:W-:Y:S01]  /*2cb0*/  FMUL.FTZ R32, R162, R159 ;  /* 0x0000009fa2207220 */ /* 0x000fe20000410000 */
[----:B------:R-:W-:Y:S01]  /*2cc0*/  FMUL.FTZ R34, R11, R34 ;  /* 0x000000220b227220 */ /* 0x000fe20000410000 */
[----:B------:R-:W-:Y:S01]  /*2cd0*/  FMUL.FTZ R125, R47, R96 ;  /* 0x000000602f7d7220 */ /* 0x000fe20000410000 */
[----:B------:R-:W-:Y:S01]  /*2ce0*/  FADD.FTZ R12, R12, R121 ;  /* 0x000000790c0c7221 */ /* 0x000fe20000010000 */
[----:B------:R-:W-:Y:S01]  /*2cf0*/  FFMA.FTZ R15, R144, R121, R15 ;  /* 0x00000079900f7223 */ /* 0x000fe2000001000f */
[----:B------:R-:W-:Y:S02]  /*2d00*/  IADD3.X R58, PT, PT, RZ, R58, RZ, P0, !PT ;  /* 0x0000003aff3a7210 */ /* 0x000fe400007fe4ff */
        /* <DEDUP_REMOVED lines=18> */
[----:B------:R-:W-:Y:S01]  /*2e30*/  FADD.FTZ R17, R14, R27 ;  /* 0x0000001b0e117221 */ /* 0x000fe20000010000 */
[----:B------:R-:W-:Y:S01]  /*2e40*/  FFMA.FTZ R14, R2, R96, R11 ;  /* 0x00000060020e7223 */ /* 0x000fe2000001000b */
[----:B------:R-:W-:Y:S01]  /*2e50*/  FFMA.FTZ R16, R144, R27, R21 ;  /* 0x0000001b90107223 */ /* 0x000fe20000010015 */
[----:B------:R-:W-:Y:S01]  /*2e60*/  FADD.FTZ R15, R15, R96 ;  /* 0x000000600f0f7221 */ /* 0x000fe20000010000 */
[----:B------:R-:W-:Y:S01]  /*2e70*/  BAR.SYNC.DEFER_BLOCKING 0x0 ;  /* 0x0000000000007b1d */ /* 0x000fe20000010000 */
[----:B------:R-:W-:Y:S01]  /*2e80*/  ISETP.GT.U32.AND P1, PT, R36, 0x3f, PT ;  /* 0x0000003f2400780c */ /* 0x000fe20003f24070 */
[----:B------:R-:W-:Y:S01]  /*2e90*/  FFMA.FTZ R10, R152, R34, R25 ;  /* 0x00000022980a7223 */ /* 0x000fe20000010019 */
        /* <DEDUP_REMOVED lines=24> */
.L_x_1378:
        /* <DEDUP_REMOVED lines=17> */
.L_x_1380:
[----:B------:R-:W-:Y:S05]  /*3130*/  BSYNC.RECONVERGENT B0 ;  /* 0x0000000000007941 */ /* 0x000fea0003800200 */
.L_x_1379:
        /* <DEDUP_REMOVED lines=22> */
.L_x_1383:
[----:B------:R-:W2:Y:S04]  /*32a0*/  LD.E.STRONG.GPU R21, desc[UR8][R4.64] ;  /* 0x0000000804157980 */ /* 0x000ea8000c10f900 */
[----:B--2---:R-:W-:Y:S01]  /*32b0*/  CCTL.IVALL ;  /* 0x00000000ff00798f */ /* 0x004fe20002000000 */
[----:B------:R-:W-:Y:S05]  /*32c0*/  YIELD ;  /* 0x0000000000007946 */ /* 0x000fea0003800000 */
[----:B-----5:R-:W-:-:S04]  /*32d0*/  LOP3.LUT R21, R21, R20, RZ, 0x3c, !PT ;  /* 0x0000001415157212 */ /* 0x020fc800078e3cff */
[----:B------:R-:W-:-:S13]  /*32e0*/  ISETP.GT.AND P1, PT, R21, -0x1, PT ;  /* 0xffffffff1500780c */ /* 0x000fda0003f24270 */
[----:B------:R-:W-:Y:S05]  /*32f0*/  @P1 BRA `(.L_x_1383) ;  /* 0xfffffffc00e81947 */ /* 0x000fea000383ffff */
.L_x_1382:
[----:B------:R-:W-:Y:S05]  /*3300*/  WARPSYNC.ALL ;  /* 0x0000000000007948 */ /* 0x000fea0003800000 */
[----:B------:R-:W-:Y:S06]  /*3310*/  BAR.SYNC.DEFER_BLOCKING 0x0 ;  /* 0x0000000000007b1d */ /* 0x000fec0000010000 */
[----:B------:R-:W-:Y:S05]  /*3320*/  BRA `(.L_x_1384) ;  /* 0x00000000003c7947 */ /* 0x000fea0003800000 */
.L_x_1381:
[----:B------:R-:W-:Y:S01]  /*3330*/  BAR.SYNC.DEFER_BLOCKING 0x0 ;  /* 0x0000000000007b1d */ /* 0x000fe20000010000 */
[----:B------:R-:W-:-:S13]  /*3340*/  ISETP.NE.AND P1, PT, R36, RZ, PT ;  /* 0x000000ff2400720c */ /* 0x000fda0003f25270 */
[----:B------:R-:W-:Y:S05]  /*3350*/  @P1 BRA `(.L_x_1385) ;  /* 0x0000000000281947 */ /* 0x000fea0003800000 */
[----:B------:R-:W-:Y:S06]  /*3360*/  MEMBAR.ALL.GPU ;  /* 0x0000000000007992 */ /* 0x000fec000000a000 */
[----:B------:R-:W-:-:S00]  /*3370*/  ERRBAR ;  /* 0x00000000000079ab */ /* 0x000fc00000000000 */
[----:B------:R-:W-:Y:S06]  /*3380*/  CGAERRBAR ;  /* 0x00000000000075ab */ /* 0x000fec0000000000 */
[----:B0-----:R0:W5:Y:S02]  /*3390*/  ATOM.E.ADD.STRONG.GPU PT, R20, desc[UR8][R6.64], R59 ;  /* 0x8000003b0614798a */ /* 0x00116400081ef108 */
.L_x_1386:
[----:B------:R-:W2:Y:S04]  /*33a0*/  LD.E.STRONG.GPU R21, desc[UR8][R6.64] ;  /* 0x0000000806157980 */ /* 0x000ea8000c10f900 */
[----:B--2---:R-:W-:Y:S01]  /*33b0*/  CCTL.IVALL ;  /* 0x00000000ff00798f */ /* 0x004fe20002000000 */
[----:B------:R-:W-:Y:S05]  /*33c0*/  YIELD ;  /* 0x0000000000007946 */ /* 0x000fea0003800000 */
[----:B-----5:R-:W-:-:S04]  /*33d0*/  LOP3.LUT R21, R21, R20, RZ, 0x3c, !PT ;  /* 0x0000001415157212 */ /* 0x020fc800078e3cff */
[----:B------:R-:W-:-:S13]  /*33e0*/  ISETP.GT.AND P1, PT, R21, -0x1, PT ;  /* 0xffffffff1500780c */ /* 0x000fda0003f24270 */
[----:B------:R-:W-:Y:S05]  /*33f0*/  @P1 BRA `(.L_x_1386) ;  /* 0xfffffffc00e81947 */ /* 0x000fea000383ffff */
.L_x_1385:
[----:B------:R-:W-:Y:S05]  /*3400*/  WARPSYNC.ALL ;  /* 0x0000000000007948 */ /* 0x000fea0003800000 */
[----:B------:R-:W-:Y:S06]  /*3410*/  BAR.SYNC.DEFER_BLOCKING 0x0 ;  /* 0x0000000000007b1d */ /* 0x000fec0000010000 */
.L_x_1384:
        /* <DEDUP_REMOVED lines=18> */
.L_x_1388:
[----:B------:R-:W-:Y:S05]  /*3540*/  BSYNC.RECONVERGENT B0 ;  /* 0x0000000000007941 */ /* 0x000fea0003800200 */
.L_x_1387:
        /* <DEDUP_REMOVED lines=73> */
[----:B------:R-:W-:Y:S01]  /*39e0*/  F2FP.F16.F32.PACK_AB R2, R20, R3 ;  /* 0x000000031402723e */ /* 0x000fe200000000ff */
        /* <DEDUP_REMOVED lines=29> */
[----:B------:R-:W-:Y:S01]  /*3bc0*/  F2FP.F16.F32.PACK_AB R3, R20, R3 ;  /* 0x000000031403723e */ /* 0x000fe200000000ff */
        /* <DEDUP_REMOVED lines=43> */
.L_x_1377:
        /* <DEDUP_REMOVED lines=10> */
[----:B0-----:R-:W-:Y:S02]  /*3f20*/  SEL R4, R18, 0x4, P0 ;  /* 0x0000000412047807 */ /* 0x001fe40000000000 */
[----:B------:R-:W-:Y:S02]  /*3f30*/  SEL R19, R19, RZ, P0 ;  /* 0x000000ff13137207 */ /* 0x000fe40000000000 */
[C---:B------:R-:W-:Y:S02]  /*3f40*/  SHF.L.U32 R5, R4.reuse, 0x5, RZ ;  /* 0x0000000504057819 */ /* 0x040fe400000006ff */
[----:B------:R-:W-:Y:S02]  /*3f50*/  SHF.L.U64.HI R4, R4, 0x5, R19 ;  /* 0x0000000504047819 */ /* 0x000fe40000010213 */
[----:B------:R-:W-:Y:S01]  /*3f60*/  MOV R18, R12 ;  /* 0x0000000c00127202 */ /* 0x000fe20000000f00 */
[----:B----4-:R-:W-:Y:S02]  /*3f70*/  UIADD3 UR4, UP0, UPT, UR4, 0x1ac00, URZ ;  /* 0x0001ac0004047890 */ /* 0x010fe4000ff1e0ff */
[----:B---3--:R-:W-:-:S02]  /*3f80*/  ULEA UR6, UR7, UR6, 0x18 ;  /* 0x0000000607067291 */ /* 0x008fc4000f8ec0ff */
[----:B------:R-:W-:Y:S01]  /*3f90*/  UIADD3.X UR5, UPT, UPT, URZ, UR5, URZ, UP0, !UPT ;  /* 0x00000005ff057290 */ /* 0x000fe200087fe4ff */
[----:B--2---:R-:W-:Y:S02]  /*3fa0*/  SHF.R.U32.HI R0, RZ, 0x5, R39 ;  /* 0x00000005ff007819 */ /* 0x004fe40000011627 */
[C---:B------:R-:W-:Y:S02]  /*3fb0*/  LOP3.LUT R19, R39.reuse, 0x1f, RZ, 0xc0, !PT ;  /* 0x0000001f27137812 */ /* 0x040fe400078ec0ff */
[----:B------:R-:W-:Y:S02]  /*3fc0*/  LOP3.LUT R6, RZ, R0, RZ, 0x33, !PT ;  /* 0x00000000ff067212 */ /* 0x000fe400078e33ff */
[C---:B------:R-:W-:Y:S02]  /*3fd0*/  LOP3.LUT R47, R39.reuse, 0xf, RZ, 0xc0, !PT ;  /* 0x0000000f272f7812 */ /* 0x040fe400078ec0ff */
[----:B------:R-:W-:Y:S02]  /*3fe0*/  IADD3 R6, P0, PT, R6, R5, RZ ;  /* 0x0000000506067210 */ /* 0x000fe40007f1e0ff */
[----:B------:R-:W-:-:S02]  /*3ff0*/  SHF.L.U32 R42, R39, 0x1, RZ ;  /* 0x00000001272a7819 */ /* 0x000fc400000006ff */
        /* <DEDUP_REMOVED lines=28> */
.L_x_1401:
        /* <DEDUP_REMOVED lines=27> */
.L_x_1394:
        /* <DEDUP_REMOVED lines=33> */
.L_x_1393:
[----:B------:R-:W-:Y:S05]  /*4580*/  BSYNC.RECONVERGENT B1 ;  /* 0x0000000000017941 */ /* 0x000fea0003800200 */
.L_x_1392:
        /* <DEDUP_REMOVED lines=25> */
.L_x_1396:
[----:B------:R-:W-:Y:S05]  /*4720*/  BSYNC.RECONVERGENT B1 ;  /* 0x0000000000017941 */ /* 0x000fea0003800200 */
.L_x_1395:
        /* <DEDUP_REMOVED lines=30> */
.L_x_1391:
[----:B------:R-:W-:Y:S05]  /*4910*/  BSYNC.RECONVERGENT B0 ;  /* 0x0000000000007941 */ /* 0x000fea0003800200 */
.L_x_1390:
[----:B------:R0:W-:Y:S01]  /*4920*/  STS [R9], R21 ;  /* 0x0000001509007388 */ /* 0x0001e20000000800 */
[----:B------:R-:W1:Y:S01]  /*4930*/  LDC.64 R14, c[0x0][0x388] ;  /* 0x0000e200ff0e7b82 */ /* 0x000e620000000a00 */
[----:B------:R-:W-:Y:S02]  /*4940*/  ISETP.GT.U32.AND P1, PT, R47, 0x9, PT ;  /* 0x000000092f00780c */ /* 0x000fe40003f24070 */
[----:B------:R0:W-:Y:S01]  /*4950*/  STS [R9+0x500], R22 ;  /* 0x0005001609007388 */ /* 0x0001e20000000800 */
[----:B------:R-:W-:-:S04]  /*4960*/  MOV R23, R8 ;  /* 0x0000000800177202 */ /* 0x000fc80000000f00 */
[----:B------:R-:W2:Y:S08]  /*4970*/  LDC.64 R16, c[0x0][0x390] ;  /* 0x0000e400ff107b82 */ /* 0x000eb00000000a00 */
[----:B0-----:R-:W-:Y:S06]  /*4980*/  BAR.SYNC.DEFER_BLOCKING 0x0 ;  /* 0x0000000000007b1d */ /* 0x001fec0000010000 */
.L_x_1400:
        /* <DEDUP_REMOVED lines=31> */
.L_x_1411:
        /* <DEDUP_REMOVED lines=11> */
.L_x_1399:
[----:B------:R-:W-:Y:S05]  /*4c30*/  BSYNC.RECONVERGENT B0 ;  /* 0x0000000000007941 */ /* 0x000fea0003800200 */
.L_x_1398:
        /* <DEDUP_REMOVED lines=9> */
.L_x_1397:
        /* <DEDUP_REMOVED lines=8> */
.L_x_1403:
[----:B------:R-:W-:Y:S05]  /*4d50*/  BSYNC B0 ;  /* 0x0000000000007941 */ /* 0x000fea0003800000 */
.L_x_1402:
        /* <DEDUP_REMOVED lines=8> */
.L_x_1404:
[----:B------:R-:W-:Y:S01]  /*4de0*/  FADD.FTZ R13, R13, R10 ;  /* 0x0000000a0d0d7221 */ /* 0x000fe20000010000 */
[----:B------:R-:W-:-:S04]  /*4df0*/  HFMA2 R28, -RZ, RZ, 0, 2.384185791015625e-07 ;  /* 0x00000004ff1c7431 */ /* 0x000fc800000001ff */
[----:B------:R-:W-:Y:S02]  /*4e00*/  MOV R29, R13 ;  /* 0x0000000d001d7202 */ /* 0x000fe40000000f00 */
[----:B------:R-:W-:-:S07]  /*4e10*/  MOV R12, R27 ;  /* 0x0000001b000c7202 */ /* 0x000fce0000000f00 */
[----:B------:R-:W-:Y:S05]  /*4e20*/  WARPSYNC.COLLECTIVE R26, `(.L_x_1405) ;  /* 0x000000001a087348 */ /* 0x000fea0003c00000 */
[----:B------:R0:W1:Y:S02]  /*4e30*/  SHFL.BFLY P3, R27, R29, R28, R31 ;  /* 0x0c00001c1d1b7389 */ /* 0x000064000006001f */
[----:B01----:R-:W-:Y:S05]  /*4e40*/  ENDCOLLECTIVE ;  /* 0x000000000000791b */ /* 0x003fea0003800000 */
.L_x_1405:
[----:B------:R-:W-:-:S05]  /*4e50*/  FADD.FTZ R12, R12, R11 ;  /* 0x0000000b0c0c7221 */ /* 0x000fca0000010000 */
[----:B------:R-:W-:Y:S02]  /*4e60*/  MOV R29, R12 ;  /* 0x0000000c001d7202 */ /* 0x000fe40000000f00 */
[----:B------:R-:W-:-:S07]  /*4e70*/  MOV R22, R27 ;  /* 0x0000001b00167202 */ /* 0x000fce0000000f00 */
[----:B------:R-:W-:Y:S05]  /*4e80*/  WARPSYNC.COLLECTIVE R26, `(.L_x_1406) ;  /* 0x000000001a087348 */ /* 0x000fea0003c00000 */
[----:B------:R0:W1:Y:S02]  /*4e90*/  SHFL.BFLY P3, R27, R29, R28, R31 ;  /* 0x0c00001c1d1b7389 */ /* 0x000064000006001f */
[----:B01----:R-:W-:Y:S05]  /*4ea0*/  ENDCOLLECTIVE ;  /* 0x000000000000791b */ /* 0x003fea0003800000 */
.L_x_1406:
[----:B------:R-:W-:Y:S01]  /*4eb0*/  FADD.FTZ R22, R13, R22 ;  /* 0x000000160d167221 */ /* 0x000fe20000010000 */
[----:B------:R-:W-:-:S04]  /*4ec0*/  HFMA2 R28, -RZ, RZ, 0, 1.1920928955078125e-07 ;  /* 0x00000002ff1c7431 */ /* 0x000fc800000001ff */
[----:B------:R-:W-:Y:S02]  /*4ed0*/  MOV R29, R22 ;  /* 0x00000016001d7202 */ /* 0x000fe40000000f00 */
[----:B------:R-:W-:-:S07]  /*4ee0*/  MOV R21, R27 ;  /* 0x0000001b00157202 */ /* 0x000fce0000000f00 */
[----:B------:R-:W-:Y:S05]  /*4ef0*/  WARPSYNC.COLLECTIVE R26, `(.L_x_1407) ;  /* 0x000000001a087348 */ /* 0x000fea0003c00000 */
[----:B------:R0:W1:Y:S02]  /*4f00*/  SHFL.BFLY P3, R27, R29, R28, R31 ;  /* 0x0c00001c1d1b7389 */ /* 0x000064000006001f */
[----:B01----:R-:W-:Y:S05]  /*4f10*/  ENDCOLLECTIVE ;  /* 0x000000000000791b */ /* 0x003fea0003800000 */
.L_x_1407:
[----:B------:R-:W-:-:S05]  /*4f20*/  FADD.FTZ R21, R12, R21 ;  /* 0x000000150c157221 */ /* 0x000fca0000010000 */
[----:B------:R-:W-:Y:S02]  /*4f30*/  MOV R29, R21 ;  /* 0x00000015001d7202 */ /* 0x000fe40000000f00 */
[----:B------:R-:W-:-:S07]  /*4f40*/  MOV R25, R27 ;  /* 0x0000001b00197202 */ /* 0x000fce0000000f00 */
[----:B------:R-:W-:Y:S05]  /*4f50*/  WARPSYNC.COLLECTIVE R26, `(.L_x_1408) ;  /* 0x000000001a087348 */ /* 0x000fea0003c00000 */
[----:B------:R0:W1:Y:S02]  /*4f60*/  SHFL.BFLY P3, R27, R29, R28, R31 ;  /* 0x0c00001c1d1b7389 */ /* 0x000064000006001f */
[----:B01----:R-:W-:Y:S05]  /*4f70*/  ENDCOLLECTIVE ;  /* 0x000000000000791b */ /* 0x003fea0003800000 */
.L_x_1408:
[----:B------:R-:W-:Y:S01]  /*4f80*/  FADD.FTZ R25, R22, R25 ;  /* 0x0000001916197221 */ /* 0x000fe20000010000 */
[----:B------:R-:W-:-:S04]  /*4f90*/  HFMA2 R28, -RZ, RZ, 0, 5.9604644775390625e-08 ;  /* 0x00000001ff1c7431 */ /* 0x000fc800000001ff */
[----:B------:R-:W-:Y:S02]  /*4fa0*/  MOV R29, R25 ;  /* 0x00000019001d7202 */ /* 0x000fe40000000f00 */
[----:B------:R-:W-:-:S07]  /*4fb0*/  MOV R10, R27 ;  /* 0x0000001b000a7202 */ /* 0x000fce0000000f00 */
[----:B------:R-:W-:Y:S05]  /*4fc0*/  WARPSYNC.COLLECTIVE R26, `(.L_x_1409) ;  /* 0x000000001a087348 */ /* 0x000fea0003c00000 */
[----:B------:R0:W1:Y:S02]  /*4fd0*/  SHFL.BFLY P3, R27, R29, R28, R31 ;  /* 0x0c00001c1d1b7389 */ /* 0x000064000006001f */
[----:B01----:R-:W-:Y:S05]  /*4fe0*/  ENDCOLLECTIVE ;  /* 0x000000000000791b */ /* 0x003fea0003800000 */
.L_x_1409:
[----:B------:R-:W-:-:S05]  /*4ff0*/  FADD.FTZ R10, R21, R10 ;  /* 0x0000000a150a7221 */ /* 0x000fca0000010000 */
[----:B------:R-:W-:Y:S02]  /*5000*/  MOV R29, R10 ;  /* 0x0000000a001d7202 */ /* 0x000fe40000000f00 */
[----:B------:R-:W-:-:S07]  /*5010*/  MOV R24, R27 ;  /* 0x0000001b00187202 */ /* 0x000fce0000000f00 */
[----:B------:R-:W-:Y:S05]  /*5020*/  WARPSYNC.COLLECTIVE R26, `(.L_x_1410) ;  /* 0x000000001a087348 */ /* 0x000fea0003c00000 */
[----:B------:R0:W1:Y:S02]  /*5030*/  SHFL.BFLY P3, R27, R29, R28, R31 ;  /* 0x0c00001c1d1b7389 */ /* 0x000064000006001f */
[----:B01----:R-:W-:Y:S05]  /*5040*/  ENDCOLLECTIVE ;  /* 0x000000000000791b */ /* 0x003fea0003800000 */
.L_x_1410:
[----:B------:R-:W-:Y:S01]  /*5050*/  FADD.FTZ R24, R25, R24 ;  /* 0x0000001819187221 */ /* 0x000fe20000010000 */
[----:B------:R-:W-:Y:S01]  /*5060*/  MOV R11, R27 ;  /* 0x0000001b000b7202 */ /* 0x000fe20000000f00 */
[----:B------:R-:W-:Y:S06]  /*5070*/  BRA `(.L_x_1411) ;  /* 0xfffffff800c07947 */ /* 0x000fec000383ffff */
.L_x_1412:
        /* <DEDUP_REMOVED lines=16> */
.L_x_1698:


//--------------------- .text._ZN13group_norm_v218gn_bwd_cuda_kernelI6__halfLi320ELi1ELi16ELi20ELi1024ELb1ELb1ELi64ELi320ELi320ELi4ELb1ELi9ELb0ELb0ELNS_15WgradSyncMethodE3ENS_16CompileConditionILi1000EEEEEvPT_S6_S6_PKS5_S8_S8_S8_PKfflPfPj --------------------------
	.section	.text._ZN13group_norm_v218gn_bwd_cuda_kernelI6__halfLi320ELi1ELi16ELi20ELi1024ELb1ELb1ELi64ELi320ELi320ELi4ELb1ELi9ELb0ELb0ELNS_15WgradSyncMethodE3ENS_16CompileConditionILi1000EEEEEvPT_S6_S6_PKS5_S8_S8_S8_PKfflPfPj,"ax",@progbits
	.align	128
        .global         _ZN13group_norm_v218gn_bwd_cuda_kernelI6__halfLi320ELi1ELi16ELi20ELi1024ELb1ELb1ELi64ELi320ELi320ELi4ELb1ELi9ELb0ELb0ELNS_15WgradSyncMethodE3ENS_16CompileConditionILi1000EEEEEvPT_S6_S6_PKS5_S8_S8_S8_PKfflPfPj
        .type           _ZN13group_norm_v218gn_bwd_cuda_kernelI6__halfLi320ELi1ELi16ELi20ELi1024ELb1ELb1ELi64ELi320ELi320ELi4ELb1ELi9ELb0ELb0ELNS_15WgradSyncMethodE3ENS_16CompileConditionILi1000EEEEEvPT_S6_S6_PKS5_S8_S8_S8_PKfflPfPj,@function
        .size           _ZN13group_norm_v218gn_bwd_cuda_kernelI6__halfLi320ELi1ELi16ELi20ELi1024ELb1ELb1ELi64ELi320ELi320ELi4ELb1ELi9ELb0ELb0ELNS_15WgradSyncMethodE3ENS_16CompileConditionILi1000EEEEEvPT_S6_S6_PKS5_S8_S8_S8_PKfflPfPj,(.L_x_1699 - _ZN13group_norm_v218gn_bwd_cuda_kernelI6__halfLi320ELi1ELi16ELi20ELi1024ELb1ELb1ELi64ELi320ELi320ELi4ELb1ELi9ELb0ELb0ELNS_15WgradSyncMethodE3ENS_16CompileConditionILi1000EEEEEvPT_S6_S6_PKS5_S8_S8_S8_PKfflPfPj)
        .other          _ZN13group_norm_v218gn_bwd_cuda_kernelI6__halfLi320ELi1ELi16ELi20ELi1024ELb1ELb1ELi64ELi320ELi320ELi4ELb1ELi9ELb0ELb0ELNS_15WgradSyncMethodE3ENS_16CompileConditionILi1000EEEEEvPT_S6_S6_PKS5_S8_S8_S8_PKfflPfPj,@"STO_CUDA_ENTRY STV_DEFAULT"
_ZN13group_norm_v218gn_bwd_cuda_kernelI6__halfLi320ELi1ELi16ELi20ELi1024ELb1ELb1ELi64ELi320ELi320ELi4ELb1ELi9ELb0ELb0ELNS_15WgradSyncMethodE3ENS_16CompileConditionILi1000EEEEEvPT_S6_S6_PKS5_S8_S8_S8_PKfflPfPj:
.text._ZN13group_norm_v218gn_bwd_cuda_kernelI6__halfLi320ELi1ELi16ELi20ELi1024ELb1ELb1ELi64ELi320ELi320ELi4ELb1ELi9ELb0ELb0ELNS_15WgradSyncMethodE3ENS_16CompileConditionILi1000EEEEEvPT_S6_S6_PKS5_S8_S8_S8_PKfflPfPj:
        /* <DEDUP_REMOVED lines=25> */
.L_x_1415:
        /* <DEDUP_REMOVED lines=8> */
.L_x_1414:
[----:B------:R-:W-:Y:S05]  /*0210*/  WARPSYNC.ALL ;  /* 0x0000000000007948 */ /* 0x000fea0003800000 */
[----:B------:R-:W-:Y:S06]  /*0220*/  BAR.SYNC.DEFER_BLOCKING 0x0 ;  /* 0x0000000000007b1d */ /* 0x000fec0000010000 */
[----:B------:R-:W-:Y:S05]  /*0230*/  BRA `(.L_x_1416) ;  /* 0x0000006800c47947 */ /* 0x000fea0003800000 */
.L_x_1413:
[----:B------:R-:W0:Y:S01]  /*0240*/  S2R R20, SR_TID.X ;  /* 0x0000000000147919 */ /* 0x000e220000002100 */
[----:B------:R-:W1:Y:S08]  /*0250*/  LDC.64 R2, c[0x0][0x3a8] ;  /* 0x0000ea00ff027b82 */ /* 0x000e700000000a00 */
[----:B------:R-:W2:Y:S01]  /*0260*/  LDC.64 R4, c[0x0][0x3b0] ;  /* 0x0000ec00ff047b82 */ /* 0x000ea20000000a00 */
[----:B------:R-:W3:Y:S01]  /*0270*/  S2R R9, SR_CgaCtaId ;  /* 0x0000000000097919 */ /* 0x000ee20000008800 */
[----:B------:R-:W-:Y:S01]  /*0280*/  MOV R6, 0x400 ;  /* 0x0000040000067802 */ /* 0x000fe20000000f00 */
[----:B------:R-:W-:-:S05]  /*0290*/  ULOP3.LUT UR4, UR16, 0xf, URZ, 0xc0, !UPT ;  /* 0x0000000f10047892 */ /* 0x000fca000f8ec0ff */
        /* <DEDUP_REMOVED lines=13> */
[----:B------:R-:W2:Y:S04]  /*0370*/  LDG.E.64.CONSTANT R22, desc[UR12][R2.64] ;  /* 0x0000000c02167981 */ /* 0x000ea8000c1e9b00 */
[----:B------:R0:W5:Y:S01]  /*0380*/  LDG.E.64.CONSTANT R24, desc[UR12][R4.64] ;  /* 0x0000000c04187981 */ /* 0x000162000c1e9b00 */
[----:B------:R-:W-:Y:S01]  /*0390*/  IADD3 R7, PT, PT, R6, 0x2800, RZ ;  /* 0x0000280006077810 */ /* 0x000fe20007ffe0ff */
[----:B------:R-:W-:Y:S01]  /*03a0*/  ULEA UR4, UR9, UR4, 0x4 ;  /* 0x0000000409047291 */ /* 0x000fe2000f8e20ff */
[--C-:B------:R-:W-:Y:S01]  /*03b0*/  SHF.R.U32.HI R14, RZ, 0x2, R20.reuse ;  /* 0x00000002ff0e7819 */ /* 0x100fe20000011614 */
[----:B------:R-:W-:Y:S01]  /*03c0*/  USHF.L.U32 UR5, UR16, 0x1, URZ ;  /* 0x0000000110057899 */ /* 0x000fe200080006ff */
[C---:B---3--:R-:W-:Y:S01]  /*03d0*/  LEA R7, R9.reuse, R7, 0x18 ;  /* 0x0000000709077211 */ /* 0x048fe200078ec0ff */
[----:B------:R-:W-:Y:S01]  /*03e0*/  ULEA UR6, UP0, UR9, UR6, 0x2 ;  /* 0x0000000609067291 */ /* 0x000fe2000f8010ff */
[----:B------:R-:W-:Y:S01]  /*03f0*/  SHF.L.U32 R21, R20, 0x3, RZ ;  /* 0x0000000314157819 */ /* 0x000fe200000006ff */
[----:B------:R-:W-:Y:S01]  /*0400*/  ULOP3.LUT UR5, UR5, 0x1e, URZ, 0xc0, !UPT ;  /* 0x0000001e05057892 */ /* 0x000fe2000f8ec0ff */
[----:B------:R-:W-:Y:S01]  /*0410*/  IADD3 R8, PT, PT, R6, 0x3480, RZ ;  /* 0x0000348006087810 */ /* 0x000fe20007ffe0ff */
[----:B------:R-:W-:Y:S01]  /*0420*/  IMAD R7, R14, 0xc8, R7 ;  /* 0x000000c80e077824 */ /* 0x000fe200078e0207 */
[----:B0-----:R-:W-:Y:S01]  /*0430*/  SHF.R.U32.HI R5, RZ, 0x4, R20 ;  /* 0x00000004ff057819 */ /* 0x001fe20000011614 */
[----:B------:R-:W-:Y:S01]  /*0440*/  ULEA.HI.X UR7, UR9, UR7, URZ, 0x2, UP0 ;  /* 0x0000000709077291 */ /* 0x000fe200080f14ff */
[----:B------:R-:W-:Y:S01]  /*0450*/  LEA R3, R9, R6, 0x18 ;  /* 0x0000000609037211 */ /* 0x000fe200078ec0ff */
[----:B------:R-:W-:Y:S01]  /*0460*/  ULOP3.LUT UP0, URZ, UR16, UR9, URZ, 0xfc, !UPT ;  /* 0x0000000910ff7292 */ /* 0x000fe2000f80fcff */
[----:B------:R-:W-:-:S02]  /*0470*/  LOP3.LUT R5, R5, R20, RZ, 0x3c, !PT ;  /* 0x0000001405057212 */ /* 0x000fc400078e3cff */
[----:B------:R-:W-:Y:S02]  /*0480*/  CS2R R82, SRZ ;  /* 0x0000000000527805 */ /* 0x000fe4000001ff00 */
[----:B------:R-:W-:Y:S02]  /*0490*/  PRMT R6, R0, 0x9910, RZ ;  /* 0x0000991000067816 */ /* 0x000fe400000000ff */
[----:B------:R-:W-:Y:S02]  /*04a0*/  CS2R R80, SRZ ;  /* 0x0000000000507805 */ /* 0x000fe4000001ff00 */
[----:B------:R-:W-:Y:S02]  /*04b0*/  SHF.L.U32 R0, R20, 0x1, RZ ;  /* 0x0000000114007819 */ /* 0x000fe400000006ff */
[----:B------:R-:W-:Y:S02]  /*04c0*/  CS2R R78, SRZ ;  /* 0x00000000004e7805 */ /* 0x000fe4000001ff00 */
[----:B------:R-:W-:-:S02]  /*04d0*/  LOP3.LUT R10, R21, 0x18, RZ, 0xc0, !PT ;  /* 0x00000018150a7812 */ /* 0x000fc400078ec0ff */
[----:B------:R-:W-:Y:S02]  /*04e0*/  CS2R R76, SRZ ;  /* 0x00000000004c7805 */ /* 0x000fe4000001ff00 */
[----:B------:R-:W-:Y:S01]  /*04f0*/  SHF.L.U32 R5, R5, 0x3, RZ ;  /* 0x0000000305057819 */ /* 0x000fe200000006ff */
[----:B------:R-:W-:Y:S01]  /*0500*/  UMOV UR8, 0x7fffff71 ;  /* 0x7fffff7100087882 */ /* 0x000fe20000000000 */
[----:B------:R-:W-:Y:S01]  /*0510*/  LOP3.LUT R4, R0, 0x18, RZ, 0xc0, !PT ;  /* 0x0000001800047812 */ /* 0x000fe200078ec0ff */
[----:B------:R-:W-:Y:S01]  /*0520*/  IMAD R0, R6, 0xcd, RZ ;  /* 0x000000cd06007824 */ /* 0x000fe200078e02ff */
[----:B------:R-:W-:Y:S01]  /*0530*/  IADD3 R19, PT, PT, R7, R10, RZ ;  /* 0x0000000a07137210 */ /* 0x000fe20007ffe0ff */
[----:B------:R-:W0:Y:S01]  /*0540*/  LDCU UR17, c[0x0][0x374] ;  /* 0x00006e80ff1177ac */ /* 0x000e220008000800 */
[----:B------:R-:W-:Y:S02]  /*0550*/  LOP3.LUT R2, R5, 0x18, RZ, 0xc0, !PT ;  /* 0x0000001805027812 */ /* 0x000fe400078ec0ff */
[----:B------:R-:W-:Y:S01]  /*0560*/  MOV R7, UR4 ;  /* 0x0000000400077c02 */ /* 0x000fe20008000f00 */
[----:B------:R-:W-:Y:S01]  /*0570*/  UMOV UR4, URZ ;  /* 0x000000ff00047c82 */ /* 0x000fe20008000000 */
[----:B------:R-:W-:Y:S01]  /*0580*/  LOP3.LUT R0, R0, 0xffff, RZ, 0xc0, !PT ;  /* 0x0000ffff00007812 */ /* 0x000fe200078ec0ff */
[----:B------:R-:W-:Y:S01]  /*0590*/  USEL UR11, UR8, 0x1, !UP0 ;  /* 0x00000001080b7887 */ /* 0x000fe2000c000000 */
[----:B------:R-:W-:Y:S01]  /*05a0*/  IADD3 R5, PT, PT, R3, R2, RZ ;  /* 0x0000000203057210 */ /* 0x000fe20007ffe0ff */
[----:B------:R-:W-:Y:S01]  /*05b0*/  IMAD R2, R7, 0x140, R20 ;  /* 0x0000014007027824 */ /* 0x000fe200078e0214 */
[----:B------:R-:W-:Y:S01]  /*05c0*/  SHF.R.U32.HI R0, RZ, 0xa, R0 ;  /* 0x0000000aff007819 */ /* 0x000fe20000011600 */
[----:B------:R-:W-:Y:S01]  /*05d0*/  UMOV UR10, UR9 ;  /* 0x00000009000a7c82 */ /* 0x000fe20008000000 */
[----:B------:R-:W-:-:S02]  /*05e0*/  LEA R3, R20, R3, 0x5 ;  /* 0x0000000314037211 */ /* 0x000fc400078e28ff */
[----:B------:R-:W-:Y:S02]  /*05f0*/  SHF.L.U32 R7, R2, 0x1, RZ ;  /* 0x0000000102077819 */ /* 0x000fe400000006ff */
[----:B------:R-:W-:Y:S02]  /*0600*/  LEA R8, R9, R8, 0x18 ;  /* 0x0000000809087211 */ /* 0x000fe400078ec0ff */
[----:B------:R-:W-:Y:S01]  /*0610*/  LOP3.LUT R6, R4, 0x8, RZ, 0x3c, !PT ;  /* 0x0000000804067812 */ /* 0x000fe200078e3cff */
[----:B----4-:R-:W-:Y:S01]  /*0620*/  IMAD.WIDE.U32 R164, R7, 0x4, R164 ;  /* 0x0000000407a47825 */ /* 0x010fe200078e00a4 */
[----:B------:R-:W-:Y:S02]  /*0630*/  LOP3.LUT R13, R0, 0xffff, RZ, 0xc0, !PT ;  /* 0x0000ffff000d7812 */ /* 0x000fe400078ec0ff */
[----:B------:R-:W-:Y:S02]  /*0640*/  LOP3.LUT R16, R4, 0x10, RZ, 0x3c, !PT ;  /* 0x0000001004107812 */ /* 0x000fe400078e3cff */
[----:B------:R-:W-:-:S02]  /*0650*/  IADD3 R18, PT, PT, R3, R4, RZ ;  /* 0x0000000403127210 */ /* 0x000fc40007ffe0ff */
[----:B------:R-:W-:Y:S02]  /*0660*/  LOP3.LUT R4, R4, 0x18, RZ, 0x3c, !PT ;  /* 0x0000001804047812 */ /* 0x000fe400078e3cff */
[----:B------:R-:W-:Y:S02]  /*0670*/  IADD3 R17, PT, PT, R3, R6, RZ ;  /* 0x0000000603117210 */ /* 0x000fe40007ffe0ff */
[----:B------:R-:W-:Y:S02]  /*0680*/  LEA R14, R14, R5, 0x5 ;  /* 0x000000050e0e7211 */ /* 0x000fe400078e28ff */
[----:B------:R-:W-:Y:S02]  /*0690*/  LEA R13, R13, R8, 0x3 ;  /* 0x000000080d0d7211 */ /* 0x000fe400078e18ff */
[C---:B------:R-:W-:Y:S02]  /*06a0*/  IADD3 R16, PT, PT, R3.reuse, R16, RZ ;  /* 0x0000001003107210 */ /* 0x040fe40007ffe0ff */
[----:B------:R-:W-:-:S02]  /*06b0*/  IADD3 R15, PT, PT, R3, R4, RZ ;  /* 0x00000004030f7210 */ /* 0x000fc40007ffe0ff */
[----:B------:R-:W-:Y:S01]  /*06c0*/  IADD3 R4, PT, PT, R21, UR5, RZ ;  /* 0x0000000515047c10 */ /* 0x000fe2000fffe0ff */
[----:B------:R-:W-:Y:S01]  /*06d0*/  UMOV UR5, URZ ;  /* 0x000000ff00057c82 */ /* 0x000fe20008000000 */
[--C-:B--2---:R-:W-:Y:S02]  /*06e0*/  HADD2.F32 R12, -RZ, R22.reuse.H0_H0 ;  /* 0x20000016ff0c7230 */ /* 0x104fe40000004100 */
[----:B------:R-:W-:Y:S02]  /*06f0*/  HADD2.F32 R11, -RZ, R22.H1_H1 ;  /* 0x30000016ff0b7230 */ /* 0x000fe40000004100 */
[--C-:B------:R-:W-:Y:S02]  /*0700*/  HADD2.F32 R10, -RZ, R23.reuse.H0_H0 ;  /* 0x20000017ff0a7230 */ /* 0x100fe40000004100 */
[----:B------:R-:W-:Y:S02]  /*0710*/  HADD2.F32 R9, -RZ, R23.H1_H1 ;  /* 0x30000017ff097230 */ /* 0x000fe40000004100 */
[----:B-----5:R-:W-:-:S02]  /*0720*/  HADD2.F32 R8, -RZ, R24.H0_H0 ;  /* 0x20000018ff087230 */ /* 0x020fc40000004100 */
[----:B------:R-:W-:Y:S02]  /*0730*/  HADD2.F32 R7, -RZ, R24.H1_H1 ;  /* 0x30000018ff077230 */ /* 0x000fe40000004100 */
[--C-:B------:R-:W-:Y:S02]  /*0740*/  HADD2.F32 R6, -RZ, R25.reuse.H0_H0 ;  /* 0x20000019ff067230 */ /* 0x100fe40000004100 */
[----:B0-----:R-:W-:-:S07]  /*0750*/  HADD2.F32 R5, -RZ, R25.H1_H1 ;  /* 0x30000019ff057230 */ /* 0x001fce0000004100 */
.L_x_1426:
[----:B------:R-:W-:Y:S01]  /*0760*/  LOP3.LUT R0, R20, 0xffff, RZ, 0xc0, !PT ;  /* 0x0000ffff14007812 */ /* 0x000fe200078ec0ff */
[----:B------:R-:W-:Y:S01]  /*0770*/  USHF.L.U32 UR19, UR16, 0x6, URZ ;  /* 0x0000000610137899 */ /* 0x000fe200080006ff */
[----:B0-----:R-:W-:Y:S01]  /*0780*/  MOV R25, UR10 ;  /* 0x0000000a00197c02 */ /* 0x001fe20008000f00 */
[----:B------:R-:W0:Y:S02]  /*0790*/  LDCU.64 UR20, c[0x0][0x3b8] ;  /* 0x00007700ff1477ac */ /* 0x000e240008000a00 */
[----:B------:R-:W-:Y:S01]  /*07a0*/  IMAD R0, R0, 0x334, RZ ;  /* 0x0000033400007824 */ /* 0x000fe200078e02ff */
[----:B------:R-:W-:Y:S01]  /*07b0*/  USHF.L.U32 UR8, UR10, 0x5, URZ ;  /* 0x000000050a087899 */ /* 0x000fe200080006ff */
[----:B------:R-:W-:Y:S01]  /*07c0*/  MOV R23, UR19 ;  /* 0x0000001300177c02 */ /* 0x000fe20008000f00 */
[----:B------:R-:W-:Y:S02]  /*07d0*/  USHF.L.U64.HI UR18, UR10, 0x5, UR5 ;  /* 0x000000050a127899 */ /* 0x000fe40008010205 */
[----:B------:R-:W-:-:S02]  /*07e0*/  SHF.R.U32.HI R162, RZ, 0x10, R0 ;  /* 0x00000010ffa27819 */ /* 0x000fc40000011600 */
[----:B------:R-:W-:Y:S01]  /*07f0*/  MOV R2, UR8 ;  /* 0x0000000800027c02 */ /* 0x000fe20008000f00 */
[----:B------:R-:W-:Y:S01]  /*0800*/  UIMAD UR8, UR5, 0x50000, URZ ;  /* 0x00050000050878a4 */ /* 0x000fe2000f8e02ff */
[----:B------:R-:W-:-:S05]  /*0810*/  PRMT R0, R162, 0x9910, RZ ;  /* 0x00009910a2007816 */ /* 0x000fca00000000ff */
[----:B------:R-:W-:-:S05]  /*0820*/  IMAD R0, R0, 0x50, RZ ;  /* 0x0000005000007824 */ /* 0x000fca00078e02ff */
[----:B------:R-:W-:-:S04]  /*0830*/  IADD3 R0, PT, PT, RZ, -R0, RZ ;  /* 0x80000000ff007210 */ /* 0x000fc80007ffe0ff */
[----:B------:R-:W-:-:S04]  /*0840*/  PRMT R3, R0, 0x7710, RZ ;  /* 0x0000771000037816 */ /* 0x000fc800000000ff */
[----:B------:R-:W-:-:S04]  /*0850*/  IADD3 R3, PT, PT, R3, R20, RZ ;  /* 0x0000001403037210 */ /* 0x000fc80007ffe0ff */
[C---:B------:R-:W-:Y:S02]  /*0860*/  PRMT R0, R3.reuse, 0x9910, RZ ;  /* 0x0000991003007816 */ /* 0x040fe400000000ff */
[----:B------:R-:W-:Y:S02]  /*0870*/  LOP3.LUT R39, R3, 0xffff, RZ, 0xc0, !PT ;  /* 0x0000ffff03277812 */ /* 0x000fe400078ec0ff */
[----:B------:R-:W-:Y:S01]  /*0880*/  MOV R3, UR18 ;  /* 0x0000001200037c02 */ /* 0x000fe20008000f00 */
[----:B------:R-:W-:Y:S01]  /*0890*/  IMAD R0, R0, 0xcd, RZ ;  /* 0x000000cd00007824 */ /* 0x000fe200078e02ff */
[----:B------:R-:W-:Y:S01]  /*08a0*/  SHF.L.U32 R22, R39, 0x2, RZ ;  /* 0x0000000227167819 */ /* 0x000fe200000006ff */
[----:B------:R-:W1:Y:S03]  /*08b0*/  LDCU.64 UR18, c[0x0][0x3a0] ;  /* 0x00007400ff1277ac */ /* 0x000e660008000a00 */
[----:B------:R-:W-:-:S04]  /*08c0*/  LOP3.LUT R0, R0, 0xffff, RZ, 0xc0, !PT ;  /* 0x0000ffff00007812 */ /* 0x000fc800078ec0ff */
[----:B------:R-:W-:-:S04]  /*08d0*/  SHF.R.U32.HI R0, RZ, 0xa, R0 ;  /* 0x0000000aff007819 */ /* 0x000fc80000011600 */
[----:B------:R-:W-:Y:S02]  /*08e0*/  LOP3.LUT R21, R0, 0xffff, RZ, 0xc0, !PT ;  /* 0x0000ffff00157812 */ /* 0x000fe400078ec0ff */
[----:B------:R-:W-:Y:S01]  /*08f0*/  LOP3.LUT R0, R162, 0x3c0, R23, 0xf8, !PT ;  /* 0x000003c0a2007812 */ /* 0x000fe200078ef817 */
[----:B------:R-:W-:Y:S02]  /*0900*/  HFMA2 R23, -RZ, RZ, 0, 0 ;  /* 0x00000000ff177431 */ /* 0x000fe400000001ff */
[----:B------:R-:W-:-:S04]  /*0910*/  IMAD.WIDE.U32 R2, R21, 0x2, R2 ;  /* 0x0000000215027825 */ /* 0x000fc800078e0002 */
[----:B------:R-:W-:Y:S01]  /*0920*/  IMAD R21, R0, 0x140, RZ ;  /* 0x0000014000157824 */ /* 0x000fe200078e02ff */
[----:B0-----:R-:W-:Y:S01]  /*0930*/  LEA R74, P0, R2, UR20, 0x2 ;  /* 0x00000014024a7c11 */ /* 0x001fe2000f8010ff */
[----:B------:R-:W-:-:S03]  /*0940*/  IMAD.WIDE.U32 R22, R25, 0x50000, R22 ;  /* 0x0005000019167825 */ /* 0x000fc600078e0016 */
[----:B------:R-:W-:Y:S02]  /*0950*/  LEA.HI.X R75, R2, UR21, R3, 0x2, P0 ;  /* 0x00000015024b7c11 */ /* 0x000fe400080f1403 */
[----:B------:R-:W-:-:S04]  /*0960*/  IADD3 R0, P1, PT, R21, R22, RZ ;  /* 0x0000001615007210 */ /* 0x000fc80007f3e0ff */
[----:B------:R-:W2:Y:S01]  /*0970*/  LDG.E.64.CONSTANT R74, desc[UR12][R74.64] ;  /* 0x0000000c4a4a7981 */ /* 0x000ea2000c1e9b00 */
[----:B------:R-:W-:Y:S01]  /*0980*/  IADD3.X R23, PT, PT, R23, UR8, RZ, P1, !PT ;  /* 0x0000000817177c10 */ /* 0x000fe20008ffe4ff */
[----:B------:R-:W2:Y:S01]  /*0990*/  LDCU UR8, c[0x0][0x3c0] ;  /* 0x00007800ff0877ac */ /* 0x000ea20008000800 */
[C---:B------:R-:W-:Y:S02]  /*09a0*/  SHF.L.U32 R3, R0.reuse, 0x1, RZ ;  /* 0x0000000100037819 */ /* 0x040fe400000006ff */
        /* <DEDUP_REMOVED lines=9> */
[----:B------:R-:W5:Y:S04]  /*0a40*/  LDG.E.64.CONSTANT R36, desc[UR12][R156.64+0x3200] ;  /* 0x0032000c9c247981 */ /* 0x000f68000c1e9b00 */
[----:B------:R-:W5:Y:S04]  /*0a50*/  LDG.E.64.CONSTANT R28, desc[UR12][R156.64+0x3c00] ;  /* 0x003c000c9c1c7981 */ /* 0x000f68000c1e9b00 */
[----:B------:R-:W5:Y:S01]  /*0a60*/  LDG.E.64.CONSTANT R26, desc[UR12][R156.64+0x4600] ;  /* 0x0046000c9c1a7981 */ /* 0x000f62000c1e9b00 */
[----:B0-----:R-:W-:-:S03]  /*0a70*/  IADD3 R154, P0, PT, R3, UR18, RZ ;  /* 0x00000012039a7c10 */ /* 0x001fc6000ff1e0ff */
[----:B------:R-:W5:Y:S01]  /*0a80*/  LDG.E.64.CONSTANT R34, desc[UR12][R156.64+0x5000] ;  /* 0x0050000c9c227981 */ /* 0x000f62000c1e9b00 */
[----:B------:R-:W-:Y:S01]  /*0a90*/  IADD3.X R155, PT, PT, R2, UR19, RZ, P0, !PT ;  /* 0x00000013029b7c10 */ /* 0x000fe200087fe4ff */
[----:B------:R-:W0:Y:S01]  /*0aa0*/  LDCU.64 UR18, c[0x0][0x3c8] ;  /* 0x00007900ff1277ac */ /* 0x000e220008000a00 */
[----:B------:R-:W1:Y:S03]  /*0ab0*/  S2R R147, SR_CgaCtaId ;  /* 0x0000000000937919 */ /* 0x000e660000008800 */
[----:B------:R-:W5:Y:S04]  /*0ac0*/  LDG.E.64.CONSTANT R24, desc[UR12][R154.64] ;  /* 0x0000000c9a187981 */ /* 0x000f68000c1e9b00 */
[----:B------:R-:W5:Y:S04]  /*0ad0*/  LDG.E.64.CONSTANT R72, desc[UR12][R154.64+0x1400] ;  /* 0x0014000c9a487981 */ /* 0x000f68000c1e9b00 */
[----:B------:R-:W5:Y:S04]  /*0ae0*/  LDG.E.64.CONSTANT R86, desc[UR12][R154.64+0x1e00] ;  /* 0x001e000c9a567981 */ /* 0x000f68000c1e9b00 */
[----:B------:R-:W5:Y:S04]  /*0af0*/  LDG.E.64.CONSTANT R84, desc[UR12][R154.64+0x3200] ;  /* 0x0032000c9a547981 */ /* 0x000f68000c1e9b00 */
[----:B------:R-:W5:Y:S01]  /*0b00*/  LDG.E.64.CONSTANT R94, desc[UR12][R156.64+0x6400] ;  /* 0x0064000c9c5e7981 */ /* 0x000f62000c1e9b00 */
[----:B--2---:R-:W-:-:S06]  /*0b10*/  FADD.FTZ R70, R75, UR8 ;  /* 0x000000084b467e21 */ /* 0x004fcc0008010000 */
[----:B------:R-:W2:Y:S01]  /*0b20*/  MUFU.RSQ R70, R70 ;  /* 0x0000004600467308 */ /* 0x000ea20000001400 */
[----:B---3--:R-:W-:-:S05]  /*0b30*/  HADD2.F32 R23, -RZ, R42.H1_H1 ;  /* 0x3000002aff177230 */ /* 0x008fca0000004100 */
[----:B------:R-:W-:-:S04]  /*0b40*/  FADD.FTZ R23, -R74, R23 ;  /* 0x000000174a177221 */ /* 0x000fc80000010100 */
[----:B--2---:R-:W-:Y:S01]  /*0b50*/  FMUL.FTZ R69, R70, R23 ;  /* 0x0000001746457220 */ /* 0x004fe20000410000 */
[----:B------:R-:W-:-:S05]  /*0b60*/  HADD2.F32 R23, -RZ, R43.H1_H1 ;  /* 0x3000002bff177230 */ /* 0x000fca0000004100 */
[----:B------:R-:W-:-:S04]  /*0b70*/  FADD.FTZ R23, -R74, R23 ;  /* 0x000000174a177221 */ /* 0x000fc80000010100 */
[----:B------:R-:W-:Y:S01]  /*0b80*/  FMUL.FTZ R67, R70, R23 ;  /* 0x0000001746437220 */ /* 0x000fe20000410000 */
[----:B----4-:R-:W-:-:S05]  /*0b90*/  HADD2.F32 R23, -RZ, R44.H1_H1 ;  /* 0x3000002cff177230 */ /* 0x010fca0000004100 */
[----:B------:R-:W-:-:S04]  /*0ba0*/  FADD.FTZ R23, -R74, R23 ;  /* 0x000000174a177221 */ /* 0x000fc80000010100 */
[----:B------:R-:W-:Y:S02]  /*0bb0*/  FMUL.FTZ R65, R70, R23 ;  /* 0x0000001746417220 */ /* 0x000fe40000410000 */
[----:B------:R-:W2:Y:S01]  /*0bc0*/  LDG.E.64.CONSTANT R22, desc[UR12][R154.64+0xa00] ;  /* 0x000a000c9a167981 */ /* 0x000ea2000c1e9b00 */
[----:B------:R-:W-:-:S05]  /*0bd0*/  HADD2.F32 R21, -RZ, R42.H0_H0 ;  /* 0x2000002aff157230 */ /* 0x000fca0000004100 */
[----:B------:R-:W-:-:S04]  /*0be0*/  FADD.FTZ R21, -R74, R21 ;  /* 0x000000154a157221 */ /* 0x000fc80000010100 */
[----:B------:R-:W-:Y:S01]  /*0bf0*/  FMUL.FTZ R0, R70, R21 ;  /* 0x0000001546007220 */ /* 0x000fe20000410000 */
[----:B------:R-:W-:Y:S02]  /*0c00*/  HADD2.F32 R21, -RZ, R43.H0_H0 ;  /* 0x2000002bff157230 */ /* 0x000fe40000004100 */
[----:B------:R-:W-:-:S05]  /*0c10*/  HADD2.F32 R43, -RZ, R45.H1_H1 ;  /* 0x3000002dff2b7230 */ /* 0x000fca0000004100 */
[----:B------:R-:W-:-:S04]  /*0c20*/  FADD.FTZ R43, -R74, R43 ;  /* 0x0000002b4a2b7221 */ /* 0x000fc80000010100 */
[----:B------:R-:W-:Y:S01]  /*0c30*/  FMUL.FTZ R63, R70, R43 ;  /* 0x0000002b463f7220 */ /* 0x000fe20000410000 */
[----:B-----5:R-:W-:Y:S02]  /*0c40*/  HADD2.F32 R43, -RZ, R40.H1_H1 ;  /* 0x30000028ff2b7230 */ /* 0x020fe40000004100 */
[----:B------:R-:W-:-:S03]  /*0c50*/  FADD.FTZ R21, -R74, R21 ;  /* 0x000000154a157221 */ /* 0x000fc60000010100 */
[----:B------:R-:W-:Y:S01]  /*0c60*/  FADD.FTZ R43, -R74, R43 ;  /* 0x0000002b4a2b7221 */ /* 0x000fe20000010100 */
[C---:B------:R-:W-:Y:S01]  /*0c70*/  FMUL.FTZ R68, R70.reuse, R21 ;  /* 0x0000001546447220 */ /* 0x040fe20000410000 */
[----:B------:R-:W-:Y:S02]  /*0c80*/  HADD2.F32 R21, -RZ, R44.H0_H0 ;  /* 0x2000002cff157230 */ /* 0x000fe40000004100 */
[----:B------:R-:W-:Y:S01]  /*0c90*/  FMUL.FTZ R61, R70, R43 ;  /* 0x0000002b463d7220 */ /* 0x000fe20000410000 */
[----:B------:R-:W-:Y:S02]  /*0ca0*/  HADD2.F32 R43, -RZ, R32.H0_H0 ;  /* 0x20000020ff2b7230 */ /* 0x000fe40000004100 */
[----:B------:R-:W-:-:S03]  /*0cb0*/  FADD.FTZ R21, -R74, R21 ;  /* 0x000000154a157221 */ /* 0x000fc60000010100 */
[----:B------:R-:W-:Y:S01]  /*0cc0*/  FADD.FTZ R43, -R74, R43 ;  /* 0x0000002b4a2b7221 */ /* 0x000fe20000010100 */
[C---:B------:R-:W-:Y:S01]  /*0cd0*/  FMUL.FTZ R66, R70.reuse, R21 ;  /* 0x0000001546427220 */ /* 0x040fe20000410000 */
[----:B------:R-:W-:Y:S02]  /*0ce0*/  HADD2.F32 R21, -RZ, R45.H0_H0 ;  /* 0x2000002dff157230 */ /* 0x000fe40000004100 */
[----:B------:R-:W-:Y:S01]  /*0cf0*/  FMUL.FTZ R58, R70, R43 ;  /* 0x0000002b463a7220 */ /* 0x000fe20000410000 */
[----:B------:R-:W-:Y:S02]  /*0d00*/  HADD2.F32 R43, -RZ, R33.H0_H0 ;  /* 0x20000021ff2b7230 */ /* 0x000fe40000004100 */
[----:B------:R-:W-:Y:S02]  /*0d10*/  HADD2.F32 R45, -RZ, R41.H0_H0 ;  /* 0x20000029ff2d7230 */ /* 0x000fe40000004100 */
[----:B------:R-:W-:Y:S02]  /*0d20*/  HADD2.F32 R33, -RZ, R33.H1_H1 ;  /* 0x30000021ff217230 */ /* 0x000fe40000004100 */
[----:B------:R-:W-:-:S03]  /*0d30*/  HADD2.F32 R41, -RZ, R41.H1_H1 ;  /* 0x30000029ff297230 */ /* 0x000fc60000004100 */
[C---:B------:R-:W-:Y:S02]  /*0d40*/  FADD.FTZ R33, -R74.reuse, R33 ;  /* 0x000000214a217221 */ /* 0x040fe40000010100 */
[----:B------:R-:W-:Y:S02]  /*0d50*/  FADD.FTZ R41, -R74, R41 ;  /* 0x000000294a297221 */ /* 0x000fe40000010100 */
[C---:B------:R-:W-:Y:S01]  /*0d60*/  FMUL.FTZ R55, R70.reuse, R33 ;  /* 0x0000002146377220 */ /* 0x040fe20000410000 */
[----:B------:R-:W-:Y:S02]  /*0d70*/  HADD2.F32 R33, -RZ, R30.H1_H1 ;  /* 0x3000001eff217230 */ /* 0x000fe40000004100 */
[----:B------:R-:W-:Y:S01]  /*0d80*/  FMUL.FTZ R59, R70, R41 ;  /* 0x00000029463b7220 */ /* 0x000fe20000410000 */
[----:B------:R-:W-:Y:S02]  /*0d90*/  HADD2.F32 R41, -RZ, R32.H1_H1 ;  /* 0x30000020ff297230 */ /* 0x000fe40000004100 */
        /* <DEDUP_REMOVED lines=8> */
[----:B------:R-:W-:-:S03]  /*0e20*/  FMUL.FTZ R50, R70, R33 ;  /* 0x0000002146327220 */ /* 0x000fc60000410000 */
[----:B------:R-:W-:Y:S01]  /*0e30*/  FMUL.FTZ R54, R70, R41 ;  /* 0x0000002946367220 */ /* 0x000fe20000410000 */
[--C-:B------:R-:W-:Y:S01]  /*0e40*/  HADD2.F32 R41, -RZ, R31.reuse.H0_H0 ;  /* 0x2000001fff297230 */ /* 0x100fe20000004100 */
[----:B------:R-:W3:Y:S01]  /*0e50*/  LDG.E.64.CONSTANT R32, desc[UR12][R154.64+0x2800] ;  /* 0x0028000c9a207981 */ /* 0x000ee2000c1e9b00 */
[----:B------:R-:W-:-:S05]  /*0e60*/  HADD2.F32 R31, -RZ, R31.H1_H1 ;  /* 0x3000001fff1f7230 */ /* 0x000fca0000004100 */
[----:B------:R-:W-:-:S04]  /*0e70*/  FADD.FTZ R31, -R74, R31 ;  /* 0x0000001f4a1f7221 */ /* 0x000fc80000010100 */
[----:B------:R-:W-:Y:S02]  /*0e80*/  FMUL.FTZ R51, R70, R31 ;  /* 0x0000001f46337220 */ /* 0x000fe40000410000 */
[----:B------:R-:W4:Y:S01]  /*0e90*/  LDG.E.64.CONSTANT R30, desc[UR12][R156.64+0x5a00] ;  /* 0x005a000c9c1e7981 */ /* 0x000f22000c1e9b00 */
[----:B------:R-:W-:-:S04]  /*0ea0*/  FADD.FTZ R41, -R74, R41 ;  /* 0x000000294a297221 */ /* 0x000fc80000010100 */
[----:B------:R-:W-:Y:S01]  /*0eb0*/  FMUL.FTZ R52, R70, R41 ;  /* 0x0000002946347220 */ /* 0x000fe20000410000 */
[----:B------:R-:W-:-:S05]  /*0ec0*/  HADD2.F32 R41, -RZ, R36.H1_H1 ;  /* 0x30000024ff297230 */ /* 0x000fca0000004100 */
[----:B------:R-:W-:-:S04]  /*0ed0*/  FADD.FTZ R41, -R74, R41 ;  /* 0x000000294a297221 */ /* 0x000fc80000010100 */
[----:B------:R-:W-:Y:S01]  /*0ee0*/  FMUL.FTZ R49, R70, R41 ;  /* 0x0000002946317220 */ /* 0x000fe20000410000 */
[----:B------:R-:W-:Y:S02]  /*0ef0*/  HADD2.F32 R41, -RZ, R28.H0_H0 ;  /* 0x2000001cff297230 */ /* 0x000fe40000004100 */
[----:B------:R-:W-:-:S03]  /*0f00*/  FADD.FTZ R43, -R74, R43 ;  /* 0x0000002b4a2b7221 */ /* 0x000fc60000010100 */
[----:B------:R-:W-:Y:S01]  /*0f10*/  FADD.FTZ R41, -R74, R41 ;  /* 0x000000294a297221 */ /* 0x000fe20000010100 */
[C---:B------:R-:W-:Y:S01]  /*0f20*/  FMUL.FTZ R56, R70.reuse, R43 ;  /* 0x0000002b46387220 */ /* 0x040fe20000410000 */
[--C-:B------:R-:W-:Y:S02]  /*0f30*/  HADD2.F32 R43, -RZ, R37.reuse.H0_H0 ;  /* 0x20000025ff2b7230 */ /* 0x100fe40000004100 */
[----:B------:R-:W-:Y:S01]  /*0f40*/  FMUL.FTZ R46, R70, R41 ;  /* 0x00000029462e7220 */ /* 0x000fe20000410000 */
[----:B------:R-:W-:Y:S02]  /*0f50*/  HADD2.F32 R37, -RZ, R37.H1_H1 ;  /* 0x30000025ff257230 */ /* 0x000fe40000004100 */
[--C-:B------:R-:W-:Y:S02]  /*0f60*/  HADD2.F32 R41, -RZ, R29.reuse.H0_H0 ;  /* 0x2000001dff297230 */ /* 0x100fe40000004100 */
[----:B------:R-:W-:Y:S02]  /*0f70*/  HADD2.F32 R29, -RZ, R29.H1_H1 ;  /* 0x3000001dff1d7230 */ /* 0x000fe40000004100 */
[----:B------:R-:W-:Y:S01]  /*0f80*/  FFMA.FTZ R109, R12, R0, R8 ;  /* 0x000000000c6d7223 */ /* 0x000fe20000010008 */
[C---:B------:R-:W-:Y:S01]  /*0f90*/  FADD.FTZ R43, -R74.reuse, R43 ;  /* 0x0000002b4a2b7221 */ /* 0x040fe20000010100 */
[C---:B------:R-:W-:Y:S01]  /*0fa0*/  FADD.FTZ R37, -R74.reuse, R37 ;  /* 0x000000254a257221 */ /* 0x040fe20000010100 */
[----:B------:R-:W-:Y:S01]  /*0fb0*/  FADD.FTZ R29, -R74, R29 ;  /* 0x0000001d4a1d7221 */ /* 0x000fe20000010100 */
[----:B------:R-:W-:Y:S01]  /*0fc0*/  FMUL.FTZ R144, R109, -1.4426950216293334961 ;  /* 0xbfb8aa3b6d907820 */ /* 0x000fe20000410000 */
[C---:B------:R-:W-:Y:S01]  /*0fd0*/  FMUL.FTZ R48, R70.reuse, R43 ;  /* 0x0000002b46307220 */ /* 0x040fe20000410000 */
[----:B------:R-:W-:Y:S01]  /*0fe0*/  FMUL.FTZ R47, R70, R37 ;  /* 0x00000025462f7220 */ /* 0x000fe20000410000 */
[----:B------:R-:W-:-:S02]  /*0ff0*/  HADD2.F32 R37, -RZ, R28.H1_H1 ;  /* 0x3000001cff257230 */ /* 0x000fc40000004100 */
[----:B------:R-:W-:Y:S01]  /*1000*/  FMUL.FTZ R43, R70, R29 ;  /* 0x0000001d462b7220 */ /* 0x000fe20000410000 */
[--C-:B------:R-:W-:Y:S02]  /*1010*/  HADD2.F32 R29, -RZ, R26.reuse.H1_H1 ;  /* 0x3000001aff1d7230 */ /* 0x100fe40000004100 */
[----:B------:R-:W-:Y:S01]  /*1020*/  FFMA.FTZ R115, R11, R69, R7 ;  /* 0x000000450b737223 */ /* 0x000fe20000010007 */
[----:B------:R-:W5:Y:S01]  /*1030*/  MUFU.EX2 R144, R144 ;  /* 0x0000009000907308 */ /* 0x000f620000000800 */
[C---:B------:R-:W-:Y:S01]  /*1040*/  FADD.FTZ R45, -R74.reuse, R45 ;  /* 0x0000002d4a2d7221 */ /* 0x040fe20000010100 */
[C---:B------:R-:W-:Y:S01]  /*1050*/  FADD.FTZ R37, -R74.reuse, R37 ;  /* 0x000000254a257221 */ /* 0x040fe20000010100 */
[----:B------:R-:W-:Y:S01]  /*1060*/  FMUL.FTZ R145, R115, -1.4426950216293334961 ;  /* 0xbfb8aa3b73917820 */ /* 0x000fe20000410000 */
[C---:B------:R-:W-:Y:S01]  /*1070*/  FADD.FTZ R41, -R74.reuse, R41 ;  /* 0x000000294a297221 */ /* 0x040fe20000010100 */
[----:B------:R-:W-:Y:S01]  /*1080*/  FADD.FTZ R29, -R74, R29 ;  /* 0x0000001d4a1d7221 */ /* 0x000fe20000010100 */
[----:B------:R-:W-:Y:S01]  /*1090*/  FFMA.FTZ R139, R10, R68, R6 ;  /* 0x000000440a8b7223 */ /* 0x000fe20000010006 */
[C---:B------:R-:W-:Y:S01]  /*10a0*/  FMUL.FTZ R60, R70.reuse, R45 ;  /* 0x0000002d463c7220 */ /* 0x040fe20000410000 */
[C---:B------:R-:W-:Y:S01]  /*10b0*/  FMUL.FTZ R45, R70.reuse, R37 ;  /* 0x00000025462d7220 */ /* 0x040fe20000410000 */
[----:B------:R-:W-:Y:S01]  /*10c0*/  FMUL.FTZ R44, R70, R41 ;  /* 0x00000029462c7220 */ /* 0x000fe20000410000 */
[----:B------:R-:W-:-:S02]  /*10d0*/  HADD2.F32 R37, -RZ, R26.H0_H0 ;  /* 0x2000001aff257230 */ /* 0x000fc40000004100 */
[----:B------:R-:W-:Y:S01]  /*10e0*/  FFMA.FTZ R140, R9, R67, R5 ;  /* 0x00000043098c7223 */ /* 0x000fe20000010005 */
[----:B------:R-:W-:Y:S01]  /*10f0*/  FMUL.FTZ R41, R70, R29 ;  /* 0x0000001d46297220 */ /* 0x000fe20000410000 */
[----:B------:R-:W0:Y:S01]  /*1100*/  MUFU.EX2 R145, R145 ;  /* 0x0000009100917308 */ /* 0x000e220000000800 */
[----:B------:R-:W-:Y:S01]  /*1110*/  FMUL.FTZ R112, R139, -1.4426950216293334961 ;  /* 0xbfb8aa3b8b707820 */ /* 0x000fe20000410000 */
[----:B------:R-:W4:Y:S01]  /*1120*/  LDG.E.64.CONSTANT R28, desc[UR12][R154.64+0x3c00] ;  /* 0x003c000c9a1c7981 */ /* 0x000f22000c1e9b00 */
[----:B------:R-:W-:Y:S01]  /*1130*/  FMUL.FTZ R110, R140, -1.4426950216293334961 ;  /* 0xbfb8aa3b8c6e7820 */ /* 0x000fe20000410000 */
[----:B------:R-:W-:-:S04]  /*1140*/  FADD.FTZ R37, -R74, R37 ;  /* 0x000000254a257221 */ /* 0x000fc80000010100 */
[----:B------:R-:W1:Y:S01]  /*1150*/  MUFU.EX2 R112, R112 ;  /* 0x0000007000707308 */ /* 0x000e620000000800 */
[----:B------:R-:W-:Y:S01]  /*1160*/  FMUL.FTZ R42, R70, R37 ;  /* 0x00000025462a7220 */ /* 0x000fe20000410000 */
[----:B-----5:R-:W-:Y:S01]  /*1170*/  FADD.FTZ R37, R144, 1 ;  /* 0x3f80000090257421 */ /* 0x020fe20000010000 */
[----:B------:R-:W-:-:S05]  /*1180*/  FADD.FTZ R21, -R74, R21 ;  /* 0x000000154a157221 */ /* 0x000fca0000010100 */
[----:B------:R-:W5:Y:S01]  /*1190*/  MUFU.EX2 R110, R110 ;  /* 0x0000006e006e7308 */ /* 0x000f620000000800 */
[----:B------:R-:W-:Y:S01]  /*11a0*/  MOV R26, 0x400 ;  /* 0x00000400001a7802 */ /* 0x000fe20000000f00 */
[----:B0-----:R-:W-:Y:S01]  /*11b0*/  FADD.FTZ R36, R145, 1 ;  /* 0x3f80000091247421 */ /* 0x001fe20000010000 */
[----:B------:R-:W-:-:S05]  /*11c0*/  FMUL.FTZ R64, R70, R21 ;  /* 0x0000001546407220 */ /* 0x000fca0000410000 */
[----:B------:R-:W0:Y:S01]  /*11d0*/  MUFU.RCP R37, R37 ;  /* 0x0000002500257308 */ /* 0x000e220000001000 */
[----:B------:R-:W-:Y:S01]  /*11e0*/  HADD2.F32 R21, -RZ, R40.H0_H0 ;  /* 0x20000028ff157230 */ /* 0x000fe20000004100 */
[----:B------:R-:W-:Y:S01]  /*11f0*/  IADD3 R40, PT, PT, R26, 0x2800, RZ ;  /* 0x000028001a287810 */ /* 0x000fe20007ffe0ff */
[----:B------:R-:W-:Y:S01]  /*1200*/  FFMA.FTZ R71, R12, R66, R8 ;  /* 0x000000420c477223 */ /* 0x000fe20000010008 */
[----:B-1----:R-:W-:Y:S01]  /*1210*/  FADD.FTZ R26, R112, 1 ;  /* 0x3f800000701a7421 */ /* 0x002fe20000010000 */
[----:B------:R-:W-:Y:S01]  /*1220*/  FFMA.FTZ R117, R11, R65, R7 ;  /* 0x000000410b757223 */ /* 0x000fe20000010007 */
[----:B------:R-:W-:Y:S02]  /*1230*/  LEA R112, R147, R40, 0x18 ;  /* 0x0000002893707211 */ /* 0x000fe400078ec0ff */
[----:B------:R-:W1:Y:S01]  /*1240*/  MUFU.RCP R36, R36 ;  /* 0x0000002400247308 */ /* 0x000e620000001000 */
[----:B------:R-:W-:Y:S01]  /*1250*/  FMUL.FTZ R141, R71, -1.4426950216293334961 ;  /* 0xbfb8aa3b478d7820 */ /* 0x000fe20000410000 */
[----:B------:R-:W-:-:S02]  /*1260*/  HADD2.F32 R145, -RZ, R27.H0_H0 ;  /* 0x2000001bff917230 */ /* 0x000fc40000004100 */
[----:B------:R-:W-:Y:S02]  /*1270*/  HADD2.F32 R147, -RZ, R27.H1_H1 ;  /* 0x3000001bff937230 */ /* 0x000fe40000004100 */
[----:B-----5:R-:W-:Y:S01]  /*1280*/  FADD.FTZ R27, R110, 1 ;  /* 0x3f8000006e1b7421 */ /* 0x020fe20000010000 */
[----:B------:R-:W-:Y:S01]  /*1290*/  FMUL.FTZ R138, R117, -1.4426950216293334961 ;  /* 0xbfb8aa3b758a7820 */ /* 0x000fe20000410000 */
[----:B------:R-:W-:Y:S01]  /*12a0*/  FFMA.FTZ R116, R10, R64, R6 ;  /* 0x000000400a747223 */ /* 0x000fe20000010006 */
[----:B------:R-:W5:Y:S01]  /*12b0*/  MUFU.EX2 R141, R141 ;  /* 0x0000008d008d7308 */ /* 0x000f620000000800 */
[----:B0-----:R-:W-:Y:S01]  /*12c0*/  FADD.FTZ R110, -R37, 1 ;  /* 0x3f800000256e7421 */ /* 0x001fe20000010100 */
[C---:B------:R-:W-:Y:S01]  /*12d0*/  FADD.FTZ R21, -R74.reuse, R21 ;  /* 0x000000154a157221 */ /* 0x040fe20000010100 */
[----:B------:R-:W-:Y:S01]  /*12e0*/  FFMA.FTZ R92, R9, R63, R5 ;  /* 0x0000003f095c7223 */ /* 0x000fe20000010005 */
[----:B------:R-:W-:Y:S01]  /*12f0*/  FADD.FTZ R145, -R74, R145 ;  /* 0x000000914a917221 */ /* 0x000fe20000010100 */
[----:B------:R-:W-:-:S03]  /*1300*/  FMUL.FTZ R38, R116, -1.4426950216293334961 ;  /* 0xbfb8aa3b74267820 */ /* 0x000fc60000410000 */
[----:B------:R-:W0:Y:S01]  /*1310*/  MUFU.RCP R26, R26 ;  /* 0x0000001a001a7308 */ /* 0x000e220000001000 */
[----:B------:R-:W-:Y:S01]  /*1320*/  FFMA.FTZ R144, R109, R110, 1 ;  /* 0x3f8000006d907423 */ /* 0x000fe2000001006e */
[----:B------:R-:W-:Y:S01]  /*1330*/  FMUL.FTZ R62, R70, R21 ;  /* 0x00000015463e7220 */ /* 0x000fe20000410000 */
[----:B------:R-:W-:-:S05]  /*1340*/  FMUL.FTZ R21, R92, -1.4426950216293334961 ;  /* 0xbfb8aa3b5c157820 */ /* 0x000fca0000410000 */
[----:B------:R-:W0:Y:S01]  /*1350*/  MUFU.RCP R27, R27 ;  /* 0x0000001b001b7308 */ /* 0x000e220000001000 */
[----:B------:R-:W-:Y:S01]  /*1360*/  FMUL.FTZ R40, R70, R145 ;  /* 0x0000009146287220 */ /* 0x000fe20000410000 */
[----:B------:R-:W-:Y:S02]  /*1370*/  IMAD R145, R39, 0x28, R112 ;  /* 0x0000002827917824 */ /* 0x000fe400078e0270 */
[----:B------:R-:W-:-:S04]  /*1380*/  FMUL.FTZ R37, R37, R144 ;  /* 0x0000009025257220 */ /* 0x000fc80000410000 */
[----:B------:R-:W0:Y:S01]  /*1390*/  MUFU.EX2 R138, R138 ;  /* 0x0000008a008a7308 */ /* 0x000e220000000800 */
[----:B-1----:R-:W-:Y:S01]  /*13a0*/  FADD.FTZ R144, -R36, 1 ;  /* 0x3f80000024907421 */ /* 0x002fe20000010100 */
[----:B------:R-:W-:Y:S01]  /*13b0*/  FFMA.FTZ R112, R10, R40, R6 ;  /* 0x000000280a707223 */ /* 0x000fe20000010006 */
[----:B------:R-:W-:-:S05]  /*13c0*/  LEA R162, R162, R145, 0x3 ;  /* 0x00000091a2a27211 */ /* 0x000fca00078e18ff */
[----:B------:R-:W1:Y:S01]  /*13d0*/  MUFU.EX2 R38, R38 ;  /* 0x0000002600267308 */ /* 0x000e620000000800 */
[----:B------:R-:W-:Y:S01]  /*13e0*/  FFMA.FTZ R145, R115, R144, 1 ;  /* 0x3f80000073917423 */ /* 0x000fe20000010090 */
[----:B------:R-:W-:Y:S01]  /*13f0*/  FMUL.FTZ R148, R112, -1.4426950216293334961 ;  /* 0xbfb8aa3b70947820 */ /* 0x000fe20000410000 */
[----:B------:R-:W-:-:S05]  /*1400*/  FADD.FTZ R39, -R74, R147 ;  /* 0x000000934a277221 */ /* 0x000fca0000010100 */
[----:B------:R-:W1:Y:S01]  /*1410*/  MUFU.EX2 R21, R21 ;  /* 0x0000001500157308 */ /* 0x000e620000000800 */
[----:B-----5:R-:W-:Y:S01]  /*1420*/  FADD.FTZ R147, R141, 1 ;  /* 0x3f8000008d937421 */ /* 0x020fe20000010000 */
[----:B0-----:R-:W-:Y:S01]  /*1430*/  FADD.FTZ R144, -R26, 1 ;  /* 0x3f8000001a907421 */ /* 0x001fe20000010100 */
[----:B------:R-:W-:Y:S01]  /*1440*/  FMUL.FTZ R145, R36, R145 ;  /* 0x0000009124917220 */ /* 0x000fe20000410000 */
[----:B------:R-:W-:Y:S01]  /*1450*/  FADD.FTZ R141, -R27, 1 ;  /* 0x3f8000001b8d7421 */ /* 0x000fe20000010100 */
[--C-:B------:R-:W-:Y:S02]  /*1460*/  HADD2.F32 R36, -RZ, R24.reuse.H0_H0 ;  /* 0x20000018ff247230 */ /* 0x100fe40000004100 */
[----:B------:R-:W-:Y:S01]  /*1470*/  FFMA.FTZ R139, R139, R144, 1 ;  /* 0x3f8000008b8b7423 */ /* 0x000fe20000010090 */
[----:B------:R0:W-:Y:S01]  /*1480*/  MUFU.EX2 R109, R148 ;  /* 0x00000094006d7308 */ /* 0x0001e20000000800 */
[----:B------:R-:W-:Y:S01]  /*1490*/  FFMA.FTZ R146, R140, R141, 1 ;  /* 0x3f8000008c927423 */ /* 0x000fe2000001008d */
[----:B------:R-:W-:Y:S01]  /*14a0*/  FMUL.FTZ R141, R36, R37 ;  /* 0x00000025248d7220 */ /* 0x000fe20000410000 */
[----:B------:R-:W-:-:S02]  /*14b0*/  HADD2.F32 R140, -RZ, R24.H1_H1 ;  /* 0x30000018ff8c7230 */ /* 0x000fc40000004100 */
[----:B0-----:R-:W-:Y:S01]  /*14c0*/  FADD.FTZ R148, R138, 1 ;  /* 0x3f8000008a947421 */ /* 0x001fe20000010000 */
[----:B------:R-:W-:Y:S01]  /*14d0*/  FMUL.FTZ R138, R26, R139 ;  /* 0x0000008b1a8a7220 */ /* 0x000fe20000410000 */
[--C-:B------:R-:W-:Y:S02]  /*14e0*/  HADD2.F32 R139, -RZ, R25.reuse.H0_H0 ;  /* 0x20000019ff8b7230 */ /* 0x100fe40000004100 */
[----:B------:R-:W0:Y:S01]  /*14f0*/  MUFU.RCP R36, R148 ;  /* 0x0000009400247308 */ /* 0x000e220000001000 */
[----:B-1----:R-:W-:Y:S01]  /*1500*/  FADD.FTZ R24, R38, 1 ;  /* 0x3f80000026187421 */ /* 0x002fe20000010000 */
[----:B------:R-:W-:Y:S01]  /*1510*/  FFMA.FTZ R128, R12, R62, R8 ;  /* 0x0000003e0c807223 */ /* 0x000fe20000010008 */
[----:B------:R-:W-:Y:S02]  /*1520*/  HADD2.F32 R25, -RZ, R25.H1_H1 ;  /* 0x30000019ff197230 */ /* 0x000fe40000004100 */
[----:B------:R-:W-:Y:S01]  /*1530*/  FMUL.FTZ R146, R27, R146 ;  /* 0x000000921b927220 */ /* 0x000fe20000410000 */
[----:B------:R-:W-:-:S02]  /*1540*/  FADD.FTZ R150, R21, 1 ;  /* 0x3f80000015967421 */ /* 0x000fc40000010000 */
[----:B------:R-:W1:Y:S01]  /*1550*/  MUFU.RCP R144, R147 ;  /* 0x0000009300907308 */ /* 0x000e620000001000 */
[----:B------:R-:W-:Y:S01]  /*1560*/  FMUL.FTZ R93, R128, -1.4426950216293334961 ;  /* 0xbfb8aa3b805d7820 */ /* 0x000fe20000410000 */
[----:B------:R-:W-:Y:S01]  /*1570*/  FMUL.FTZ R139, R139, R138 ;  /* 0x0000008a8b8b7220 */ /* 0x000fe20000410000 */
[----:B------:R-:W-:Y:S01]  /*1580*/  FMUL.FTZ R138, R25, R146 ;  /* 0x00000092198a7220 */ /* 0x000fe20000410000 */
[----:B------:R-:W-:Y:S01]  /*1590*/  FFMA.FTZ R129, R11, R61, R7 ;  /* 0x0000003d0b817223 */ /* 0x000fe20000010007 */
[----:B------:R-:W-:Y:S01]  /*15a0*/  FMUL.FTZ R39, R70, R39 ;  /* 0x0000002746277220 */ /* 0x000fe20000410000 */
[----:B------:R-:W-:Y:S02]  /*15b0*/  HADD2.F32 R37, -RZ, R34.H0_H0 ;  /* 0x20000022ff257230 */ /* 0x000fe40000004100 */
[----:B------:R-:W-:Y:S01]  /*15c0*/  FMUL.FTZ R140, R140, R145 ;  /* 0x000000918c8c7220 */ /* 0x000fe20000410000 */
[----:B------:R-:W-:Y:S01]  /*15d0*/  MUFU.RCP R24, R24 ;  /* 0x0000001800187308 */ /* 0x000fe20000001000 */
[----:B------:R-:W-:Y:S01]  /*15e0*/  FMUL.FTZ R137, R129, -1.4426950216293334961 ;  /* 0xbfb8aa3b81897820 */ /* 0x000fe20000410000 */
[----:B------:R-:W5:Y:S06]  /*15f0*/  LDG.E.64.CONSTANT R26, desc[UR12][R154.64+0x4600] ;  /* 0x0046000c9a1a7981 */ /* 0x000f6c000c1e9b00 */
[----:B------:R-:W2:Y:S01]  /*1600*/  MUFU.RCP R25, R150 ;  /* 0x0000009600197308 */ /* 0x000ea20000001000 */
[----:B------:R-:W-:Y:S01]  /*1610*/  FFMA.FTZ R110, R9, R39, R5 ;  /* 0x00000027096e7223 */ /* 0x000fe20000010005 */
[----:B0-----:R-:W-:Y:S01]  /*1620*/  FADD.FTZ R146, -R36, 1 ;  /* 0x3f80000024927421 */ /* 0x001fe20000010100 */
[----:B------:R-:W-:-:S05]  /*1630*/  FADD.FTZ R37, -R74, R37 ;  /* 0x000000254a257221 */ /* 0x000fca0000010100 */
[----:B------:R-:W0:Y:S01]  /*1640*/  MUFU.EX2 R93, R93 ;  /* 0x0000005d005d7308 */ /* 0x000e220000000800 */
[----:B------:R-:W-:Y:S02]  /*1650*/  HADD2.F32 R145, -RZ, R34.H1_H1 ;  /* 0x30000022ff917230 */ /* 0x000fe40000004100 */
[----:B------:R-:W-:Y:S01]  /*1660*/  FMUL.FTZ R149, R110, -1.4426950216293334961 ;  /* 0xbfb8aa3b6e957820 */ /* 0x000fe20000410000 */
[----:B-1----:R-:W-:Y:S01]  /*1670*/  FADD.FTZ R34, -R144, 1 ;  /* 0x3f80000090227421 */ /* 0x002fe20000010100 */
[----:B------:R-:W-:Y:S01]  /*1680*/  FFMA.FTZ R147, R117, R146, 1 ;  /* 0x3f80000075937423 */ /* 0x000fe20000010092 */
[----:B------:R-:W-:Y:S01]  /*1690*/  FFMA.FTZ R130, R10, R60, R6 ;  /* 0x0000003c0a827223 */ /* 0x000fe20000010006 */
[----:B------:R-:W-:Y:S01]  /*16a0*/  FMUL.FTZ R38, R70, R37 ;  /* 0x0000002546267220 */ /* 0x000fe20000410000 */
[----:B------:R-:W1:Y:S01]  /*16b0*/  MUFU.EX2 R137, R137 ;  /* 0x0000008900897308 */ /* 0x000e620000000800 */
[----:B------:R-:W-:Y:S01]  /*16c0*/  FFMA.FTZ R131, R9, R59, R5 ;  /* 0x0000003b09837223 */ /* 0x000fe20000010005 */
[----:B------:R-:W-:Y:S01]  /*16d0*/  FADD.FTZ R37, -R74, R145 ;  /* 0x000000914a257221 */ /* 0x000fe20000010100 */
[----:B------:R-:W-:Y:S01]  /*16e0*/  FFMA.FTZ R145, R71, R34, 1 ;  /* 0x3f80000047917423 */ /* 0x000fe20000010022 */
[----:B------:R-:W-:Y:S01]  /*16f0*/  FMUL.FTZ R34, R36, R147 ;  /* 0x0000009324227220 */ /* 0x000fe20000410000 */
[----:B------:R-:W-:Y:S01]  /*1700*/  FMUL.FTZ R136, R130, -1.4426950216293334961 ;  /* 0xbfb8aa3b82887820 */ /* 0x000fe20000410000 */
[----:B--2---:R-:W-:-:S02]  /*1710*/  FADD.FTZ R147, -R25, 1 ;  /* 0x3f80000019937421 */ /* 0x004fc40000010100 */
[----:B------:R2:W-:Y:S01]  /*1720*/  MUFU.EX2 R115, R149 ;  /* 0x0000009500737308 */ /* 0x0005e20000000800 */
[----:B------:R-:W-:Y:S01]  /*1730*/  FMUL.FTZ R135, R131, -1.4426950216293334961 ;  /* 0xbfb8aa3b83877820 */ /* 0x000fe20000410000 */
[----:B------:R-:W-:Y:S01]  /*1740*/  FMUL.FTZ R145, R144, R145 ;  /* 0x0000009190917220 */ /* 0x000fe20000410000 */
[----:B------:R-:W-:Y:S01]  /*1750*/  FFMA.FTZ R144, R92, R147, 1 ;  /* 0x3f8000005c907423 */ /* 0x000fe20000010093 */
[----:B0-----:R-:W-:Y:S02]  /*1760*/  FADD.FTZ R36, R93, 1 ;  /* 0x3f8000005d247421 */ /* 0x001fe40000010000 */
[----:B------:R-:W5:Y:S01]  /*1770*/  LDG.E.64.CONSTANT R92, desc[UR12][R156.64+0x6e00] ;  /* 0x006e000c9c5c7981 */ /* 0x000f62000c1e9b00 */
[----:B--2---:R-:W-:Y:S01]  /*1780*/  FADD.FTZ R149, -R24, 1 ;  /* 0x3f80000018957421 */ /* 0x004fe20000010100 */
[----:B------:R-:W0:Y:S03]  /*1790*/  MUFU.EX2 R136, R136 ;  /* 0x0000008800887308 */ /* 0x000e260000000800 */
[----:B------:R-:W-:-:S04]  /*17a0*/  FFMA.FTZ R149, R116, R149, 1 ;  /* 0x3f80000074957423 */ /* 0x000fc80000010095 */
[----:B------:R-:W-:Y:S01]  /*17b0*/  FMUL.FTZ R146, R24, R149 ;  /* 0x0000009518927220 */ /* 0x000fe20000410000 */
[----:B------:R-:W2:Y:S01]  /*17c0*/  MUFU.EX2 R135, R135 ;  /* 0x0000008700877308 */ /* 0x000ea20000000800 */
[----:B------:R-:W-:Y:S02]  /*17d0*/  HADD2.F32 R24, -RZ, R22.H0_H0 ;  /* 0x20000016ff187230 */ /* 0x000fe40000004100 */
[----:B------:R-:W-:Y:S01]  /*17e0*/  FMUL.FTZ R147, R25, R144 ;  /* 0x0000009019937220 */ /* 0x000fe20000410000 */
[----:B-1----:R-:W-:Y:S01]  /*17f0*/  FADD.FTZ R144, R137, 1 ;  /* 0x3f80000089907421 */ /* 0x002fe20000010000 */
[----:B------:R-:W-:Y:S01]  /*1800*/  FFMA.FTZ R126, R11, R57, R7 ;  /* 0x000000390b7e7223 */ /* 0x000fe20000010007 */
[----:B------:R-:W-:Y:S02]  /*1810*/  FMUL.FTZ R137, R24, R145 ;  /* 0x0000009118897220 */ /* 0x000fe40000410000 */
[----:B------:R-:W5:Y:S01]  /*1820*/  LDG.E.64.CONSTANT R24, desc[UR12][R154.64+0x5000] ;  /* 0x0050000c9a187981 */ /* 0x000f62000c1e9b00 */
[----:B------:R-:W-:Y:S01]  /*1830*/  FFMA.FTZ R125, R12, R58, R8 ;  /* 0x0000003a0c7d7223 */ /* 0x000fe20000010008 */
[----:B------:R-:W-:Y:S01]  /*1840*/  FMUL.FTZ R132, R126, -1.4426950216293334961 ;  /* 0xbfb8aa3b7e847820 */ /* 0x000fe20000410000 */
[----:B0-----:R-:W-:-:S02]  /*1850*/  FADD.FTZ R145, R136, 1 ;  /* 0x3f80000088917421 */ /* 0x001fc40000010000 */
[----:B------:R-:W-:Y:S01]  /*1860*/  FMUL.FTZ R134, R125, -1.4426950216293334961 ;  /* 0xbfb8aa3b7d867820 */ /* 0x000fe20000410000 */
[----:B------:R-:W-:Y:S01]  /*1870*/  HADD2.F32 R149, -RZ, R22.H1_H1 ;  /* 0x30000016ff957230 */ /* 0x000fe20000004100 */
[----:B------:R-:W-:Y:S01]  /*1880*/  MUFU.RCP R144, R144 ;  /* 0x0000009000907308 */ /* 0x000fe20000001000 */
[----:B--2---:R-:W-:Y:S01]  /*1890*/  FADD.FTZ R22, R135, 1 ;  /* 0x3f80000087167421 */ /* 0x004fe20000010000 */
[----:B------:R-:W-:-:S06]  /*18a0*/  FFMA.FTZ R97, R9, R55, R5 ;  /* 0x0000003709617223 */ /* 0x000fcc0000010005 */
[----:B------:R-:W0:Y:S01]  /*18b0*/  MUFU.EX2 R132, R132 ;  /* 0x0000008400847308 */ /* 0x000e220000000800 */
[----:B------:R-:W-:-:S07]  /*18c0*/  FMUL.FTZ R143, R97, -1.4426950216293334961 ;  /* 0xbfb8aa3b618f7820 */ /* 0x000fce0000410000 */
[----:B------:R-:W1:Y:S01]  /*18d0*/  MUFU.EX2 R134, R134 ;  /* 0x0000008600867308 */ /* 0x000e620000000800 */
[----:B------:R-:W-:Y:S01]  /*18e0*/  FFMA.FTZ R96, R10, R56, R6 ;  /* 0x000000380a607223 */ /* 0x000fe20000010006 */
[----:B------:R-:W-:-:S06]  /*18f0*/  HADD2.F32 R135, -RZ, R23.H0_H0 ;  /* 0x20000017ff877230 */ /* 0x000fcc0000004100 */
[----:B------:R-:W2:Y:S08]  /*1900*/  MUFU.RCP R36, R36 ;  /* 0x0000002400247308 */ /* 0x000eb00000001000 */
[----:B------:R-:W3:Y:S08]  /*1910*/  MUFU.RCP R145, R145 ;  /* 0x0000009100917308 */ /* 0x000ef00000001000 */
[----:B------:R-:W3:Y:S01]  /*1920*/  MUFU.RCP R22, R22 ;  /* 0x0000001600167308 */ /* 0x000ee20000001000 */
[----:B------:R-:W-:Y:S01]  /*1930*/  FMUL.FTZ R133, R96, -1.4426950216293334961 ;  /* 0xbfb8aa3b60857820 */ /* 0x000fe20000410000 */
[----:B------:R-:W-:-:S02]  /*1940*/  HADD2.F32 R148, -RZ, R23.H1_H1 ;  /* 0x30000017ff947230 */ /* 0x000fc40000004100 */
[----:B------:R-:W-:Y:S01]  /*1950*/  FMUL.FTZ R135, R135, R146 ;  /* 0x0000009287877220 */ /* 0x000fe20000410000 */
[----:B0-----:R-:W-:-:S03]  /*1960*/  FADD.FTZ R146, R132, 1 ;  /* 0x3f80000084927421 */ /* 0x001fc60000010000 */
[----:B------:R-:W0:Y:S01]  /*1970*/  MUFU.EX2 R143, R143 ;  /* 0x0000008f008f7308 */ /* 0x000e220000000800 */
[----:B------:R-:W-:Y:S01]  /*1980*/  FADD.FTZ R132, -R144, 1 ;  /* 0x3f80000090847421 */ /* 0x000fe20000010100 */
[----:B------:R-:W-:Y:S01]  /*1990*/  FMUL.FTZ R136, R149, R34 ;  /* 0x0000002295887220 */ /* 0x000fe20000410000 */
[----:B-1----:R-:W-:Y:S01]  /*19a0*/  FADD.FTZ R34, R134, 1 ;  /* 0x3f80000086227421 */ /* 0x002fe20000010000 */
[----:B------:R-:W-:Y:S01]  /*19b0*/  FMUL.FTZ R134, R148, R147 ;  /* 0x0000009394867220 */ /* 0x000fe20000410000 */
[----:B------:R-:W-:Y:S01]  /*19c0*/  FFMA.FTZ R90, R12, R54, R8 ;  /* 0x000000360c5a7223 */ /* 0x000fe20000010008 */
[----:B--2---:R-:W-:Y:S02]  /*19d0*/  FADD.FTZ R23, -R36, 1 ;  /* 0x3f80000024177421 */ /* 0x004fe40000010100 */
[----:B------:R-:W1:Y:S01]  /*19e0*/  MUFU.EX2 R133, R133 ;  /* 0x0000008500857308 */ /* 0x000e620000000800 */
[----:B---3--:R-:W-:Y:S01]  /*19f0*/  FADD.FTZ R149, -R145, 1 ;  /* 0x3f80000091957421 */ /* 0x008fe20000010100 */
[----:B------:R-:W-:Y:S01]  /*1a00*/  FFMA.FTZ R147, R129, R132, 1 ;  /* 0x3f80000081937423 */ /* 0x000fe20000010084 */
[----:B------:R-:W-:Y:S01]  /*1a10*/  FADD.FTZ R132, -R22, 1 ;  /* 0x3f80000016847421 */ /* 0x000fe20000010100 */
[----:B------:R-:W-:Y:S01]  /*1a20*/  FMUL.FTZ R142, R90, -1.4426950216293334961 ;  /* 0xbfb8aa3b5a8e7820 */ /* 0x000fe20000410000 */
[----:B------:R-:W-:Y:S01]  /*1a30*/  FFMA.FTZ R23, R128, R23, 1 ;  /* 0x3f80000080177423 */ /* 0x000fe20000010017 */
[----:B------:R-:W-:Y:S01]  /*1a40*/  FFMA.FTZ R130, R130, R149, 1 ;  /* 0x3f80000082827423 */ /* 0x000fe20000010095 */
[----:B------:R-:W-:Y:S01]  /*1a50*/  FFMA.FTZ R149, R131, R132, 1 ;  /* 0x3f80000083957423 */ /* 0x000fe20000010084 */
[----:B------:R-:W-:Y:S01]  /*1a60*/  FFMA.FTZ R98, R11, R53, R7 ;  /* 0x000000350b627223 */ /* 0x000fe20000010007 */
[----:B0-----:R-:W-:Y:S01]  /*1a70*/  FADD.FTZ R131, R143, 1 ;  /* 0x3f8000008f837421 */ /* 0x001fe20000010000 */
[----:B------:R-:W-:Y:S01]  /*1a80*/  FMUL.FTZ R36, R36, R23 ;  /* 0x0000001724247220 */ /* 0x000fe20000410000 */
[----:B------:R-:W-:Y:S01]  /*1a90*/  FMUL.FTZ R143, R22, R149 ;  /* 0x00000095168f7220 */ /* 0x000fe20000410000 */
[----:B------:R-:W0:Y:S01]  /*1aa0*/  MUFU.EX2 R142, R142 ;  /* 0x0000008e008e7308 */ /* 0x000e220000000800 */
[----:B------:R-:W2:Y:S01]  /*1ab0*/  LDG.E.64.CONSTANT R22, desc[UR12][R154.64+0x5a00] ;  /* 0x005a000c9a167981 */ /* 0x000ea2000c1e9b00 */
[----:B------:R-:W-:Y:S01]  /*1ac0*/  FFMA.FTZ R99, R10, R52, R6 ;  /* 0x000000340a637223 */ /* 0x000fe20000010006 */
[----:B------:R-:W-:-:S05]  /*1ad0*/  FMUL.FTZ R127, R98, -1.4426950216293334961 ;  /* 0xbfb8aa3b627f7820 */ /* 0x000fca0000410000 */
[----:B------:R-:W3:Y:S01]  /*1ae0*/  MUFU.RCP R128, R146 ;  /* 0x0000009200807308 */ /* 0x000ee20000001000 */
[----:B------:R-:W-:Y:S01]  /*1af0*/  FMUL.FTZ R114, R99, -1.4426950216293334961 ;  /* 0xbfb8aa3b63727820 */ /* 0x000fe20000410000 */
[----:B-1----:R-:W-:Y:S01]  /*1b00*/  FADD.FTZ R129, R133, 1 ;  /* 0x3f80000085817421 */ /* 0x002fe20000010000 */
[----:B------:R-:W-:-:S05]  /*1b10*/  FFMA.FTZ R100, R9, R51, R5 ;  /* 0x0000003309647223 */ /* 0x000fca0000010005 */
[----:B------:R-:W1:Y:S01]  /*1b20*/  MUFU.RCP R34, R34 ;  /* 0x0000002200227308 */ /* 0x000e620000001000 */
[----:B------:R-:W-:-:S07]  /*1b30*/  FMUL.FTZ R124, R100, -1.4426950216293334961 ;  /* 0xbfb8aa3b647c7820 */ /* 0x000fce0000410000 */
[----:B------:R-:W1:Y:S01]  /*1b40*/  MUFU.EX2 R127, R127 ;  /* 0x0000007f007f7308 */ /* 0x000e620000000800 */
[----:B------:R-:W-:Y:S01]  /*1b50*/  FMUL.FTZ R147, R144, R147 ;  /* 0x0000009390937220 */ /* 0x000fe20000410000 */
[----:B------:R-:W-:-:S06]  /*1b60*/  HADD2.F32 R133, -RZ, R72.H0_H0 ;  /* 0x20000048ff857230 */ /* 0x000fcc0000004100 */
[----:B------:R-:W4:Y:S01]  /*1b70*/  MUFU.RCP R131, R131 ;  /* 0x0000008300837308 */ /* 0x000f220000001000 */
[----:B------:R-:W-:Y:S01]  /*1b80*/  FMUL.FTZ R144, R145, R130 ;  /* 0x0000008291907220 */ /* 0x000fe20000410000 */
[----:B------:R-:W-:-:S06]  /*1b90*/  HADD2.F32 R149, -RZ, R73.H0_H0 ;  /* 0x20000049ff957230 */ /* 0x000fcc0000004100 */
[----:B------:R-:W-:Y:S01]  /*1ba0*/  MUFU.EX2 R114, R114 ;  /* 0x0000007200727308 */ /* 0x000fe20000000800 */
[----:B------:R-:W-:Y:S02]  /*1bb0*/  HADD2.F32 R148, -RZ, R73.H1_H1 ;  /* 0x30000049ff947230 */ /* 0x000fe40000004100 */
[----:B------:R-:W-:-:S05]  /*1bc0*/  FFMA.FTZ R103, R12, R50, R8 ;  /* 0x000000320c677223 */ /* 0x000fca0000010008 */
[----:B------:R-:W4:Y:S01]  /*1bd0*/  MUFU.RCP R129, R129 ;  /* 0x0000008100817308 */ /* 0x000f220000001000 */
[----:B------:R-:W-:Y:S02]  /*1be0*/  HADD2.F32 R132, -RZ, R72.H1_H1 ;  /* 0x30000048ff847230 */ /* 0x000fe40000004100 */
[----:B0-----:R-:W-:Y:S01]  /*1bf0*/  FADD.FTZ R130, R142, 1 ;  /* 0x3f8000008e827421 */ /* 0x001fe20000010000 */
[----:B---3--:R-:W-:Y:S01]  /*1c00*/  FADD.FTZ R73, -R128, 1 ;  /* 0x3f80000080497421 */ /* 0x008fe20000010100 */
[----:B------:R-:W-:-:S03]  /*1c10*/  FMUL.FTZ R91, R103, -1.4426950216293334961 ;  /* 0xbfb8aa3b675b7820 */ /* 0x000fc60000410000 */
[----:B------:R-:W0:Y:S01]  /*1c20*/  MUFU.EX2 R124, R124 ;  /* 0x0000007c007c7308 */ /* 0x000e220000000800 */
[----:B------:R-:W-:Y:S01]  /*1c30*/  FMUL.FTZ R133, R133, R36 ;  /* 0x0000002485857220 */ /* 0x000fe20000410000 */
[----:B------:R-:W-:Y:S01]  /*1c40*/  FMUL.FTZ R148, R148, R143 ;  /* 0x0000008f94947220 */ /* 0x000fe20000410000 */
[----:B------:R-:W-:Y:S01]  /*1c50*/  FMUL.FTZ R132, R132, R147 ;  /* 0x0000009384847220 */ /* 0x000fe20000410000 */
[----:B-1----:R-:W-:Y:S01]  /*1c60*/  FADD.FTZ R36, -R34, 1 ;  /* 0x3f80000022247421 */ /* 0x002fe20000010100 */
[----:B------:R-:W-:Y:S01]  /*1c70*/  FFMA.FTZ R143, R126, R73, 1 ;  /* 0x3f8000007e8f7423 */ /* 0x000fe20000010049 */
[----:B------:R-:W-:Y:S01]  /*1c80*/  HADD2.F32 R147, -RZ, R35.H0_H0 ;  /* 0x20000023ff937230 */ /* 0x000fe20000004100 */
[----:B------:R-:W3:Y:S01]  /*1c90*/  LDG.E.64.CONSTANT R72, desc[UR12][R156.64+0x7800] ;  /* 0x0078000c9c487981 */ /* 0x000ee2000c1e9b00 */
[----:B------:R-:W1:Y:S01]  /*1ca0*/  MUFU.RCP R130, R130 ;  /* 0x0000008200827308 */ /* 0x000e620000001000 */
[----:B------:R-:W-:Y:S01]  /*1cb0*/  FADD.FTZ R146, R127, 1 ;  /* 0x3f8000007f927421 */ /* 0x000fe20000010000 */
[----:B------:R-:W-:Y:S01]  /*1cc0*/  FFMA.FTZ R89, R11, R49, R7 ;  /* 0x000000310b597223 */ /* 0x000fe20000010007 */
[----:B------:R-:W-:Y:S01]  /*1cd0*/  FFMA.FTZ R88, R10, R48, R6 ;  /* 0x000000300a587223 */ /* 0x000fe20000010006 */
[----:B------:R-:W-:Y:S01]  /*1ce0*/  FFMA.FTZ R127, R125, R36, 1 ;  /* 0x3f8000007d7f7423 */ /* 0x000fe20000010024 */
[----:B----4-:R-:W-:Y:S01]  /*1cf0*/  FADD.FTZ R36, -R131, 1 ;  /* 0x3f80000083247421 */ /* 0x010fe20000010100 */
[----:B------:R-:W-:Y:S01]  /*1d00*/  FADD.FTZ R145, -R129, 1 ;  /* 0x3f80000081917421 */ /* 0x000fe20000010100 */
[----:B------:R-:W-:Y:S01]  /*1d10*/  FADD.FTZ R126, R114, 1 ;  /* 0x3f800000727e7421 */ /* 0x000fe20000010000 */
[----:B------:R-:W4:Y:S01]  /*1d20*/  MUFU.EX2 R91, R91 ;  /* 0x0000005b005b7308 */ /* 0x000f220000000800 */
[----:B------:R-:W-:Y:S01]  /*1d30*/  FADD.FTZ R147, -R74, R147 ;  /* 0x000000934a937221 */ /* 0x000fe20000010100 */
[----:B------:R-:W-:Y:S01]  /*1d40*/  FMUL.FTZ R101, R89, -1.4426950216293334961 ;  /* 0xbfb8aa3b59657820 */ /* 0x000fe20000410000 */
[----:B------:R-:W-:Y:S01]  /*1d50*/  FMUL.FTZ R118, R88, -1.4426950216293334961 ;  /* 0xbfb8aa3b58767820 */ /* 0x000fe20000410000 */
[----:B------:R-:W-:Y:S01]  /*1d60*/  FMUL.FTZ R149, R149, R144 ;  /* 0x0000009095957220 */ /* 0x000fe20000410000 */
[----:B------:R-:W-:Y:S01]  /*1d70*/  FFMA.FTZ R144, R97, R36, 1 ;  /* 0x3f80000061907423 */ /* 0x000fe20000010024 */
[----:B------:R-:W-:Y:S01]  /*1d80*/  FFMA.FTZ R142, R96, R145, 1 ;  /* 0x3f800000608e7423 */ /* 0x000fe20000010091 */
[----:B------:R-:W-:Y:S01]  /*1d90*/  FMUL.FTZ R36, R70, R147 ;  /* 0x0000009346247220 */ /* 0x000fe20000410000 */
[----:B------:R-:W-:Y:S01]  /*1da0*/  FMUL.FTZ R96, R34, R127 ;  /* 0x0000007f22607220 */ /* 0x000fe20000410000 */
[----:B------:R-:W-:Y:S01]  /*1db0*/  HADD2.F32 R147, -RZ, R86.H0_H0 ;  /* 0x20000056ff937230 */ /* 0x000fe20000004100 */
[----:B------:R4:W4:Y:S01]  /*1dc0*/  MUFU.RCP R125, R146 ;  /* 0x00000092007d7308 */ /* 0x0009220000001000 */
[----:B0-----:R-:W-:Y:S01]  /*1dd0*/  FADD.FTZ R34, R124, 1 ;  /* 0x3f8000007c227421 */ /* 0x001fe20000010000 */
[----:B------:R-:W-:-:S02]  /*1de0*/  HADD2.F32 R97, -RZ, R87.H1_H1 ;  /* 0x30000057ff617230 */ /* 0x000fc40000004100 */
[----:B------:R-:W-:-:S04]  /*1df0*/  FMUL.FTZ R147, R147, R96 ;  /* 0x0000006093937220 */ /* 0x000fc80000410000 */
[----:B------:R-:W0:Y:S01]  /*1e00*/  MUFU.RCP R126, R126 ;  /* 0x0000007e007e7308 */ /* 0x000e220000001000 */
[----:B------:R-:W-:Y:S02]  /*1e10*/  HADD2.F32 R96, -RZ, R87.H0_H0 ;  /* 0x20000057ff607230 */ /* 0x000fe40000004100 */
[----:B-1----:R-:W-:-:S05]  /*1e20*/  FADD.FTZ R87, -R130, 1 ;  /* 0x3f80000082577421 */ /* 0x002fca0000010100 */
[----:B------:R-:W1:Y:S01]  /*1e30*/  MUFU.EX2 R101, R101 ;  /* 0x0000006500657308 */ /* 0x000e620000000800 */
[----:B----4-:R-:W-:-:S07]  /*1e40*/  HADD2.F32 R146, -RZ, R86.H1_H1 ;  /* 0x30000056ff927230 */ /* 0x010fce0000004100 */
[----:B------:R-:W4:Y:S01]  /*1e50*/  MUFU.EX2 R118, R118 ;  /* 0x0000007600767308 */ /* 0x000f220000000800 */
[----:B------:R-:W-:Y:S01]  /*1e60*/  FADD.FTZ R86, R91, 1 ;  /* 0x3f8000005b567421 */ /* 0x000fe20000010000 */
[----:B------:R-:W-:Y:S02]  /*1e70*/  FFMA.FTZ R127, R90, R87, 1 ;  /* 0x3f8000005a7f7423 */ /* 0x000fe40000010057 */
[----:B------:R-:W3:Y:S04]  /*1e80*/  LDG.E.64.CONSTANT R90, desc[UR12][R154.64+0x6400] ;  /* 0x0064000c9a5a7981 */ /* 0x000ee8000c1e9b00 */
[----:B------:R-:W4:Y:S01]  /*1e90*/  MUFU.RCP R34, R34 ;  /* 0x0000002200227308 */ /* 0x000f220000001000 */
[----:B------:R-:W-:Y:S01]  /*1ea0*/  FADD.FTZ R87, -R125, 1 ;  /* 0x3f8000007d577421 */ /* 0x000fe20000010100 */
[----:B0-----:R-:W-:Y:S01]  /*1eb0*/  FADD.FTZ R124, -R126, 1 ;  /* 0x3f8000007e7c7421 */ /* 0x001fe20000010100 */
[----:B------:R-:W-:Y:S01]  /*1ec0*/  FMUL.FTZ R129, R129, R142 ;  /* 0x0000008e81817220 */ /* 0x000fe20000410000 */
[----:B------:R-:W-:Y:S01]  /*1ed0*/  FMUL.FTZ R144, R131, R144 ;  /* 0x0000009083907220 */ /* 0x000fe20000410000 */
[----:B-1----:R-:W-:Y:S01]  /*1ee0*/  FADD.FTZ R131, R101, 1 ;  /* 0x3f80000065837421 */ /* 0x002fe20000010000 */
[----:B------:R-:W-:Y:S01]  /*1ef0*/  FFMA.FTZ R98, R98, R87, 1 ;  /* 0x3f80000062627423 */ /* 0x000fe20000010057 */
[----:B----4-:R-:W-:Y:S01]  /*1f00*/  FADD.FTZ R118, R118, 1 ;  /* 0x3f80000076767421 */ /* 0x010fe20000010000 */
[----:B------:R-:W-:Y:S01]  /*1f10*/  FMUL.FTZ R96, R96, R129 ;  /* 0x0000008160607220 */ /* 0x000fe20000410000 */
[----:B------:R-:W-:Y:S01]  /*1f20*/  FFMA.FTZ R99, R99, R124, 1 ;  /* 0x3f80000063637423 */ /* 0x000fe2000001007c */
[----:B------:R-:W0:Y:S01]  /*1f30*/  MUFU.RCP R87, R131 ;  /* 0x0000008300577308 */ /* 0x000e220000001000 */
[----:B------:R-:W-:Y:S01]  /*1f40*/  FFMA.FTZ R102, R9, R47, R5 ;  /* 0x0000002f09667223 */ /* 0x000fe20000010005 */
[----:B------:R-:W-:-:S06]  /*1f50*/  FADD.FTZ R129, -R34, 1 ;  /* 0x3f80000022817421 */ /* 0x000fcc0000010100 */
[----:B------:R-:W1:Y:S01]  /*1f60*/  MUFU.RCP R124, R118 ;  /* 0x00000076007c7308 */ /* 0x000e620000001000 */
[----:B------:R-:W-:Y:S01]  /*1f70*/  FMUL.FTZ R101, R126, R99 ;  /* 0x000000637e657220 */ /* 0x000fe20000410000 */
[----:B------:R-:W-:Y:S01]  /*1f80*/  FFMA.FTZ R129, R100, R129, 1 ;  /* 0x3f80000064817423 */ /* 0x000fe20000010081 */
[----:B------:R-:W-:Y:S02]  /*1f90*/  HADD2.F32 R99, -RZ, R32.H1_H1 ;  /* 0x30000020ff637230 */ /* 0x000fe40000004100 */
[----:B------:R-:W-:Y:S01]  /*1fa0*/  FMUL.FTZ R100, R125, R98 ;  /* 0x000000627d647220 */ /* 0x000fe20000410000 */
[----:B------:R-:W-:Y:S01]  /*1fb0*/  FMUL.FTZ R123, R102, -1.4426950216293334961 ;  /* 0xbfb8aa3b667b7820 */ /* 0x000fe20000410000 */
[----:B------:R-:W-:Y:S02]  /*1fc0*/  FMUL.FTZ R143, R128, R143 ;  /* 0x0000008f808f7220 */ /* 0x000fe40000410000 */
[----:B------:R-:W-:Y:S01]  /*1fd0*/  FMUL.FTZ R99, R99, R100 ;  /* 0x0000006463637220 */ /* 0x000fe20000410000 */
[----:B------:R-:W-:-:S02]  /*1fe0*/  HADD2.F32 R100, -RZ, R33.H0_H0 ;  /* 0x20000021ff647230 */ /* 0x000fc40000004100 */
[----:B------:R-:W-:Y:S01]  /*1ff0*/  FMUL.FTZ R126, R34, R129 ;  /* 0x00000081227e7220 */ /* 0x000fe20000410000 */
[----:B------:R-:W-:Y:S01]  /*2000*/  HADD2.F32 R33, -RZ, R33.H1_H1 ;  /* 0x30000021ff217230 */ /* 0x000fe20000004100 */
[----:B------:R-:W4:Y:S01]  /*2010*/  MUFU.EX2 R123, R123 ;  /* 0x0000007b007b7308 */ /* 0x000f220000000800 */
[----:B------:R-:W-:Y:S01]  /*2020*/  FMUL.FTZ R146, R146, R143 ;  /* 0x0000008f92927220 */ /* 0x000fe20000410000 */
[----:B------:R-:W-:Y:S02]  /*2030*/  HADD2.F32 R98, -RZ, R32.H0_H0 ;  /* 0x20000020ff627230 */ /* 0x000fe40000004100 */
[----:B------:R-:W-:Y:S01]  /*2040*/  FMUL.FTZ R100, R100, R101 ;  /* 0x0000006564647220 */ /* 0x000fe20000410000 */
[----:B------:R-:W-:Y:S01]  /*2050*/  FMUL.FTZ R127, R130, R127 ;  /* 0x0000007f827f7220 */ /* 0x000fe20000410000 */
[--C-:B------:R-:W-:Y:S02]  /*2060*/  HADD2.F32 R129, -RZ, R30.reuse.H0_H0 ;  /* 0x2000001eff817230 */ /* 0x100fe40000004100 */
[----:B------:R-:W-:Y:S01]  /*2070*/  FMUL.FTZ R101, R33, R126 ;  /* 0x0000007e21657220 */ /* 0x000fe20000410000 */
[----:B------:R-:W-:-:S02]  /*2080*/  HADD2.F32 R143, -RZ, R30.H1_H1 ;  /* 0x3000001eff8f7230 */ /* 0x000fc40000004100 */
[----:B0-----:R-:W-:Y:S01]  /*2090*/  FADD.FTZ R30, -R87, 1 ;  /* 0x3f800000571e7421 */ /* 0x001fe20000010100 */
[----:B-1----:R-:W-:Y:S01]  /*20a0*/  FADD.FTZ R33, -R124, 1 ;  /* 0x3f8000007c217421 */ /* 0x002fe20000010100 */
[----:B------:R-:W-:Y:S02]  /*20b0*/  FMUL.FTZ R98, R98, R127 ;  /* 0x0000007f62627220 */ /* 0x000fe40000410000 */
[----:B------:R-:W-:Y:S01]  /*20c0*/  FFMA.FTZ R126, R89, R30, 1 ;  /* 0x3f800000597e7423 */ /* 0x000fe2000001001e */
[----:B------:R-:W-:Y:S02]  /*20d0*/  FFMA.FTZ R127, R88, R33, 1 ;  /* 0x3f800000587f7423 */ /* 0x000fe40000010021 */
[----:B------:R-:W3:Y:S01]  /*20e0*/  LDG.E.64.CONSTANT R88, desc[UR12][R154.64+0x6e00] ;  /* 0x006e000c9a587981 */ /* 0x000ee2000c1e9b00 */
[----:B------:R-:W-:Y:S01]  /*20f0*/  FFMA.FTZ R121, R12, R46, R8 ;  /* 0x0000002e0c797223 */ /* 0x000fe20000010008 */
[----:B----4-:R-:W-:Y:S01]  /*2100*/  FADD.FTZ R125, R123, 1 ;  /* 0x3f8000007b7d7421 */ /* 0x010fe20000010000 */
[----:B------:R-:W0:Y:S02]  /*2110*/  MUFU.RCP R86, R86 ;  /* 0x0000005600567308 */ /* 0x000e240000001000 */
[----:B------:R-:W-:Y:S01]  /*2120*/  FMUL.FTZ R104, R121, -1.4426950216293334961 ;  /* 0xbfb8aa3b79687820 */ /* 0x000fe20000410000 */
[----:B------:R-:W-:-:S05]  /*2130*/  FFMA.FTZ R108, R10, R44, R6 ;  /* 0x0000002c0a6c7223 */ /* 0x000fca0000010006 */
[----:B------:R-:W1:Y:S01]  /*2140*/  MUFU.RCP R32, R125 ;  /* 0x0000007d00207308 */ /* 0x000e620000001000 */
[----:B------:R-:W-:-:S07]  /*2150*/  FMUL.FTZ R105, R108, -1.4426950216293334961 ;  /* 0xbfb8aa3b6c697820 */ /* 0x000fce0000410000 */
[----:B------:R-:W4:Y:S01]  /*2160*/  MUFU.EX2 R104, R104 ;  /* 0x0000006800687308 */ /* 0x000f220000000800 */
[----:B------:R-:W-:Y:S01]  /*2170*/  FFMA.FTZ R75, R9, R43, R5 ;  /* 0x0000002b094b7223 */ /* 0x000fe20000010005 */
[----:B------:R-:W-:Y:S01]  /*2180*/  FFMA.FTZ R122, R11, R45, R7 ;  /* 0x0000002d0b7a7223 */ /* 0x000fe20000010007 */
[----:B0-----:R-:W-:-:S05]  /*2190*/  FADD.FTZ R130, -R86, 1 ;  /* 0x3f80000056827421 */ /* 0x001fca0000010100 */
[----:B------:R-:W0:Y:S01]  /*21a0*/  MUFU.EX2 R105, R105 ;  /* 0x0000006900697308 */ /* 0x000e220000000800 */
[----:B------:R-:W-:Y:S01]  /*21b0*/  FMUL.FTZ R120, R75, -1.4426950216293334961 ;  /* 0xbfb8aa3b4b787820 */ /* 0x000fe20000410000 */
[----:B-1----:R-:W-:Y:S01]  /*21c0*/  FADD.FTZ R131, -R32, 1 ;  /* 0x3f80000020837421 */ /* 0x002fe20000010100 */
[----:B------:R-:W-:Y:S01]  /*21d0*/  FMUL.FTZ R119, R122, -1.4426950216293334961 ;  /* 0xbfb8aa3b7a777820 */ /* 0x000fe20000410000 */
[----:B------:R-:W-:Y:S02]  /*21e0*/  FFMA.FTZ R103, R103, R130, 1 ;  /* 0x3f80000067677423 */ /* 0x000fe40000010082 */
[----:B------:R-:W-:Y:S01]  /*21f0*/  FFMA.FTZ R131, R102, R131, 1 ;  /* 0x3f80000066837423 */ /* 0x000fe20000010083 */
[----:B------:R-:W-:Y:S01]  /*2200*/  HADD2.F32 R102, -RZ, R84.H0_H0 ;  /* 0x20000054ff667230 */ /* 0x000fe20000004100 */
[----:B------:R-:W1:Y:S01]  /*2210*/  MUFU.EX2 R120, R120 ;  /* 0x0000007800787308 */ /* 0x000e620000000800 */
[----:B----4-:R-:W-:Y:S01]  /*2220*/  FADD.FTZ R30, R104, 1 ;  /* 0x3f800000681e7421 */ /* 0x010fe20000010000 */
[----:B------:R-:W-:-:S02]  /*2230*/  HADD2.F32 R104, -RZ, R85.H0_H0 ;  /* 0x20000055ff687230 */ /* 0x000fc40000004100 */
[----:B------:R-:W-:Y:S01]  /*2240*/  FMUL.FTZ R103, R86, R103 ;  /* 0x0000006756677220 */ /* 0x000fe20000410000 */
[----:B------:R-:W-:Y:S02]  /*2250*/  HADD2.F32 R84, -RZ, R84.H1_H1 ;  /* 0x30000054ff547230 */ /* 0x000fe40000004100 */
[----:B------:R-:W-:Y:S01]  /*2260*/  FMUL.FTZ R87, R87, R126 ;  /* 0x0000007e57577220 */ /* 0x000fe20000410000 */
[----:B------:R-:W-:Y:S02]  /*2270*/  HADD2.F32 R85, -RZ, R85.H1_H1 ;  /* 0x30000055ff557230 */ /* 0x000fe40000004100 */
[----:B------:R-:W-:Y:S01]  /*2280*/  FMUL.FTZ R32, R32, R131 ;  /* 0x0000008320207220 */ /* 0x000fe20000410000 */
[----:B------:R-:W4:Y:S01]  /*2290*/  MUFU.EX2 R119, R119 ;  /* 0x0000007700777308 */ /* 0x000f220000000800 */
[----:B------:R-:W-:Y:S01]  /*22a0*/  FMUL.FTZ R102, R102, R103 ;  /* 0x0000006766667220 */ /* 0x000fe20000410000 */
[----:B0-----:R-:W-:Y:S01]  /*22b0*/  FADD.FTZ R130, R105, 1 ;  /* 0x3f80000069827421 */ /* 0x001fe20000010000 */
[----:B------:R-:W-:Y:S01]  /*22c0*/  FMUL.FTZ R103, R84, R87 ;  /* 0x0000005754677220 */ /* 0x000fe20000410000 */
[----:B------:R-:W-:Y:S01]  /*22d0*/  FMUL.FTZ R105, R85, R32 ;  /* 0x0000002055697220 */ /* 0x000fe20000410000 */
[----:B------:R-:W-:Y:S01]  /*22e0*/  HADD2.F32 R87, -RZ, R31.H0_H0 ;  /* 0x2000001fff577230 */ /* 0x000fe20000004100 */
[----:B------:R-:W3:Y:S04]  /*22f0*/  LDG.E.64.CONSTANT R84, desc[UR12][R156.64+0x8200] ;  /* 0x0082000c9c547981 */ /* 0x000ee8000c1e9b00 */
[----:B------:R-:W-:Y:S01]  /*2300*/  FADD.FTZ R87, -R74, R87 ;  /* 0x000000574a577221 */ /* 0x000fe20000010100 */
[----:B------:R-:W0:Y:S03]  /*2310*/  MUFU.RCP R130, R130 ;  /* 0x0000008200827308 */ /* 0x000e260000001000 */
[----:B------:R-:W-:Y:S01]  /*2320*/  FMUL.FTZ R32, R70, R87 ;  /* 0x0000005746207220 */ /* 0x000fe20000410000 */
[----:B-1----:R-:W-:Y:S01]  /*2330*/  FADD.FTZ R87, R120, 1 ;  /* 0x3f80000078577421 */ /* 0x002fe20000010000 */
[----:B----4-:R-:W-:Y:S01]  /*2340*/  FADD.FTZ R86, R119, 1 ;  /* 0x3f80000077567421 */ /* 0x010fe20000010000 */
[----:B------:R-:W-:-:S02]  /*2350*/  FFMA.FTZ R113, R12, R42, R8 ;  /* 0x0000002a0c717223 */ /* 0x000fc40000010008 */
[----:B------:R-:W1:Y:S01]  /*2360*/  MUFU.RCP R30, R30 ;  /* 0x0000001e001e7308 */ /* 0x000e620000001000 */
[----:B------:R-:W-:Y:S01]  /*2370*/  FFMA.FTZ R111, R11, R41, R7 ;  /* 0x000000290b6f7223 */ /* 0x000fe20000010007 */
[----:B------:R-:W-:-:S06]  /*2380*/  FMUL.FTZ R106, R113, -1.4426950216293334961 ;  /* 0xbfb8aa3b716a7820 */ /* 0x000fcc0000410000 */
[----:B------:R-:W4:Y:S01]  /*2390*/  MUFU.RCP R87, R87 ;  /* 0x0000005700577308 */ /* 0x000f220000001000 */
[----:B------:R-:W-:-:S07]  /*23a0*/  FMUL.FTZ R107, R111, -1.4426950216293334961 ;  /* 0xbfb8aa3b6f6b7820 */ /* 0x000fce0000410000 */
[----:B------:R-:W5:Y:S01]  /*23b0*/  MUFU.RCP R86, R86 ;  /* 0x0000005600567308 */ /* 0x000f620000001000 */
[----:B------:R-:W-:Y:S01]  /*23c0*/  FADD.FTZ R33, -R74, R143 ;  /* 0x0000008f4a217221 */ /* 0x000fe20000010100 */
[----:B------:R-:W-:Y:S01]  /*23d0*/  FMUL.FTZ R127, R124, R127 ;  /* 0x0000007f7c7f7220 */ /* 0x000fe20000410000 */
[----:B------:R-:W-:Y:S02]  /*23e0*/  HADD2.F32 R31, -RZ, R31.H1_H1 ;  /* 0x3000001fff1f7230 */ /* 0x000fe40000004100 */
[----:B0-----:R-:W-:-:S03]  /*23f0*/  FADD.FTZ R143, -R130, 1 ;  /* 0x3f800000828f7421 */ /* 0x001fc60000010100 */
[----:B------:R-:W0:Y:S01]  /*2400*/  MUFU.EX2 R106, R106 ;  /* 0x0000006a006a7308 */ /* 0x000e220000000800 */
[----:B------:R-:W-:Y:S01]  /*2410*/  FMUL.FTZ R104, R104, R127 ;  /* 0x0000007f68687220 */ /* 0x000fe20000410000 */
[----:B------:R-:W-:Y:S01]  /*2420*/  FFMA.FTZ R143, R108, R143, 1 ;  /* 0x3f8000006c8f7423 */ /* 0x000fe2000001008f */
[----:B------:R-:W-:Y:S01]  /*2430*/  FADD.FTZ R127, -R74, R31 ;  /* 0x0000001f4a7f7221 */ /* 0x000fe20000010100 */
[----:B-1----:R-:W-:-:S04]  /*2440*/  FADD.FTZ R124, -R30, 1 ;  /* 0x3f8000001e7c7421 */ /* 0x002fc80000010100 */
[----:B------:R-:W1:Y:S01]  /*2450*/  MUFU.EX2 R107, R107 ;  /* 0x0000006b006b7308 */ /* 0x000e620000000800 */
[----:B----4-:R-:W-:Y:S01]  /*2460*/  FADD.FTZ R108, -R87, 1 ;  /* 0x3f800000576c7421 */ /* 0x010fe20000010100 */
[----:B-----5:R-:W-:Y:S01]  /*2470*/  FADD.FTZ R31, -R86, 1 ;  /* 0x3f800000561f7421 */ /* 0x020fe20000010100 */
[----:B------:R-:W-:Y:S02]  /*2480*/  FFMA.FTZ R131, R121, R124, 1 ;  /* 0x3f80000079837423 */ /* 0x000fe4000001007c */
[----:B------:R-:W-:Y:S01]  /*2490*/  FFMA.FTZ R108, R75, R108, 1 ;  /* 0x3f8000004b6c7423 */ /* 0x000fe2000001006c */
[----:B------:R-:W-:Y:S01]  /*24a0*/  FFMA.FTZ R121, R122, R31, 1 ;  /* 0x3f8000007a797423 */ /* 0x000fe2000001001f */
[----:B------:R-:W-:Y:S02]  /*24b0*/  FMUL.FTZ R97, R97, R144 ;  /* 0x0000009061617220 */ /* 0x000fe40000410000 */
[----:B------:R-:W-:Y:S01]  /*24c0*/  FMUL.FTZ R142, R87, R108 ;  /* 0x0000006c578e7220 */ /* 0x000fe20000410000 */
[----:B------:R-:W-:Y:S01]  /*24d0*/  FMUL.FTZ R86, R86, R121 ;  /* 0x0000007956567220 */ /* 0x000fe20000410000 */
[----:B------:R-:W-:-:S02]  /*24e0*/  HADD2.F32 R87, -RZ, R28.H1_H1 ;  /* 0x3000001cff577230 */ /* 0x000fc40000004100 */
[----:B0-----:R-:W-:Y:S01]  /*24f0*/  FADD.FTZ R144, R106, 1 ;  /* 0x3f8000006a907421 */ /* 0x001fe20000010000 */
[----:B------:R-:W-:Y:S02]  /*2500*/  HADD2.F32 R106, -RZ, R28.H0_H0 ;  /* 0x2000001cff6a7230 */ /* 0x000fe40000004100 */
[----:B-1----:R-:W-:Y:S01]  /*2510*/  FADD.FTZ R28, R107, 1 ;  /* 0x3f8000006b1c7421 */ /* 0x002fe20000010000 */
[----:B------:R-:W-:Y:S02]  /*2520*/  FMUL.FTZ R107, R87, R86 ;  /* 0x00000056576b7220 */ /* 0x000fe40000410000 */
[----:B------:R-:W4:Y:S01]  /*2530*/  LDG.E.64.CONSTANT R86, desc[UR12][R154.64+0x7800] ;  /* 0x0078000c9a567981 */ /* 0x000f22000c1e9b00 */
[----:B------:R-:W-:Y:S02]  /*2540*/  FMUL.FTZ R143, R130, R143 ;  /* 0x0000008f828f7220 */ /* 0x000fe40000410000 */
[----:B------:R-:W0:Y:S01]  /*2550*/  MUFU.RCP R130, R144 ;  /* 0x0000009000827308 */ /* 0x000e220000001000 */
[----:B------:R-:W-:Y:S01]  /*2560*/  FMUL.FTZ R37, R70, R37 ;  /* 0x0000002546257220 */ /* 0x000fe20000410000 */
[----:B------:R-:W-:Y:S01]  /*2570*/  FMUL.FTZ R131, R30, R131 ;  /* 0x000000831e837220 */ /* 0x000fe20000410000 */
[----:B------:R-:W-:-:S02]  /*2580*/  HADD2.F32 R108, -RZ, R29.H0_H0 ;  /* 0x2000001dff6c7230 */ /* 0x000fc40000004100 */
[----:B------:R-:W-:Y:S01]  /*2590*/  FFMA.FTZ R21, R12, R38, R8 ;  /* 0x000000260c157223 */ /* 0x000fe20000010008 */
[----:B------:R-:W-:Y:S02]  /*25a0*/  HADD2.F32 R29, -RZ, R29.H1_H1 ;  /* 0x3000001dff1d7230 */ /* 0x000fe40000004100 */
[----:B------:R-:W-:Y:S01]  /*25b0*/  FFMA.FTZ R71, R11, R37, R7 ;  /* 0x000000250b477223 */ /* 0x000fe20000010007 */
[----:B------:R-:W-:Y:S01]  /*25c0*/  HADD2.F32 R35, -RZ, R35.H1_H1 ;  /* 0x30000023ff237230 */ /* 0x000fe20000004100 */
[----:B------:R-:W1:Y:S01]  /*25d0*/  MUFU.RCP R28, R28 ;  /* 0x0000001c001c7308 */ /* 0x000e620000001000 */
[----:B------:R-:W-:Y:S01]  /*25e0*/  FMUL.FTZ R106, R106, R131 ;  /* 0x000000836a6a7220 */ /* 0x000fe20000410000 */
[----:B------:R-:W-:Y:S01]  /*25f0*/  FADD.FTZ R131, R109, 1 ;  /* 0x3f8000006d837421 */ /* 0x000fe20000010000 */
[----:B------:R-:W-:Y:S01]  /*2600*/  FMUL.FTZ R117, R21, -1.4426950216293334961 ;  /* 0xbfb8aa3b15757820 */ /* 0x000fe20000410000 */
[----:B------:R-:W-:Y:S01]  /*2610*/  FMUL.FTZ R109, R29, R142 ;  /* 0x0000008e1d6d7220 */ /* 0x000fe20000410000 */
[----:B------:R-:W-:Y:S01]  /*2620*/  FMUL.FTZ R116, R71, -1.4426950216293334961 ;  /* 0xbfb8aa3b47747820 */ /* 0x000fe20000410000 */
[----:B------:R-:W-:Y:S01]  /*2630*/  FADD.FTZ R142, R115, 1 ;  /* 0x3f800000738e7421 */ /* 0x000fe20000010000 */
[----:B------:R-:W-:Y:S01]  /*2640*/  FADD.FTZ R35, -R74, R35 ;  /* 0x000000234a237221 */ /* 0x000fe20000010100 */
[----:B------:R-:W-:Y:S01]  /*2650*/  FMUL.FTZ R108, R108, R143 ;  /* 0x0000008f6c6c7220 */ /* 0x000fe20000410000 */
[----:B------:R-:W-:-:S02]  /*2660*/  HADD2.F32 R145, -RZ, R94.H0_H0 ;  /* 0x2000005eff917230 */ /* 0x000fc40000004100 */
[----:B------:R-:W-:Y:S02]  /*2670*/  HADD2.F32 R143, -RZ, R94.H1_H1 ;  /* 0x3000005eff8f7230 */ /* 0x000fe40000004100 */
[----:B0-----:R-:W-:Y:S01]  /*2680*/  FADD.FTZ R94, -R130, 1 ;  /* 0x3f800000825e7421 */ /* 0x001fe20000010100 */
[----:B------:R-:W-:Y:S01]  /*2690*/  MUFU.EX2 R117, R117 ;  /* 0x0000007500757308 */ /* 0x000fe20000000800 */
[----:B------:R-:W-:Y:S01]  /*26a0*/  FFMA.FTZ R114, R10, R36, R6 ;  /* 0x000000240a727223 */ /* 0x000fe20000010006 */
[----:B------:R-:W-:Y:S01]  /*26b0*/  FMUL.FTZ R35, R70, R35 ;  /* 0x0000002346237220 */ /* 0x000fe20000410000 */
[----:B------:R-:W-:Y:S01]  /*26c0*/  FADD.FTZ R129, -R74, R129 ;  /* 0x000000814a817221 */ /* 0x000fe20000010100 */
[----:B------:R-:W-:-:S04]  /*26d0*/  FFMA.FTZ R113, R113, R94, 1 ;  /* 0x3f80000071717423 */ /* 0x000fc8000001005e */
[----:B------:R-:W0:Y:S01]  /*26e0*/  MUFU.RCP R131, R131 ;  /* 0x0000008300837308 */ /* 0x000e220000001000 */
[----:B------:R-:W-:Y:S01]  /*26f0*/  FMUL.FTZ R128, R114, -1.4426950216293334961 ;  /* 0xbfb8aa3b72807820 */ /* 0x000fe20000410000 */
[----:B------:R-:W-:-:S06]  /*2700*/  FFMA.FTZ R123, R9, R35, R5 ;  /* 0x00000023097b7223 */ /* 0x000fcc0000010005 */
[----:B------:R-:W5:Y:S01]  /*2710*/  MUFU.EX2 R116, R116 ;  /* 0x0000007400747308 */ /* 0x000f620000000800 */
[----:B------:R-:W-:Y:S01]  /*2720*/  FMUL.FTZ R34, R70, R129 ;  /* 0x0000008146227220 */ /* 0x000fe20000410000 */
[----:B------:R-:W-:-:S06]  /*2730*/  FMUL.FTZ R113, R130, R113 ;  /* 0x0000007182717220 */ /* 0x000fcc0000410000 */
[----:B------:R-:W2:Y:S01]  /*2740*/  MUFU.RCP R142, R142 ;  /* 0x0000008e008e7308 */ /* 0x000ea20000001000 */
[----:B------:R-:W-:Y:S01]  /*2750*/  FMUL.FTZ R129, R123, -1.4426950216293334961 ;  /* 0xbfb8aa3b7b817820 */ /* 0x000fe20000410000 */
[----:B-1----:R-:W-:-:S04]  /*2760*/  FADD.FTZ R130, -R28, 1 ;  /* 0x3f8000001c827421 */ /* 0x002fc80000010100 */
[----:B------:R-:W-:Y:S02]  /*2770*/  FFMA.FTZ R111, R111, R130, 1 ;  /* 0x3f8000006f6f7423 */ /* 0x000fe40000010082 */
[----:B------:R-:W1:Y:S01]  /*2780*/  MUFU.EX2 R128, R128 ;  /* 0x0000008000807308 */ /* 0x000e620000000800 */
[----:B0-----:R-:W-:Y:S01]  /*2790*/  FADD.FTZ R115, -R131, 1 ;  /* 0x3f80000083737421 */ /* 0x001fe20000010100 */
[----:B------:R-:W-:Y:S01]  /*27a0*/  FMUL.FTZ R111, R28, R111 ;  /* 0x0000006f1c6f7220 */ /* 0x000fe20000410000 */
[----:B------:R-:W-:Y:S01]  /*27b0*/  FADD.FTZ R28, R117, 1 ;  /* 0x3f800000751c7421 */ /* 0x000fe20000010000 */
[----:B-----5:R-:W-:-:S04]  /*27c0*/  FADD.FTZ R116, R116, 1 ;  /* 0x3f80000074747421 */ /* 0x020fc80000010000 */
[----:B------:R-:W0:Y:S01]  /*27d0*/  MUFU.EX2 R129, R129 ;  /* 0x0000008100817308 */ /* 0x000e220000000800 */
[----:B--2---:R-:W-:Y:S01]  /*27e0*/  FADD.FTZ R117, -R142, 1 ;  /* 0x3f8000008e757421 */ /* 0x004fe20000010100 */
[----:B------:R-:W-:Y:S01]  /*27f0*/  FFMA.FTZ R112, R112, R115, 1 ;  /* 0x3f80000070707423 */ /* 0x000fe20000010073 */
[----:B------:R-:W-:Y:S02]  /*2800*/  FFMA.FTZ R118, R12, R34, R8 ;  /* 0x000000220c767223 */ /* 0x000fe40000010008 */
[----:B------:R-:W-:Y:S01]  /*2810*/  FFMA.FTZ R117, R110, R117, 1 ;  /* 0x3f8000006e757423 */ /* 0x000fe20000010075 */
[----:B------:R-:W-:Y:S01]  /*2820*/  FADD.FTZ R29, -R74, R143 ;  /* 0x0000008f4a1d7221 */ /* 0x000fe20000010100 */
[----:B------:R-:W-:Y:S01]  /*2830*/  FMUL.FTZ R143, R131, R112 ;  /* 0x00000070838f7220 */ /* 0x000fe20000410000 */
[----:B------:R-:W2:Y:S01]  /*2840*/  MUFU.RCP R116, R116 ;  /* 0x0000007400747308 */ /* 0x000ea20000001000 */
[----:B------:R-:W-:Y:S01]  /*2850*/  FMUL.FTZ R131, R142, R117 ;  /* 0x000000758e837220 */ /* 0x000fe20000410000 */
[----:B-1----:R-:W-:Y:S01]  /*2860*/  FADD.FTZ R117, R128, 1 ;  /* 0x3f80000080757421 */ /* 0x002fe20000010000 */
[----:B------:R-:W-:-:S05]  /*2870*/  FMUL.FTZ R125, R118, -1.4426950216293334961 ;  /* 0xbfb8aa3b767d7820 */ /* 0x000fca0000410000 */
[----:B------:R-:W1:Y:S01]  /*2880*/  MUFU.RCP R115, R28 ;  /* 0x0000001c00737308 */ /* 0x000e620000001000 */
[----:B0-----:R-:W-:Y:S01]  /*2890*/  FADD.FTZ R142, R129, 1 ;  /* 0x3f800000818e7421 */ /* 0x001fe20000010000 */
[----:B------:R-:W-:Y:S01]  /*28a0*/  FMUL.FTZ R33, R70, R33 ;  /* 0x0000002146217220 */ /* 0x000fe20000410000 */
[----:B------:R-:W-:-:S05]  /*28b0*/  HADD2.F32 R110, -RZ, R26.H0_H0 ;  /* 0x2000001aff6e7230 */ /* 0x000fca0000004100 */
[----:B------:R-:W0:Y:S01]  /*28c0*/  MUFU.RCP R117, R117 ;  /* 0x0000007500757308 */ /* 0x000e220000001000 */
[----:B------:R-:W-:Y:S01]  /*28d0*/  FFMA.FTZ R119, R11, R33, R7 ;  /* 0x000000210b777223 */ /* 0x000fe20000010007 */
[----:B------:R-:W-:-:S06]  /*28e0*/  HADD2.F32 R26, -RZ, R26.H1_H1 ;  /* 0x3000001aff1a7230 */ /* 0x000fcc0000004100 */
[----:B------:R-:W5:Y:S01]  /*28f0*/  MUFU.EX2 R125, R125 ;  /* 0x0000007d007d7308 */ /* 0x000f620000000800 */
[----:B------:R-:W-:Y:S01]  /*2900*/  FMUL.FTZ R126, R119, -1.4426950216293334961 ;  /* 0xbfb8aa3b777e7820 */ /* 0x000fe20000410000 */
[----:B------:R-:W-:Y:S01]  /*2910*/  FMUL.FTZ R110, R110, R113 ;  /* 0x000000716e6e7220 */ /* 0x000fe20000410000 */
[----:B--2---:R-:W-:-:S05]  /*2920*/  FADD.FTZ R144, -R116, 1 ;  /* 0x3f80000074907421 */ /* 0x004fca0000010100 */
[----:B------:R-:W2:Y:S01]  /*2930*/  MUFU.RCP R142, R142 ;  /* 0x0000008e008e7308 */ /* 0x000ea20000001000 */
[----:B------:R-:W-:Y:S01]  /*2940*/  FMUL.FTZ R111, R26, R111 ;  /* 0x0000006f1a6f7220 */ /* 0x000fe20000410000 */
[----:B------:R-:W-:Y:S02]  /*2950*/  HADD2.F32 R113, -RZ, R95.H1_H1 ;  /* 0x3000005fff717230 */ /* 0x000fe40000004100 */
[----:B------:R-:W-:Y:S01]  /*2960*/  FMUL.FTZ R31, R70, R127 ;  /* 0x0000007f461f7220 */ /* 0x000fe20000410000 */
[--C-:B------:R-:W-:Y:S02]  /*2970*/  HADD2.F32 R26, -RZ, R27.reuse.H1_H1 ;  /* 0x3000001bff1a7230 */ /* 0x100fe40000004100 */
[----:B-1----:R-:W-:Y:S01]  /*2980*/  FADD.FTZ R128, -R115, 1 ;  /* 0x3f80000073807421 */ /* 0x002fe20000010100 */
[----:B------:R-:W-:Y:S01]  /*2990*/  FFMA.FTZ R71, R71, R144, 1 ;  /* 0x3f80000047477423 */ /* 0x000fe20000010090 */
[----:B------:R-:W-:Y:S01]  /*29a0*/  HADD2.F32 R112, -RZ, R27.H0_H0 ;  /* 0x2000001bff707230 */ /* 0x000fe20000004100 */
[----:B------:R-:W1:Y:S01]  /*29b0*/  MUFU.EX2 R126, R126 ;  /* 0x0000007e007e7308 */ /* 0x000e620000000800 */
[----:B------:R-:W-:Y:S01]  /*29c0*/  FADD.FTZ R27, -R74, R113 ;  /* 0x000000714a1b7221 */ /* 0x000fe20000010100 */
[----:B------:R-:W-:Y:S01]  /*29d0*/  FFMA.FTZ R120, R10, R32, R6 ;  /* 0x000000200a787223 */ /* 0x000fe20000010006 */
[----:B------:R-:W-:Y:S01]  /*29e0*/  FFMA.FTZ R121, R9, R31, R5 ;  /* 0x0000001f09797223 */ /* 0x000fe20000010005 */
[----:B------:R-:W-:Y:S01]  /*29f0*/  FMUL.FTZ R113, R26, R131 ;  /* 0x000000831a717220 */ /* 0x000fe20000410000 */
[----:B------:R-:W-:Y:S01]  /*2a00*/  FFMA.FTZ R26, R21, R128, 1 ;  /* 0x3f800000151a7423 */ /* 0x000fe20000010080 */
[----:B------:R-:W-:Y:S01]  /*2a10*/  FMUL.FTZ R116, R116, R71 ;  /* 0x0000004774747220 */ /* 0x000fe20000410000 */
[----:B0-----:R-:W-:Y:S01]  /*2a20*/  FADD.FTZ R21, -R117, 1 ;  /* 0x3f80000075157421 */ /* 0x001fe20000010100 */
[----:B------:R-:W-:-:S02]  /*2a30*/  HADD2.F32 R71, -RZ, R92.H0_H0 ;  /* 0x2000005cff477230 */ /* 0x000fc40000004100 */
[----:B-----5:R-:W-:Y:S01]  /*2a40*/  FADD.FTZ R125, R125, 1 ;  /* 0x3f8000007d7d7421 */ /* 0x020fe20000010000 */
[----:B------:R-:W-:Y:S01]  /*2a50*/  FMUL.FTZ R127, R120, -1.4426950216293334961 ;  /* 0xbfb8aa3b787f7820 */ /* 0x000fe20000410000 */
[----:B------:R-:W-:Y:S01]  /*2a60*/  FMUL.FTZ R124, R121, -1.4426950216293334961 ;  /* 0xbfb8aa3b797c7820 */ /* 0x000fe20000410000 */
[----:B------:R-:W-:Y:S01]  /*2a70*/  FMUL.FTZ R115, R115, R26 ;  /* 0x0000001a73737220 */ /* 0x000fe20000410000 */
[----:B------:R-:W-:Y:S01]  /*2a80*/  FFMA.FTZ R114, R114, R21, 1 ;  /* 0x3f80000072727423 */ /* 0x000fe20000010015 */
[----:B--2---:R-:W-:Y:S01]  /*2a90*/  FADD.FTZ R26, -R142, 1 ;  /* 0x3f8000008e1a7421 */ /* 0x004fe20000010100 */
[----:B------:R-:W-:Y:S01]  /*2aa0*/  FADD.FTZ R71, -R74, R71 ;  /* 0x000000474a477221 */ /* 0x000fe20000010100 */
[----:B------:R-:W0:Y:S01]  /*2ab0*/  MUFU.RCP R125, R125 ;  /* 0x0000007d007d7308 */ /* 0x000e220000001000 */
[----:B------:R-:W-:Y:S01]  /*2ac0*/  FMUL.FTZ R117, R117, R114 ;  /* 0x0000007275757220 */ /* 0x000fe20000410000 */
[----:B------:R-:W-:Y:S01]  /*2ad0*/  FFMA.FTZ R123, R123, R26, 1 ;  /* 0x3f8000007b7b7423 */ /* 0x000fe2000001001a */
[----:B------:R-:W-:Y:S01]  /*2ae0*/  FMUL.FTZ R26, R70, R71 ;  /* 0x00000047461a7220 */ /* 0x000fe20000410000 */
[----:B------:R-:W-:-:S02]  /*2af0*/  HADD2.F32 R114, -RZ, R24.H0_H0 ;  /* 0x20000018ff727230 */ /* 0x000fc40000004100 */
[----:B------:R-:W-:Y:S02]  /*2b00*/  HADD2.F32 R71, -RZ, R24.H1_H1 ;  /* 0x30000018ff477230 */ /* 0x000fe40000004100 */
[----:B------:R-:W2:Y:S01]  /*2b10*/  MUFU.EX2 R127, R127 ;  /* 0x0000007f007f7308 */ /* 0x000ea20000000800 */
[----:B------:R-:W-:Y:S01]  /*2b20*/  FADD.FTZ R145, -R74, R145 ;  /* 0x000000914a917221 */ /* 0x000fe20000010100 */
[----:B-1----:R-:W-:-:S06]  /*2b30*/  FADD.FTZ R126, R126, 1 ;  /* 0x3f8000007e7e7421 */ /* 0x002fcc0000010000 */
[----:B------:R-:W1:Y:S01]  /*2b40*/  MUFU.EX2 R124, R124 ;  /* 0x0000007c007c7308 */ /* 0x000e620000000800 */
[----:B------:R-:W-:Y:S01]  /*2b50*/  FMUL.FTZ R114, R114, R115 ;  /* 0x0000007372727220 */ /* 0x000fe20000410000 */
[----:B------:R-:W-:Y:S01]  /*2b60*/  FMUL.FTZ R115, R71, R116 ;  /* 0x0000007447737220 */ /* 0x000fe20000410000 */
[----:B------:R-:W-:Y:S01]  /*2b70*/  FMUL.FTZ R30, R70, R145 ;  /* 0x00000091461e7220 */ /* 0x000fe20000410000 */
[----:B------:R-:W-:Y:S02]  /*2b80*/  HADD2.F32 R116, -RZ, R25.H0_H0 ;  /* 0x20000019ff747230 */ /* 0x000fe40000004100 */
[----:B------:R-:W-:Y:S01]  /*2b90*/  FMUL.FTZ R142, R142, R123 ;  /* 0x0000007b8e8e7220 */ /* 0x000fe20000410000 */
[----:B------:R-:W-:Y:S02]  /*2ba0*/  HADD2.F32 R145, -RZ, R95.H0_H0 ;  /* 0x2000005fff917230 */ /* 0x000fe40000004100 */
[----:B------:R-:W-:Y:S02]  /*2bb0*/  HADD2.F32 R25, -RZ, R25.H1_H1 ;  /* 0x30000019ff197230 */ /* 0x000fe40000004100 */
[----:B------:R-:W-:Y:S01]  /*2bc0*/  HADD2.F32 R71, -RZ, R92.H1_H1 ;  /* 0x3000005cff477230 */ /* 0x000fe20000004100 */
[----:B------:R-:W5:Y:S01]  /*2bd0*/  MUFU.RCP R126, R126 ;  /* 0x0000007e007e7308 */ /* 0x000f620000001000 */
[----:B------:R-:W-:Y:S01]  /*2be0*/  FMUL.FTZ R116, R116, R117 ;  /* 0x0000007574747220 */ /* 0x000fe20000410000 */
[C---:B------:R-:W-:Y:S01]  /*2bf0*/  FADD.FTZ R145, -R74.reuse, R145 ;  /* 0x000000914a917221 */ /* 0x040fe20000010100 */
[----:B------:R-:W-:Y:S01]  /*2c00*/  FMUL.FTZ R117, R25, R142 ;  /* 0x0000008e19757220 */ /* 0x000fe20000410000 */
[----:B------:R-:W-:Y:S01]  /*2c10*/  FADD.FTZ R25, -R74, R71 ;  /* 0x000000474a197221 */ /* 0x000fe20000010100 */
[----:B0-----:R-:W-:Y:S01]  /*2c20*/  FADD.FTZ R71, -R125, 1 ;  /* 0x3f8000007d477421 */ /* 0x001fe20000010100 */
[----:B------:R-:W-:Y:S01]  /*2c30*/  FFMA.FTZ R75, R12, R30, R8 ;  /* 0x0000001e0c4b7223 */ /* 0x000fe20000010008 */
[----:B--2---:R-:W-:Y:S01]  /*2c40*/  FADD.FTZ R127, R127, 1 ;  /* 0x3f8000007f7f7421 */ /* 0x004fe20000010000 */
[----:B-1----:R-:W-:Y:S01]  /*2c50*/  FADD.FTZ R124, R124, 1 ;  /* 0x3f8000007c7c7421 */ /* 0x002fe20000010000 */
[----:B------:R-:W-:Y:S01]  /*2c60*/  FMUL.FTZ R28, R70, R145 ;  /* 0x00000091461c7220 */ /* 0x000fe20000410000 */
[----:B------:R-:W-:Y:S01]  /*2c70*/  FFMA.FTZ R24, R118, R71, 1 ;  /* 0x3f80000076187423 */ /* 0x000fe20000010047 */
[----:B------:R-:W-:Y:S01]  /*2c80*/  FMUL.FTZ R122, R75, -1.4426950216293334961 ;  /* 0xbfb8aa3b4b7a7820 */ /* 0x000fe20000410000 */
[----:B------:R0:W1:Y:S01]  /*2c90*/  MUFU.RCP R142, R127 ;  /* 0x0000007f008e7308 */ /* 0x0000620000001000 */
[----:B------:R-:W-:Y:S01]  /*2ca0*/  FMUL.FTZ R29, R70, R29 ;  /* 0x0000001d461d7220 */ /* 0x000fe20000410000 */
[----:B------:R-:W-:-:S06]  /*2cb0*/  FFMA.FTZ R95, R10, R28, R6 ;  /* 0x0000001c0a5f7223 */ /* 0x000fcc0000010006 */
[----:B------:R-:W2:Y:S01]  /*2cc0*/  MUFU.RCP R118, R124 ;  /* 0x0000007c00767308 */ /* 0x000ea20000001000 */
[----:B------:R-:W-:Y:S01]  /*2cd0*/  FFMA.FTZ R94, R11, R29, R7 ;  /* 0x0000001d0b5e7223 */ /* 0x000fe20000010007 */
[----:B------:R-:W-:Y:S01]  /*2ce0*/  FMUL.FTZ R129, R95, -1.4426950216293334961 ;  /* 0xbfb8aa3b5f817820 */ /* 0x000fe20000410000 */
[----:B------:R-:W-:Y:S01]  /*2cf0*/  FMUL.FTZ R112, R112, R143 ;  /* 0x0000008f70707220 */ /* 0x000fe20000410000 */
[----:B------:R-:W-:Y:S01]  /*2d00*/  FMUL.FTZ R27, R70, R27 ;  /* 0x0000001b461b7220 */ /* 0x000fe20000410000 */
[----:B------:R-:W-:Y:S02]  /*2d10*/  HADD2.F32 R143, -RZ, R93.H0_H0 ;  /* 0x2000005dff8f7230 */ /* 0x000fe40000004100 */
[----:B-----5:R-:W-:Y:S01]  /*2d20*/  FADD.FTZ R92, -R126, 1 ;  /* 0x3f8000007e5c7421 */ /* 0x020fe20000010100 */
[----:B------:R-:W5:Y:S01]  /*2d30*/  MUFU.EX2 R122, R122 ;  /* 0x0000007a007a7308 */ /* 0x000f620000000800 */
[----:B------:R-:W-:Y:S01]  /*2d40*/  FMUL.FTZ R130, R94, -1.4426950216293334961 ;  /* 0xbfb8aa3b5e827820 */ /* 0x000fe20000410000 */
[----:B------:R-:W-:Y:S01]  /*2d50*/  FFMA.FTZ R128, R9, R27, R5 ;  /* 0x0000001b09807223 */ /* 0x000fe20000010005 */
[----:B------:R-:W-:Y:S01]  /*2d60*/  FFMA.FTZ R119, R119, R92, 1 ;  /* 0x3f80000077777423 */ /* 0x000fe2000001005c */
[----:B------:R-:W-:-:S04]  /*2d70*/  FADD.FTZ R143, -R74, R143 ;  /* 0x0000008f4a8f7221 */ /* 0x000fc80000010100 */
[----:B------:R-:W5:Y:S01]  /*2d80*/  MUFU.EX2 R129, R129 ;  /* 0x0000008100817308 */ /* 0x000f620000000800 */
[----:B------:R-:W-:Y:S01]  /*2d90*/  FMUL.FTZ R131, R128, -1.4426950216293334961 ;  /* 0xbfb8aa3b80837820 */ /* 0x000fe20000410000 */
[----:B0-----:R-:W-:Y:S01]  /*2da0*/  FMUL.FTZ R127, R125, R24 ;  /* 0x000000187d7f7220 */ /* 0x001fe20000410000 */
[----:B------:R-:W-:Y:S01]  /*2db0*/  FMUL.FTZ R24, R70, R143 ;  /* 0x0000008f46187220 */ /* 0x000fe20000410000 */
[----:B------:R-:W-:Y:S01]  /*2dc0*/  FMUL.FTZ R119, R126, R119 ;  /* 0x000000777e777220 */ /* 0x000fe20000410000 */
[----:B-1----:R-:W-:Y:S01]  /*2dd0*/  FADD.FTZ R143, -R142, 1 ;  /* 0x3f8000008e8f7421 */ /* 0x002fe20000010100 */
[----:B--2---:R-:W-:Y:S02]  /*2de0*/  FADD.FTZ R126, -R118, 1 ;  /* 0x3f800000767e7421 */ /* 0x004fe40000010100 */
[----:B------:R-:W0:Y:S01]  /*2df0*/  MUFU.EX2 R130, R130 ;  /* 0x0000008200827308 */ /* 0x000e220000000800 */
[----:B------:R-:W-:Y:S01]  /*2e00*/  FFMA.FTZ R143, R120, R143, 1 ;  /* 0x3f800000788f7423 */ /* 0x000fe2000001008f */
[----:B------:R-:W-:Y:S01]  /*2e10*/  FFMA.FTZ R121, R121, R126, 1 ;  /* 0x3f80000079797423 */ /* 0x000fe2000001007e */
[----:B------:R-:W-:-:S02]  /*2e20*/  HADD2.F32 R126, -RZ, R22.H0_H0 ;  /* 0x20000016ff7e7230 */ /* 0x000fc40000004100 */
[----:B-----5:R-:W-:-:S03]  /*2e30*/  FADD.FTZ R122, R122, 1 ;  /* 0x3f8000007a7a7421 */ /* 0x020fc60000010000 */
[----:B------:R-:W1:Y:S01]  /*2e40*/  MUFU.EX2 R131, R131 ;  /* 0x0000008300837308 */ /* 0x000e620000000800 */
[----:B------:R-:W-:Y:S01]  /*2e50*/  FMUL.FTZ R120, R142, R143 ;  /* 0x0000008f8e787220 */ /* 0x000fe20000410000 */
[----:B------:R-:W-:Y:S01]  /*2e60*/  FMUL.FTZ R142, R118, R121 ;  /* 0x00000079768e7220 */ /* 0x000fe20000410000 */
[----:B------:R-:W-:Y:S01]  /*2e70*/  FMUL.FTZ R118, R126, R127 ;  /* 0x0000007f7e767220 */ /* 0x000fe20000410000 */
[----:B------:R-:W-:Y:S01]  /*2e80*/  FADD.FTZ R127, R129, 1 ;  /* 0x3f800000817f7421 */ /* 0x000fe20000010000 */
[----:B------:R-:W-:-:S03]  /*2e90*/  FFMA.FTZ R21, R12, R26, R8 ;  /* 0x0000001a0c157223 */ /* 0x000fc60000010008 */
[----:B------:R-:W2:Y:S01]  /*2ea0*/  MUFU.RCP R122, R122 ;  /* 0x0000007a007a7308 */ /* 0x000ea20000001000 */
[----:B0-----:R-:W-:Y:S01]  /*2eb0*/  FADD.FTZ R143, R130, 1 ;  /* 0x3f800000828f7421 */ /* 0x001fe20000010000 */
[----:B------:R-:W-:Y:S01]  /*2ec0*/  FMUL.FTZ R123, R21, -1.4426950216293334961 ;  /* 0xbfb8aa3b157b7820 */ /* 0x000fe20000410000 */
[----:B------:R-:W-:Y:S01]  /*2ed0*/  FMUL.FTZ R25, R70, R25 ;  /* 0x0000001946197220 */ /* 0x000fe20000410000 */
[----:B------:R-:W-:Y:S02]  /*2ee0*/  HADD2.F32 R145, -RZ, R93.H1_H1 ;  /* 0x3000005dff917230 */ /* 0x000fe40000004100 */
[----:B------:R-:W-:Y:S02]  /*2ef0*/  HADD2.F32 R130, -RZ, R22.H1_H1 ;  /* 0x30000016ff827230 */ /* 0x000fe40000004100 */
[----:B------:R-:W0:Y:S01]  /*2f00*/  MUFU.RCP R127, R127 ;  /* 0x0000007f007f7308 */ /* 0x000e220000001000 */
[----:B------:R-:W-:Y:S01]  /*2f10*/  FFMA.FTZ R71, R11, R25, R7 ;  /* 0x000000190b477223 */ /* 0x000fe20000010007 */
[----:B-1----:R-:W-:Y:S01]  /*2f20*/  FADD.FTZ R129, R131, 1 ;  /* 0x3f80000083817421 */ /* 0x002fe20000010000 */
[----:B------:R-:W-:-:S02]  /*2f30*/  HADD2.F32 R93, -RZ, R23.H0_H0 ;  /* 0x20000017ff5d7230 */ /* 0x000fc40000004100 */
[----:B------:R-:W-:-:S03]  /*2f40*/  HADD2.F32 R121, -RZ, R23.H1_H1 ;  /* 0x30000017ff797230 */ /* 0x000fc60000004100 */
[----:B------:R1:W5:Y:S01]  /*2f50*/  MUFU.RCP R22, R143 ;  /* 0x0000008f00167308 */ /* 0x0003620000001000 */
[----:B------:R-:W-:Y:S01]  /*2f60*/  FADD.FTZ R23, -R74, R145 ;  /* 0x000000914a177221 */ /* 0x000fe20000010100 */
[----:B------:R-:W-:Y:S01]  /*2f70*/  FMUL.FTZ R125, R71, -1.4426950216293334961 ;  /* 0xbfb8aa3b477d7820 */ /* 0x000fe20000410000 */
[----:B------:R-:W-:-:S05]  /*2f80*/  FFMA.FTZ R92, R10, R24, R6 ;  /* 0x000000180a5c7223 */ /* 0x000fca0000010006 */
[----:B------:R-:W5:Y:S01]  /*2f90*/  MUFU.EX2 R123, R123 ;  /* 0x0000007b007b7308 */ /* 0x000f620000000800 */
[----:B------:R-:W-:Y:S01]  /*2fa0*/  FMUL.FTZ R23, R70, R23 ;  /* 0x0000001746177220 */ /* 0x000fe20000410000 */
[----:B---3--:R-:W-:Y:S02]  /*2fb0*/  HADD2.F32 R145, -RZ, R72.H0_H0 ;  /* 0x20000048ff917230 */ /* 0x008fe40000004100 */
[----:B------:R-:W-:Y:S01]  /*2fc0*/  FMUL.FTZ R124, R92, -1.4426950216293334961 ;  /* 0xbfb8aa3b5c7c7820 */ /* 0x000fe20000410000 */
[----:B------:R-:W-:Y:S01]  /*2fd0*/  FMUL.FTZ R120, R93, R120 ;  /* 0x000000785d787220 */ /* 0x000fe20000410000 */
[----:B--2---:R-:W-:Y:S02]  /*2fe0*/  FADD.FTZ R126, -R122, 1 ;  /* 0x3f8000007a7e7421 */ /* 0x004fe40000010100 */
[----:B------:R-:W2:Y:S01]  /*2ff0*/  MUFU.RCP R129, R129 ;  /* 0x0000008100817308 */ /* 0x000ea20000001000 */
[----:B------:R-:W-:Y:S01]  /*3000*/  FFMA.FTZ R93, R9, R23, R5 ;  /* 0x00000017095d7223 */ /* 0x000fe20000010005 */
[----:B------:R-:W-:Y:S01]  /*3010*/  FMUL.FTZ R119, R130, R119 ;  /* 0x0000007782777220 */ /* 0x000fe20000410000 */
[----:B------:R-:W-:Y:S01]  /*3020*/  FADD.FTZ R131, -R74, R145 ;  /* 0x000000914a837221 */ /* 0x000fe20000010100 */
[----:B-1----:R-:W-:-:S04]  /*3030*/  FFMA.FTZ R143, R75, R126, 1 ;  /* 0x3f8000004b8f7423 */ /* 0x002fc8000001007e */
[----:B------:R-:W1:Y:S01]  /*3040*/  MUFU.EX2 R125, R125 ;  /* 0x0000007d007d7308 */ /* 0x000e620000000800 */
[----:B------:R-:W-:Y:S01]  /*3050*/  FMUL.FTZ R126, R93, -1.4426950216293334961 ;  /* 0xbfb8aa3b5d7e7820 */ /* 0x000fe20000410000 */
[----:B0-----:R-:W-:Y:S01]  /*3060*/  FADD.FTZ R130, -R127, 1 ;  /* 0x3f8000007f827421 */ /* 0x001fe20000010100 */
[----:B-----5:R-:W-:Y:S01]  /*3070*/  FADD.FTZ R75, -R22, 1 ;  /* 0x3f800000164b7421 */ /* 0x020fe20000010100 */
[----:B------:R-:W-:-:S04]  /*3080*/  FMUL.FTZ R131, R70, R131 ;  /* 0x0000008346837220 */ /* 0x000fc80000410000 */
[----:B------:R-:W0:Y:S01]  /*3090*/  MUFU.EX2 R124, R124 ;  /* 0x0000007c007c7308 */ /* 0x000e220000000800 */
[----:B------:R-:W-:Y:S01]  /*30a0*/  FFMA.FTZ R130, R95, R130, 1 ;  /* 0x3f8000005f827423 */ /* 0x000fe20000010082 */
[----:B------:R-:W-:Y:S01]  /*30b0*/  FADD.FTZ R95, R123, 1 ;  /* 0x3f8000007b5f7421 */ /* 0x000fe20000010000 */
[----:B------:R-:W-:Y:S01]  /*30c0*/  FFMA.FTZ R145, R94, R75, 1 ;  /* 0x3f8000005e917423 */ /* 0x000fe2000001004b */
[----:B------:R-:W-:Y:S01]  /*30d0*/  FFMA.FTZ R75, R12, R131, R8 ;  /* 0x000000830c4b7223 */ /* 0x000fe20000010008 */
[----:B--2---:R-:W-:-:S03]  /*30e0*/  FADD.FTZ R123, -R129, 1 ;  /* 0x3f800000817b7421 */ /* 0x004fc60000010100 */
[----:B------:R-:W2:Y:S01]  /*30f0*/  MUFU.EX2 R126, R126 ;  /* 0x0000007e007e7308 */ /* 0x000ea20000000800 */
[----:B------:R-:W-:Y:S01]  /*3100*/  FMUL.FTZ R122, R122, R143 ;  /* 0x0000008f7a7a7220 */ /* 0x000fe20000410000 */
[----:B------:R-:W-:Y:S01]  /*3110*/  FMUL.FTZ R94, R75, -1.4426950216293334961 ;  /* 0xbfb8aa3b4b5e7820 */ /* 0x000fe20000410000 */
[----:B------:R-:W-:Y:S01]  /*3120*/  FMUL.FTZ R143, R127, R130 ;  /* 0x000000827f8f7220 */ /* 0x000fe20000410000 */
[----:B------:R-:W-:Y:S01]  /*3130*/  FFMA.FTZ R128, R128, R123, 1 ;  /* 0x3f80000080807423 */ /* 0x000fe2000001007b */
[----:B-1----:R-:W-:-:S03]  /*3140*/  FADD.FTZ R127, R125, 1 ;  /* 0x3f8000007d7f7421 */ /* 0x002fc60000010000 */
[----:B------:R-:W1:Y:S01]  /*3150*/  MUFU.RCP R95, R95 ;  /* 0x0000005f005f7308 */ /* 0x000e620000001000 */
[--C-:B------:R-:W-:Y:S02]  /*3160*/  HADD2.F32 R123, -RZ, R90.reuse.H0_H0 ;  /* 0x2000005aff7b7230 */ /* 0x100fe40000004100 */
[----:B------:R-:W-:Y:S01]  /*3170*/  FMUL.FTZ R130, R129, R128 ;  /* 0x0000008081827220 */ /* 0x000fe20000410000 */
[----:B------:R-:W-:Y:S02]  /*3180*/  HADD2.F32 R125, -RZ, R90.H1_H1 ;  /* 0x3000005aff7d7230 */ /* 0x000fe40000004100 */
[----:B------:R-:W-:Y:S01]  /*3190*/  FMUL.FTZ R22, R22, R145 ;  /* 0x0000009116167220 */ /* 0x000fe20000410000 */
[----:B0-----:R-:W-:Y:S01]  /*31a0*/  FADD.FTZ R128, R124, 1 ;  /* 0x3f8000007c807421 */ /* 0x001fe20000010000 */
[----:B------:R-:W0:Y:S01]  /*31b0*/  MUFU.EX2 R94, R94 ;  /* 0x0000005e005e7308 */ /* 0x000e220000000800 */
[----:B------:R-:W-:Y:S02]  /*31c0*/  HADD2.F32 R129, -RZ, R72.H1_H1 ;  /* 0x30000048ff817230 */ /* 0x000fe40000004100 */
[----:B------:R-:W-:Y:S01]  /*31d0*/  FMUL.FTZ R122, R123, R122 ;  /* 0x0000007a7b7a7220 */ /* 0x000fe20000410000 */
[----:B------:R-:W-:-:S02]  /*31e0*/  HADD2.F32 R90, -RZ, R91.H0_H0 ;  /* 0x2000005bff5a7230 */ /* 0x000fc40000004100 */
[----:B------:R-:W-:Y:S02]  /*31f0*/  FMUL.FTZ R123, R125, R22 ;  /* 0x000000167d7b7220 */ /* 0x000fe40000410000 */
[----:B------:R-:W3:Y:S01]  /*3200*/  MUFU.RCP R127, R127 ;  /* 0x0000007f007f7308 */ /* 0x000ee20000001000 */
[----:B------:R-:W-:Y:S02]  /*3210*/  HADD2.F32 R125, -RZ, R91.H1_H1 ;  /* 0x3000005bff7d7230 */ /* 0x000fe40000004100 */
[----:B--2---:R-:W-:Y:S01]  /*3220*/  FADD.FTZ R126, R126, 1 ;  /* 0x3f8000007e7e7421 */ /* 0x004fe20000010000 */
[----:B------:R-:W-:Y:S02]  /*3230*/  HADD2.F32 R91, -RZ, R73.H0_H0 ;  /* 0x20000049ff5b7230 */ /* 0x000fe40000004100 */
[----:B------:R-:W-:Y:S01]  /*3240*/  FADD.FTZ R129, -R74, R129 ;  /* 0x000000814a817221 */ /* 0x000fe20000010100 */
[----:B------:R-:W-:Y:S01]  /*3250*/  FMUL.FTZ R124, R90, R143 ;  /* 0x0000008f5a7c7220 */ /* 0x000fe20000410000 */
[----:B------:R-:W2:Y:S01]  /*3260*/  MUFU.RCP R128, R128 ;  /* 0x0000008000807308 */ /* 0x000ea20000001000 */
[----:B-1----:R-:W-:Y:S01]  /*3270*/  FADD.FTZ R90, -R95, 1 ;  /* 0x3f8000005f5a7421 */ /* 0x002fe20000010100 */
[----:B------:R-:W-:Y:S01]  /*3280*/  FMUL.FTZ R22, R70, R129 ;  /* 0x0000008146167220 */ /* 0x000fe20000410000 */
[----:B------:R-:W-:Y:S01]  /*3290*/  FADD.FTZ R91, -R74, R91 ;  /* 0x0000005b4a5b7221 */ /* 0x000fe20000010100 */
[----:B------:R-:W-:Y:S01]  /*32a0*/  FMUL.FTZ R125, R125, R130 ;  /* 0x000000827d7d7220 */ /* 0x000fe20000410000 */
[----:B------:R-:W-:-:S03]  /*32b0*/  FFMA.FTZ R90, R21, R90, 1 ;  /* 0x3f800000155a7423 */ /* 0x000fc6000001005a */
[----:B------:R-:W1:Y:S01]  /*32c0*/  MUFU.RCP R126, R126 ;  /* 0x0000007e007e7308 */ /* 0x000e620000001000 */
[----:B------:R-:W-:Y:S01]  /*32d0*/  FFMA.FTZ R130, R11, R22, R7 ;  /* 0x000000160b827223 */ /* 0x000fe20000010007 */
[----:B------:R-:W-:Y:S01]  /*32e0*/  FMUL.FTZ R21, R70, R91 ;  /* 0x0000005b46157220 */ /* 0x000fe20000410000 */
[----:B0-----:R-:W-:Y:S01]  /*32f0*/  FADD.FTZ R91, R94, 1 ;  /* 0x3f8000005e5b7421 */ /* 0x001fe20000010000 */
[----:B------:R-:W-:Y:S01]  /*3300*/  FMUL.FTZ R121, R121, R142 ;  /* 0x0000008e79797220 */ /* 0x000fe20000410000 */
[----:B---3--:R-:W-:Y:S01]  /*3310*/  FADD.FTZ R142, -R127, 1 ;  /* 0x3f8000007f8e7421 */ /* 0x008fe20000010100 */
[----:B------:R-:W-:-:S03]  /*3320*/  FMUL.FTZ R143, R130, -1.4426950216293334961 ;  /* 0xbfb8aa3b828f7820 */ /* 0x000fc60000410000 */
[----:B------:R-:W-:Y:S01]  /*3330*/  FFMA.FTZ R142, R71, R142, 1 ;  /* 0x3f800000478e7423 */ /* 0x000fe2000001008e */
[----:B------:R-:W0:Y:S01]  /*3340*/  MUFU.RCP R91, R91 ;  /* 0x0000005b005b7308 */ /* 0x000e220000001000 */
[----:B--2---:R-:W-:Y:S01]  /*3350*/  FADD.FTZ R71, -R128, 1 ;  /* 0x3f80000080477421 */ /* 0x004fe20000010100 */
[----:B------:R-:W-:-:S06]  /*3360*/  HADD2.F32 R73, -RZ, R73.H1_H1 ;  /* 0x30000049ff497230 */ /* 0x000fcc0000004100 */
[----:B------:R2:W3:Y:S01]  /*3370*/  MUFU.EX2 R144, R143 ;  /* 0x0000008f00907308 */ /* 0x0004e20000000800 */
[----:B------:R-:W-:Y:S01]  /*3380*/  FFMA.FTZ R71, R92, R71, 1 ;  /* 0x3f8000005c477423 */ /* 0x000fe20000010047 */
[----:B-1----:R-:W-:Y:S01]  /*3390*/  FADD.FTZ R92, -R126, 1 ;  /* 0x3f8000007e5c7421 */ /* 0x002fe20000010100 */
[----:B------:R-:W-:Y:S01]  /*33a0*/  FADD.FTZ R145, -R74, R73 ;  /* 0x000000494a917221 */ /* 0x000fe20000010100 */
[--C-:B------:R-:W-:Y:S02]  /*33b0*/  HADD2.F32 R94, -RZ, R88.reuse.H0_H0 ;  /* 0x20000058ff5e7230 */ /* 0x100fe40000004100 */
[----:B------:R-:W-:Y:S01]  /*33c0*/  FMUL.FTZ R129, R95, R90 ;  /* 0x0000005a5f817220 */ /* 0x000fe20000410000 */
[----:B------:R-:W-:Y:S02]  /*33d0*/  HADD2.F32 R88, -RZ, R88.H1_H1 ;  /* 0x30000058ff587230 */ /* 0x000fe40000004100 */
[----:B------:R-:W-:Y:S01]  /*33e0*/  FMUL.FTZ R127, R127, R142 ;  /* 0x0000008e7f7f7220 */ /* 0x000fe20000410000 */
[----:B--2---:R-:W-:Y:S01]  /*33f0*/  FFMA.FTZ R143, R93, R92, 1 ;  /* 0x3f8000005d8f7423 */ /* 0x004fe2000001005c */
[----:B------:R-:W-:Y:S01]  /*3400*/  FFMA.FTZ R90, R10, R21, R6 ;  /* 0x000000150a5a7223 */ /* 0x000fe20000010006 */
[----:B------:R-:W-:Y:S01]  /*3410*/  FMUL.FTZ R73, R128, R71 ;  /* 0x0000004780497220 */ /* 0x000fe20000410000 */
[----:B------:R-:W-:Y:S01]  /*3420*/  FMUL.FTZ R71, R70, R145 ;  /* 0x0000009146477220 */ /* 0x000fe20000410000 */
[----:B------:R-:W-:Y:S01]  /*3430*/  FMUL.FTZ R142, R126, R143 ;  /* 0x0000008f7e8e7220 */ /* 0x000fe20000410000 */
[----:B------:R-:W-:Y:S01]  /*3440*/  FMUL.FTZ R126, R94, R129 ;  /* 0x000000815e7e7220 */ /* 0x000fe20000410000 */
[----:B------:R-:W-:Y:S01]  /*3450*/  FMUL.FTZ R127, R88, R127 ;  /* 0x0000007f587f7220 */ /* 0x000fe20000410000 */
[----:B------:R-:W-:-:S02]  /*3460*/  HADD2.F32 R129, -RZ, R89.H1_H1 ;  /* 0x30000059ff817230 */ /* 0x000fc40000004100 */
[----:B------:R-:W-:Y:S01]  /*3470*/  FMUL.FTZ R95, R90, -1.4426950216293334961 ;  /* 0xbfb8aa3b5a5f7820 */ /* 0x000fe20000410000 */
[----:B0-----:R-:W-:Y:S01]  /*3480*/  FADD.FTZ R88, -R91, 1 ;  /* 0x3f8000005b587421 */ /* 0x001fe20000010100 */
[----:B---3--:R-:W-:Y:S01]  /*3490*/  FADD.FTZ R92, R144, 1 ;  /* 0x3f800000905c7421 */ /* 0x008fe20000010000 */
[----:B------:R-:W-:Y:S01]  /*34a0*/  FFMA.FTZ R93, R9, R71, R5 ;  /* 0x00000047095d7223 */ /* 0x000fe20000010005 */
[----:B------:R-:W-:Y:S01]  /*34b0*/  FMUL.FTZ R129, R129, R142 ;  /* 0x0000008e81817220 */ /* 0x000fe20000410000 */
[----:B------:R-:W-:Y:S02]  /*34c0*/  HADD2.F32 R128, -RZ, R89.H0_H0 ;  /* 0x20000059ff807230 */ /* 0x000fe40000004100 */
[----:B------:R-:W-:Y:S01]  /*34d0*/  FFMA.FTZ R142, R75, R88, 1 ;  /* 0x3f8000004b8e7423 */ /* 0x000fe20000010058 */
[----:B------:R-:W-:Y:S01]  /*34e0*/  FMUL.FTZ R94, R93, -1.4426950216293334961 ;  /* 0xbfb8aa3b5d5e7820 */ /* 0x000fe20000410000 */
[----:B------:R-:W0:Y:S01]  /*34f0*/  MUFU.EX2 R95, R95 ;  /* 0x0000005f005f7308 */ /* 0x000e220000000800 */
[----:B------:R-:W2:Y:S07]  /*3500*/  LDG.E.64.CONSTANT R88, desc[UR12][R156.64+0x8c00] ;  /* 0x008c000c9c587981 */ /* 0x000eae000c1e9b00 */
[----:B------:R-:W1:Y:S08]  /*3510*/  MUFU.RCP R92, R92 ;  /* 0x0000005c005c7308 */ /* 0x000e700000001000 */
[----:B------:R-:W3:Y:S01]  /*3520*/  MUFU.EX2 R94, R94 ;  /* 0x0000005e005e7308 */ /* 0x000ee20000000800 */
[----:B0-----:R-:W-:Y:S01]  /*3530*/  FADD.FTZ R144, R95, 1 ;  /* 0x3f8000005f907421 */ /* 0x001fe20000010000 */
[----:B-1----:R-:W-:-:S04]  /*3540*/  FADD.FTZ R95, -R92, 1 ;  /* 0x3f8000005c5f7421 */ /* 0x002fc80000010100 */
[----:B------:R-:W-:Y:S02]  /*3550*/  FFMA.FTZ R95, R130, R95, 1 ;  /* 0x3f800000825f7423 */ /* 0x000fe4000001005f */
[----:B------:R-:W0:Y:S01]  /*3560*/  MUFU.RCP R130, R144 ;  /* 0x0000009000827308 */ /* 0x000e220000001000 */
[----:B---3--:R-:W-:Y:S01]  /*3570*/  FADD.FTZ R143, R94, 1 ;  /* 0x3f8000005e8f7421 */ /* 0x008fe20000010000 */
[----:B------:R-:W-:Y:S01]  /*3580*/  FMUL.FTZ R128, R128, R73 ;  /* 0x0000004980807220 */ /* 0x000fe20000410000 */
[----:B------:R-:W-:-:S05]  /*3590*/  HADD2.F32 R73, -RZ, R84.H0_H0 ;  /* 0x20000054ff497230 */ /* 0x000fca0000004100 */
[----:B------:R-:W1:Y:S01]  /*35a0*/  MUFU.RCP R143, R143 ;  /* 0x0000008f008f7308 */ /* 0x000e620000001000 */
[----:B------:R-:W-:Y:S01]  /*35b0*/  FADD.FTZ R73, -R74, R73 ;  /* 0x000000494a497221 */ /* 0x000fe20000010100 */
[----:B------:R-:W-:-:S03]  /*35c0*/  HADD2.F32 R145, -RZ, R84.H1_H1 ;  /* 0x30000054ff917230 */ /* 0x000fc60000004100 */
[----:B------:R-:W-:Y:S02]  /*35d0*/  FMUL.FTZ R75, R70, R73 ;  /* 0x00000049464b7220 */ /* 0x000fe40000410000 */
[----:B------:R-:W-:Y:S01]  /*35e0*/  FADD.FTZ R73, -R74, R145 ;  /* 0x000000914a497221 */ /* 0x000fe20000010100 */
[----:B0-----:R-:W-:Y:S01]  /*35f0*/  FADD.FTZ R145, -R130, 1 ;  /* 0x3f80000082917421 */ /* 0x001fe20000010100 */
[----:B------:R-:W-:-:S03]  /*3600*/  FFMA.FTZ R94, R12, R75, R8 ;  /* 0x0000004b0c5e7223 */ /* 0x000fc60000010008 */
[----:B------:R-:W-:Y:S01]  /*3610*/  FFMA.FTZ R145, R90, R145, 1 ;  /* 0x3f8000005a917423 */ /* 0x000fe20000010091 */
[----:B------:R-:W-:Y:S01]  /*3620*/  FMUL.FTZ R73, R70, R73 ;  /* 0x0000004946497220 */ /* 0x000fe20000410000 */
[----:B-1----:R-:W-:Y:S01]  /*3630*/  FADD.FTZ R90, -R143, 1 ;  /* 0x3f8000008f5a7421 */ /* 0x002fe20000010100 */
[----:B------:R-:W-:-:S03]  /*3640*/  FMUL.FTZ R150, R94, -1.4426950216293334961 ;  /* 0xbfb8aa3b5e967820 */ /* 0x000fc60000410000 */
[----:B------:R-:W-:Y:S01]  /*3650*/  FFMA.FTZ R90, R93, R90, 1 ;  /* 0x3f8000005d5a7423 */ /* 0x000fe2000001005a */
[----:B------:R-:W-:Y:S01]  /*3660*/  FFMA.FTZ R84, R11, R73, R7 ;  /* 0x000000490b547223 */ /* 0x000fe20000010007 */
[----:B------:R-:W-:Y:S01]  /*3670*/  FMUL.FTZ R95, R92, R95 ;  /* 0x0000005f5c5f7220 */ /* 0x000fe20000410000 */
[----:B------:R-:W-:Y:S01]  /*3680*/  FMUL.FTZ R144, R91, R142 ;  /* 0x0000008e5b907220 */ /* 0x000fe20000410000 */
[----:B------:R-:W-:Y:S01]  /*3690*/  FMUL.FTZ R92, R143, R90 ;  /* 0x0000005a8f5c7220 */ /* 0x000fe20000410000 */
[----:B------:R-:W0:Y:S01]  /*36a0*/  MUFU.EX2 R150, R150 ;  /* 0x0000009600967308 */ /* 0x000e220000000800 */
[----:B------:R-:W3:Y:S01]  /*36b0*/  LDG.E.64.CONSTANT R90, desc[UR12][R154.64+0x8200] ;  /* 0x0082000c9a5a7981 */ /* 0x000ee2000c1e9b00 */
[----:B------:R-:W-:-:S06]  /*36c0*/  FMUL.FTZ R151, R84, -1.4426950216293334961 ;  /* 0xbfb8aa3b54977820 */ /* 0x000fcc0000410000 */
[----:B------:R-:W1:Y:S01]  /*36d0*/  MUFU.EX2 R151, R151 ;  /* 0x0000009700977308 */ /* 0x000e620000000800 */
[----:B----4-:R-:W-:Y:S02]  /*36e0*/  HADD2.F32 R143, -RZ, R86.H0_H0 ;  /* 0x20000056ff8f7230 */ /* 0x010fe40000004100 */
[----:B------:R-:W-:Y:S01]  /*36f0*/  FMUL.FTZ R160, R130, R145 ;  /* 0x0000009182a07220 */ /* 0x000fe20000410000 */
[----:B0-----:R-:W-:Y:S02]  /*3700*/  FADD.FTZ R142, R150, 1 ;  /* 0x3f800000968e7421 */ /* 0x001fe40000010000 */
[----:B------:R-:W-:-:S04]  /*3710*/  FMUL.FTZ R143, R143, R144 ;  /* 0x000000908f8f7220 */ /* 0x000fc80000410000 */
[----:B------:R-:W0:Y:S01]  /*3720*/  MUFU.RCP R142, R142 ;  /* 0x0000008e008e7308 */ /* 0x000e220000001000 */
[----:B-1----:R-:W-:-:S07]  /*3730*/  FADD.FTZ R130, R151, 1 ;  /* 0x3f80000097827421 */ /* 0x002fce0000010000 */
[----:B------:R-:W1:Y:S01]  /*3740*/  MUFU.RCP R144, R130 ;  /* 0x0000008200907308 */ /* 0x000e620000001000 */
[--C-:B------:R-:W-:Y:S02]  /*3750*/  HADD2.F32 R93, -RZ, R87.reuse.H0_H0 ;  /* 0x20000057ff5d7230 */ /* 0x100fe40000004100 */
[----:B------:R-:W-:Y:S02]  /*3760*/  HADD2.F32 R86, -RZ, R86.H1_H1 ;  /* 0x30000056ff567230 */ /* 0x000fe40000004100 */
[----:B------:R-:W-:Y:S02]  /*3770*/  HADD2.F32 R159, -RZ, R87.H1_H1 ;  /* 0x30000057ff9f7230 */ /* 0x000fe40000004100 */
[----:B------:R-:W-:Y:S01]  /*3780*/  FMUL.FTZ R160, R93, R160 ;  /* 0x000000a05da07220 */ /* 0x000fe20000410000 */
[----:B------:R-:W-:Y:S02]  /*3790*/  HADD2.F32 R93, -RZ, R85.H0_H0 ;  /* 0x20000055ff5d7230 */ /* 0x000fe40000004100 */
[----:B0-----:R-:W-:Y:S01]  /*37a0*/  FADD.FTZ R87, -R142, 1 ;  /* 0x3f8000008e577421 */ /* 0x001fe20000010100 */
[----:B------:R-:W-:Y:S01]  /*37b0*/  FMUL.FTZ R161, R86, R95 ;  /* 0x0000005f56a17220 */ /* 0x000fe20000410000 */
[----:B------:R-:W-:-:S02]  /*37c0*/  FMUL.FTZ R159, R159, R92 ;  /* 0x0000005c9f9f7220 */ /* 0x000fc40000410000 */
[----:B------:R-:W-:Y:S01]  /*37d0*/  FFMA.FTZ R86, R94, R87, 1 ;  /* 0x3f8000005e567423 */ /* 0x000fe20000010057 */
[----:B------:R-:W-:Y:S01]  /*37e0*/  FADD.FTZ R93, -R74, R93 ;  /* 0x0000005d4a5d7221 */ /* 0x000fe20000010100 */
[-C--:B------:R-:W-:Y:S01]  /*37f0*/  FFMA.FTZ R92, R0, R141.reuse, R82 ;  /* 0x0000008d005c7223 */ /* 0x080fe20000010052 */
[----:B-1----:R-:W-:Y:S01]  /*3800*/  FADD.FTZ R87, -R144, 1 ;  /* 0x3f80000090577421 */ /* 0x002fe20000010100 */
[----:B------:R-:W-:Y:S01]  /*3810*/  FADD.FTZ R94, R141, R83 ;  /* 0x000000538d5e7221 */ /* 0x000fe20000010000 */
[----:B------:R-:W-:Y:S02]  /*3820*/  FMUL.FTZ R141, R12, R141 ;  /* 0x0000008d0c8d7220 */ /* 0x000fe40000410000 */
[----:B------:R-:W-:Y:S01]  /*3830*/  FFMA.FTZ R87, R84, R87, 1 ;  /* 0x3f80000054577423 */ /* 0x000fe20000010057 */
[----:B------:R-:W-:Y:S01]  /*3840*/  FMUL.FTZ R84, R70, R93 ;  /* 0x0000005d46547220 */ /* 0x000fe20000410000 */
[-C--:B------:R-:W-:Y:S01]  /*3850*/  FFMA.FTZ R93, R69, R140.reuse, R80 ;  /* 0x0000008c455d7223 */ /* 0x080fe20000010050 */
[----:B------:R-:W-:Y:S01]  /*3860*/  FADD.FTZ R95, R140, R81 ;  /* 0x000000518c5f7221 */ /* 0x000fe20000010000 */
[----:B------:R-:W-:Y:S01]  /*3870*/  FMUL.FTZ R140, R11, R140 ;  /* 0x0000008c0b8c7220 */ /* 0x000fe20000410000 */
[----:B------:R-:W-:Y:S01]  /*3880*/  FFMA.FTZ R158, R0, R141, RZ ;  /* 0x0000008d009e7223 */ /* 0x000fe200000100ff */
[-C--:B------:R-:W-:Y:S01]  /*3890*/  FFMA.FTZ R150, R68, R139.reuse, R78 ;  /* 0x0000008b44967223 */ /* 0x080fe2000001004e */
[----:B------:R-:W-:Y:S01]  /*38a0*/  FADD.FTZ R152, R139, R79 ;  /* 0x0000004f8b987221 */ /* 0x000fe20000010000 */
[----:B------:R-:W-:Y:S01]  /*38b0*/  FMUL.FTZ R139, R10, R139 ;  /* 0x0000008b0a8b7220 */ /* 0x000fe20000410000 */
[----:B------:R-:W-:Y:S01]  /*38c0*/  FFMA.FTZ R163, R69, R140, R158 ;  /* 0x0000008c45a37223 */ /* 0x000fe2000001009e */
[-C--:B------:R-:W-:Y:S01]  /*38d0*/  FFMA.FTZ R151, R67, R138.reuse, R76 ;  /* 0x0000008a43977223 */ /* 0x080fe2000001004c */
[----:B------:R-:W-:Y:S01]  /*38e0*/  FADD.FTZ R153, R138, R77 ;  /* 0x0000004d8a997221 */ /* 0x000fe20000010000 */
[----:B------:R-:W-:Y:S01]  /*38f0*/  FMUL.FTZ R138, R9, R138 ;  /* 0x0000008a098a7220 */ /* 0x000fe20000410000 */
[----:B------:R0:W4:Y:S04]  /*3900*/  LDG.E.64.CONSTANT R76, desc[UR12][R156.64+0x9600] ;  /* 0x0096000c9c4c7981 */ /* 0x000128000c1e9b00 */
[----:B------:R-:W5:Y:S04]  /*3910*/  LDG.E.64.CONSTANT R78, desc[UR12][R154.64+0x8c00] ;  /* 0x008c000c9a4e7981 */ /* 0x000f68000c1e9b00 */
[----:B------:R1:W5:Y:S01]  /*3920*/  LDG.E.64.CONSTANT R80, desc[UR12][R154.64+0x9600] ;  /* 0x0096000c9a507981 */ /* 0x000362000c1e9b00 */
[----:B0-----:R-:W-:Y:S01]  /*3930*/  FFMA.FTZ R156, R68, R139, R163 ;  /* 0x0000008b449c7223 */ /* 0x001fe200000100a3 */
[----:B------:R-:W-:-:S03]  /*3940*/  FADD.FTZ R95, R95, R136 ;  /* 0x000000885f5f7221 */ /* 0x000fc60000010000 */
[----:B------:R-:W-:Y:S01]  /*3950*/  FFMA.FTZ R157, R67, R138, R156 ;  /* 0x0000008a439d7223 */ /* 0x000fe2000001009c */
[-C--:B-1----:R-:W-:Y:S01]  /*3960*/  FFMA.FTZ R154, R66, R137.reuse, R92 ;  /* 0x00000089429a7223 */ /* 0x082fe2000001005c */
[----:B------:R-:W-:Y:S01]  /*3970*/  FADD.FTZ R155, R94, R137 ;  /* 0x000000895e9b7221 */ /* 0x000fe20000010000 */
[----:B------:R-:W-:Y:S01]  /*3980*/  FMUL.FTZ R137, R12, R137 ;  /* 0x000000890c897220 */ /* 0x000fe20000410000 */
[-C--:B------:R-:W-:Y:S01]  /*3990*/  FFMA.FTZ R94, R65, R136.reuse, R93 ;  /* 0x00000088415e7223 */ /* 0x080fe2000001005d */
[----:B------:R-:W-:Y:S02]  /*39a0*/  FMUL.FTZ R136, R11, R136 ;  /* 0x000000880b887220 */ /* 0x000fe40000410000 */
[----:B------:R-:W-:Y:S01]  /*39b0*/  FFMA.FTZ R156, R66, R137, R157 ;  /* 0x00000089429c7223 */ /* 0x000fe2000001009d */
[-C--:B------:R-:W-:Y:S01]  /*39c0*/  FFMA.FTZ R92, R64, R135.reuse, R150 ;  /* 0x00000087405c7223 */ /* 0x080fe20000010096 */
[----:B------:R-:W-:Y:S01]  /*39d0*/  FADD.FTZ R150, R152, R135 ;  /* 0x0000008798967221 */ /* 0x000fe20000010000 */
[----:B------:R-:W-:Y:S01]  /*39e0*/  FMUL.FTZ R135, R10, R135 ;  /* 0x000000870a877220 */ /* 0x000fe20000410000 */
        /* <DEDUP_REMOVED lines=14> */
[----:B------:R-:W-:Y:S01]  /*3ad0*/  FMUL.FTZ R92, R10, R149 ;  /* 0x000000950a5c7220 */ /* 0x000fe20000410000 */
[----:B------:R-:W-:Y:S01]  /*3ae0*/  FADD.FTZ R150, R150, R149 ;  /* 0x0000009596967221 */ /* 0x000fe20000010000 */
        /* <DEDUP_REMOVED lines=117> */
[----:B------:R-:W-:Y:S01]  /*4240*/  FFMA.FTZ R154, R30, R122, R154 ;  /* 0x0000007a1e9a7223 */ /* 0x000fe2000001009a */
[----:B------:R-:W-:Y:S01]  /*4250*/  FADD.FTZ R155, R155, R122 ;  /* 0x0000007a9b9b7221 */ /* 0x000fe20000010000 */
[----:B------:R-:W-:Y:S01]  /*4260*/  FFMA.FTZ R82, R10, R84, R6 ;  /* 0x000000540a527223 */ /* 0x000fe20000010006 */
[----:B------:R-:W-:Y:S01]  /*4270*/  FMUL.FTZ R122, R12, R122 ;  /* 0x0000007a0c7a7220 */ /* 0x000fe20000410000 */
[----:B------:R-:W-:Y:S01]  /*4280*/  FFMA.FTZ R157, R31, R121, R146 ;  /* 0x000000791f9d7223 */ /* 0x000fe20000010092 */
[-C--:B------:R-:W-:Y:S01]  /*4290*/  FFMA.FTZ R153, R29, R123.reuse, R153 ;  /* 0x0000007b1d997223 */ /* 0x080fe20000010099 */
[----:B------:R-:W-:Y:S01]  /*42a0*/  FADD.FTZ R152, R152, R123 ;  /* 0x0000007b98987221 */ /* 0x000fe20000010000 */
[----:B------:R-:W-:Y:S01]  /*42b0*/  FMUL.FTZ R130, R82, -1.4426950216293334961 ;  /* 0xbfb8aa3b52827820 */ /* 0x000fe20000410000 */
[----:B------:R-:W-:Y:S01]  /*42c0*/  FMUL.FTZ R123, R11, R123 ;  /* 0x0000007b0b7b7220 */ /* 0x000fe20000410000 */
[----:B------:R-:W-:Y:S01]  /*42d0*/  FFMA.FTZ R146, R30, R122, R157 ;  /* 0x0000007a1e927223 */ /* 0x000fe2000001009d */
[----:B------:R-:W-:-:S02]  /*42e0*/  HADD2.F32 R85, -RZ, R85.H1_H1 ;  /* 0x30000055ff557230 */ /* 0x000fc40000004100 */
[-C--:B------:R-:W-:Y:S01]  /*42f0*/  FFMA.FTZ R151, R28, R124.reuse, R151 ;  /* 0x0000007c1c977223 */ /* 0x080fe20000010097 */
[----:B------:R-:W-:Y:S01]  /*4300*/  FADD.FTZ R150, R150, R124 ;  /* 0x0000007c96967221 */ /* 0x000fe20000010000 */
[----:B------:R-:W-:Y:S01]  /*4310*/  FMUL.FTZ R124, R10, R124 ;  /* 0x0000007c0a7c7220 */ /* 0x000fe20000410000 */
[----:B------:R-:W-:Y:S01]  /*4320*/  FFMA.FTZ R157, R29, R123, R146 ;  /* 0x0000007b1d9d7223 */ /* 0x000fe20000010092 */
[----:B------:R-:W0:Y:S01]  /*4330*/  MUFU.EX2 R130, R130 ;  /* 0x0000008200827308 */ /* 0x000e220000000800 */
[-C--:B------:R-:W-:Y:S01]  /*4340*/  FFMA.FTZ R149, R27, R125.reuse, R149 ;  /* 0x0000007d1b957223 */ /* 0x080fe20000010095 */
[----:B------:R-:W-:Y:S01]  /*4350*/  FADD.FTZ R147, R147, R125 ;  /* 0x0000007d93937221 */ /* 0x000fe20000010000 */
[----:B------:R-:W-:Y:S01]  /*4360*/  FADD.FTZ R85, -R74, R85 ;  /* 0x000000554a557221 */ /* 0x000fe20000010100 */
[----:B------:R-:W-:Y:S01]  /*4370*/  FMUL.FTZ R125, R9, R125 ;  /* 0x0000007d097d7220 */ /* 0x000fe20000410000 */
[----:B------:R-:W-:Y:S01]  /*4380*/  FFMA.FTZ R146, R28, R124, R157 ;  /* 0x0000007c1c927223 */ /* 0x000fe2000001009d */
[-C--:B------:R-:W-:Y:S01]  /*4390*/  FFMA.FTZ R154, R26, R126.reuse, R154 ;  /* 0x0000007e1a9a7223 */ /* 0x080fe2000001009a */
[----:B------:R-:W-:Y:S01]  /*43a0*/  FADD.FTZ R155, R155, R126 ;  /* 0x0000007e9b9b7221 */ /* 0x000fe20000010000 */
[----:B------:R-:W-:Y:S01]  /*43b0*/  FMUL.FTZ R85, R70, R85 ;  /* 0x0000005546557220 */ /* 0x000fe20000410000 */
        /* <DEDUP_REMOVED lines=12> */
[----:B0-----:R-:W-:Y:S01]  /*4480*/  FADD.FTZ R130, R130, 1 ;  /* 0x3f80000082827421 */ /* 0x001fe20000010000 */
[-C--:B------:R-:W-:Y:S01]  /*4490*/  FFMA.FTZ R149, R23, R129.reuse, R149 ;  /* 0x0000008117957223 */ /* 0x080fe20000010095 */
[----:B------:R-:W-:Y:S01]  /*44a0*/  FADD.FTZ R147, R147, R129 ;  /* 0x0000008193937221 */ /* 0x000fe20000010000 */
[----:B------:R-:W-:Y:S01]  /*44b0*/  FMUL.FTZ R129, R9, R129 ;  /* 0x0000008109817220 */ /* 0x000fe20000410000 */
[----:B------:R-:W-:Y:S01]  /*44c0*/  FFMA.FTZ R148, R24, R128, R157 ;  /* 0x0000008018947223 */ /* 0x000fe2000001009d */
[----:B------:R-:W0:Y:S03]  /*44d0*/  MUFU.EX2 R145, R145 ;  /* 0x0000009100917308 */ /* 0x000e260000000800 */
[----:B------:R-:W-:-:S05]  /*44e0*/  FFMA.FTZ R157, R23, R129, R148 ;  /* 0x00000081179d7223 */ /* 0x000fca0000010094 */
[----:B------:R1:W3:Y:S01]  /*44f0*/  MUFU.RCP R146, R130 ;  /* 0x0000008200927308 */ /* 0x0002e20000001000 */
[-C--:B------:R-:W-:Y:S01]  /*4500*/  FFMA.FTZ R154, R131, R143.reuse, R154 ;  /* 0x0000008f839a7223 */ /* 0x080fe2000001009a */
[----:B-1----:R-:W-:-:S04]  /*4510*/  FMUL.FTZ R130, R12, R143 ;  /* 0x0000008f0c827220 */ /* 0x002fc80000410000 */
[----:B------:R-:W-:Y:S01]  /*4520*/  FFMA.FTZ R148, R131, R130, R157 ;  /* 0x0000008283947223 */ /* 0x000fe2000001009d */
[----:B--2---:R-:W-:Y:S02]  /*4530*/  HADD2.F32 R131, -RZ, R88.H0_H0 ;  /* 0x20000058ff837230 */ /* 0x004fe40000004100 */
[----:B------:R-:W-:-:S03]  /*4540*/  FADD.FTZ R155, R155, R143 ;  /* 0x0000008f9b9b7221 */ /* 0x000fc60000010000 */
[----:B------:R-:W-:Y:S01]  /*4550*/  FADD.FTZ R131, -R74, R131 ;  /* 0x000000834a837221 */ /* 0x000fe20000010100 */
[----:B0-----:R-:W-:-:S03]  /*4560*/  FADD.FTZ R143, R145, 1 ;  /* 0x3f800000918f7421 */ /* 0x001fc60000010000 */
[----:B------:R-:W-:Y:S01]  /*4570*/  FMUL.FTZ R131, R70, R131 ;  /* 0x0000008346837220 */ /* 0x000fe20000410000 */
[----:B------:R-:W-:-:S03]  /*4580*/  HADD2.F32 R163, -RZ, R88.H1_H1 ;  /* 0x30000058ffa37230 */ /* 0x000fc60000004100 */
[----:B------:R-:W-:Y:S01]  /*4590*/  FFMA.FTZ R88, R12, R131, R8 ;  /* 0x000000830c587223 */ /* 0x000fe20000010008 */
[----:B------:R-:W0:Y:S03]  /*45a0*/  MUFU.RCP R143, R143 ;  /* 0x0000008f008f7308 */ /* 0x000e260000001000 */
[----:B------:R-:W-:Y:S01]  /*45b0*/  FMUL.FTZ R157, R88, -1.4426950216293334961 ;  /* 0xbfb8aa3b589d7820 */ /* 0x000fe20000410000 */
[----:B------:R-:W-:-:S04]  /*45c0*/  FADD.FTZ R163, -R74, R163 ;  /* 0x000000a34aa37221 */ /* 0x000fc80000010100 */
[----:B------:R-:W1:Y:S01]  /*45d0*/  MUFU.EX2 R156, R157 ;  /* 0x0000009d009c7308 */ /* 0x000e620000000800 */
[----:B------:R-:W-:Y:S01]  /*45e0*/  FMUL.FTZ R86, R142, R86 ;  /* 0x000000568e567220 */ /* 0x000fe20000410000 */
[----:B---3--:R-:W-:Y:S01]  /*45f0*/  FADD.FTZ R145, -R146, 1 ;  /* 0x3f80000092917421 */ /* 0x008fe20000010100 */
[----:B------:R-:W-:-:S03]  /*4600*/  FMUL.FTZ R142, R70, R163 ;  /* 0x000000a3468e7220 */ /* 0x000fc60000410000 */
[----:B------:R-:W-:Y:S01]  /*4610*/  FFMA.FTZ R145, R82, R145, 1 ;  /* 0x3f80000052917423 */ /* 0x000fe20000010091 */
[----:B------:R-:W-:Y:S01]  /*4620*/  FFMA.FTZ R82, R11, R142, R7 ;  /* 0x0000008e0b527223 */ /* 0x000fe20000010007 */
[----:B------:R-:W-:Y:S01]  /*4630*/  FMUL.FTZ R87, R144, R87 ;  /* 0x0000005790577220 */ /* 0x000fe20000410000 */
[----:B0-----:R-:W-:Y:S02]  /*4640*/  FADD.FTZ R158, -R143, 1 ;  /* 0x3f8000008f9e7421 */ /* 0x001fe40000010100 */
[----:B------:R-:W-:Y:S02]  /*4650*/  FMUL.FTZ R144, R82, -1.4426950216293334961 ;  /* 0xbfb8aa3b52907820 */ /* 0x000fe40000410000 */
[----:B------:R-:W-:Y:S01]  /*4660*/  FFMA.FTZ R158, R83, R158, 1 ;  /* 0x3f800000539e7423 */ /* 0x000fe2000001009e */
[----:B-1----:R-:W-:-:S03]  /*4670*/  FADD.FTZ R83, R156, 1 ;  /* 0x3f8000009c537421 */ /* 0x002fc60000010000 */
[----:B------:R-:W0:Y:S08]  /*4680*/  MUFU.EX2 R144, R144 ;  /* 0x0000009000907308 */ /* 0x000e300000000800 */
[----:B------:R-:W1:Y:S01]  /*4690*/  MUFU.RCP R83, R83 ;  /* 0x0000005300537308 */ /* 0x000e620000001000 */
[----:B------:R-:W-:Y:S01]  /*46a0*/  FMUL.FTZ R163, R143, R158 ;  /* 0x0000009e8fa37220 */ /* 0x000fe20000410000 */
[----:B------:R-:W-:-:S02]  /*46b0*/  HADD2.F32 R143, -RZ, R90.H0_H0 ;  /* 0x2000005aff8f7230 */ /* 0x000fc40000004100 */
[----:B------:R-:W-:Y:S01]  /*46c0*/  FMUL.FTZ R156, R146, R145 ;  /* 0x00000091929c7220 */ /* 0x000fe20000410000 */
[----:B0-----:R-:W-:Y:S02]  /*46d0*/  FADD.FTZ R146, R144, 1 ;  /* 0x3f80000090927421 */ /* 0x001fe40000010000 */
[----:B------:R-:W-:Y:S02]  /*46e0*/  FMUL.FTZ R158, R143, R86 ;  /* 0x000000568f9e7220 */ /* 0x000fe40000410000 */
[----:B------:R-:W0:Y:S01]  /*46f0*/  MUFU.RCP R86, R146 ;  /* 0x0000009200567308 */ /* 0x000e220000001000 */
[----:B-1----:R-:W-:-:S04]  /*4700*/  FADD.FTZ R145, -R83, 1 ;  /* 0x3f80000053917421 */ /* 0x002fc80000010100 */
[----:B------:R-:W-:Y:S01]  /*4710*/  FFMA.FTZ R88, R88, R145, 1 ;  /* 0x3f80000058587423 */ /* 0x000fe20000010091 */
[----:B------:R-:W-:-:S03]  /*4720*/  HADD2.F32 R90, -RZ, R90.H1_H1 ;  /* 0x3000005aff5a7230 */ /* 0x000fc60000004100 */
[----:B------:R-:W-:Y:S01]  /*4730*/  FMUL.FTZ R88, R83, R88 ;  /* 0x0000005853587220 */ /* 0x000fe20000410000 */
[----:B------:R-:W-:Y:S02]  /*4740*/  HADD2.F32 R83, -RZ, R89.H0_H0 ;  /* 0x20000059ff537230 */ /* 0x000fe40000004100 */
[----:B------:R-:W-:Y:S02]  /*4750*/  HADD2.F32 R143, -RZ, R91.H0_H0 ;  /* 0x2000005bff8f7230 */ /* 0x000fe40000004100 */
[----:B------:R-:W-:Y:S02]  /*4760*/  HADD2.F32 R89, -RZ, R89.H1_H1 ;  /* 0x30000059ff597230 */ /* 0x000fe40000004100 */
[----:B------:R-:W-:Y:S01]  /*4770*/  FADD.FTZ R83, -R74, R83 ;  /* 0x000000534a537221 */ /* 0x000fe20000010100 */
[----:B------:R-:W-:Y:S01]  /*4780*/  FMUL.FTZ R157, R90, R87 ;  /* 0x000000575a9d7220 */ /* 0x000fe20000410000 */
[----:B------:R-:W-:Y:S01]  /*4790*/  FMUL.FTZ R156, R143, R156 ;  /* 0x0000009c8f9c7220 */ /* 0x000fe20000410000 */
[----:B0-----:R-:W-:Y:S01]  /*47a0*/  FADD.FTZ R87, -R86, 1 ;  /* 0x3f80000056577421 */ /* 0x001fe20000010100 */
[----:B------:R-:W-:Y:S01]  /*47b0*/  FMUL.FTZ R143, R70, R83 ;  /* 0x00000053468f7220 */ /* 0x000fe20000410000 */
[----:B------:R-:W-:Y:S01]  /*47c0*/  FADD.FTZ R89, -R74, R89 ;  /* 0x000000594a597221 */ /* 0x000fe20000010100 */
[----:B------:R-:W-:-:S02]  /*47d0*/  HADD2.F32 R144, -RZ, R91.H1_H1 ;  /* 0x3000005bff907230 */ /* 0x000fc40000004100 */
[----:B------:R-:W-:Y:S01]  /*47e0*/  FFMA.FTZ R87, R82, R87, 1 ;  /* 0x3f80000052577423 */ /* 0x000fe20000010057 */
[----:B------:R-:W-:Y:S01]  /*47f0*/  FFMA.FTZ R82, R10, R143, R6 ;  /* 0x0000008f0a527223 */ /* 0x000fe20000010006 */
[----:B------:R-:W-:Y:S01]  /*4800*/  FMUL.FTZ R91, R70, R89 ;  /* 0x00000059465b7220 */ /* 0x000fe20000410000 */
[----:B------:R-:W-:Y:S02]  /*4810*/  FMUL.FTZ R163, R144, R163 ;  /* 0x000000a390a37220 */ /* 0x000fe40000410000 */
[----:B------:R-:W-:Y:S01]  /*4820*/  FMUL.FTZ R144, R82, -1.4426950216293334961 ;  /* 0xbfb8aa3b52907820 */ /* 0x000fe20000410000 */
[----:B------:R-:W-:-:S04]  /*4830*/  FFMA.FTZ R83, R9, R91, R5 ;  /* 0x0000005b09537223 */ /* 0x000fc80000010005 */
[----:B------:R-:W-:Y:S01]  /*4840*/  FMUL.FTZ R146, R83, -1.4426950216293334961 ;  /* 0xbfb8aa3b53927820 */ /* 0x000fe20000410000 */
[----:B------:R-:W0:Y:S08]  /*4850*/  MUFU.EX2 R144, R144 ;  /* 0x0000009000907308 */ /* 0x000e300000000800 */
[----:B------:R-:W1:Y:S01]  /*4860*/  MUFU.EX2 R146, R146 ;  /* 0x0000009200927308 */ /* 0x000e620000000800 */
[----:B0-----:R-:W-:-:S07]  /*4870*/  FADD.FTZ R90, R144, 1 ;  /* 0x3f800000905a7421 */ /* 0x001fce0000010000 */
[----:B------:R-:W0:Y:S01]  /*4880*/  MUFU.RCP R90, R90 ;  /* 0x0000005a005a7308 */ /* 0x000e220000001000 */
[----:B-1----:R-:W-:-:S07]  /*4890*/  FADD.FTZ R89, R146, 1 ;  /* 0x3f80000092597421 */ /* 0x002fce0000010000 */
[----:B------:R-:W1:Y:S01]  /*48a0*/  MUFU.RCP R89, R89 ;  /* 0x0000005900597308 */ /* 0x000e620000001000 */
[----:B0-----:R-:W-:-:S04]  /*48b0*/  FADD.FTZ R145, -R90, 1 ;  /* 0x3f8000005a917421 */ /* 0x001fc80000010100 */
[----:B------:R-:W-:Y:S01]  /*48c0*/  FFMA.FTZ R145, R82, R145, 1 ;  /* 0x3f80000052917423 */ /* 0x000fe20000010091 */
[----:B-1----:R-:W-:-:S04]  /*48d0*/  FADD.FTZ R82, -R89, 1 ;  /* 0x3f80000059527421 */ /* 0x002fc80000010100 */
[----:B------:R-:W-:Y:S01]  /*48e0*/  FFMA.FTZ R82, R83, R82, 1 ;  /* 0x3f80000053527423 */ /* 0x000fe20000010052 */
[----:B------:R-:W-:Y:S01]  /*48f0*/  FMUL.FTZ R83, R90, R145 ;  /* 0x000000915a537220 */ /* 0x000fe20000410000 */
[----:B----4-:R-:W-:Y:S02]  /*4900*/  HADD2.F32 R145, -RZ, R76.H0_H0 ;  /* 0x2000004cff917230 */ /* 0x010fe40000004100 */
[----:B------:R-:W-:Y:S01]  /*4910*/  FMUL.FTZ R82, R89, R82 ;  /* 0x0000005259527220 */ /* 0x000fe20000410000 */
[----:B-----5:R-:W-:Y:S02]  /*4920*/  HADD2.F32 R89, -RZ, R78.H0_H0 ;  /* 0x2000004eff597230 */ /* 0x020fe40000004100 */
[----:B------:R-:W-:-:S04]  /*4930*/  FADD.FTZ R145, -R74, R145 ;  /* 0x000000914a917221 */ /* 0x000fc80000010100 */
[----:B------:R-:W-:Y:S01]  /*4940*/  FMUL.FTZ R90, R70, R145 ;  /* 0x00000091465a7220 */ /* 0x000fe20000410000 */
[----:B------:R-:W-:-:S03]  /*4950*/  FMUL.FTZ R88, R89, R88 ;  /* 0x0000005859587220 */ /* 0x000fc60000410000 */
[----:B------:R-:W-:-:S04]  /*4960*/  FFMA.FTZ R89, R12, R90, R8 ;  /* 0x0000005a0c597223 */ /* 0x000fc80000010008 */
[----:B------:R-:W-:-:S06]  /*4970*/  FMUL.FTZ R144, R89, -1.4426950216293334961 ;  /* 0xbfb8aa3b59907820 */ /* 0x000fcc0000410000 */
[----:B------:R-:W0:Y:S01]  /*4980*/  MUFU.EX2 R144, R144 ;  /* 0x0000009000907308 */ /* 0x000e220000000800 */
[----:B------:R-:W-:Y:S01]  /*4990*/  FMUL.FTZ R87, R86, R87 ;  /* 0x0000005756577220 */ /* 0x000fe20000410000 */
[----:B------:R-:W-:Y:S02]  /*49a0*/  HADD2.F32 R78, -RZ, R78.H1_H1 ;  /* 0x3000004eff4e7230 */ /* 0x000fe40000004100 */
[----:B0-----:R-:W-:-:S04]  /*49b0*/  FADD.FTZ R145, R144, 1 ;  /* 0x3f80000090917421 */ /* 0x001fc80000010000 */
[----:B------:R-:W0:Y:S01]  /*49c0*/  MUFU.RCP R86, R145 ;  /* 0x0000009100567308 */ /* 0x000e220000001000 */
[----:B------:R-:W-:Y:S01]  /*49d0*/  FMUL.FTZ R87, R78, R87 ;  /* 0x000000574e577220 */ /* 0x000fe20000410000 */
[----:B------:R-:W-:Y:S02]  /*49e0*/  HADD2.F32 R78, -RZ, R76.H1_H1 ;  /* 0x3000004cff4e7230 */ /* 0x000fe40000004100 */
[----:B------:R-:W-:-:S03]  /*49f0*/  HADD2.F32 R76, -RZ, R79.H0_H0 ;  /* 0x2000004fff4c7230 */ /* 0x000fc60000004100 */
[----:B------:R-:W-:Y:S02]  /*4a00*/  FADD.FTZ R78, -R74, R78 ;  /* 0x0000004e4a4e7221 */ /* 0x000fe40000010100 */
[----:B------:R-:W-:Y:S02]  /*4a10*/  FMUL.FTZ R83, R76, R83 ;  /* 0x000000534c537220 */ /* 0x000fe40000410000 */
[----:B------:R-:W-:Y:S01]  /*4a20*/  FMUL.FTZ R144, R70, R78 ;  /* 0x0000004e46907220 */ /* 0x000fe20000410000 */
[----:B0-----:R-:W-:-:S04]  /*4a30*/  FADD.FTZ R76, -R86, 1 ;  /* 0x3f800000564c7421 */ /* 0x001fc80000010100 */
[----:B------:R-:W-:Y:S01]  /*4a40*/  FFMA.FTZ R89, R89, R76, 1 ;  /* 0x3f80000059597423 */ /* 0x000fe2000001004c */
[----:B------:R-:W-:-:S03]  /*4a50*/  FFMA.FTZ R76, R11, R144, R7 ;  /* 0x000000900b4c7223 */ /* 0x000fc60000010007 */
[----:B------:R-:W-:Y:S01]  /*4a60*/  FMUL.FTZ R86, R86, R89 ;  /* 0x0000005956567220 */ /* 0x000fe20000410000 */
[----:B------:R-:W-:-:S06]  /*4a70*/  FMUL.FTZ R89, R76, -1.4426950216293334961 ;  /* 0xbfb8aa3b4c597820 */ /* 0x000fcc0000410000 */
[----:B------:R-:W0:Y:S01]  /*4a80*/  MUFU.EX2 R89, R89 ;  /* 0x0000005900597308 */ /* 0x000e220000000800 */
[----:B------:R-:W-:Y:S02]  /*4a90*/  HADD2.F32 R79, -RZ, R79.H1_H1 ;  /* 0x3000004fff4f7230 */ /* 0x000fe40000004100 */
[----:B0-----:R-:W-:-:S05]  /*4aa0*/  FADD.FTZ R145, R89, 1 ;  /* 0x3f80000059917421 */ /* 0x001fca0000010000 */
[----:B------:R-:W0:Y:S01]  /*4ab0*/  MUFU.RCP R78, R145 ;  /* 0x00000091004e7308 */ /* 0x000e220000001000 */
[----:B------:R-:W-:Y:S01]  /*4ac0*/  FMUL.FTZ R82, R79, R82 ;  /* 0x000000524f527220 */ /* 0x000fe20000410000 */
[----:B------:R-:W-:-:S05]  /*4ad0*/  HADD2.F32 R79, -RZ, R80.H0_H0 ;  /* 0x20000050ff4f7230 */ /* 0x000fca0000004100 */
[----:B------:R-:W-:Y:S01]  /*4ae0*/  FMUL.FTZ R79, R79, R86 ;  /* 0x000000564f4f7220 */ /* 0x000fe20000410000 */
[----:B0-----:R-:W-:-:S04]  /*4af0*/  FADD.FTZ R86, -R78, 1 ;  /* 0x3f8000004e567421 */ /* 0x001fc80000010100 */
[----:B------:R-:W-:Y:S01]  /*4b00*/  FFMA.FTZ R86, R76, R86, 1 ;  /* 0x3f8000004c567423 */ /* 0x000fe20000010056 */
[----:B------:R-:W-:-:S05]  /*4b10*/  HADD2.F32 R76, -RZ, R77.H0_H0 ;  /* 0x2000004dff4c7230 */ /* 0x000fca0000004100 */
[----:B------:R-:W-:-:S04]  /*4b20*/  FADD.FTZ R89, -R74, R76 ;  /* 0x0000004c4a597221 */ /* 0x000fc80000010100 */
[----:B------:R-:W-:Y:S01]  /*4b30*/  FMUL.FTZ R145, R70, R89 ;  /* 0x0000005946917220 */ /* 0x000fe20000410000 */
[----:B------:R-:W-:-:S03]  /*4b40*/  FMUL.FTZ R86, R78, R86 ;  /* 0x000000564e567220 */ /* 0x000fc60000410000 */
[----:B------:R-:W-:Y:S01]  /*4b50*/  FFMA.FTZ R76, R10, R145, R6 ;  /* 0x000000910a4c7223 */ /* 0x000fe20000010006 */
[----:B------:R-:W-:-:S03]  /*4b60*/  HADD2.F32 R78, -RZ, R80.H1_H1 ;  /* 0x30000050ff4e7230 */ /* 0x000fc60000004100 */
[----:B------:R-:W-:-:S06]  /*4b70*/  FMUL.FTZ R80, R76, -1.4426950216293334961 ;  /* 0xbfb8aa3b4c507820 */ /* 0x000fcc0000410000 */
[----:B------:R-:W0:Y:S01]  /*4b80*/  MUFU.EX2 R80, R80 ;  /* 0x0000005000507308 */ /* 0x000e220000000800 */
[----:B------:R-:W-:Y:S01]  /*4b90*/  FMUL.FTZ R78, R78, R86 ;  /* 0x000000564e4e7220 */ /* 0x000fe20000410000 */
[----:B0-----:R-:W-:-:S06]  /*4ba0*/  FADD.FTZ R86, R80, 1 ;  /* 0x3f80000050567421 */ /* 0x001fcc0000010000 */
[----:B------:R-:W0:Y:S01]  /*4bb0*/  MUFU.RCP R86, R86 ;  /* 0x0000005600567308 */ /* 0x000e220000001000 */
[----:B------:R-:W-:-:S05]  /*4bc0*/  HADD2.F32 R77, -RZ, R77.H1_H1 ;  /* 0x3000004dff4d7230 */ /* 0x000fca0000004100 */
[----:B------:R-:W-:-:S04]  /*4bd0*/  FADD.FTZ R77, -R74, R77 ;  /* 0x0000004d4a4d7221 */ /* 0x000fc80000010100 */
[----:B------:R-:W-:Y:S01]  /*4be0*/  FMUL.FTZ R146, R70, R77 ;  /* 0x0000004d46927220 */ /* 0x000fe20000410000 */
[----:B0-----:R-:W-:-:S04]  /*4bf0*/  FADD.FTZ R89, -R86, 1 ;  /* 0x3f80000056597421 */ /* 0x001fc80000010100 */
[----:B------:R-:W-:Y:S01]  /*4c00*/  FFMA.FTZ R89, R76, R89, 1 ;  /* 0x3f8000004c597423 */ /* 0x000fe20000010059 */
[----:B------:R-:W-:Y:S02]  /*4c10*/  HADD2.F32 R76, -RZ, R81.H0_H0 ;  /* 0x20000051ff4c7230 */ /* 0x000fe40000004100 */
[----:B------:R-:W-:Y:S01]  /*4c20*/  FFMA.FTZ R77, R9, R146, R5 ;  /* 0x00000092094d7223 */ /* 0x000fe20000010005 */
[----:B------:R-:W-:-:S04]  /*4c30*/  FMUL.FTZ R89, R86, R89 ;  /* 0x0000005956597220 */ /* 0x000fc80000410000 */
[----:B------:R-:W-:Y:S01]  /*4c40*/  FMUL.FTZ R76, R76, R89 ;  /* 0x000000594c4c7220 */ /* 0x000fe20000410000 */
[----:B------:R-:W-:-:S06]  /*4c50*/  FMUL.FTZ R89, R77, -1.4426950216293334961 ;  /* 0xbfb8aa3b4d597820 */ /* 0x000fcc0000410000 */
[----:B------:R-:W0:Y:S02]  /*4c60*/  MUFU.EX2 R89, R89 ;  /* 0x0000005900597308 */ /* 0x000e240000000800 */
[----:B0-----:R-:W-:-:S06]  /*4c70*/  FADD.FTZ R89, R89, 1 ;  /* 0x3f80000059597421 */ /* 0x001fcc0000010000 */
[----:B------:R-:W0:Y:S02]  /*4c80*/  MUFU.RCP R80, R89 ;  /* 0x0000005900507308 */ /* 0x000e240000001000 */
[----:B0-----:R-:W-:-:S04]  /*4c90*/  FADD.FTZ R86, -R80, 1 ;  /* 0x3f80000050567421 */ /* 0x001fc80000010100 */
[----:B------:R-:W-:Y:S01]  /*4ca0*/  FFMA.FTZ R77, R77, R86, 1 ;  /* 0x3f8000004d4d7423 */ /* 0x000fe20000010056 */
[----:B------:R-:W-:-:S03]  /*4cb0*/  HADD2.F32 R86, -RZ, R81.H1_H1 ;  /* 0x30000051ff567230 */ /* 0x000fc60000004100 */
[----:B------:R-:W-:-:S04]  /*4cc0*/  FMUL.FTZ R77, R80, R77 ;  /* 0x0000004d504d7220 */ /* 0x000fc80000410000 */
[----:B------:R-:W-:Y:S01]  /*4cd0*/  FMUL.FTZ R86, R86, R77 ;  /* 0x0000004d56567220 */ /* 0x000fe20000410000 */
[----:B------:R-:W-:-:S04]  /*4ce0*/  FADD.FTZ R77, RZ, R141 ;  /* 0x0000008dff4d7221 */ /* 0x000fc80000010000 */
        /* <DEDUP_REMOVED lines=46> */
[----:B------:R-:W-:-:S03]  /*4fd0*/  FFMA.FTZ R153, R22, R161, R153 ;  /* 0x000000a116997223 */ /* 0x000fc60000010099 */
[----:B------:R-:W-:Y:S01]  /*4fe0*/  FADD.FTZ R81, R80, R129 ;  /* 0x0000008150517221 */ /* 0x000fe20000010000 */
[----:B------:R-:W-:Y:S01]  /*4ff0*/  FADD.FTZ R152, R152, R161 ;  /* 0x000000a198987221 */ /* 0x000fe20000010000 */
[----:B------:R-:W-:Y:S02]  /*5000*/  FMUL.FTZ R161, R11, R161 ;  /* 0x000000a10ba17220 */ /* 0x000fe40000410000 */
[----:B------:R-:W-:Y:S01]  /*5010*/  FADD.FTZ R80, R81, R130 ;  /* 0x0000008251507221 */ /* 0x000fe20000010000 */
[-C--:B------:R-:W-:Y:S01]  /*5020*/  FFMA.FTZ R151, R21, R160.reuse, R151 ;  /* 0x000000a015977223 */ /* 0x080fe20000010097 */
[----:B------:R-:W-:Y:S01]  /*5030*/  FADD.FTZ R150, R150, R160 ;  /* 0x000000a096967221 */ /* 0x000fe20000010000 */
[----:B------:R-:W-:Y:S01]  /*5040*/  FMUL.FTZ R160, R10, R160 ;  /* 0x000000a00aa07220 */ /* 0x000fe20000410000 */
        /* <DEDUP_REMOVED lines=10> */
[----:B------:R-:W-:Y:S01]  /*50f0*/  FADD.FTZ R147, R77, R88 ;  /* 0x000000584d937221 */ /* 0x000fe20000010000 */
[----:B------:R-:W-:Y:S01]  /*5100*/  FMUL.FTZ R158, R12, R158 ;  /* 0x0000009e0c9e7220 */ /* 0x000fe20000410000 */
[----:B------:R-:W-:Y:S01]  /*5110*/  FADD.FTZ R77, R80, R159 ;  /* 0x0000009f504d7221 */ /* 0x000fe20000010000 */
[----:B------:R-:W-:Y:S01]  /*5120*/  FFMA.FTZ R81, R71, R159, R81 ;  /* 0x0000009f47517223 */ /* 0x000fe20000010051 */
[-C--:B------:R-:W-:Y:S01]  /*5130*/  FFMA.FTZ R148, R131, R88.reuse, R154 ;  /* 0x0000005883947223 */ /* 0x080fe2000001009a */
[-C--:B------:R-:W-:Y:S01]  /*5140*/  FFMA.FTZ R153, R73, R157.reuse, R153 ;  /* 0x0000009d49997223 */ /* 0x080fe20000010099 */
[----:B------:R-:W-:Y:S01]  /*5150*/  FADD.FTZ R152, R152, R157 ;  /* 0x0000009d98987221 */ /* 0x000fe20000010000 */
[----:B------:R-:W-:Y:S01]  /*5160*/  FMUL.FTZ R154, R12, R88 ;  /* 0x000000580c9a7220 */ /* 0x000fe20000410000 */
[----:B------:R-:W-:Y:S01]  /*5170*/  FMUL.FTZ R157, R11, R157 ;  /* 0x0000009d0b9d7220 */ /* 0x000fe20000410000 */
[----:B------:R-:W-:Y:S01]  /*5180*/  FADD.FTZ R88, R77, R158 ;  /* 0x0000009e4d587221 */ /* 0x000fe20000010000 */
[----:B------:R-:W-:Y:S01]  /*5190*/  FFMA.FTZ R77, R75, R158, R81 ;  /* 0x0000009e4b4d7223 */ /* 0x000fe20000010051 */
[-C--:B------:R-:W-:Y:S01]  /*51a0*/  FFMA.FTZ R151, R84, R156.reuse, R151 ;  /* 0x0000009c54977223 */ /* 0x080fe20000010097 */
        /* <DEDUP_REMOVED lines=8> */
[----:B------:R-:W-:Y:S01]  /*5230*/  MOV R152, R89 ;  /* 0x0000005900987202 */ /* 0x000fe20000000f00 */
[----:B------:R-:W-:Y:S01]  /*5240*/  FMUL.FTZ R153, R11, R87 ;  /* 0x000000570b997220 */ /* 0x000fe20000410000 */
[----:B------:R-:W-:Y:S01]  /*5250*/  FADD.FTZ R87, R150, R83 ;  /* 0x0000005396577221 */ /* 0x000fe20000010000 */
[----:B------:R-:W-:Y:S01]  /*5260*/  FADD.FTZ R150, R163, R156 ;  /* 0x0000009ca3967221 */ /* 0x000fe20000010000 */
[-C--:B------:R-:W-:Y:S01]  /*5270*/  FFMA.FTZ R89, R143, R83.reuse, R151 ;  /* 0x000000538f597223 */ /* 0x080fe20000010097 */
[----:B------:R-:W-:Y:S01]  /*5280*/  FFMA.FTZ R77, R84, R156, R77 ;  /* 0x0000009c544d7223 */ /* 0x000fe2000001004d */
[----:B------:R-:W-:Y:S01]  /*5290*/  MOV R151, R152 ;  /* 0x0000009800977202 */ /* 0x000fe20000000f00 */
[----:B------:R-:W-:Y:S01]  /*52a0*/  FMUL.FTZ R152, R10, R83 ;  /* 0x000000530a987220 */ /* 0x000fe20000410000 */
[----:B------:R-:W-:Y:S01]  /*52b0*/  FADD.FTZ R83, R150, R155 ;  /* 0x0000009b96537221 */ /* 0x000fe20000010000 */
[----:B------:R-:W-:Y:S01]  /*52c0*/  FFMA.FTZ R150, R85, R155, R77 ;  /* 0x0000009b55967223 */ /* 0x000fe2000001004d */
[----:B------:R-:W-:-:S02]  /*52d0*/  FFMA.FTZ R88, R91, R82, R149 ;  /* 0x000000525b587223 */ /* 0x000fc40000010095 */
        /* <DEDUP_REMOVED lines=16> */
[----:B------:R-:W-:Y:S01]  /*53e0*/  FFMA.FTZ R80, R144, R78, R80 ;  /* 0x0000004e90507223 */ /* 0x000fe20000010050 */
[----:B------:R-:W-:Y:S01]  /*53f0*/  FADD.FTZ R81, R81, R78 ;  /* 0x0000004e51517221 */ /* 0x000fe20000010000 */
[-C--:B------:R-:W-:Y:S01]  /*5400*/  FFMA.FTZ R78, R145, R76.reuse, R89 ;  /* 0x0000004c914e7223 */ /* 0x080fe20000010059 */
[----:B------:R-:W-:Y:S01]  /*5410*/  FADD.FTZ R79, R87, R76 ;  /* 0x0000004c574f7221 */ /* 0x000fe20000010000 */
[----:B------:R-:W-:Y:S01]  /*5420*/  FMUL.FTZ R148, R10, R76 ;  /* 0x0000004c0a947220 */ /* 0x000fe20000410000 */
[-C--:B------:R-:W-:Y:S01]  /*5430*/  FFMA.FTZ R76, R146, R86.reuse, R88 ;  /* 0x00000056924c7223 */ /* 0x080fe20000010058 */
        /* <DEDUP_REMOVED lines=34> */
.L_x_1417:
[----:B------:R-:W-:Y:S01]  /*5660*/  BSSY.RECONVERGENT B0, `(.L_x_1418) ;  /* 0x0000012000007945 */ /* 0x000fe20003800200 */
[----:B------:R-:W-:-:S03]  /*5670*/  CS2R R162, SRZ ;  /* 0x0000000000a27805 */ /* 0x000fc6000001ff00 */
[----:B------:R-:W-:Y:S05]  /*5680*/  @P0 BRA `(.L_x_1419) ;  /* 0x00000000003c0947 */ /* 0x000fea0003800000 */
        /* <DEDUP_REMOVED lines=15> */
.L_x_1419:
[----:B------:R-:W-:Y:S05]  /*5780*/  BSYNC.RECONVERGENT B0 ;  /* 0x0000000000007941 */ /* 0x000fea0003800200 */
.L_x_1418:
        /* <DEDUP_REMOVED lines=27> */
.L_x_1422:
        /* <DEDUP_REMOVED lines=8> */
.L_x_1421:
[----:B------:R-:W-:Y:S05]  /*59c0*/  WARPSYNC.ALL ;  /* 0x0000000000007948 */ /* 0x000fea0003800000 */
[----:B------:R-:W-:Y:S06]  /*59d0*/  BAR.SYNC.DEFER_BLOCKING 0x0 ;  /* 0x0000000000007b1d */ /* 0x000fec0000010000 */
[----:B------:R-:W-:Y:S05]  /*59e0*/  BRA `(.L_x_1423) ;  /* 0x0000000000587947 */ /* 0x000fea0003800000 */
.L_x_1420:
        /* <DEDUP_REMOVED lines=12> */
.L_x_1425:
        /* <DEDUP_REMOVED lines=8> */
.L_x_1424:
[----:B------:R-:W-:Y:S05]  /*5b30*/  WARPSYNC.ALL ;  /* 0x0000000000007948 */ /* 0x000fea0003800000 */
[----:B------:R-:W-:Y:S06]  /*5b40*/  BAR.SYNC.DEFER_BLOCKING 0x0 ;  /* 0x0000000000007b1d */ /* 0x000fec0000010000 */
.L_x_1423:
[----:B------:R-:W-:Y:S01]  /*5b50*/  ISETP.GT.U32.AND P0, PT, R20, 0xff, PT ;  /* 0x000000ff1400780c */ /* 0x000fe20003f04070 */
[----:B------:R-:W1:-:S12]  /*5b60*/  LDCU.64 UR20, c[0x0][0x380] ;  /* 0x00007000ff1477ac */ /* 0x000e580008000a00 */
[----:B------:R-:W-:Y:S01]  /*5b70*/  VOTEU.ALL UP1, P0 ;  /* 0x0000000000ff7886 */ /* 0x000fe20000020000 */
[----:B0-----:R-:W-:-:S04]  /*5b80*/  @!P0 SHF.L.U32 R86, R20, 0x1, RZ ;  /* 0x0000000114568819 */ /* 0x001fc800000006ff */
[----:B------:R-:W-:Y:S01]  /*5b90*/  @!UP1 UIMAD UR8, UR17, UR4, UR9 ;  /* 0x00000004110892a4 */ /* 0x000fe2000f8e0209 */
[----:B------:R-:W-:-:S05]  /*5ba0*/  @!P0 LOP3.LUT R86, R86, 0x1fe, RZ, 0xc0, !PT ;  /* 0x000001fe56568812 */ /* 0x000fca00078ec0ff */
[----:B------:R-:W-:-:S04]  /*5bb0*/  MOV R89, UR8 ;  /* 0x0000000800597c02 */ /* 0x000fc80008000f00 */
[----:B------:R-:W-:Y:S02]  /*5bc0*/  @!P0 LEA R89, R89, R86, 0x9 ;  /* 0x0000005659598211 */ /* 0x000fe400078e48ff */
[----:B------:R-:W0:Y:S03]  /*5bd0*/  @!P0 LDC.64 R86, c[0x0][0x3d0] ;  /* 0x0000f400ff568b82 */ /* 0x000e260000000a00 */
[----:B0-----:R-:W-:-:S06]  /*5be0*/  @!P0 IMAD.WIDE.U32 R86, R89, 0x4, R86 ;  /* 0x0000000459568825 */ /* 0x001fcc00078e0056 */
[----:B------:R-:W2:Y:S01]  /*5bf0*/  @!P0 LDG.E.64 R86, desc[UR12][R86.64] ;  /* 0x0000000c56568981 */ /* 0x000ea2000c1e1b00 */
[----:B------:R-:W-:Y:S01]  /*5c00*/  CS2R R88, SRZ ;  /* 0x0000000000587805 */ /* 0x000fe2000001ff00 */
        /* <DEDUP_REMOVED lines=14> */
[----:B------:R-:W3:Y:S01]  /*5cf0*/  @!P0 S2R R163, SR_CgaCtaId ;  /* 0x0000000000a38919 */ /* 0x000ee20000008800 */
[----:B0-----:R-:W-:Y:S01]  /*5d00*/  FADD.FTZ R87, R162, R87 ;  /* 0x00000057a2577221 */ /* 0x001fe20000010000 */
[----:B--2---:R-:W-:-:S04]  /*5d10*/  FADD.FTZ R89, R86, R89 ;  /* 0x0000005956597221 */ /* 0x004fc80000010000 */
[----:B------:R-:W0:Y:S04]  /*5d20*/  SHFL.BFLY PT, R86, R87, 0x1, 0x1f ;  /* 0x0c201f0057567f89 */ /* 0x000e2800000e0000 */
[----:B------:R-:W2:Y:S01]  /*5d30*/  SHFL.BFLY PT, R88, R89, 0x1, 0x1f ;  /* 0x0c201f0059587f89 */ /* 0x000ea200000e0000 */
[----:B0-----:R-:W-:Y:S01]  /*5d40*/  FADD.FTZ R86, R87, R86 ;  /* 0x0000005657567221 */ /* 0x001fe20000010000 */
[----:B--2---:R-:W-:Y:S01]  /*5d50*/  FADD.FTZ R87, R89, R88 ;  /* 0x0000005859577221 */ /* 0x004fe20000010000 */
[----:B------:R-:W-:Y:S02]  /*5d60*/  @!P0 MOV R88, 0x400 ;  /* 0x0000040000588802 */ /* 0x000fe40000000f00 */
[----:B------:R-:W-:Y:S01]  /*5d70*/  @!P0 FMUL.FTZ R86, R86, 4.8828125727595761418e-05 ;  /* 0x384ccccd56568820 */ /* 0x000fe20000410000 */
[----:B------:R-:W-:-:S02]  /*5d80*/  HADD2.F32 R89, -RZ, R72.H0_H0 ;  /* 0x20000048ff597230 */ /* 0x000fc40000004100 */
[----:B------:R-:W-:Y:S01]  /*5d90*/  @!P0 FMUL.FTZ R87, R87, 4.8828125727595761418e-05 ;  /* 0x384ccccd57578820 */ /* 0x000fe20000410000 */
[----:B------:R-:W-:Y:S02]  /*5da0*/  @!P0 IADD3 R88, PT, PT, R88, 0x3480, RZ ;  /* 0x0000348058588810 */ /* 0x000fe40007ffe0ff */
[----:B------:R-:W-:Y:S02]  /*5db0*/  FADD.FTZ R89, -R74, R89 ;  /* 0x000000594a597221 */ /* 0x000fe40000010100 */
[----:B---3--:R-:W-:-:S04]  /*5dc0*/  @!P0 LEA R163, R163, R88, 0x18 ;  /* 0x00000058a3a38211 */ /* 0x008fc800078ec0ff */
[----:B------:R-:W-:-:S05]  /*5dd0*/  @!P0 LEA.HI R88, R20, R163, RZ, 0x1f ;  /* 0x000000a314588211 */ /* 0x000fca00078ff8ff */
        /* <DEDUP_REMOVED lines=71> */
[-C--:B------:R-:W-:Y:S01]  /*6250*/  FFMA.FTZ R161, R22, -R87.reuse, R161 ;  /* 0x8000005716a17223 */ /* 0x080fe200000100a1 */
[----:B------:R-:W-:Y:S01]  /*6260*/  FADD.FTZ R147, R147, -R86 ;  /* 0x8000005693937221 */ /* 0x000fe20000010000 */
[----:B------:R-:W-:Y:S01]  /*6270*/  FFMA.FTZ R127, R24, -R87, R127 ;  /* 0x80000057187f7223 */ /* 0x000fe2000001007f */
[----:B-1----:R-:W-:Y:S01]  /*6280*/  IADD3 R22, P0, PT, R3, UR20, RZ ;  /* 0x0000001403167c10 */ /* 0x002fe2000ff1e0ff */
        /* <DEDUP_REMOVED lines=128> */
[----:B------:R-:W-:Y:S02]  /*6a90*/  F2FP.F16.F32.PACK_AB R26, R26, R133 ;  /* 0x000000851a1a723e */ /* 0x000fe400000000ff */
        /* <DEDUP_REMOVED lines=41> */
[----:B------:R0:W-:Y:S01]  /*6d30*/  STG.E.64 desc[UR12][R22.64+0x9600], R88 ;  /* 0x0096005816007986 */ /* 0x0001e2000c101b0c */
[----:B------:R-:W-:Y:S05]  /*6d40*/  BRA.U !UP0, `(.L_x_1426) ;  /* 0xffffff9908847547 */ /* 0x000fea000b83ffff */
.L_x_1416:
        /* <DEDUP_REMOVED lines=21> */
[C---:B------:R-:W-:Y:S02]  /*6ea0*/  LOP3.LUT R45, R37.reuse, 0xf, RZ, 0xc0, !PT ;  /* 0x0000000f252d7812 */ /* 0x040fe400078ec0ff */
[----:B------:R-:W-:Y:S01]  /*6eb0*/  IADD3 R4, P0, PT, R4, UR10, RZ ;  /* 0x0000000a04047c10 */ /* 0x000fe2000ff1e0ff */
[----:B---3--:R-:W-:Y:S01]  /*6ec0*/  UIADD3 UR4, UP0, UPT, UR4, 0x1bc00, URZ ;  /* 0x0001bc0004047890 */ /* 0x008fe2000ff1e0ff */
[----:B------:R-:W-:-:S02]  /*6ed0*/  SHF.L.U32 R40, R37, 0x1, RZ ;  /* 0x0000000125287819 */ /* 0x000fc400000006ff */
[----:B------:R-:W-:Y:S01]  /*6ee0*/  IADD3.X R5, PT, PT, R5, -0x1, RZ, P0, !PT ;  /* 0xffffffff05057810 */ /* 0x000fe200007fe4ff */
[----:B------:R-:W-:-:S04]  /*6ef0*/  UIADD3.X UR5, UPT, UPT, URZ, UR5, URZ, UP0, !UPT ;  /* 0x00000005ff057290 */ /* 0x000fc800087fe4ff */
[----:B0-----:R-:W-:-:S04]  /*6f00*/  IMAD.WIDE.U32 R2, R5, -0x33333333, RZ ;  /* 0xcccccccd05027825 */ /* 0x001fc800078e00ff */
        /* <DEDUP_REMOVED lines=26> */
.L_x_1438:
        /* <DEDUP_REMOVED lines=28> */
.L_x_1431:
        /* <DEDUP_REMOVED lines=33> */
.L_x_1430:
[----:B------:R-:W-:Y:S05]  /*7480*/  BSYNC.RECONVERGENT B1 ;  /* 0x0000000000017941 */ /* 0x000fea0003800200 */
.L_x_1429:
        /* <DEDUP_REMOVED lines=25> */
.L_x_1433:
[----:B------:R-:W-:Y:S05]  /*7620*/  BSYNC.RECONVERGENT B1 ;  /* 0x0000000000017941 */ /* 0x000fea0003800200 */
.L_x_1432:
        /* <DEDUP_REMOVED lines=30> */
.L_x_1428:
[----:B------:R-:W-:Y:S05]  /*7810*/  BSYNC.RECONVERGENT B0 ;  /* 0x0000000000007941 */ /* 0x000fea0003800200 */
.L_x_1427:
[----:B------:R0:W-:Y:S01]  /*7820*/  STS [R7], R19 ;  /* 0x0000001307007388 */ /* 0x0001e20000000800 */
[----:B------:R-:W1:Y:S01]  /*7830*/  LDC.64 R12, c[0x0][0x388] ;  /* 0x0000e200ff0c7b82 */ /* 0x000e620000000a00 */
[----:B------:R-:W-:Y:S02]  /*7840*/  ISETP.GT.U32.AND P1, PT, R45, 0x9, PT ;  /* 0x000000092d00780c */ /* 0x000fe40003f24070 */
[----:B------:R0:W-:Y:S01]  /*7850*/  STS [R7+0x500], R20 ;  /* 0x0005001407007388 */ /* 0x0001e20000000800 */
[----:B------:R-:W-:-:S04]  /*7860*/  MOV R21, R6 ;  /* 0x0000000600157202 */ /* 0x000fc80000000f00 */
[----:B------:R-:W2:Y:S08]  /*7870*/  LDC.64 R14, c[0x0][0x390] ;  /* 0x0000e400ff0e7b82 */ /* 0x000eb00000000a00 */
[----:B0-----:R-:W-:Y:S06]  /*7880*/  BAR.SYNC.DEFER_BLOCKING 0x0 ;  /* 0x0000000000007b1d */ /* 0x001fec0000010000 */
.L_x_1437:
        /* <DEDUP_REMOVED lines=31> */
.L_x_1448:
        /* <DEDUP_REMOVED lines=11> */
.L_x_1436:
[----:B------:R-:W-:Y:S05]  /*7b30*/  BSYNC.RECONVERGENT B0 ;  /* 0x0000000000007941 */ /* 0x000fea0003800200 */
.L_x_1435:
        /* <DEDUP_REMOVED lines=9> */
.L_x_1434:
        /* <DEDUP_REMOVED lines=8> */
.L_x_1440:
[----:B------:R-:W-:Y:S05]  /*7c50*/  BSYNC B0 ;  /* 0x0000000000007941 */ /* 0x000fea0003800000 */
.L_x_1439:
        /* <DEDUP_REMOVED lines=8> */
.L_x_1441:
[----:B------:R-:W-:Y:S01]  /*7ce0*/  FADD.FTZ R11, R11, R8 ;  /* 0x000000080b0b7221 */ /* 0x000fe20000010000 */
[----:B------:R-:W-:-:S04]  /*7cf0*/  HFMA2 R26, -RZ, RZ, 0, 2.384185791015625e-07 ;  /* 0x00000004ff1a7431 */ /* 0x000fc800000001ff */
[----:B------:R-:W-:Y:S02]  /*7d00*/  MOV R27, R11 ;  /* 0x0000000b001b7202 */ /* 0x000fe40000000f00 */
[----:B------:R-:W-:-:S07]  /*7d10*/  MOV R10, R25 ;  /* 0x00000019000a7202 */ /* 0x000fce0000000f00 */
[----:B------:R-:W-:Y:S05]  /*7d20*/  WARPSYNC.COLLECTIVE R24, `(.L_x_1442) ;  /* 0x0000000018087348 */ /* 0x000fea0003c00000 */
[----:B------:R0:W1:Y:S02]  /*7d30*/  SHFL.BFLY P3, R25, R27, R26, R29 ;  /* 0x0c00001a1b197389 */ /* 0x000064000006001d */
[----:B01----:R-:W-:Y:S05]  /*7d40*/  ENDCOLLECTIVE ;  /* 0x000000000000791b */ /* 0x003fea0003800000 */
.L_x_1442:
[----:B------:R-:W-:-:S05]  /*7d50*/  FADD.FTZ R10, R10, R9 ;  /* 0x000000090a0a7221 */ /* 0x000fca0000010000 */
[----:B------:R-:W-:Y:S02]  /*7d60*/  MOV R27, R10 ;  /* 0x0000000a001b7202 */ /* 0x000fe40000000f00 */
[----:B------:R-:W-:-:S07]  /*7d70*/  MOV R20, R25 ;  /* 0x0000001900147202 */ /* 0x000fce0000000f00 */
[----:B------:R-:W-:Y:S05]  /*7d80*/  WARPSYNC.COLLECTIVE R24, `(.L_x_1443) ;  /* 0x0000000018087348 */ /* 0x000fea0003c00000 */
[----:B------:R0:W1:Y:S02]  /*7d90*/  SHFL.BFLY P3, R25, R27, R26, R29 ;  /* 0x0c00001a1b197389 */ /* 0x000064000006001d */
[----:B01----:R-:W-:Y:S05]  /*7da0*/  ENDCOLLECTIVE ;  /* 0x000000000000791b */ /* 0x003fea0003800000 */
.L_x_1443:
[----:B------:R-:W-:Y:S01]  /*7db0*/  FADD.FTZ R20, R11, R20 ;  /* 0x000000140b147221 */ /* 0x000fe20000010000 */
[----:B------:R-:W-:-:S04]  /*7dc0*/  HFMA2 R26, -RZ, RZ, 0, 1.1920928955078125e-07 ;  /* 0x00000002ff1a7431 */ /* 0x000fc800000001ff */
[----:B------:R-:W-:Y:S02]  /*7dd0*/  MOV R27, R20 ;  /* 0x00000014001b7202 */ /* 0x000fe40000000f00 */
[----:B------:R-:W-:-:S07]  /*7de0*/  MOV R19, R25 ;  /* 0x0000001900137202 */ /* 0x000fce0000000f00 */
[----:B------:R-:W-:Y:S05]  /*7df0*/  WARPSYNC.COLLECTIVE R24, `(.L_x_1444) ;  /* 0x0000000018087348 */ /* 0x000fea0003c00000 */
[----:B------:R0:W1:Y:S02]  /*7e00*/  SHFL.BFLY P3, R25, R27, R26, R29 ;  /* 0x0c00001a1b197389 */ /* 0x000064000006001d */
[----:B01----:R-:W-:Y:S05]  /*7e10*/  ENDCOLLECTIVE ;  /* 0x000000000000791b */ /* 0x003fea0003800000 */
.L_x_1444:
[----:B------:R-:W-:-:S05]  /*7e20*/  FADD.FTZ R19, R10, R19 ;  /* 0x000000130a137221 */ /* 0x000fca0000010000 */
[----:B------:R-:W-:Y:S02]  /*7e30*/  MOV R27, R19 ;  /* 0x00000013001b7202 */ /* 0x000fe40000000f00 */
[----:B------:R-:W-:-:S07]  /*7e40*/  MOV R23, R25 ;  /* 0x0000001900177202 */ /* 0x000fce0000000f00 */
[----:B------:R-:W-:Y:S05]  /*7e50*/  WARPSYNC.COLLECTIVE R24, `(.L_x_1445) ;  /* 0x0000000018087348 */ /* 0x000fea0003c00000 */
[----:B------:R0:W1:Y:S02]  /*7e60*/  SHFL.BFLY P3, R25, R27, R26, R29 ;  /* 0x0c00001a1b197389 */ /* 0x000064000006001d */
[----:B01----:R-:W-:Y:S05]  /*7e70*/  ENDCOLLECTIVE ;  /* 0x000000000000791b */ /* 0x003fea0003800000 */
.L_x_1445:
[----:B------:R-:W-:Y:S01]  /*7e80*/  FADD.FTZ R23, R20, R23 ;  /* 0x0000001714177221 */ /* 0x000fe20000010000 */
[----:B------:R-:W-:-:S04]  /*7e90*/  HFMA2 R26, -RZ, RZ, 0, 5.9604644775390625e-08 ;  /* 0x00000001ff1a7431 */ /* 0x000fc800000001ff */
[----:B------:R-:W-:Y:S02]  /*7ea0*/  MOV R27, R23 ;  /* 0x00000017001b7202 */ /* 0x000fe40000000f00 */
[----:B------:R-:W-:-:S07]  /*7eb0*/  MOV R8, R25 ;  /* 0x0000001900087202 */ /* 0x000fce0000000f00 */
[----:B------:R-:W-:Y:S05]  /*7ec0*/  WARPSYNC.COLLECTIVE R24, `(.L_x_1446) ;  /* 0x0000000018087348 */ /* 0x000fea0003c00000 */
[----:B------:R0:W1:Y:S02]  /*7ed0*/  SHFL.BFLY P3, R25, R27, R26, R29 ;  /* 0x0c00001a1b197389 */ /* 0x000064000006001d */
[----:B01----:R-:W-:Y:S05]  /*7ee0*/  ENDCOLLECTIVE ;  /* 0x000000000000791b */ /* 0x003fea0003800000 */
.L_x_1446:
[----:B------:R-:W-:-:S05]  /*7ef0*/  FADD.FTZ R8, R19, R8 ;  /* 0x0000000813087221 */ /* 0x000fca0000010000 */
[----:B------:R-:W-:Y:S02]  /*7f00*/  MOV R27, R8 ;  /* 0x00000008001b7202 */ /* 0x000fe40000000f00 */
[----:B------:R-:W-:-:S07]  /*7f10*/  MOV R22, R25 ;  /* 0x0000001900167202 */ /* 0x000fce0000000f00 */
[----:B------:R-:W-:Y:S05]  /*7f20*/  WARPSYNC.COLLECTIVE R24, `(.L_x_1447) ;  /* 0x0000000018087348 */ /* 0x000fea0003c00000 */
[----:B------:R0:W1:Y:S02]  /*7f30*/  SHFL.BFLY P3, R25, R27, R26, R29 ;  /* 0x0c00001a1b197389 */ /* 0x000064000006001d */
[----:B01----:R-:W-:Y:S05]  /*7f40*/  ENDCOLLECTIVE ;  /* 0x000000000000791b */ /* 0x003fea0003800000 */
.L_x_1447:
[----:B------:R-:W-:Y:S01]  /*7f50*/  FADD.FTZ R22, R23, R22 ;  /* 0x0000001617167221 */ /* 0x000fe20000010000 */
[----:B------:R-:W-:Y:S01]  /*7f60*/  MOV R9, R25 ;  /* 0x0000001900097202 */ /* 0x000fe20000000f00 */
[----:B------:R-:W-:Y:S06]  /*7f70*/  BRA `(.L_x_1448) ;  /* 0xfffffff800c07947 */ /* 0x000fec000383ffff */
.L_x_1449:
        /* <DEDUP_REMOVED lines=16> */
.L_x_1699:


//--------------------- .text._ZN13group_norm_v218gn_bwd_cuda_kernelI6__halfLi320ELi3ELi16ELi20ELi1024ELb1ELb1ELi32ELi320ELi320ELi4ELb1ELi10ELb0ELb0ELNS_15WgradSyncMethodE3ENS_16CompileConditionILi1000EEEEEvPT_S6_S6_PKS5_S8_S8_S8_PKfflPfPj --------------------------
	.section	.text._ZN13group_norm_v218gn_bwd_cuda_kernelI6__halfLi320ELi3ELi16ELi20ELi1024ELb1ELb1ELi32ELi320ELi320ELi4ELb1ELi10ELb0ELb0ELNS_15WgradSyncMethodE3ENS_16CompileConditionILi1000EEEEEvPT_S6_S6_PKS5_S8_S8_S8_PKfflPfPj,"ax",@progbits
	.align	128
        .global         _ZN13group_norm_v218gn_bwd_cuda_kernelI6__halfLi320ELi3ELi16ELi20ELi1024ELb1ELb1ELi32ELi320ELi320ELi4ELb1ELi10ELb0ELb0ELNS_15WgradSyncMethodE3ENS_16CompileConditionILi1000EEEEEvPT_S6_S6_PKS5_S8_S8_S8_PKfflPfPj
        .type           _ZN13group_norm_v218gn_bwd_cuda_kernelI6__halfLi320ELi3ELi16ELi20ELi1024ELb1ELb1ELi32ELi320ELi320ELi4ELb1ELi10ELb0ELb0ELNS_15WgradSyncMethodE3ENS_16CompileConditionILi1000EEEEEvPT_S6_S6_PKS5_S8_S8_S8_PKfflPfPj,@function
        .size           _ZN13group_norm_v218gn_bwd_cuda_kernelI6__halfLi320ELi3ELi16ELi20ELi1024ELb1ELb1ELi32ELi320ELi320ELi4ELb1ELi10ELb0ELb0ELNS_15WgradSyncMethodE3ENS_16CompileConditionILi1000EEEEEvPT_S6_S6_PKS5_S8_S8_S8_PKfflPfPj,(.L_x_1700 - _ZN13group_norm_v218gn_bwd_cuda_kernelI6__halfLi320ELi3ELi16ELi20ELi1024ELb1ELb1ELi32ELi320ELi320ELi4ELb1ELi10ELb0ELb0ELNS_15WgradSyncMethodE3ENS_16CompileConditionILi1000EEEEEvPT_S6_S6_PKS5_S8_S8_S8_PKfflPfPj)
        .other          _ZN13group_norm_v218gn_bwd_cuda_kernelI6__halfLi320ELi3ELi16ELi20ELi1024ELb1ELb1ELi32ELi320ELi320ELi4ELb1ELi10ELb0ELb0ELNS_15WgradSyncMethodE3ENS_16CompileConditionILi1000EEEEEvPT_S6_S6_PKS5_S8_S8_S8_PKfflPfPj,@"STO_CUDA_ENTRY STV_DEFAULT"
_ZN13group_norm_v218gn_bwd_cuda_kernelI6__halfLi320ELi3ELi16ELi20ELi1024ELb1ELb1ELi32ELi320ELi320ELi4ELb1ELi10ELb0ELb0ELNS_15WgradSyncMethodE3ENS_16CompileConditionILi1000EEEEEvPT_S6_S6_PKS5_S8_S8_S8_PKfflPfPj:
.text._ZN13group_norm_v218gn_bwd_cuda_kernelI6__halfLi320ELi3ELi16ELi20ELi1024ELb1ELb1ELi32ELi320ELi320ELi4ELb1ELi10ELb0ELb0ELNS_15WgradSyncMethodE3ENS_16CompileConditionILi1000EEEEEvPT_S6_S6_PKS5_S8_S8_S8_PKfflPfPj:
        /* <DEDUP_REMOVED lines=30> */
.L_x_1452:
        /* <DEDUP_REMOVED lines=8> */
.L_x_1451:
[----:B------:R-:W-:Y:S05]  /*0260*/  WARPSYNC.ALL ;  /* 0x0000000000007948 */ /* 0x000fea0003800000 */
[----:B------:R-:W-:Y:S06]  /*0270*/  BAR.SYNC.DEFER_BLOCKING 0x0 ;  /* 0x0000000000007b1d */ /* 0x000fec0000010000 */
[----:B------:R-:W-:Y:S05]  /*0280*/  BRA `(.L_x_1453) ;  /* 0x0000004800647947 */ /* 0x000fea0003800000 */
.L_x_1450:
        /* <DEDUP_REMOVED lines=23> */
[----:B------:R-:W-:Y:S02]  /*0400*/  LOP3.LUT R7, R7, 0x18, RZ, 0xc0, !PT ;  /* 0x0000001807077812 */ /* 0x000fe400078ec0ff */
[----:B------:R-:W-:-:S05]  /*0410*/  PRMT R10, R14, 0x9910, RZ ;  /* 0x000099100e0a7816 */ /* 0x000fca00000000ff */
[----:B------:R-:W-:Y:S01]  /*0420*/  IMAD R10, R10, 0xcd, RZ ;  /* 0x000000cd0a0a7824 */ /* 0x000fe200078e02ff */
[----:B-1----:R-:W-:Y:S02]  /*0430*/  LEA R4, R5, R4, 0x18 ;  /* 0x0000000405047211 */ /* 0x002fe400078ec0ff */
[----:B------:R-:W-:-:S05]  /*0440*/  SHF.R.U32.HI R5, RZ, 0x2, R6 ;  /* 0x00000002ff057819 */ /* 0x000fca0000011606 */
[--C-:B------:R-:W-:Y:S02]  /*0450*/  IMAD R6, R5, 0xc8, R4.reuse ;  /* 0x000000c805067824 */ /* 0x100fe400078e0204 */
[----:B------:R-:W-:-:S03]  /*0460*/  IMAD R5, R11, 0x28, R4 ;  /* 0x000000280b057824 */ /* 0x000fc600078e0204 */
[----:B------:R-:W-:Y:S02]  /*0470*/  IADD3 R4, PT, PT, R6, R7, RZ ;  /* 0x0000000706047210 */ /* 0x000fe40007ffe0ff */
[----:B------:R-:W-:Y:S02]  /*0480*/  LEA R2, R0, R5, 0x3 ;  /* 0x0000000500027211 */ /* 0x000fe400078e18ff */
[----:B------:R-:W-:Y:S01]  /*0490*/  LOP3.LUT R10, R10, 0xffff, RZ, 0xc0, !PT ;  /* 0x0000ffff0a0a7812 */ /* 0x000fe200078ec0ff */
[----:B------:R-:W-:Y:S04]  /*04a0*/  STL [R1+0xa0], R4 ;  /* 0x0000a00401007387 */ /* 0x000fe80000100800 */
[----:B------:R0:W-:Y:S04]  /*04b0*/  STL [R1+0xb4], R2 ;  /* 0x0000b40201007387 */ /* 0x0001e80000100800 */
[----:B------:R1:W-:Y:S04]  /*04c0*/  STL [R1+0x5c], RZ ;  /* 0x00005cff01007387 */ /* 0x0003e80000100800 */
[----:B------:R1:W-:Y:S04]  /*04d0*/  STL [R1+0x54], RZ ;  /* 0x000054ff01007387 */ /* 0x0003e80000100800 */
[----:B------:R1:W-:Y:S04]  /*04e0*/  STL [R1+0x4c], RZ ;  /* 0x00004cff01007387 */ /* 0x0003e80000100800 */
[----:B------:R1:W-:Y:S04]  /*04f0*/  STL [R1+0x3c], RZ ;  /* 0x00003cff01007387 */ /* 0x0003e80000100800 */
[----:B------:R1:W-:Y:S04]  /*0500*/  STL [R1+0x58], RZ ;  /* 0x000058ff01007387 */ /* 0x0003e80000100800 */
[----:B------:R1:W-:Y:S04]  /*0510*/  STL [R1+0x50], RZ ;  /* 0x000050ff01007387 */ /* 0x0003e80000100800 */
[----:B------:R1:W-:Y:S04]  /*0520*/  STL [R1+0x48], RZ ;  /* 0x000048ff01007387 */ /* 0x0003e80000100800 */
[----:B------:R1:W-:Y:S01]  /*0530*/  STL [R1+0x38], RZ ;  /* 0x000038ff01007387 */ /* 0x0003e20000100800 */
[----:B------:R-:W-:Y:S01]  /*0540*/  LOP3.LUT R3, R0, 0x3e0, R3, 0xf8, !PT ;  /* 0x000003e000037812 */ /* 0x000fe200078ef803 */
[----:B------:R-:W-:Y:S01]  /*0550*/  UMOV UR4, URZ ;  /* 0x000000ff00047c82 */ /* 0x000fe20008000000 */
[----:B--2---:R-:W-:-:S02]  /*0560*/  HADD2.F32 R5, -RZ, R8.H0_H0 ;  /* 0x20000008ff057230 */ /* 0x004fc40000004100 */
[----:B------:R-:W-:Y:S02]  /*0570*/  HADD2.F32 R6, -RZ, R8.H1_H1 ;  /* 0x30000008ff067230 */ /* 0x000fe40000004100 */
[--C-:B------:R-:W-:Y:S02]  /*0580*/  HADD2.F32 R7, -RZ, R9.reuse.H0_H0 ;  /* 0x20000009ff077230 */ /* 0x100fe40000004100 */
[----:B------:R-:W-:Y:S01]  /*0590*/  HADD2.F32 R8, -RZ, R9.H1_H1 ;  /* 0x30000009ff087230 */ /* 0x000fe20000004100 */
[----:B------:R-:W-:-:S05]  /*05a0*/  SHF.R.U32.HI R9, RZ, 0xa, R10 ;  /* 0x0000000aff097819 */ /* 0x000fca000001160a */
[----:B------:R1:W-:Y:S01]  /*05b0*/  STL [R1+0xb0], R9 ;  /* 0x0000b00901007387 */ /* 0x0003e20000100800 */
[--C-:B---3--:R-:W-:Y:S01]  /*05c0*/  HADD2.F32 R0, -RZ, R12.reuse.H0_H0 ;  /* 0x2000000cff007230 */ /* 0x108fe20000004100 */
[----:B------:R-:W-:Y:S01]  /*05d0*/  LOP3.LUT R32, R9, 0xffff, RZ, 0xc0, !PT ;  /* 0x0000ffff09207812 */ /* 0x000fe200078ec0ff */
[----:B0-----:R-:W-:Y:S02]  /*05e0*/  HADD2.F32 R2, -RZ, R12.H1_H1 ;  /* 0x3000000cff027230 */ /* 0x001fe40000004100 */
[--C-:B------:R-:W-:Y:S02]  /*05f0*/  HADD2.F32 R3, -RZ, R13.reuse.H0_H0 ;  /* 0x2000000dff037230 */ /* 0x100fe40000004100 */
[----:B------:R-:W-:-:S07]  /*0600*/  HADD2.F32 R4, -RZ, R13.H1_H1 ;  /* 0x3000000dff047230 */ /* 0x000fce0000004100 */
.L_x_1465:
[----:B-1----:R-:W2:Y:S01]  /*0610*/  LDL R9, [R1+0xac] ;  /* 0x0000ac0001097983 */ /* 0x002ea20000100800 */
        /* <DEDUP_REMOVED lines=37> */
[----:B------:R-:W4:Y:S04]  /*0870*/  LDG.E.64.CONSTANT R46, desc[UR12][R24.64+0x1e00] ;  /* 0x001e000c182e7981 */ /* 0x000f28000c1e9b00 */
[----:B------:R2:W-:Y:S01]  /*0880*/  STL [R1+0xa4], R16 ;  /* 0x0000a41001007387 */ /* 0x0005e20000100800 */
[----:B-1----:R-:W-:-:S03]  /*0890*/  FADD.FTZ R20, R23, UR9 ;  /* 0x0000000917147e21 */ /* 0x002fc60008010000 */
[----:B------:R-:W4:Y:S01]  /*08a0*/  LDG.E.64.CONSTANT R36, desc[UR12][R24.64+0x3200] ;  /* 0x0032000c18247981 */ /* 0x000f22000c1e9b00 */
[----:B--2---:R-:W-:-:S04]  /*08b0*/  IADD3 R16, P0, PT, R16, UR10, RZ ;  /* 0x0000000a10107c10 */ /* 0x004fc8000ff1e0ff */
[----:B------:R-:W-:-:S05]  /*08c0*/  IADD3.X R17, PT, PT, R18, UR11, RZ, P0, !PT ;  /* 0x0000000b12117c10 */ /* 0x000fca00087fe4ff */
[----:B------:R-:W2:Y:S01]  /*08d0*/  LDG.E.64.CONSTANT R10, desc[UR12][R16.64] ;  /* 0x0000000c100a7981 */ /* 0x000ea2000c1e9b00 */
[----:B------:R-:W1:Y:S03]  /*08e0*/  MUFU.RSQ R20, R20 ;  /* 0x0000001400147308 */ /* 0x000e660000001400 */
[----:B------:R0:W-:Y:S04]  /*08f0*/  STL [R1+0xa8], R18 ;  /* 0x0000a81201007387 */ /* 0x0001e80000100800 */
[----:B------:R-:W2:Y:S04]  /*0900*/  LDG.E.64.CONSTANT R40, desc[UR12][R16.64+0x1400] ;  /* 0x0014000c10287981 */ /* 0x000ea8000c1e9b00 */
[----:B------:R-:W2:Y:S04]  /*0910*/  LDG.E.64.CONSTANT R38, desc[UR12][R16.64+0x1e00] ;  /* 0x001e000c10267981 */ /* 0x000ea8000c1e9b00 */
[----:B0-----:R-:W2:Y:S04]  /*0920*/  LDG.E.64.CONSTANT R18, desc[UR12][R16.64+0xa00] ;  /* 0x000a000c10127981 */ /* 0x001ea8000c1e9b00 */
[----:B------:R-:W2:Y:S01]  /*0930*/  LDG.E.64.CONSTANT R34, desc[UR12][R16.64+0x2800] ;  /* 0x0028000c10227981 */ /* 0x000ea2000c1e9b00 */
[----:B---3--:R-:W-:-:S02]  /*0940*/  HADD2.F32 R9, -RZ, R26.H0_H0 ;  /* 0x2000001aff097230 */ /* 0x008fc40000004100 */
[----:B------:R-:W-:-:S03]  /*0950*/  HADD2.F32 R21, -RZ, R26.H1_H1 ;  /* 0x3000001aff157230 */ /* 0x000fc60000004100 */
[C---:B------:R-:W-:Y:S01]  /*0960*/  FADD.FTZ R9, -R22.reuse, R9 ;  /* 0x0000000916097221 */ /* 0x040fe20000010100 */
[----:B----4-:R1:W-:Y:S01]  /*0970*/  STL [R1+0x108], R15 ;  /* 0x0001080f01007387 */ /* 0x0103e20000100800 */
[----:B------:R-:W-:Y:S02]  /*0980*/  FADD.FTZ R21, -R22, R21 ;  /* 0x0000001516157221 */ /* 0x000fe40000010100 */
[----:B-1----:R-:W-:Y:S01]  /*0990*/  FMUL.FTZ R15, R20, R9 ;  /* 0x00000009140f7220 */ /* 0x002fe20000410000 */
[----:B------:R-:W-:-:S03]  /*09a0*/  HADD2.F32 R9, -RZ, R27.H0_H0 ;  /* 0x2000001bff097230 */ /* 0x000fc60000004100 */
[----:B-----5:R-:W-:Y:S01]  /*09b0*/  FFMA.FTZ R59, R0, R15, R5 ;  /* 0x0000000f003b7223 */ /* 0x020fe20000010005 */
[----:B------:R0:W-:Y:S01]  /*09c0*/  STL [R1+0x70], R15 ;  /* 0x0000700f01007387 */ /* 0x0001e20000100800 */
[----:B------:R-:W-:Y:S01]  /*09d0*/  FADD.FTZ R9, -R22, R9 ;  /* 0x0000000916097221 */ /* 0x000fe20000010100 */
[----:B0-----:R-:W-:Y:S01]  /*09e0*/  FMUL.FTZ R15, R20, R21 ;  /* 0x00000015140f7220 */ /* 0x001fe20000410000 */
[----:B------:R-:W-:Y:S02]  /*09f0*/  HADD2.F32 R21, -RZ, R27.H1_H1 ;  /* 0x3000001bff157230 */ /* 0x000fe40000004100 */
[----:B------:R-:W-:Y:S02]  /*0a00*/  HADD2.F32 R23, -RZ, R13.H1_H1 ;  /* 0x3000000dff177230 */ /* 0x000fe40000004100 */
[----:B------:R-:W-:Y:S01]  /*0a10*/  FFMA.FTZ R45, R2, R15, R6 ;  /* 0x0000000f022d7223 */ /* 0x000fe20000010006 */
[----:B------:R0:W-:Y:S01]  /*0a20*/  STL [R1+0x7c], R15 ;  /* 0x00007c0f01007387 */ /* 0x0001e20000100800 */
[----:B------:R-:W-:Y:S01]  /*0a30*/  FADD.FTZ R21, -R22, R21 ;  /* 0x0000001516157221 */ /* 0x000fe20000010100 */
[----:B------:R-:W-:Y:S01]  /*0a40*/  FMUL.FTZ R31, R59, -1.4426950216293334961 ;  /* 0xbfb8aa3b3b1f7820 */ /* 0x000fe20000410000 */
[----:B------:R-:W-:Y:S01]  /*0a50*/  HADD2.F32 R30, -RZ, R32.H0_H0 ;  /* 0x20000020ff1e7230 */ /* 0x000fe20000004100 */
[----:B------:R-:W3:Y:S01]  /*0a60*/  LDG.E.64.CONSTANT R26, desc[UR12][R24.64+0x3c00] ;  /* 0x003c000c181a7981 */ /* 0x000ee2000c1e9b00 */
[----:B0-----:R-:W-:Y:S01]  /*0a70*/  FMUL.FTZ R15, R20, R9 ;  /* 0x00000009140f7220 */ /* 0x001fe20000410000 */
[----:B------:R-:W-:-:S03]  /*0a80*/  HADD2.F32 R9, -RZ, R12.H0_H0 ;  /* 0x2000000cff097230 */ /* 0x000fc60000004100 */
[----:B------:R-:W-:Y:S01]  /*0a90*/  FFMA.FTZ R43, R3, R15, R7 ;  /* 0x0000000f032b7223 */ /* 0x000fe20000010007 */
[----:B------:R0:W-:Y:S01]  /*0aa0*/  STL [R1+0x78], R15 ;  /* 0x0000780f01007387 */ /* 0x0001e20000100800 */
[C---:B------:R-:W-:Y:S01]  /*0ab0*/  FADD.FTZ R9, -R22.reuse, R9 ;  /* 0x0000000916097221 */ /* 0x040fe20000010100 */
[----:B------:R-:W-:Y:S02]  /*0ac0*/  HADD2.F32 R12, -RZ, R12.H1_H1 ;  /* 0x3000000cff0c7230 */ /* 0x000fe40000004100 */
[----:B------:R-:W-:Y:S01]  /*0ad0*/  FMUL.FTZ R44, R45, -1.4426950216293334961 ;  /* 0xbfb8aa3b2d2c7820 */ /* 0x000fe20000410000 */
[C---:B------:R-:W-:Y:S01]  /*0ae0*/  FADD.FTZ R23, -R22.reuse, R23 ;  /* 0x0000001716177221 */ /* 0x040fe20000010100 */
[----:B------:R-:W-:Y:S01]  /*0af0*/  MUFU.EX2 R31, R31 ;  /* 0x0000001f001f7308 */ /* 0x000fe20000000800 */
[----:B------:R-:W-:Y:S01]  /*0b00*/  FADD.FTZ R30, -R22, R30 ;  /* 0x0000001e161e7221 */ /* 0x000fe20000010100 */
[----:B------:R-:W-:Y:S01]  /*0b10*/  HADD2.F32 R60, -RZ, R46.H1_H1 ;  /* 0x3000002eff3c7230 */ /* 0x000fe20000004100 */
[----:B------:R-:W4:Y:S01]  /*0b20*/  LDG.E.64.CONSTANT R24, desc[UR12][R24.64+0x4600] ;  /* 0x0046000c18187981 */ /* 0x000f22000c1e9b00 */
[----:B0-----:R-:W-:Y:S01]  /*0b30*/  FMUL.FTZ R15, R20, R21 ;  /* 0x00000015140f7220 */ /* 0x001fe20000410000 */
[----:B------:R-:W-:-:S03]  /*0b40*/  FADD.FTZ R12, -R22, R12 ;  /* 0x0000000c160c7221 */ /* 0x000fc60000010100 */
[----:B------:R-:W-:Y:S01]  /*0b50*/  FFMA.FTZ R28, R4, R15, R8 ;  /* 0x0000000f041c7223 */ /* 0x000fe20000010008 */
[----:B------:R0:W-:Y:S01]  /*0b60*/  STL [R1+0x90], R15 ;  /* 0x0000900f01007387 */ /* 0x0001e20000100800 */
[----:B------:R-:W1:Y:S01]  /*0b70*/  MUFU.EX2 R44, R44 ;  /* 0x0000002c002c7308 */ /* 0x000e620000000800 */
[----:B------:R-:W-:Y:S01]  /*0b80*/  FMUL.FTZ R53, R43, -1.4426950216293334961 ;  /* 0xbfb8aa3b2b357820 */ /* 0x000fe20000410000 */
[----:B0-----:R-:W-:Y:S01]  /*0b90*/  FMUL.FTZ R15, R20, R9 ;  /* 0x00000009140f7220 */ /* 0x001fe20000410000 */
[----:B------:R-:W-:-:S03]  /*0ba0*/  HADD2.F32 R9, -RZ, R13.H0_H0 ;  /* 0x2000000dff097230 */ /* 0x000fc60000004100 */
[----:B------:R-:W-:Y:S01]  /*0bb0*/  FFMA.FTZ R21, R0, R15, R5 ;  /* 0x0000000f00157223 */ /* 0x000fe20000010005 */
[----:B------:R0:W-:Y:S01]  /*0bc0*/  STL [R1+0x84], R15 ;  /* 0x0000840f01007387 */ /* 0x0001e20000100800 */
[----:B------:R-:W-:Y:S01]  /*0bd0*/  FADD.FTZ R9, -R22, R9 ;  /* 0x0000000916097221 */ /* 0x000fe20000010100 */
[----:B------:R-:W2:Y:S03]  /*0be0*/  MUFU.EX2 R53, R53 ;  /* 0x0000003500357308 */ /* 0x000ea60000000800 */
[C---:B------:R-:W-:Y:S01]  /*0bf0*/  FMUL.FTZ R13, R20.reuse, R9 ;  /* 0x00000009140d7220 */ /* 0x040fe20000410000 */
[----:B0-----:R-:W-:-:S04]  /*0c00*/  FMUL.FTZ R15, R20, R12 ;  /* 0x0000000c140f7220 */ /* 0x001fc80000410000 */
[----:B------:R-:W-:Y:S01]  /*0c10*/  FFMA.FTZ R48, R2, R15, R6 ;  /* 0x0000000f02307223 */ /* 0x000fe20000010006 */
[----:B------:R0:W-:Y:S01]  /*0c20*/  STL [R1+0x9c], R15 ;  /* 0x00009c0f01007387 */ /* 0x0001e20000100800 */
[----:B------:R-:W-:-:S03]  /*0c30*/  FMUL.FTZ R42, R28, -1.4426950216293334961 ;  /* 0xbfb8aa3b1c2a7820 */ /* 0x000fc60000410000 */
[----:B------:R-:W-:Y:S01]  /*0c40*/  STL [R1+0x98], R13 ;  /* 0x0000980d01007387 */ /* 0x000fe20000100800 */
[----:B0-----:R-:W-:Y:S01]  /*0c50*/  FMUL.FTZ R15, R20, R23 ;  /* 0x00000017140f7220 */ /* 0x001fe20000410000 */
[----:B------:R-:W-:-:S03]  /*0c60*/  HADD2.F32 R23, -RZ, R32.H1_H1 ;  /* 0x30000020ff177230 */ /* 0x000fc60000004100 */
[----:B------:R-:W-:Y:S01]  /*0c70*/  FFMA.FTZ R49, R4, R15, R8 ;  /* 0x0000000f04317223 */ /* 0x000fe20000010008 */
[----:B------:R0:W-:Y:S01]  /*0c80*/  STL [R1+0x94], R15 ;  /* 0x0000940f01007387 */ /* 0x0001e20000100800 */
[----:B------:R-:W-:Y:S01]  /*0c90*/  FADD.FTZ R23, -R22, R23 ;  /* 0x0000001716177221 */ /* 0x000fe20000010100 */
[----:B------:R-:W2:Y:S01]  /*0ca0*/  MUFU.EX2 R42, R42 ;  /* 0x0000002a002a7308 */ /* 0x000ea20000000800 */
[----:B------:R-:W-:Y:S02]  /*0cb0*/  HADD2.F32 R32, -RZ, R33.H0_H0 ;  /* 0x20000021ff207230 */ /* 0x000fe40000004100 */
[----:B-1----:R-:W-:Y:S01]  /*0cc0*/  FADD.FTZ R44, R44, 1 ;  /* 0x3f8000002c2c7421 */ /* 0x002fe20000010000 */
[----:B0-----:R-:W-:-:S04]  /*0cd0*/  FMUL.FTZ R15, R20, R30 ;  /* 0x0000001e140f7220 */ /* 0x001fc80000410000 */
[----:B------:R-:W0:Y:S01]  /*0ce0*/  MUFU.RCP R56, R44 ;  /* 0x0000002c00387308 */ /* 0x000e220000001000 */
[----:B------:R-:W-:Y:S01]  /*0cf0*/  FFMA.FTZ R30, R0, R15, R5 ;  /* 0x0000000f001e7223 */ /* 0x000fe20000010005 */
[----:B------:R1:W-:Y:S01]  /*0d00*/  STL [R1+0x8c], R15 ;  /* 0x00008c0f01007387 */ /* 0x0003e20000100800 */
[----:B------:R-:W-:Y:S01]  /*0d10*/  FADD.FTZ R32, -R22, R32 ;  /* 0x0000002016207221 */ /* 0x000fe20000010100 */
[----:B------:R-:W-:Y:S02]  /*0d20*/  HADD2.F32 R33, -RZ, R33.H1_H1 ;  /* 0x30000021ff217230 */ /* 0x000fe40000004100 */
[----:B------:R-:W-:Y:S01]  /*0d30*/  FADD.FTZ R58, R31, 1 ;  /* 0x3f8000001f3a7421 */ /* 0x000fe20000010000 */
[----:B--2---:R-:W-:Y:S01]  /*0d40*/  FADD.FTZ R53, R53, 1 ;  /* 0x3f80000035357421 */ /* 0x004fe20000010000 */
[----:B-1----:R-:W-:Y:S01]  /*0d50*/  FMUL.FTZ R15, R20, R23 ;  /* 0x00000017140f7220 */ /* 0x002fe20000410000 */
[----:B------:R-:W-:-:S03]  /*0d60*/  FADD.FTZ R33, -R22, R33 ;  /* 0x0000002116217221 */ /* 0x000fc60000010100 */
[----:B------:R-:W-:Y:S01]  /*0d70*/  FFMA.FTZ R23, R2, R15, R6 ;  /* 0x0000000f02177223 */ /* 0x000fe20000010006 */
[----:B------:R1:W-:Y:S01]  /*0d80*/  STL [R1+0x88], R15 ;  /* 0x0000880f01007387 */ /* 0x0003e20000100800 */
[----:B------:R-:W-:Y:S01]  /*0d90*/  MUFU.RCP R55, R53 ;  /* 0x0000003500377308 */ /* 0x000fe20000001000 */
[----:B------:R-:W-:Y:S01]  /*0da0*/  FADD.FTZ R57, R42, 1 ;  /* 0x3f8000002a397421 */ /* 0x000fe20000010000 */
[----:B-1----:R-:W-:-:S06]  /*0db0*/  FMUL.FTZ R15, R20, R32 ;  /* 0x00000020140f7220 */ /* 0x002fcc0000410000 */
[----:B------:R-:W1:Y:S01]  /*0dc0*/  MUFU.RCP R58, R58 ;  /* 0x0000003a003a7308 */ /* 0x000e620000001000 */
[----:B------:R-:W-:Y:S02]  /*0dd0*/  HADD2.F32 R32, -RZ, R46.H0_H0 ;  /* 0x2000002eff207230 */ /* 0x000fe40000004100 */
[----:B------:R-:W-:Y:S01]  /*0de0*/  FFMA.FTZ R31, R3, R15, R7 ;  /* 0x0000000f031f7223 */ /* 0x000fe20000010007 */
[----:B------:R2:W-:Y:S02]  /*0df0*/  STL [R1+0x80], R15 ;  /* 0x0000800f01007387 */ /* 0x0005e40000100800 */
[----:B------:R-:W-:Y:S01]  /*0e00*/  FADD.FTZ R46, -R22, R32 ;  /* 0x00000020162e7221 */ /* 0x000fe20000010100 */
[----:B0-----:R-:W-:Y:S01]  /*0e10*/  FADD.FTZ R61, -R56, 1 ;  /* 0x3f800000383d7421 */ /* 0x001fe20000010100 */
[C---:B--2---:R-:W-:Y:S02]  /*0e20*/  FMUL.FTZ R15, R20.reuse, R33 ;  /* 0x00000021140f7220 */ /* 0x044fe40000410000 */
[----:B------:R-:W-:-:S02]  /*0e30*/  FMUL.FTZ R46, R20, R46 ;  /* 0x0000002e142e7220 */ /* 0x000fc40000410000 */
[----:B------:R-:W-:Y:S01]  /*0e40*/  FFMA.FTZ R44, R4, R15, R8 ;  /* 0x0000000f042c7223 */ /* 0x000fe20000010008 */
[----:B------:R0:W-:Y:S01]  /*0e50*/  STL [R1+0x74], R15 ;  /* 0x0000740f01007387 */ /* 0x0001e20000100800 */
[----:B------:R-:W2:Y:S01]  /*0e60*/  MUFU.RCP R57, R57 ;  /* 0x0000003900397308 */ /* 0x000ea20000001000 */
[----:B------:R-:W-:Y:S01]  /*0e70*/  FADD.FTZ R60, -R22, R60 ;  /* 0x0000003c163c7221 */ /* 0x000fe20000010100 */
[----:B------:R-:W-:Y:S01]  /*0e80*/  FFMA.FTZ R45, R45, R61, 1 ;  /* 0x3f8000002d2d7423 */ /* 0x000fe2000001003d */
[----:B0-----:R-:W-:Y:S01]  /*0e90*/  HADD2.F32 R15, -RZ, R47.H0_H0 ;  /* 0x2000002fff0f7230 */ /* 0x001fe20000004100 */
[----:B------:R0:W-:Y:S01]  /*0ea0*/  STL [R1+0x6c], R46 ;  /* 0x00006c2e01007387 */ /* 0x0001e20000100800 */
[----:B------:R-:W-:-:S03]  /*0eb0*/  FFMA.FTZ R42, R0, R46, R5 ;  /* 0x0000002e002a7223 */ /* 0x000fc60000010005 */
[----:B------:R-:W-:Y:S01]  /*0ec0*/  MOV R61, R15 ;  /* 0x0000000f003d7202 */ /* 0x000fe20000000f00 */
[----:B------:R-:W-:Y:S01]  /*0ed0*/  FMUL.FTZ R15, R20, R60 ;  /* 0x0000003c140f7220 */ /* 0x000fe20000410000 */
[----:B-1----:R-:W-:Y:S01]  /*0ee0*/  FADD.FTZ R33, -R58, 1 ;  /* 0x3f8000003a217421 */ /* 0x002fe20000010100 */
[----:B------:R-:W-:Y:S02]  /*0ef0*/  HADD2.F32 R47, -RZ, R47.H1_H1 ;  /* 0x3000002fff2f7230 */ /* 0x000fe40000004100 */
[----:B0-----:R-:W-:Y:S01]  /*0f00*/  FADD.FTZ R46, -R55, 1 ;  /* 0x3f800000372e7421 */ /* 0x001fe20000010100 */
[----:B------:R-:W-:Y:S01]  /*0f10*/  FADD.FTZ R61, -R22, R61 ;  /* 0x0000003d163d7221 */ /* 0x000fe20000010100 */
[----:B------:R0:W-:Y:S02]  /*0f20*/  STL [R1+0x68], R15 ;  /* 0x0000680f01007387 */ /* 0x0001e40000100800 */
[----:B------:R-:W-:Y:S01]  /*0f30*/  FFMA.FTZ R46, R43, R46, 1 ;  /* 0x3f8000002b2e7423 */ /* 0x000fe2000001002e */
[----:B------:R-:W-:Y:S01]  /*0f40*/  FFMA.FTZ R43, R2, R15, R6 ;  /* 0x0000000f022b7223 */ /* 0x000fe20000010006 */
[----:B------:R-:W-:Y:S01]  /*0f50*/  FFMA.FTZ R59, R59, R33, 1 ;  /* 0x3f8000003b3b7423 */ /* 0x000fe20000010021 */
[----:B------:R-:W-:Y:S01]  /*0f60*/  FMUL.FTZ R12, R21, -1.4426950216293334961 ;  /* 0xbfb8aa3b150c7820 */ /* 0x000fe20000410000 */
[----:B------:R-:W-:Y:S01]  /*0f70*/  FADD.FTZ R47, -R22, R47 ;  /* 0x0000002f162f7221 */ /* 0x000fe20000010100 */
[----:B------:R-:W-:Y:S01]  /*0f80*/  FMUL.FTZ R56, R56, R45 ;  /* 0x0000002d38387220 */ /* 0x000fe20000410000 */
[----:B0-----:R-:W-:Y:S01]  /*0f90*/  FMUL.FTZ R15, R20, R61 ;  /* 0x0000003d140f7220 */ /* 0x001fe20000410000 */
[----:B------:R-:W-:Y:S01]  /*0fa0*/  FMUL.FTZ R58, R58, R59 ;  /* 0x0000003b3a3a7220 */ /* 0x000fe20000410000 */
[----:B------:R-:W-:Y:S01]  /*0fb0*/  FMUL.FTZ R55, R55, R46 ;  /* 0x0000002e37377220 */ /* 0x000fe20000410000 */
[----:B--2---:R-:W-:Y:S01]  /*0fc0*/  FADD.FTZ R46, -R57, 1 ;  /* 0x3f800000392e7421 */ /* 0x004fe20000010100 */
[----:B------:R-:W-:Y:S01]  /*0fd0*/  FFMA.FTZ R45, R3, R15, R7 ;  /* 0x0000000f032d7223 */ /* 0x000fe20000010007 */
[----:B------:R0:W-:Y:S01]  /*0fe0*/  STL [R1+0x64], R15 ;  /* 0x0000640f01007387 */ /* 0x0001e20000100800 */
[----:B------:R-:W-:Y:S01]  /*0ff0*/  HADD2.F32 R59, -RZ, R14.H0_H0 ;  /* 0x2000000eff3b7230 */ /* 0x000fe20000004100 */
[----:B------:R-:W1:Y:S01]  /*1000*/  MUFU.EX2 R12, R12 ;  /* 0x0000000c000c7308 */ /* 0x000e620000000800 */
[----:B------:R-:W-:Y:S01]  /*1010*/  FFMA.FTZ R28, R28, R46, 1 ;  /* 0x3f8000001c1c7423 */ /* 0x000fe2000001002e */
[----:B------:R-:W2:Y:S02]  /*1020*/  LDG.E.64.CONSTANT R32, desc[UR12][R16.64+0x3200] ;  /* 0x0032000c10207981 */ /* 0x000ea4000c1e9b00 */
[----:B------:R-:W-:Y:S01]  /*1030*/  FADD.FTZ R59, -R22, R59 ;  /* 0x0000003b163b7221 */ /* 0x000fe20000010100 */
[----:B0-----:R-:W-:Y:S01]  /*1040*/  FMUL.FTZ R15, R20, R47 ;  /* 0x0000002f140f7220 */ /* 0x001fe20000410000 */
[----:B------:R-:W-:-:S03]  /*1050*/  FMUL.FTZ R57, R57, R28 ;  /* 0x0000001c39397220 */ /* 0x000fc60000410000 */
[----:B------:R-:W-:Y:S01]  /*1060*/  FFMA.FTZ R46, R4, R15, R8 ;  /* 0x0000000f042e7223 */ /* 0x000fe20000010008 */
[----:B------:R0:W-:Y:S03]  /*1070*/  STL [R1+0x60], R15 ;  /* 0x0000600f01007387 */ /* 0x0001e60000100800 */
[----:B------:R-:W-:Y:S01]  /*1080*/  FMUL.FTZ R28, R46, -1.4426950216293334961 ;  /* 0xbfb8aa3b2e1c7820 */ /* 0x000fe20000410000 */
[----:B0-----:R-:W-:-:S03]  /*1090*/  FMUL.FTZ R15, R20, R59 ;  /* 0x0000003b140f7220 */ /* 0x001fc60000410000 */
[----:B------:R0:W-:Y:S02]  /*10a0*/  MUFU.EX2 R59, R28 ;  /* 0x0000001c003b7308 */ /* 0x0001e40000000800 */
[----:B------:R0:W-:Y:S01]  /*10b0*/  STL [R1+0x44], R15 ;  /* 0x0000440f01007387 */ /* 0x0001e20000100800 */
[----:B-1----:R-:W-:Y:S01]  /*10c0*/  FADD.FTZ R61, R12, 1 ;  /* 0x3f8000000c3d7421 */ /* 0x002fe20000010000 */
[----:B0-----:R-:W-:Y:S01]  /*10d0*/  FFMA.FTZ R28, R0, R15, R5 ;  /* 0x0000000f001c7223 */ /* 0x001fe20000010005 */
[----:B------:R-:W-:-:S05]  /*10e0*/  HADD2.F32 R15, -RZ, R10.H0_H0 ;  /* 0x2000000aff0f7230 */ /* 0x000fca0000004100 */
[----:B------:R-:W-:Y:S02]  /*10f0*/  FMUL.FTZ R12, R15, R58 ;  /* 0x0000003a0f0c7220 */ /* 0x000fe40000410000 */
[----:B------:R-:W3:Y:S01]  /*1100*/  LDL.LU R15, [R1+0x108] ;  /* 0x00010800010f7983 */ /* 0x000ee20000300800 */
[----:B------:R-:W-:Y:S01]  /*1110*/  FFMA.FTZ R13, R3, R13, R7 ;  /* 0x0000000d030d7223 */ /* 0x000fe20000010007 */
[----:B------:R-:W-:-:S03]  /*1120*/  FMUL.FTZ R9, R48, -1.4426950216293334961 ;  /* 0xbfb8aa3b30097820 */ /* 0x000fc60000410000 */
[----:B------:R-:W-:-:S03]  /*1130*/  FMUL.FTZ R54, R13, -1.4426950216293334961 ;  /* 0xbfb8aa3b0d367820 */ /* 0x000fc60000410000 */
[----:B------:R-:W-:Y:S01]  /*1140*/  MUFU.EX2 R9, R9 ;  /* 0x0000000900097308 */ /* 0x000fe20000000800 */
[----:B------:R-:W-:-:S07]  /*1150*/  FMUL.FTZ R51, R49, -1.4426950216293334961 ;  /* 0xbfb8aa3b31337820 */ /* 0x000fce0000410000 */
[----:B------:R-:W0:Y:S01]  /*1160*/  MUFU.EX2 R54, R54 ;  /* 0x0000003600367308 */ /* 0x000e220000000800 */
[----:B------:R-:W-:-:S07]  /*1170*/  FMUL.FTZ R52, R23, -1.4426950216293334961 ;  /* 0xbfb8aa3b17347820 */ /* 0x000fce0000410000 */
[----:B------:R-:W1:Y:S08]  /*1180*/  MUFU.EX2 R51, R51 ;  /* 0x0000003300337308 */ /* 0x000e700000000800 */
[----:B------:R1:W4:Y:S01]  /*1190*/  MUFU.RCP R58, R61 ;  /* 0x0000003d003a7308 */ /* 0x0003220000001000 */
[----:B0-----:R-:W-:Y:S01]  /*11a0*/  FADD.FTZ R54, R54, 1 ;  /* 0x3f80000036367421 */ /* 0x001fe20000010000 */
[----:B------:R-:W-:Y:S01]  /*11b0*/  FMUL.FTZ R50, R30, -1.4426950216293334961 ;  /* 0xbfb8aa3b1e327820 */ /* 0x000fe20000410000 */
[----:B-1----:R-:W-:-:S02]  /*11c0*/  HADD2.F32 R61, -RZ, R10.H1_H1 ;  /* 0x3000000aff3d7230 */ /* 0x002fc40000004100 */
[----:B------:R-:W-:-:S03]  /*11d0*/  FADD.FTZ R10, R9, 1 ;  /* 0x3f800000090a7421 */ /* 0x000fc60000010000 */
[----:B------:R0:W-:Y:S01]  /*11e0*/  MUFU.EX2 R29, R52 ;  /* 0x00000034001d7308 */ /* 0x0001e20000000800 */
[----:B------:R-:W-:-:S07]  /*11f0*/  FMUL.FTZ R9, R61, R56 ;  /* 0x000000383d097220 */ /* 0x000fce0000410000 */
[----:B------:R1:W4:Y:S01]  /*1200*/  MUFU.RCP R56, R10 ;  /* 0x0000000a00387308 */ /* 0x0003220000001000 */
[----:B0-----:R-:W-:Y:S01]  /*1210*/  FMUL.FTZ R52, R31, -1.4426950216293334961 ;  /* 0xbfb8aa3b1f347820 */ /* 0x001fe20000410000 */
[----:B------:R-:W-:Y:S01]  /*1220*/  FMUL.FTZ R53, R44, -1.4426950216293334961 ;  /* 0xbfb8aa3b2c357820 */ /* 0x000fe20000410000 */
[----:B------:R-:W-:-:S05]  /*1230*/  FADD.FTZ R51, R51, 1 ;  /* 0x3f80000033337421 */ /* 0x000fca0000010000 */
[----:B------:R-:W0:Y:S01]  /*1240*/  MUFU.RCP R54, R54 ;  /* 0x0000003600367308 */ /* 0x000e220000001000 */
[----:B-1----:R-:W-:-:S07]  /*1250*/  HADD2.F32 R10, -RZ, R11.H0_H0 ;  /* 0x2000000bff0a7230 */ /* 0x002fce0000004100 */
[----:B------:R-:W1:Y:S01]  /*1260*/  MUFU.EX2 R50, R50 ;  /* 0x0000003200327308 */ /* 0x000e620000000800 */
[----:B------:R-:W-:-:S07]  /*1270*/  FMUL.FTZ R10, R10, R55 ;  /* 0x000000370a0a7220 */ /* 0x000fce0000410000 */
[----:B------:R-:W1:Y:S01]  /*1280*/  MUFU.EX2 R52, R52 ;  /* 0x0000003400347308 */ /* 0x000e620000000800 */
[----:B------:R-:W-:-:S07]  /*1290*/  HADD2.F32 R11, -RZ, R11.H1_H1 ;  /* 0x3000000bff0b7230 */ /* 0x000fce0000004100 */
[----:B------:R-:W1:Y:S08]  /*12a0*/  MUFU.EX2 R53, R53 ;  /* 0x0000003500357308 */ /* 0x000e700000000800 */
[----:B------:R4:W1:Y:S02]  /*12b0*/  MUFU.RCP R55, R51 ;  /* 0x0000003300377308 */ /* 0x0008640000001000 */
[----:B----4-:R-:W-:-:S04]  /*12c0*/  FADD.FTZ R51, -R58, 1 ;  /* 0x3f8000003a337421 */ /* 0x010fc80000010100 */
[----:B------:R-:W-:Y:S01]  /*12d0*/  FFMA.FTZ R51, R21, R51, 1 ;  /* 0x3f80000015337423 */ /* 0x000fe20000010033 */
[----:B------:R-:W-:Y:S01]  /*12e0*/  FADD.FTZ R21, -R56, 1 ;  /* 0x3f80000038157421 */ /* 0x000fe20000010100 */
[----:B------:R-:W-:Y:S02]  /*12f0*/  HADD2.F32 R14, -RZ, R14.H1_H1 ;  /* 0x3000000eff0e7230 */ /* 0x000fe40000004100 */
[----:B------:R-:W-:Y:S01]  /*1300*/  FMUL.FTZ R11, R11, R57 ;  /* 0x000000390b0b7220 */ /* 0x000fe20000410000 */
[----:B------:R-:W-:Y:S01]  /*1310*/  FFMA.FTZ R48, R48, R21, 1 ;  /* 0x3f80000030307423 */ /* 0x000fe20000010015 */
[----:B0-----:R-:W-:Y:S01]  /*1320*/  FADD.FTZ R21, -R54, 1 ;  /* 0x3f80000036157421 */ /* 0x001fe20000010100 */
[----:B-1----:R-:W-:Y:S01]  /*1330*/  FADD.FTZ R50, R50, 1 ;  /* 0x3f80000032327421 */ /* 0x002fe20000010000 */
[----:B------:R-:W-:Y:S01]  /*1340*/  FMUL.FTZ R58, R58, R51 ;  /* 0x000000333a3a7220 */ /* 0x000fe20000410000 */
[----:B------:R-:W-:Y:S01]  /*1350*/  FADD.FTZ R57, R52, 1 ;  /* 0x3f80000034397421 */ /* 0x000fe20000010000 */
[----:B------:R-:W-:Y:S01]  /*1360*/  FADD.FTZ R51, R29, 1 ;  /* 0x3f8000001d337421 */ /* 0x000fe20000010000 */
[----:B------:R-:W-:Y:S01]  /*1370*/  FFMA.FTZ R13, R13, R21, 1 ;  /* 0x3f8000000d0d7423 */ /* 0x000fe20000010015 */
[----:B------:R-:W-:Y:S01]  /*1380*/  FMUL.FTZ R61, R42, -1.4426950216293334961 ;  /* 0xbfb8aa3b2a3d7820 */ /* 0x000fe20000410000 */
[----:B------:R-:W-:Y:S01]  /*1390*/  FADD.FTZ R21, -R22, R14 ;  /* 0x0000000e16157221 */ /* 0x000fe20000010100 */
[----:B------:R-:W-:Y:S01]  /*13a0*/  FADD.FTZ R53, R53, 1 ;  /* 0x3f80000035357421 */ /* 0x000fe20000010000 */
[----:B------:R-:W0:Y:S01]  /*13b0*/  MUFU.RCP R14, R57 ;  /* 0x00000039000e7308 */ /* 0x000e220000001000 */
[----:B------:R-:W-:Y:S01]  /*13c0*/  FADD.FTZ R52, -R55, 1 ;  /* 0x3f80000037347421 */ /* 0x000fe20000010100 */
[----:B------:R-:W-:Y:S01]  /*13d0*/  FMUL.FTZ R29, R20, R21 ;  /* 0x00000015141d7220 */ /* 0x000fe20000410000 */
[----:B------:R-:W-:Y:S01]  /*13e0*/  FMUL.FTZ R47, R45, -1.4426950216293334961 ;  /* 0xbfb8aa3b2d2f7820 */ /* 0x000fe20000410000 */
[----:B------:R-:W-:-:S04]  /*13f0*/  HADD2.F32 R21, -RZ, R18.H0_H0 ;  /* 0x20000012ff157230 */ /* 0x000fc80000004100 */
[----:B------:R-:W1:Y:S01]  /*1400*/  MUFU.RCP R50, R50 ;  /* 0x0000003200327308 */ /* 0x000e620000001000 */
[----:B------:R-:W-:Y:S01]  /*1410*/  FMUL.FTZ R60, R43, -1.4426950216293334961 ;  /* 0xbfb8aa3b2b3c7820 */ /* 0x000fe20000410000 */
[----:B------:R-:W-:Y:S01]  /*1420*/  FFMA.FTZ R49, R49, R52, 1 ;  /* 0x3f80000031317423 */ /* 0x000fe20000010034 */
[----:B------:R-:W-:-:S05]  /*1430*/  HADD2.F32 R52, -RZ, R18.H1_H1 ;  /* 0x30000012ff347230 */ /* 0x000fca0000004100 */
[----:B------:R-:W4:Y:S01]  /*1440*/  MUFU.RCP R51, R51 ;  /* 0x0000003300337308 */ /* 0x000f220000001000 */
[----:B------:R-:W-:Y:S01]  /*1450*/  FMUL.FTZ R18, R21, R58 ;  /* 0x0000003a15127220 */ /* 0x000fe20000410000 */
[----:B------:R-:W-:-:S06]  /*1460*/  FMUL.FTZ R13, R54, R13 ;  /* 0x0000000d360d7220 */ /* 0x000fcc0000410000 */
[----:B------:R-:W4:Y:S01]  /*1470*/  MUFU.EX2 R61, R61 ;  /* 0x0000003d003d7308 */ /* 0x000f220000000800 */
[--C-:B------:R-:W-:Y:S02]  /*1480*/  HADD2.F32 R21, -RZ, R19.reuse.H0_H0 ;  /* 0x20000013ff157230 */ /* 0x100fe40000004100 */
[----:B------:R-:W-:Y:S01]  /*1490*/  FMUL.FTZ R55, R55, R49 ;  /* 0x0000003137377220 */ /* 0x000fe20000410000 */
[----:B------:R-:W-:-:S04]  /*14a0*/  HADD2.F32 R54, -RZ, R19.H1_H1 ;  /* 0x30000013ff367230 */ /* 0x000fc80000004100 */
[----:B------:R-:W4:Y:S01]  /*14b0*/  MUFU.RCP R53, R53 ;  /* 0x0000003500357308 */ /* 0x000f220000001000 */
[----:B------:R-:W-:Y:S01]  /*14c0*/  FMUL.FTZ R56, R56, R48 ;  /* 0x0000003038387220 */ /* 0x000fe20000410000 */
[----:B------:R-:W-:-:S06]  /*14d0*/  FMUL.FTZ R21, R21, R13 ;  /* 0x0000000d15157220 */ /* 0x000fcc0000410000 */
[----:B------:R-:W4:Y:S01]  /*14e0*/  MUFU.EX2 R47, R47 ;  /* 0x0000002f002f7308 */ /* 0x000f220000000800 */
[----:B------:R-:W-:Y:S01]  /*14f0*/  FMUL.FTZ R13, R54, R55 ;  /* 0x00000037360d7220 */ /* 0x000fe20000410000 */
[----:B0-----:R-:W-:-:S06]  /*1500*/  FADD.FTZ R55, -R14, 1 ;  /* 0x3f8000000e377421 */ /* 0x001fcc0000010100 */
[----:B------:R-:W0:Y:S01]  /*1510*/  MUFU.EX2 R60, R60 ;  /* 0x0000003c003c7308 */ /* 0x000e220000000800 */
[----:B------:R-:W-:Y:S01]  /*1520*/  FMUL.FTZ R19, R52, R56 ;  /* 0x0000003834137220 */ /* 0x000fe20000410000 */
[----:B-1----:R-:W-:Y:S01]  /*1530*/  FADD.FTZ R52, -R50, 1 ;  /* 0x3f80000032347421 */ /* 0x002fe20000010100 */
[----:B----4-:R-:W-:Y:S01]  /*1540*/  FADD.FTZ R57, -R51, 1 ;  /* 0x3f80000033397421 */ /* 0x010fe20000010100 */
[----:B------:R-:W-:Y:S01]  /*1550*/  FADD.FTZ R56, R61, 1 ;  /* 0x3f8000003d387421 */ /* 0x000fe20000010000 */
[----:B------:R-:W-:Y:S01]  /*1560*/  FFMA.FTZ R31, R31, R55, 1 ;  /* 0x3f8000001f1f7423 */ /* 0x000fe20000010037 */
[----:B------:R-:W-:Y:S01]  /*1570*/  FADD.FTZ R54, -R53, 1 ;  /* 0x3f80000035367421 */ /* 0x000fe20000010100 */
[----:B------:R-:W-:Y:S01]  /*1580*/  FFMA.FTZ R30, R30, R52, 1 ;  /* 0x3f8000001e1e7423 */ /* 0x000fe20000010034 */
[----:B------:R-:W-:Y:S01]  /*1590*/  FFMA.FTZ R23, R23, R57, 1 ;  /* 0x3f80000017177423 */ /* 0x000fe20000010039 */
[----:B------:R1:W-:Y:S01]  /*15a0*/  MUFU.RCP R52, R56 ;  /* 0x0000003800347308 */ /* 0x0003e20000001000 */
[----:B------:R-:W-:Y:S01]  /*15b0*/  FFMA.FTZ R44, R44, R54, 1 ;  /* 0x3f8000002c2c7423 */ /* 0x000fe20000010036 */
[----:B------:R-:W-:Y:S01]  /*15c0*/  FADD.FTZ R47, R47, 1 ;  /* 0x3f8000002f2f7421 */ /* 0x000fe20000010000 */
[----:B------:R-:W-:Y:S01]  /*15d0*/  FMUL.FTZ R51, R51, R23 ;  /* 0x0000001733337220 */ /* 0x000fe20000410000 */
[----:B------:R-:W-:Y:S01]  /*15e0*/  STL [R1+0x40], R29 ;  /* 0x0000401d01007387 */ /* 0x000fe20000100800 */
[----:B------:R-:W-:Y:S01]  /*15f0*/  FFMA.FTZ R48, R2, R29, R6 ;  /* 0x0000001d02307223 */ /* 0x000fe20000010006 */
[----:B------:R-:W-:Y:S01]  /*1600*/  FMUL.FTZ R23, R14, R31 ;  /* 0x0000001f0e177220 */ /* 0x000fe20000410000 */
[----:B------:R-:W-:-:S02]  /*1610*/  HADD2.F32 R14, -RZ, R40.H0_H0 ;  /* 0x20000028ff0e7230 */ /* 0x000fc40000004100 */
[----:B0-----:R-:W-:Y:S01]  /*1620*/  FADD.FTZ R60, R60, 1 ;  /* 0x3f8000003c3c7421 */ /* 0x001fe20000010000 */
[----:B------:R0:W-:Y:S01]  /*1630*/  STL [R1+0xd0], R29 ;  /* 0x0000d01d01007387 */ /* 0x0001e20000100800 */
[----:B------:R-:W-:Y:S01]  /*1640*/  FMUL.FTZ R61, R28, -1.4426950216293334961 ;  /* 0xbfb8aa3b1c3d7820 */ /* 0x000fe20000410000 */
[----:B------:R-:W-:Y:S01]  /*1650*/  FMUL.FTZ R50, R50, R30 ;  /* 0x0000001e32327220 */ /* 0x000fe20000410000 */
[----:B------:R-:W-:Y:S01]  /*1660*/  FMUL.FTZ R44, R53, R44 ;  /* 0x0000002c352c7220 */ /* 0x000fe20000410000 */
[----:B------:R-:W-:Y:S01]  /*1670*/  FADD.FTZ R53, R59, 1 ;  /* 0x3f8000003b357421 */ /* 0x000fe20000010000 */
[----:B------:R-:W-:Y:S01]  /*1680*/  FMUL.FTZ R49, R48, -1.4426950216293334961 ;  /* 0xbfb8aa3b30317820 */ /* 0x000fe20000410000 */
[----:B------:R-:W4:Y:S01]  /*1690*/  MUFU.RCP R54, R60 ;  /* 0x0000003c00367308 */ /* 0x000f220000001000 */
[----:B------:R-:W-:Y:S01]  /*16a0*/  FMUL.FTZ R14, R14, R50 ;  /* 0x000000320e0e7220 */ /* 0x000fe20000410000 */
[--C-:B-1----:R-:W-:Y:S01]  /*16b0*/  HADD2.F32 R56, -RZ, R41.reuse.H0_H0 ;  /* 0x20000029ff387230 */ /* 0x102fe20000004100 */
[----:B------:R-:W2:Y:S05]  /*16c0*/  LDG.E.64.CONSTANT R30, desc[UR12][R16.64+0x3c00] ;  /* 0x003c000c101e7981 */ /* 0x000eaa000c1e9b00 */
[----:B------:R-:W-:Y:S01]  /*16d0*/  MUFU.RCP R47, R47 ;  /* 0x0000002f002f7308 */ /* 0x000fe20000001000 */
[----:B------:R-:W-:-:S07]  /*16e0*/  HADD2.F32 R41, -RZ, R41.H1_H1 ;  /* 0x30000029ff297230 */ /* 0x000fce0000004100 */
[----:B------:R-:W1:Y:S01]  /*16f0*/  MUFU.EX2 R61, R61 ;  /* 0x0000003d003d7308 */ /* 0x000e620000000800 */
[----:B------:R-:W-:-:S07]  /*1700*/  FMUL.FTZ R23, R56, R23 ;  /* 0x0000001738177220 */ /* 0x000fce0000410000 */
[----:B------:R-:W0:Y:S01]  /*1710*/  MUFU.RCP R53, R53 ;  /* 0x0000003500357308 */ /* 0x000e220000001000 */
[----:B------:R-:W-:-:S07]  /*1720*/  FMUL.FTZ R44, R41, R44 ;  /* 0x0000002c292c7220 */ /* 0x000fce0000410000 */
[----:B------:R-:W0:Y:S01]  /*1730*/  MUFU.EX2 R49, R49 ;  /* 0x0000003100317308 */ /* 0x000e220000000800 */
[----:B----4-:R-:W-:Y:S01]  /*1740*/  FADD.FTZ R57, -R54, 1 ;  /* 0x3f80000036397421 */ /* 0x010fe20000010100 */
[----:B-1----:R-:W-:Y:S01]  /*1750*/  FADD.FTZ R58, R61, 1 ;  /* 0x3f8000003d3a7421 */ /* 0x002fe20000010000 */
[----:B------:R-:W4:Y:S02]  /*1760*/  LDG.E.64.CONSTANT R16, desc[UR12][R16.64+0x4600] ;  /* 0x0046000c10107981 */ /* 0x000f24000c1e9b00 */
[----:B------:R-:W-:Y:S01]  /*1770*/  FFMA.FTZ R43, R43, R57, 1 ;  /* 0x3f8000002b2b7423 */ /* 0x000fe20000010039 */
[----:B0-----:R-:W-:-:S04]  /*1780*/  FADD.FTZ R57, -R53, 1 ;  /* 0x3f80000035397421 */ /* 0x001fc80000010100 */
[----:B------:R-:W-:Y:S01]  /*1790*/  FFMA.FTZ R57, R46, R57, 1 ;  /* 0x3f8000002e397423 */ /* 0x000fe20000010039 */
[----:B------:R-:W-:-:S03]  /*17a0*/  FADD.FTZ R49, R49, 1 ;  /* 0x3f80000031317421 */ /* 0x000fc60000010000 */
[----:B------:R-:W-:Y:S01]  /*17b0*/  FMUL.FTZ R57, R53, R57 ;  /* 0x0000003935397220 */ /* 0x000fe20000410000 */
[----:B------:R-:W-:Y:S02]  /*17c0*/  HADD2.F32 R46, -RZ, R38.H0_H0 ;  /* 0x20000026ff2e7230 */ /* 0x000fe40000004100 */
[----:B------:R-:W-:Y:S01]  /*17d0*/  MUFU.RCP R49, R49 ;  /* 0x0000003100317308 */ /* 0x000fe20000001000 */
[----:B------:R-:W-:Y:S01]  /*17e0*/  FMUL.FTZ R43, R54, R43 ;  /* 0x0000002b362b7220 */ /* 0x000fe20000410000 */
[--C-:B---3--:R-:W-:Y:S02]  /*17f0*/  HADD2.F32 R55, -RZ, R15.reuse.H0_H0 ;  /* 0x2000000fff377230 */ /* 0x108fe40000004100 */
[----:B------:R-:W-:-:S03]  /*1800*/  HADD2.F32 R15, -RZ, R15.H1_H1 ;  /* 0x3000000fff0f7230 */ /* 0x000fc60000004100 */
[----:B------:R-:W-:-:S04]  /*1810*/  FADD.FTZ R55, -R22, R55 ;  /* 0x0000003716377221 */ /* 0x000fc80000010100 */
[----:B------:R-:W-:Y:S01]  /*1820*/  FMUL.FTZ R29, R20, R55 ;  /* 0x00000037141d7220 */ /* 0x000fe20000410000 */
[----:B------:R-:W-:Y:S01]  /*1830*/  FADD.FTZ R55, -R22, R15 ;  /* 0x0000000f16377221 */ /* 0x000fe20000010100 */
[----:B------:R-:W-:Y:S02]  /*1840*/  HADD2.F32 R15, -RZ, R40.H1_H1 ;  /* 0x30000028ff0f7230 */ /* 0x000fe40000004100 */
[----:B------:R-:W-:Y:S01]  /*1850*/  FFMA.FTZ R50, R3, R29, R7 ;  /* 0x0000001d03327223 */ /* 0x000fe20000010007 */
[----:B------:R0:W-:Y:S02]  /*1860*/  STL [R1+0x2c], R29 ;  /* 0x00002c1d01007387 */ /* 0x0001e40000100800 */
[----:B------:R-:W-:Y:S01]  /*1870*/  FMUL.FTZ R15, R15, R51 ;  /* 0x000000330f0f7220 */ /* 0x000fe20000410000 */
[----:B------:R-:W-:Y:S01]  /*1880*/  FADD.FTZ R51, -R52, 1 ;  /* 0x3f80000034337421 */ /* 0x000fe20000010100 */
[----:B0-----:R-:W-:Y:S01]  /*1890*/  FMUL.FTZ R29, R20, R55 ;  /* 0x00000037141d7220 */ /* 0x001fe20000410000 */
[----:B------:R-:W-:-:S03]  /*18a0*/  FMUL.FTZ R55, R50, -1.4426950216293334961 ;  /* 0xbfb8aa3b32377820 */ /* 0x000fc60000410000 */
[----:B------:R-:W-:Y:S01]  /*18b0*/  FFMA.FTZ R40, R4, R29, R8 ;  /* 0x0000001d04287223 */ /* 0x000fe20000010008 */
[----:B------:R-:W-:Y:S01]  /*18c0*/  FFMA.FTZ R41, R42, R51, 1 ;  /* 0x3f8000002a297423 */ /* 0x000fe20000010033 */
[----:B------:R-:W-:Y:S02]  /*18d0*/  HADD2.F32 R51, -RZ, R36.H0_H0 ;  /* 0x20000024ff337230 */ /* 0x000fe40000004100 */
[----:B------:R-:W-:Y:S01]  /*18e0*/  FMUL.FTZ R56, R40, -1.4426950216293334961 ;  /* 0xbfb8aa3b28387820 */ /* 0x000fe20000410000 */
[----:B------:R-:W0:Y:S02]  /*18f0*/  MUFU.EX2 R55, R55 ;  /* 0x0000003700377308 */ /* 0x000e240000000800 */
[----:B------:R-:W-:Y:S01]  /*1900*/  FADD.FTZ R51, -R22, R51 ;  /* 0x0000003316337221 */ /* 0x000fe20000010100 */
[----:B------:R-:W-:Y:S05]  /*1910*/  STL [R1+0x28], R29 ;  /* 0x0000281d01007387 */ /* 0x000fea0000100800 */
[----:B------:R1:W-:Y:S01]  /*1920*/  MUFU.EX2 R42, R56 ;  /* 0x00000038002a7308 */ /* 0x0003e20000000800 */
[----:B------:R3:W-:Y:S01]  /*1930*/  STL [R1+0x104], R23 ;  /* 0x0001041701007387 */ /* 0x0007e20000100800 */
[----:B-1----:R-:W-:Y:S01]  /*1940*/  FADD.FTZ R56, -R47, 1 ;  /* 0x3f8000002f387421 */ /* 0x002fe20000010100 */
[----:B---3--:R-:W-:-:S03]  /*1950*/  FMUL.FTZ R23, R20, R51 ;  /* 0x0000003314177220 */ /* 0x008fc60000410000 */
[----:B------:R-:W-:Y:S01]  /*1960*/  FFMA.FTZ R56, R45, R56, 1 ;  /* 0x3f8000002d387423 */ /* 0x000fe20000010038 */
[----:B------:R-:W-:Y:S01]  /*1970*/  HADD2.F32 R51, -RZ, R39.H0_H0 ;  /* 0x20000027ff337230 */ /* 0x000fe20000004100 */
[----:B------:R-:W1:Y:S02]  /*1980*/  MUFU.RCP R45, R58 ;  /* 0x0000003a002d7308 */ /* 0x000e640000001000 */
[----:B------:R-:W-:Y:S01]  /*1990*/  FMUL.FTZ R47, R47, R56 ;  /* 0x000000382f2f7220 */ /* 0x000fe20000410000 */
[----:B0-----:R-:W-:-:S03]  /*19a0*/  FADD.FTZ R53, R55, 1 ;  /* 0x3f80000037357421 */ /* 0x001fc60000010000 */
[----:B------:R-:W-:Y:S01]  /*19b0*/  FMUL.FTZ R47, R51, R47 ;  /* 0x0000002f332f7220 */ /* 0x000fe20000410000 */
[----:B------:R-:W-:Y:S02]  /*19c0*/  HADD2.F32 R51, -RZ, R36.H1_H1 ;  /* 0x30000024ff337230 */ /* 0x000fe40000004100 */
[----:B------:R-:W-:Y:S01]  /*19d0*/  FMUL.FTZ R52, R52, R41 ;  /* 0x0000002934347220 */ /* 0x000fe20000410000 */
[----:B------:R-:W-:Y:S02]  /*19e0*/  HADD2.F32 R56, -RZ, R38.H1_H1 ;  /* 0x30000026ff387230 */ /* 0x000fe40000004100 */
[----:B------:R-:W-:Y:S01]  /*19f0*/  FFMA.FTZ R41, R0, R23, R5 ;  /* 0x0000001700297223 */ /* 0x000fe20000010005 */
[----:B------:R-:W-:Y:S02]  /*1a00*/  HADD2.F32 R36, -RZ, R39.H1_H1 ;  /* 0x30000027ff247230 */ /* 0x000fe40000004100 */
[----:B------:R-:W-:Y:S01]  /*1a10*/  FADD.FTZ R51, -R22, R51 ;  /* 0x0000003316337221 */ /* 0x000fe20000010100 */
[----:B------:R-:W-:Y:S01]  /*1a20*/  STL [R1+0x100], R44 ;  /* 0x0001002c01007387 */ /* 0x000fe20000100800 */
[----:B------:R-:W-:Y:S01]  /*1a30*/  FMUL.FTZ R38, R46, R52 ;  /* 0x000000342e267220 */ /* 0x000fe20000410000 */
[----:B------:R-:W0:Y:S01]  /*1a40*/  MUFU.RCP R53, R53 ;  /* 0x0000003500357308 */ /* 0x000e220000001000 */
[----:B------:R-:W-:Y:S01]  /*1a50*/  FMUL.FTZ R46, R56, R43 ;  /* 0x0000002b382e7220 */ /* 0x000fe20000410000 */
[----:B------:R3:W-:Y:S01]  /*1a60*/  STL [R1+0x24], R23 ;  /* 0x0000241701007387 */ /* 0x0007e20000100800 */
[----:B------:R-:W-:-:S02]  /*1a70*/  HADD2.F32 R39, -RZ, R37.H0_H0 ;  /* 0x20000025ff277230 */ /* 0x000fc40000004100 */
[----:B------:R-:W-:Y:S01]  /*1a80*/  FMUL.FTZ R54, R41, -1.4426950216293334961 ;  /* 0xbfb8aa3b29367820 */ /* 0x000fe20000410000 */
[----:B------:R-:W-:Y:S01]  /*1a90*/  FMUL.FTZ R36, R36, R57 ;  /* 0x0000003924247220 */ /* 0x000fe20000410000 */
[----:B-1----:R-:W-:Y:S01]  /*1aa0*/  FADD.FTZ R52, -R45, 1 ;  /* 0x3f8000002d347421 */ /* 0x002fe20000010100 */
[----:B------:R-:W-:Y:S01]  /*1ab0*/  STL [R1+0xfc], R38 ;  /* 0x0000fc2601007387 */ /* 0x000fe20000100800 */
[----:B------:R-:W-:Y:S01]  /*1ac0*/  FADD.FTZ R39, -R22, R39 ;  /* 0x0000002716277221 */ /* 0x000fe20000010100 */
[----:B---3--:R-:W-:Y:S01]  /*1ad0*/  FMUL.FTZ R23, R20, R51 ;  /* 0x0000003314177220 */ /* 0x008fe20000410000 */
[----:B------:R-:W-:Y:S01]  /*1ae0*/  FADD.FTZ R51, R42, 1 ;  /* 0x3f8000002a337421 */ /* 0x000fe20000010000 */
[----:B------:R-:W-:Y:S01]  /*1af0*/  STL [R1+0xf0], R46 ;  /* 0x0000f02e01007387 */ /* 0x000fe20000100800 */
[----:B------:R1:W3:Y:S01]  /*1b00*/  MUFU.EX2 R43, R54 ;  /* 0x00000036002b7308 */ /* 0x0002e20000000800 */
[----:B------:R-:W-:Y:S01]  /*1b10*/  FFMA.FTZ R42, R2, R23, R6 ;  /* 0x00000017022a7223 */ /* 0x000fe20000010006 */
[----:B------:R-:W-:Y:S01]  /*1b20*/  FFMA.FTZ R52, R28, R52, 1 ;  /* 0x3f8000001c347423 */ /* 0x000fe20000010034 */
[----:B------:R-:W-:Y:S01]  /*1b30*/  STL [R1+0xe4], R47 ;  /* 0x0000e42f01007387 */ /* 0x000fe20000100800 */
[----:B------:R-:W-:Y:S01]  /*1b40*/  FADD.FTZ R28, -R49, 1 ;  /* 0x3f800000311c7421 */ /* 0x000fe20000010100 */
[----:B------:R-:W-:-:S02]  /*1b50*/  HADD2.F32 R56, -RZ, R37.H1_H1 ;  /* 0x30000025ff387230 */ /* 0x000fc40000004100 */
[----:B------:R-:W-:Y:S01]  /*1b60*/  STL [R1+0xd8], R36 ;  /* 0x0000d82401007387 */ /* 0x000fe20000100800 */
[----:B------:R-:W-:-:S03]  /*1b70*/  FMUL.FTZ R37, R42, -1.4426950216293334961 ;  /* 0xbfb8aa3b2a257820 */ /* 0x000fc60000410000 */
[----:B------:R0:W-:Y:S01]  /*1b80*/  STL [R1+0x20], R23 ;  /* 0x0000201701007387 */ /* 0x0001e20000100800 */
[----:B------:R-:W-:Y:S01]  /*1b90*/  FFMA.FTZ R48, R48, R28, 1 ;  /* 0x3f80000030307423 */ /* 0x000fe2000001001c */
[----:B------:R-:W-:Y:S01]  /*1ba0*/  FMUL.FTZ R52, R45, R52 ;  /* 0x000000342d347220 */ /* 0x000fe20000410000 */
[----:B------:R-:W-:Y:S01]  /*1bb0*/  FADD.FTZ R56, -R22, R56 ;  /* 0x0000003816387221 */ /* 0x000fe20000010100 */
[----:B------:R-:W3:Y:S01]  /*1bc0*/  MUFU.EX2 R45, R37 ;  /* 0x00000025002d7308 */ /* 0x000ee20000000800 */
[----:B0-----:R-:W-:Y:S01]  /*1bd0*/  FMUL.FTZ R23, R20, R39 ;  /* 0x0000002714177220 */ /* 0x001fe20000410000 */
[----:B------:R-:W-:-:S03]  /*1be0*/  FADD.FTZ R39, -R53, 1 ;  /* 0x3f80000035277421 */ /* 0x000fc60000010100 */
[----:B------:R-:W-:Y:S01]  /*1bf0*/  FFMA.FTZ R28, R3, R23, R7 ;  /* 0x00000017031c7223 */ /* 0x000fe20000010007 */
[----:B------:R-:W-:-:S03]  /*1c00*/  FMUL.FTZ R56, R20, R56 ;  /* 0x0000003814387220 */ /* 0x000fc60000410000 */
[----:B-1----:R-:W-:Y:S01]  /*1c10*/  FMUL.FTZ R54, R28, -1.4426950216293334961 ;  /* 0xbfb8aa3b1c367820 */ /* 0x002fe20000410000 */
[----:B------:R-:W-:Y:S01]  /*1c20*/  FFMA.FTZ R50, R50, R39, 1 ;  /* 0x3f80000032327423 */ /* 0x000fe20000010027 */
[----:B------:R-:W-:Y:S01]  /*1c30*/  FMUL.FTZ R48, R49, R48 ;  /* 0x0000003031307220 */ /* 0x000fe20000410000 */
[----:B------:R-:W-:Y:S01]  /*1c40*/  FFMA.FTZ R39, R4, R56, R8 ;  /* 0x0000003804277223 */ /* 0x000fe20000010008 */
[----:B------:R-:W0:Y:S01]  /*1c50*/  MUFU.EX2 R49, R54 ;  /* 0x0000003600317308 */ /* 0x000e220000000800 */
[----:B---3--:R-:W-:Y:S01]  /*1c60*/  FADD.FTZ R43, R43, 1 ;  /* 0x3f8000002b2b7421 */ /* 0x008fe20000010000 */
[----:B------:R-:W-:Y:S01]  /*1c70*/  FMUL.FTZ R53, R53, R50 ;  /* 0x0000003235357220 */ /* 0x000fe20000410000 */
[----:B------:R-:W-:Y:S01]  /*1c80*/  FMUL.FTZ R50, R39, -1.4426950216293334961 ;  /* 0xbfb8aa3b27327820 */ /* 0x000fe20000410000 */
[----:B------:R-:W-:-:S04]  /*1c90*/  FADD.FTZ R45, R45, 1 ;  /* 0x3f8000002d2d7421 */ /* 0x000fc80000010000 */
[----:B------:R-:W1:Y:S01]  /*1ca0*/  MUFU.RCP R51, R51 ;  /* 0x0000003300337308 */ /* 0x000e620000001000 */
[----:B------:R-:W-:-:S07]  /*1cb0*/  HADD2.F32 R58, -RZ, R34.H0_H0 ;  /* 0x20000022ff3a7230 */ /* 0x000fce0000004100 */
[----:B------:R-:W-:Y:S01]  /*1cc0*/  MUFU.RCP R43, R43 ;  /* 0x0000002b002b7308 */ /* 0x000fe20000001000 */
[----:B------:R-:W-:-:S07]  /*1cd0*/  HADD2.F32 R34, -RZ, R34.H1_H1 ;  /* 0x30000022ff227230 */ /* 0x000fce0000004100 */
[----:B------:R-:W3:Y:S01]  /*1ce0*/  MUFU.EX2 R50, R50 ;  /* 0x0000003200327308 */ /* 0x000ee20000000800 */
[----:B0-----:R-:W-:Y:S01]  /*1cf0*/  FADD.FTZ R49, R49, 1 ;  /* 0x3f80000031317421 */ /* 0x001fe20000010000 */
[----:B------:R-:W-:-:S06]  /*1d00*/  FMUL.FTZ R34, R34, R48 ;  /* 0x0000003022227220 */ /* 0x000fcc0000410000 */
[----:B------:R-:W0:Y:S01]  /*1d10*/  MUFU.RCP R45, R45 ;  /* 0x0000002d002d7308 */ /* 0x000e220000001000 */
[----:B-1----:R-:W-:Y:S01]  /*1d20*/  FADD.FTZ R54, -R51, 1 ;  /* 0x3f80000033367421 */ /* 0x002fe20000010100 */
[----:B------:R-:W-:-:S06]  /*1d30*/  FMUL.FTZ R52, R58, R52 ;  /* 0x000000343a347220 */ /* 0x000fcc0000410000 */
[----:B------:R1:W0:Y:S01]  /*1d40*/  MUFU.RCP R48, R49 ;  /* 0x0000003100307308 */ /* 0x0002220000001000 */
[----:B---3--:R-:W-:Y:S01]  /*1d50*/  FADD.FTZ R58, R50, 1 ;  /* 0x3f800000323a7421 */ /* 0x008fe20000010000 */
[----:B------:R-:W-:Y:S01]  /*1d60*/  FFMA.FTZ R54, R40, R54, 1 ;  /* 0x3f80000028367423 */ /* 0x000fe20000010036 */
[----:B------:R-:W-:Y:S02]  /*1d70*/  HADD2.F32 R50, -RZ, R35.H1_H1 ;  /* 0x30000023ff327230 */ /* 0x000fe40000004100 */
[----:B-1----:R-:W-:Y:S01]  /*1d80*/  FADD.FTZ R49, -R43, 1 ;  /* 0x3f8000002b317421 */ /* 0x002fe20000010100 */
[----:B------:R-:W-:-:S03]  /*1d90*/  HADD2.F32 R37, -RZ, R26.H0_H0 ;  /* 0x2000001aff257230 */ /* 0x000fc60000004100 */
[----:B------:R-:W-:Y:S01]  /*1da0*/  FFMA.FTZ R41, R41, R49, 1 ;  /* 0x3f80000029297423 */ /* 0x000fe20000010031 */
[----:B------:R-:W-:Y:S02]  /*1db0*/  HADD2.F32 R49, -RZ, R35.H0_H0 ;  /* 0x20000023ff317230 */ /* 0x000fe40000004100 */
[----:B------:R0:W1:Y:S01]  /*1dc0*/  MUFU.RCP R35, R58 ;  /* 0x0000003a00237308 */ /* 0x0000620000001000 */
[----:B------:R-:W-:Y:S01]  /*1dd0*/  FMUL.FTZ R51, R51, R54 ;  /* 0x0000003633337220 */ /* 0x000fe20000410000 */
[----:B------:R-:W-:Y:S02]  /*1de0*/  HADD2.F32 R54, -RZ, R26.H1_H1 ;  /* 0x3000001aff367230 */ /* 0x000fe40000004100 */
[----:B------:R-:W-:Y:S01]  /*1df0*/  FADD.FTZ R37, -R22, R37 ;  /* 0x0000002516257221 */ /* 0x000fe20000010100 */
[----:B------:R-:W-:Y:S01]  /*1e00*/  FMUL.FTZ R41, R43, R41 ;  /* 0x000000292b297220 */ /* 0x000fe20000410000 */
[----:B0-----:R-:W-:Y:S01]  /*1e10*/  FADD.FTZ R58, -R45, 1 ;  /* 0x3f8000002d3a7421 */ /* 0x001fe20000010100 */
[----:B------:R-:W-:-:S03]  /*1e20*/  FADD.FTZ R43, -R48, 1 ;  /* 0x3f800000302b7421 */ /* 0x000fc60000010100 */
[----:B------:R-:W-:Y:S01]  /*1e30*/  FFMA.FTZ R42, R42, R58, 1 ;  /* 0x3f8000002a2a7423 */ /* 0x000fe2000001003a */
[----:B------:R0:W-:Y:S01]  /*1e40*/  STL [R1+0x1c], R23 ;  /* 0x00001c1701007387 */ /* 0x0001e20000100800 */
[----:B------:R-:W-:Y:S01]  /*1e50*/  FADD.FTZ R54, -R22, R54 ;  /* 0x0000003616367221 */ /* 0x000fe20000010100 */
[----:B------:R-:W-:Y:S01]  /*1e60*/  FMUL.FTZ R53, R49, R53 ;  /* 0x0000003531357220 */ /* 0x000fe20000410000 */
[----:B------:R-:W-:Y:S01]  /*1e70*/  FMUL.FTZ R49, R45, R42 ;  /* 0x0000002a2d317220 */ /* 0x000fe20000410000 */
[----:B------:R-:W3:Y:S01]  /*1e80*/  LDL.LU R47, [R1+0x4c] ;  /* 0x00004c00012f7983 */ /* 0x000ee20000300800 */
[----:B------:R-:W-:Y:S01]  /*1e90*/  FMUL.FTZ R55, R20, R37 ;  /* 0x0000002514377220 */ /* 0x000fe20000410000 */
[----:B------:R-:W-:Y:S02]  /*1ea0*/  HADD2.F32 R42, -RZ, R27.H0_H0 ;  /* 0x2000001bff2a7230 */ /* 0x000fe40000004100 */
[----:B------:R-:W-:Y:S01]  /*1eb0*/  FFMA.FTZ R43, R28, R43, 1 ;  /* 0x3f8000001c2b7423 */ /* 0x000fe2000001002b */
[----:B------:R-:W3:Y:S01]  /*1ec0*/  LDL.LU R38, [R1+0x38] ;  /* 0x0000380001267983 */ /* 0x000ee20000300800 */
[----:B------:R-:W-:-:S03]  /*1ed0*/  FMUL.FTZ R54, R20, R54 ;  /* 0x0000003614367220 */ /* 0x000fc60000410000 */
[----:B0-----:R-:W3:Y:S01]  /*1ee0*/  LDL.LU R23, [R1+0x3c] ;  /* 0x00003c0001177983 */ /* 0x001ee20000300800 */
[----:B------:R-:W-:-:S03]  /*1ef0*/  FFMA.FTZ R37, R0, R55, R5 ;  /* 0x0000003700257223 */ /* 0x000fc60000010005 */
[----:B------:R-:W3:Y:S01]  /*1f00*/  LDL R44, [R1+0x70] ;  /* 0x00007000012c7983 */ /* 0x000ee20000100800 */
[----:B------:R-:W-:-:S03]  /*1f10*/  FADD.FTZ R42, -R22, R42 ;  /* 0x0000002a162a7221 */ /* 0x000fc60000010100 */
[----:B------:R-:W3:Y:S01]  /*1f20*/  LDL R46, [R1+0x90] ;  /* 0x00009000012e7983 */ /* 0x000ee20000100800 */
[----:B------:R-:W-:-:S03]  /*1f30*/  FMUL.FTZ R43, R48, R43 ;  /* 0x0000002b302b7220 */ /* 0x000fc60000410000 */
[----:B------:R0:W-:Y:S01]  /*1f40*/  STL [R1+0xc4], R56 ;  /* 0x0000c43801007387 */ /* 0x0001e20000100800 */
[--C-:B--2---:R-:W-:Y:S02]  /*1f50*/  HADD2.F32 R48, -RZ, R32.reuse.H0_H0 ;  /* 0x20000020ff307230 */ /* 0x104fe40000004100 */
[----:B------:R-:W-:Y:S01]  /*1f60*/  FFMA.FTZ R26, R2, R54, R6 ;  /* 0x00000036021a7223 */ /* 0x000fe20000010006 */
[----:B------:R-:W-:Y:S01]  /*1f70*/  FMUL.FTZ R51, R50, R51 ;  /* 0x0000003332337220 */ /* 0x000fe20000410000 */
[----:B------:R-:W-:Y:S02]  /*1f80*/  HADD2.F32 R32, -RZ, R32.H1_H1 ;  /* 0x30000020ff207230 */ /* 0x000fe40000004100 */
[----:B------:R-:W-:Y:S01]  /*1f90*/  FMUL.FTZ R28, R20, R42 ;  /* 0x0000002a141c7220 */ /* 0x000fe20000410000 */
[----:B0-----:R-:W2:Y:S04]  /*1fa0*/  LDL R56, [R1+0x78] ;  /* 0x0000780001387983 */ /* 0x001ea80000100800 */
[----:B------:R0:W-:Y:S01]  /*1fb0*/  STL [R1+0xc8], R55 ;  /* 0x0000c83701007387 */ /* 0x0001e20000100800 */
[----:B------:R-:W-:Y:S01]  /*1fc0*/  FMUL.FTZ R48, R48, R41 ;  /* 0x0000002930307220 */ /* 0x000fe20000410000 */
[----:B------:R-:W-:-:S02]  /*1fd0*/  FMUL.FTZ R49, R32, R49 ;  /* 0x0000003120317220 */ /* 0x000fc40000410000 */
[----:B0-----:R-:W2:Y:S04]  /*1fe0*/  LDL R55, [R1+0x7c] ;  /* 0x00007c0001377983 */ /* 0x001ea80000100800 */
[----:B------:R0:W-:Y:S01]  /*1ff0*/  STL [R1+0xcc], R54 ;  /* 0x0000cc3601007387 */ /* 0x0001e20000100800 */
[----:B------:R-:W-:-:S03]  /*2000*/  FFMA.FTZ R61, R3, R28, R7 ;  /* 0x0000001c033d7223 */ /* 0x000fc60000010007 */
[----:B0-----:R-:W2:Y:S04]  /*2010*/  LDL.LU R54, [R1+0x48] ;  /* 0x0000480001367983 */ /* 0x001ea80000300800 */
[----:B------:R-:W-:Y:S04]  /*2020*/  STL [R1+0xd4], R52 ;  /* 0x0000d43401007387 */ /* 0x000fe80000100800 */
[----:B------:R0:W-:Y:S04]  /*2030*/  STL [R1+0xdc], R34 ;  /* 0x0000dc2201007387 */ /* 0x0001e80000100800 */
[----:B0-----:R-:W2:Y:S04]  /*2040*/  LDL.LU R34, [R1+0x54] ;  /* 0x0000540001227983 */ /* 0x001ea80000300800 */
[----:B------:R-:W-:Y:S04]  /*2050*/  STL [R1+0xe0], R53 ;  /* 0x0000e03501007387 */ /* 0x000fe80000100800 */
[----:B------:R-:W-:Y:S04]  /*2060*/  STL [R1+0xe8], R51 ;  /* 0x0000e83301007387 */ /* 0x000fe80000100800 */
[----:B------:R0:W-:Y:S04]  /*2070*/  STL [R1+0xc0], R28 ;  /* 0x0000c01c01007387 */ /* 0x0001e80000100800 */
[----:B0-----:R-:W2:Y:S04]  /*2080*/  LDL.LU R28, [R1+0x50] ;  /* 0x00005000011c7983 */ /* 0x001ea80000300800 */
[----:B------:R0:W-:Y:S04]  /*2090*/  STL [R1+0xec], R48 ;  /* 0x0000ec3001007387 */ /* 0x0001e80000100800 */
[----:B0-----:R-:W2:Y:S04]  /*20a0*/  LDL.LU R48, [R1+0x5c] ;  /* 0x00005c0001307983 */ /* 0x001ea80000300800 */
[----:B------:R0:W-:Y:S04]  /*20b0*/  STL [R1+0xf4], R49 ;  /* 0x0000f43101007387 */ /* 0x0001e80000100800 */
[----:B0-----:R-:W2:Y:S01]  /*20c0*/  LDL.LU R49, [R1+0x58] ;  /* 0x0000580001317983 */ /* 0x001ea20000300800 */
[----:B------:R-:W-:Y:S01]  /*20d0*/  FMUL.FTZ R40, R37, -1.4426950216293334961 ;  /* 0xbfb8aa3b25287820 */ /* 0x000fe20000410000 */
[----:B------:R-:W-:-:S05]  /*20e0*/  FMUL.FTZ R57, R26, -1.4426950216293334961 ;  /* 0xbfb8aa3b1a397820 */ /* 0x000fca0000410000 */
[----:B------:R-:W0:Y:S01]  /*20f0*/  MUFU.EX2 R40, R40 ;  /* 0x0000002800287308 */ /* 0x000e220000000800 */
[----:B-1----:R-:W-:-:S07]  /*2100*/  FADD.FTZ R45, -R35, 1 ;  /* 0x3f800000232d7421 */ /* 0x002fce0000010100 */
[----:B------:R-:W1:Y:S01]  /*2110*/  MUFU.EX2 R57, R57 ;  /* 0x0000003900397308 */ /* 0x000e620000000800 */
[----:B------:R-:W-:-:S04]  /*2120*/  FFMA.FTZ R45, R39, R45, 1 ;  /* 0x3f800000272d7423 */ /* 0x000fc8000001002d */
[----:B------:R-:W-:Y:S01]  /*2130*/  FMUL.FTZ R50, R35, R45 ;  /* 0x0000002d23327220 */ /* 0x000fe20000410000 */
[----:B0-----:R-:W-:Y:S01]  /*2140*/  FADD.FTZ R40, R40, 1 ;  /* 0x3f80000028287421 */ /* 0x001fe20000010000 */
[----:B------:R-:W-:-:S05]  /*2150*/  FMUL.FTZ R35, R61, -1.4426950216293334961 ;  /* 0xbfb8aa3b3d237820 */ /* 0x000fca0000410000 */
[----:B------:R-:W0:Y:S01]  /*2160*/  MUFU.RCP R40, R40 ;  /* 0x0000002800287308 */ /* 0x000e220000001000 */
[----:B-1----:R-:W-:-:S07]  /*2170*/  FADD.FTZ R57, R57, 1 ;  /* 0x3f80000039397421 */ /* 0x002fce0000010000 */
[----:B------:R-:W1:Y:S08]  /*2180*/  MUFU.RCP R42, R57 ;  /* 0x00000039002a7308 */ /* 0x000e700000001000 */
[----:B------:R-:W4:Y:S01]  /*2190*/  MUFU.EX2 R35, R35 ;  /* 0x0000002300237308 */ /* 0x000f220000000800 */
[----:B------:R-:W-:Y:S02]  /*21a0*/  HADD2.F32 R27, -RZ, R27.H1_H1 ;  /* 0x3000001bff1b7230 */ /* 0x000fe40000004100 */
[----:B0-----:R-:W-:Y:S01]  /*21b0*/  FADD.FTZ R32, -R40, 1 ;  /* 0x3f80000028207421 */ /* 0x001fe20000010100 */
[----:B------:R-:W-:-:S02]  /*21c0*/  HADD2.F32 R45, -RZ, R33.H0_H0 ;  /* 0x20000021ff2d7230 */ /* 0x000fc40000004100 */
[----:B------:R-:W-:Y:S02]  /*21d0*/  HADD2.F32 R33, -RZ, R33.H1_H1 ;  /* 0x30000021ff217230 */ /* 0x000fe40000004100 */
[----:B------:R-:W-:Y:S01]  /*21e0*/  FADD.FTZ R27, -R22, R27 ;  /* 0x0000001b161b7221 */ /* 0x000fe20000010100 */
[----:B------:R-:W-:Y:S01]  /*21f0*/  FFMA.FTZ R32, R37, R32, 1 ;  /* 0x3f80000025207423 */ /* 0x000fe20000010020 */
[----:B-1----:R-:W-:Y:S02]  /*2200*/  FADD.FTZ R37, -R42, 1 ;  /* 0x3f8000002a257421 */ /* 0x002fe40000010100 */
[----:B------:R-:W-:Y:S01]  /*2210*/  FMUL.FTZ R27, R20, R27 ;  /* 0x0000001b141b7220 */ /* 0x000fe20000410000 */
[----:B------:R-:W-:Y:S01]  /*2220*/  FMUL.FTZ R50, R33, R50 ;  /* 0x0000003221327220 */ /* 0x000fe20000410000 */
[----:B------:R-:W-:Y:S01]  /*2230*/  FFMA.FTZ R33, R26, R37, 1 ;  /* 0x3f8000001a217423 */ /* 0x000fe20000010025 */
[----:B----4-:R-:W-:Y:S01]  /*2240*/  FADD.FTZ R35, R35, 1 ;  /* 0x3f80000023237421 */ /* 0x010fe20000010000 */
[----:B------:R-:W-:-:S03]  /*2250*/  HADD2.F32 R26, -RZ, R24.H0_H0 ;  /* 0x20000018ff1a7230 */ /* 0x000fc60000004100 */
[----:B------:R0:W1:Y:S01]  /*2260*/  MUFU.RCP R39, R35 ;  /* 0x0000002300277308 */ /* 0x0000620000001000 */
[----:B------:R-:W-:Y:S01]  /*2270*/  FMUL.FTZ R32, R40, R32 ;  /* 0x0000002028207220 */ /* 0x000fe20000410000 */
[----:B------:R-:W-:Y:S02]  /*2280*/  HADD2.F32 R40, -RZ, R24.H1_H1 ;  /* 0x30000018ff287230 */ /* 0x000fe40000004100 */
[----:B------:R-:W-:Y:S01]  /*2290*/  FADD.FTZ R26, -R22, R26 ;  /* 0x0000001a161a7221 */ /* 0x000fe20000010100 */
[----:B0-----:R-:W-:-:S04]  /*22a0*/  FFMA.FTZ R35, R4, R27, R8 ;  /* 0x0000001b04237223 */ /* 0x001fc80000010008 */
[----:B------:R-:W-:Y:S01]  /*22b0*/  FMUL.FTZ R60, R35, -1.4426950216293334961 ;  /* 0xbfb8aa3b233c7820 */ /* 0x000fe20000410000 */
[--C-:B------:R-:W-:Y:S02]  /*22c0*/  HADD2.F32 R24, -RZ, R25.reuse.H0_H0 ;  /* 0x20000019ff187230 */ /* 0x100fe40000004100 */
[----:B------:R-:W-:Y:S01]  /*22d0*/  FMUL.FTZ R26, R20, R26 ;  /* 0x0000001a141a7220 */ /* 0x000fe20000410000 */
[----:B------:R-:W-:Y:S02]  /*22e0*/  HADD2.F32 R37, -RZ, R25.H1_H1 ;  /* 0x30000019ff257230 */ /* 0x000fe40000004100 */
[----:B------:R-:W-:Y:S01]  /*22f0*/  FADD.FTZ R25, -R22, R40 ;  /* 0x0000002816197221 */ /* 0x000fe20000010100 */
[----:B------:R-:W0:Y:S01]  /*2300*/  MUFU.EX2 R60, R60 ;  /* 0x0000003c003c7308 */ /* 0x000e220000000800 */
[----:B------:R-:W-:Y:S02]  /*2310*/  FFMA.FTZ R59, R0, R26, R5 ;  /* 0x0000001a003b7223 */ /* 0x000fe40000010005 */
[----:B------:R-:W-:Y:S01]  /*2320*/  FMUL.FTZ R25, R20, R25 ;  /* 0x0000001914197220 */ /* 0x000fe20000410000 */
[----:B------:R-:W-:Y:S01]  /*2330*/  FADD.FTZ R24, -R22, R24 ;  /* 0x0000001816187221 */ /* 0x000fe20000010100 */
[----:B------:R-:W-:-:S02]  /*2340*/  FMUL.FTZ R41, R59, -1.4426950216293334961 ;  /* 0xbfb8aa3b3b297820 */ /* 0x000fc40000410000 */
[----:B------:R-:W-:Y:S01]  /*2350*/  FFMA.FTZ R58, R2, R25, R6 ;  /* 0x00000019023a7223 */ /* 0x000fe20000010006 */
[----:B------:R-:W-:Y:S01]  /*2360*/  FMUL.FTZ R24, R20, R24 ;  /* 0x0000001814187220 */ /* 0x000fe20000410000 */
[----:B------:R-:W-:Y:S01]  /*2370*/  FADD.FTZ R22, -R22, R37 ;  /* 0x0000002516167221 */ /* 0x000fe20000010100 */
[----:B------:R-:W-:Y:S01]  /*2380*/  FMUL.FTZ R33, R42, R33 ;  /* 0x000000212a217220 */ /* 0x000fe20000410000 */
[----:B------:R-:W-:Y:S01]  /*2390*/  FMUL.FTZ R42, R58, -1.4426950216293334961 ;  /* 0xbfb8aa3b3a2a7820 */ /* 0x000fe20000410000 */
[----:B-1----:R-:W-:Y:S01]  /*23a0*/  FADD.FTZ R37, -R39, 1 ;  /* 0x3f80000027257421 */ /* 0x002fe20000010100 */
[----:B------:R-:W1:Y:S01]  /*23b0*/  MUFU.EX2 R41, R41 ;  /* 0x0000002900297308 */ /* 0x000e620000000800 */
[----:B------:R-:W-:Y:S01]  /*23c0*/  FFMA.FTZ R57, R3, R24, R7 ;  /* 0x0000001803397223 */ /* 0x000fe20000010007 */
[----:B------:R-:W-:Y:S01]  /*23d0*/  FMUL.FTZ R22, R20, R22 ;  /* 0x0000001614167220 */ /* 0x000fe20000410000 */
[----:B------:R-:W-:Y:S01]  /*23e0*/  FMUL.FTZ R45, R45, R43 ;  /* 0x0000002b2d2d7220 */ /* 0x000fe20000410000 */
[----:B------:R-:W-:Y:S01]  /*23f0*/  FFMA.FTZ R61, R61, R37, 1 ;  /* 0x3f8000003d3d7423 */ /* 0x000fe20000010025 */
[----:B------:R-:W-:Y:S01]  /*2400*/  FMUL.FTZ R43, R57, -1.4426950216293334961 ;  /* 0xbfb8aa3b392b7820 */ /* 0x000fe20000410000 */
[----:B0-----:R-:W-:Y:S01]  /*2410*/  FADD.FTZ R60, R60, 1 ;  /* 0x3f8000003c3c7421 */ /* 0x001fe20000010000 */
[----:B------:R-:W-:Y:S01]  /*2420*/  FFMA.FTZ R37, R4, R22, R8 ;  /* 0x0000001604257223 */ /* 0x000fe20000010008 */
[----:B------:R-:W0:Y:S03]  /*2430*/  MUFU.EX2 R42, R42 ;  /* 0x0000002a002a7308 */ /* 0x000e260000000800 */
[----:B------:R-:W-:-:S05]  /*2440*/  FMUL.FTZ R40, R37, -1.4426950216293334961 ;  /* 0xbfb8aa3b25287820 */ /* 0x000fca0000410000 */
[----:B------:R-:W4:Y:S01]  /*2450*/  MUFU.EX2 R43, R43 ;  /* 0x0000002b002b7308 */ /* 0x000f220000000800 */
[----:B-1----:R-:W-:-:S07]  /*2460*/  FADD.FTZ R41, R41, 1 ;  /* 0x3f80000029297421 */ /* 0x002fce0000010000 */
[----:B------:R-:W1:Y:S01]  /*2470*/  MUFU.RCP R60, R60 ;  /* 0x0000003c003c7308 */ /* 0x000e620000001000 */
[----:B0-----:R-:W-:-:S07]  /*2480*/  FADD.FTZ R42, R42, 1 ;  /* 0x3f8000002a2a7421 */ /* 0x001fce0000010000 */
[----:B------:R-:W0:Y:S01]  /*2490*/  MUFU.EX2 R40, R40 ;  /* 0x0000002800287308 */ /* 0x000e220000000800 */
[----:B------:R-:W-:Y:S01]  /*24a0*/  FMUL.FTZ R39, R39, R61 ;  /* 0x0000003d27277220 */ /* 0x000fe20000410000 */
[----:B----4-:R-:W-:-:S06]  /*24b0*/  FADD.FTZ R43, R43, 1 ;  /* 0x3f8000002b2b7421 */ /* 0x010fcc0000010000 */
[----:B------:R-:W4:Y:S01]  /*24c0*/  MUFU.RCP R41, R41 ;  /* 0x0000002900297308 */ /* 0x000f220000001000 */
[----:B-1----:R-:W-:-:S04]  /*24d0*/  FADD.FTZ R61, -R60, 1 ;  /* 0x3f8000003c3d7421 */ /* 0x002fc80000010100 */
[----:B------:R-:W-:-:S03]  /*24e0*/  FFMA.FTZ R61, R35, R61, 1 ;  /* 0x3f800000233d7423 */ /* 0x000fc6000001003d */
[----:B------:R-:W1:Y:S01]  /*24f0*/  MUFU.RCP R42, R42 ;  /* 0x0000002a002a7308 */ /* 0x000e620000001000 */
[----:B0-----:R-:W-:Y:S01]  /*2500*/  FADD.FTZ R35, R40, 1 ;  /* 0x3f80000028237421 */ /* 0x001fe20000010000 */
[----:B------:R-:W-:-:S06]  /*2510*/  FMUL.FTZ R40, R60, R61 ;  /* 0x0000003d3c287220 */ /* 0x000fcc0000410000 */
[----:B------:R-:W0:Y:S01]  /*2520*/  MUFU.RCP R43, R43 ;  /* 0x0000002b002b7308 */ /* 0x000e220000001000 */
[----:B----4-:R-:W-:-:S07]  /*2530*/  FADD.FTZ R60, -R41, 1 ;  /* 0x3f800000293c7421 */ /* 0x010fce0000010100 */
[----:B------:R-:W4:Y:S01]  /*2540*/  MUFU.RCP R35, R35 ;  /* 0x0000002300237308 */ /* 0x000f220000001000 */
[----:B------:R-:W-:Y:S01]  /*2550*/  FFMA.FTZ R59, R59, R60, 1 ;  /* 0x3f8000003b3b7423 */ /* 0x000fe2000001003c */
[----:B-1----:R-:W-:-:S04]  /*2560*/  FADD.FTZ R60, -R42, 1 ;  /* 0x3f8000002a3c7421 */ /* 0x002fc80000010100 */
[----:B------:R-:W-:Y:S01]  /*2570*/  FFMA.FTZ R58, R58, R60, 1 ;  /* 0x3f8000003a3a7423 */ /* 0x000fe2000001003c */
[----:B0-----:R-:W-:-:S04]  /*2580*/  FADD.FTZ R60, -R43, 1 ;  /* 0x3f8000002b3c7421 */ /* 0x001fc80000010100 */
[----:B------:R-:W-:Y:S01]  /*2590*/  FFMA.FTZ R57, R57, R60, 1 ;  /* 0x3f80000039397423 */ /* 0x000fe2000001003c */
[----:B----4-:R-:W-:Y:S01]  /*25a0*/  FADD.FTZ R60, -R35, 1 ;  /* 0x3f800000233c7421 */ /* 0x010fe20000010100 */
[----:B------:R-:W-:Y:S03]  /*25b0*/  STL [R1+0xf8], R45 ;  /* 0x0000f82d01007387 */ /* 0x000fe60000100800 */
[----:B------:R-:W-:Y:S01]  /*25c0*/  FFMA.FTZ R37, R37, R60, 1 ;  /* 0x3f80000025257423 */ /* 0x000fe2000001003c */
[----:B------:R0:W-:Y:S01]  /*25d0*/  STL [R1+0xbc], R5 ;  /* 0x0000bc0501007387 */ /* 0x0001e20000100800 */
[----:B------:R-:W-:Y:S01]  /*25e0*/  FMUL.FTZ R41, R41, R59 ;  /* 0x0000003b29297220 */ /* 0x000fe20000410000 */
[----:B------:R-:W-:Y:S01]  /*25f0*/  FMUL.FTZ R42, R42, R58 ;  /* 0x0000003a2a2a7220 */ /* 0x000fe20000410000 */
[----:B------:R-:W-:Y:S01]  /*2600*/  FMUL.FTZ R43, R43, R57 ;  /* 0x000000392b2b7220 */ /* 0x000fe20000410000 */
[----:B------:R-:W4:Y:S04]  /*2610*/  LDL R51, [R1+0x84] ;  /* 0x0000840001337983 */ /* 0x000f280000100800 */
[----:B------:R-:W4:Y:S01]  /*2620*/  LDL R53, [R1+0x9c] ;  /* 0x00009c0001357983 */ /* 0x000f220000100800 */
[----:B0-----:R-:W-:Y:S01]  /*2630*/  FMUL.FTZ R5, R35, R37 ;  /* 0x0000002523057220 */ /* 0x001fe20000410000 */
[----:B------:R-:W-:-:S05]  /*2640*/  HADD2.F32 R35, -RZ, R30.H0_H0 ;  /* 0x2000001eff237230 */ /* 0x000fca0000004100 */
[----:B------:R-:W-:Y:S01]  /*2650*/  FMUL.FTZ R32, R35, R32 ;  /* 0x0000002023207220 */ /* 0x000fe20000410000 */
[----:B------:R-:W-:Y:S02]  /*2660*/  HADD2.F32 R35, -RZ, R30.H1_H1 ;  /* 0x3000001eff237230 */ /* 0x000fe40000004100 */
[--C-:B------:R-:W-:Y:S02]  /*2670*/  HADD2.F32 R30, -RZ, R31.reuse.H0_H0 ;  /* 0x2000001fff1e7230 */ /* 0x100fe40000004100 */
[----:B------:R-:W-:-:S03]  /*2680*/  HADD2.F32 R31, -RZ, R31.H1_H1 ;  /* 0x3000001fff1f7230 */ /* 0x000fc60000004100 */
[----:B------:R-:W-:Y:S01]  /*2690*/  FMUL.FTZ R39, R30, R39 ;  /* 0x000000271e277220 */ /* 0x000fe20000410000 */
[--C-:B------:R-:W-:Y:S02]  /*26a0*/  HADD2.F32 R30, -RZ, R16.reuse.H0_H0 ;  /* 0x20000010ff1e7230 */ /* 0x100fe40000004100 */
[----:B------:R-:W-:Y:S01]  /*26b0*/  FMUL.FTZ R40, R31, R40 ;  /* 0x000000281f287220 */ /* 0x000fe20000410000 */
[----:B------:R-:W-:Y:S01]  /*26c0*/  HADD2.F32 R31, -RZ, R16.H1_H1 ;  /* 0x30000010ff1f7230 */ /* 0x000fe20000004100 */
[----:B------:R0:W-:Y:S01]  /*26d0*/  STL [R1+0x30], R5 ;  /* 0x0000300501007387 */ /* 0x0001e20000100800 */
[----:B------:R-:W-:Y:S02]  /*26e0*/  HADD2.F32 R16, -RZ, R17.H0_H0 ;  /* 0x20000011ff107230 */ /* 0x000fe40000004100 */
[----:B------:R-:W-:Y:S01]  /*26f0*/  FMUL.FTZ R41, R30, R41 ;  /* 0x000000291e297220 */ /* 0x000fe20000410000 */
[----:B---3--:R-:W-:Y:S01]  /*2700*/  FADD.FTZ R30, R11, R23 ;  /* 0x000000170b1e7221 */ /* 0x008fe20000010000 */
[----:B------:R-:W3:Y:S01]  /*2710*/  LDL R36, [R1+0x98] ;  /* 0x0000980001247983 */ /* 0x000ee20000100800 */
[----:B------:R-:W-:Y:S01]  /*2720*/  FMUL.FTZ R42, R31, R42 ;  /* 0x0000002a1f2a7220 */ /* 0x000fe20000410000 */
[----:B------:R-:W-:Y:S01]  /*2730*/  FFMA.FTZ R31, R46, R11, R38 ;  /* 0x0000000b2e1f7223 */ /* 0x000fe20000010026 */
[----:B------:R-:W-:Y:S01]  /*2740*/  FMUL.FTZ R23, R0, R12 ;  /* 0x0000000c00177220 */ /* 0x000fe20000410000 */
[----:B------:R-:W-:Y:S01]  /*2750*/  FMUL.FTZ R38, R2, R9 ;  /* 0x0000000902267220 */ /* 0x000fe20000410000 */
[----:B------:R-:W-:Y:S01]  /*2760*/  FMUL.FTZ R43, R16, R43 ;  /* 0x0000002b102b7220 */ /* 0x000fe20000410000 */
[----:B------:R-:W-:Y:S01]  /*2770*/  FMUL.FTZ R45, R3, R10 ;  /* 0x0000000a032d7220 */ /* 0x000fe20000410000 */
[----:B------:R-:W3:Y:S01]  /*2780*/  LDL R52, [R1+0x94] ;  /* 0x0000940001347983 */ /* 0x000ee20000100800 */
[----:B------:R-:W-:-:S03]  /*2790*/  FADD.FTZ R37, R10, R47 ;  /* 0x0000002f0a257221 */ /* 0x000fc60000010000 */
[----:B------:R-:W3:Y:S04]  /*27a0*/  LDL R29, [R1+0x8c] ;  /* 0x00008c00011d7983 */ /* 0x000ee80000100800 */
[----:B0-----:R-:W3:Y:S01]  /*27b0*/  LDL R5, [R1+0x74] ;  /* 0x0000740001057983 */ /* 0x001ee20000100800 */
[----:B--2---:R-:W-:-:S03]  /*27c0*/  FFMA.FTZ R16, R56, R10, R54 ;  /* 0x0000000a38107223 */ /* 0x004fc60000010036 */
[----:B------:R-:W2:Y:S04]  /*27d0*/  LDL R54, [R1+0x68] ;  /* 0x0000680001367983 */ /* 0x000ea80000100800 */
[----:B------:R0:W-:Y:S04]  /*27e0*/  STL [R1+0x8], R23 ;  /* 0x0000081701007387 */ /* 0x0001e80000100800 */
[----:B------:R1:W-:Y:S04]  /*27f0*/  STL [R1+0x18], R38 ;  /* 0x0000182601007387 */ /* 0x0003e80000100800 */
[----:B------:R1:W-:Y:S01]  /*2800*/  STL [R1+0x14], R45 ;  /* 0x0000142d01007387 */ /* 0x0003e20000100800 */
[----:B------:R-:W-:Y:S01]  /*2810*/  FADD.FTZ R58, R12, R48 ;  /* 0x000000300c3a7221 */ /* 0x000fe20000010000 */
[----:B------:R-:W-:Y:S01]  /*2820*/  FMUL.FTZ R48, R0, R18 ;  /* 0x0000001200307220 */ /* 0x000fe20000410000 */
[----:B------:R-:W-:Y:S01]  /*2830*/  FFMA.FTZ R59, R44, R12, R49 ;  /* 0x0000000c2c3b7223 */ /* 0x000fe20000010031 */
[----:B------:R-:W-:Y:S01]  /*2840*/  FMUL.FTZ R49, R4, R11 ;  /* 0x0000000b04317220 */ /* 0x000fe20000410000 */
[----:B------:R-:W-:-:S04]  /*2850*/  FADD.FTZ R12, R37, R21 ;  /* 0x00000015250c7221 */ /* 0x000fc80000010000 */
[----:B------:R1:W-:Y:S04]  /*2860*/  STL [R1+0x10], R49 ;  /* 0x0000103101007387 */ /* 0x0003e80000100800 */
[----:B------:R1:W-:Y:S04]  /*2870*/  STL [R1+0xc], R48 ;  /* 0x00000c3001007387 */ /* 0x0003e80000100800 */
[----:B------:R-:W2:Y:S01]  /*2880*/  LDL R37, [R1+0x88] ;  /* 0x0000880001257983 */ /* 0x000ea20000100800 */
[----:B------:R-:W-:Y:S01]  /*2890*/  FMUL.FTZ R33, R35, R33 ;  /* 0x0000002123217220 */ /* 0x000fe20000410000 */
[----:B------:R-:W-:Y:S01]  /*28a0*/  FFMA.FTZ R35, R55, R9, R28 ;  /* 0x0000000937237223 */ /* 0x000fe2000001001c */
[----:B------:R-:W-:Y:S01]  /*28b0*/  FADD.FTZ R57, R9, R34 ;  /* 0x0000002209397221 */ /* 0x000fe20000010000 */
[----:B------:R-:W-:-:S02]  /*28c0*/  HADD2.F32 R28, -RZ, R17.H1_H1 ;  /* 0x30000011ff1c7230 */ /* 0x000fc40000004100 */
[----:B------:R-:W-:Y:S01]  /*28d0*/  FADD.FTZ R9, R58, R18 ;  /* 0x000000123a097221 */ /* 0x000fe20000010000 */
[----:B------:R-:W-:Y:S01]  /*28e0*/  FMUL.FTZ R47, R2, R19 ;  /* 0x00000013022f7220 */ /* 0x000fe20000410000 */
[----:B------:R-:W-:Y:S01]  /*28f0*/  FMUL.FTZ R34, R3, R21 ;  /* 0x0000001503227220 */ /* 0x000fe20000410000 */
[----:B------:R-:W-:-:S03]  /*2900*/  FADD.FTZ R10, R30, R13 ;  /* 0x0000000d1e0a7221 */ /* 0x000fc60000010000 */
[----:B------:R1:W-:Y:S04]  /*2910*/  STL [R1+0x4], R47 ;  /* 0x0000042f01007387 */ /* 0x0003e80000100800 */
[----:B------:R-:W2:Y:S04]  /*2920*/  LDL R30, [R1+0x80] ;  /* 0x00008000011e7983 */ /* 0x000ea80000100800 */
[----:B------:R1:W-:Y:S01]  /*2930*/  STL [R1], R34 ;  /* 0x0000002201007387 */ /* 0x0003e20000100800 */
[----:B------:R-:W-:Y:S01]  /*2940*/  FADD.FTZ R9, R9, R14 ;  /* 0x0000000e09097221 */ /* 0x000fe20000010000 */
[----:B------:R-:W-:Y:S01]  /*2950*/  FMUL.FTZ R60, R0, R14 ;  /* 0x0000000e003c7220 */ /* 0x000fe20000410000 */
[----:B------:R-:W-:Y:S01]  /*2960*/  FMUL.FTZ R61, R4, R13 ;  /* 0x0000000d043d7220 */ /* 0x000fe20000410000 */
[----:B----4-:R-:W-:Y:S01]  /*2970*/  FFMA.FTZ R17, R51, R18, R59 ;  /* 0x0000001233117223 */ /* 0x010fe2000001003b */
[----:B------:R-:W-:Y:S01]  /*2980*/  FADD.FTZ R18, R57, R19 ;  /* 0x0000001339127221 */ /* 0x000fe20000010000 */
[----:B------:R-:W-:Y:S01]  /*2990*/  FFMA.FTZ R35, R53, R19, R35 ;  /* 0x0000001335237223 */ /* 0x000fe20000010023 */
[----:B------:R-:W-:-:S04]  /*29a0*/  FFMA.FTZ R19, R44, R23, RZ ;  /* 0x000000172c137223 */ /* 0x000fc800000100ff */
[----:B------:R-:W-:-:S04]  /*29b0*/  FFMA.FTZ R19, R55, R38, R19 ;  /* 0x0000002637137223 */ /* 0x000fc80000010013 */
[----:B------:R-:W-:Y:S01]  /*29c0*/  FFMA.FTZ R19, R56, R45, R19 ;  /* 0x0000002d38137223 */ /* 0x000fe20000010013 */
[----:B---3--:R-:W-:Y:S01]  /*29d0*/  FFMA.FTZ R16, R36, R21, R16 ;  /* 0x0000001524107223 */ /* 0x008fe20000010010 */
[----:B------:R-:W-:Y:S02]  /*29e0*/  FADD.FTZ R21, RZ, R23 ;  /* 0x00000017ff157221 */ /* 0x000fe40000010000 */
[----:B0-----:R-:W3:Y:S02]  /*29f0*/  LDL.LU R23, [R1+0x104] ;  /* 0x0001040001177983 */ /* 0x001ee40000300800 */
[----:B------:R-:W-:Y:S01]  /*2a00*/  FADD.FTZ R21, R21, R38 ;  /* 0x0000002615157221 */ /* 0x000fe20000010000 */
[----:B------:R-:W-:Y:S01]  /*2a10*/  FFMA.FTZ R11, R52, R13, R31 ;  /* 0x0000000d340b7223 */ /* 0x000fe2000001001f */
[----:B------:R-:W4:Y:S02]  /*2a20*/  LDL.LU R44, [R1+0x100] ;  /* 0x00010000012c7983 */ /* 0x000f240000300800 */
[----:B------:R-:W-:Y:S01]  /*2a30*/  FADD.FTZ R21, R21, R45 ;  /* 0x0000002d15157221 */ /* 0x000fe20000010000 */
[----:B------:R-:W-:Y:S01]  /*2a40*/  FFMA.FTZ R17, R29, R14, R17 ;  /* 0x0000000e1d117223 */ /* 0x000fe20000010011 */
[----:B------:R-:W4:Y:S02]  /*2a50*/  LDL R31, [R1+0x64] ;  /* 0x00006400011f7983 */ /* 0x000f240000100800 */
[----:B------:R-:W-:Y:S01]  /*2a60*/  FADD.FTZ R21, R21, R49 ;  /* 0x0000003115157221 */ /* 0x000fe20000010000 */
[----:B------:R-:W-:-:S03]  /*2a70*/  FFMA.FTZ R19, R46, R49, R19 ;  /* 0x000000312e137223 */ /* 0x000fc60000010013 */
[----:B------:R-:W-:Y:S01]  /*2a80*/  FADD.FTZ R21, R21, R48 ;  /* 0x0000003015157221 */ /* 0x000fe20000010000 */
[----:B------:R-:W-:-:S03]  /*2a90*/  FFMA.FTZ R19, R51, R48, R19 ;  /* 0x0000003033137223 */ /* 0x000fc60000010013 */
[----:B------:R-:W-:Y:S01]  /*2aa0*/  FADD.FTZ R21, R21, R47 ;  /* 0x0000002f15157221 */ /* 0x000fe20000010000 */
[----:B------:R-:W-:-:S03]  /*2ab0*/  FFMA.FTZ R19, R53, R47, R19 ;  /* 0x0000002f35137223 */ /* 0x000fc60000010013 */
[----:B------:R-:W-:Y:S01]  /*2ac0*/  FADD.FTZ R21, R21, R34 ;  /* 0x0000002215157221 */ /* 0x000fe20000010000 */
[----:B------:R-:W-:Y:S01]  /*2ad0*/  FFMA.FTZ R19, R36, R34, R19 ;  /* 0x0000002224137223 */ /* 0x000fe20000010013 */
[----:B------:R-:W-:-:S03]  /*2ae0*/  FADD.FTZ R13, R18, R15 ;  /* 0x0000000f120d7221 */ /* 0x000fc60000010000 */
[----:B------:R-:W-:Y:S01]  /*2af0*/  FFMA.FTZ R19, R52, R61, R19 ;  /* 0x0000003d34137223 */ /* 0x000fe20000010013 */
[-C--:B--2---:R-:W-:Y:S02]  /*2b00*/  FFMA.FTZ R14, R37, R15.reuse, R35 ;  /* 0x0000000f250e7223 */ /* 0x084fe40000010023 */
[----:B------:R-:W2:Y:S04]  /*2b10*/  LDL R35, [R1+0x6c] ;  /* 0x00006c0001237983 */ /* 0x000ea80000100800 */
[----:B-1----:R-:W2:Y:S04]  /*2b20*/  LDL.LU R38, [R1+0xfc] ;  /* 0x0000fc0001267983 */ /* 0x002ea80000300800 */
[----:B------:R-:W2:Y:S04]  /*2b30*/  LDL R55, [R1+0x60] ;  /* 0x0000600001377983 */ /* 0x000ea80000100800 */
[----:B------:R-:W2:Y:S04]  /*2b40*/  LDL.LU R45, [R1+0xf8] ;  /* 0x0000f800012d7983 */ /* 0x000ea80000300800 */
[----:B------:R-:W2:Y:S04]  /*2b50*/  LDL R56, [R1+0x44] ;  /* 0x0000440001387983 */ /* 0x000ea80000100800 */
[----:B------:R-:W2:Y:S04]  /*2b60*/  LDL.LU R49, [R1+0xf4] ;  /* 0x0000f40001317983 */ /* 0x000ea80000300800 */
[----:B------:R-:W2:Y:S04]  /*2b70*/  LDL.LU R46, [R1+0xf0] ;  /* 0x0000f000012e7983 */ /* 0x000ea80000300800 */
[----:B------:R-:W2:Y:S04]  /*2b80*/  LDL.LU R48, [R1+0xec] ;  /* 0x0000ec0001307983 */ /* 0x000ea80000300800 */
[----:B------:R-:W2:Y:S04]  /*2b90*/  LDL.LU R51, [R1+0xe8] ;  /* 0x0000e80001337983 */ /* 0x000ea80000300800 */
[----:B------:R-:W2:Y:S04]  /*2ba0*/  LDL.LU R47, [R1+0xe4] ;  /* 0x0000e400012f7983 */ /* 0x000ea80000300800 */
[----:B------:R-:W2:Y:S04]  /*2bb0*/  LDL.LU R53, [R1+0xe0] ;  /* 0x0000e00001357983 */ /* 0x000ea80000300800 */
[----:B------:R-:W2:Y:S04]  /*2bc0*/  LDL.LU R34, [R1+0xdc] ;  /* 0x0000dc0001227983 */ /* 0x000ea80000300800 */
[----:B------:R-:W2:Y:S04]  /*2bd0*/  LDL.LU R36, [R1+0xd8] ;  /* 0x0000d80001247983 */ /* 0x000ea80000300800 */
[----:B------:R-:W2:Y:S04]  /*2be0*/  LDL R18, [R1+0x2c] ;  /* 0x00002c0001127983 */ /* 0x000ea80000100800 */
[----:B------:R-:W2:Y:S01]  /*2bf0*/  LDL.LU R52, [R1+0xd4] ;  /* 0x0000d40001347983 */ /* 0x000ea20000300800 */
[----:B------:R-:W-:Y:S01]  /*2c00*/  FMUL.FTZ R59, R2, R15 ;  /* 0x0000000f023b7220 */ /* 0x000fe20000410000 */
[----:B------:R-:W-:-:S04]  /*2c10*/  FFMA.FTZ R19, R29, R60, R19 ;  /* 0x0000003c1d137223 */ /* 0x000fc80000010013 */
[----:B------:R-:W-:Y:S01]  /*2c20*/  FFMA.FTZ R19, R37, R59, R19 ;  /* 0x0000003b25137223 */ /* 0x000fe20000010013 */
[----:B---3--:R-:W-:-:S04]  /*2c30*/  FMUL.FTZ R58, R3, R23 ;  /* 0x00000017033a7220 */ /* 0x008fc80000410000 */
[----:B------:R-:W-:Y:S01]  /*2c40*/  FFMA.FTZ R19, R30, R58, R19 ;  /* 0x0000003a1e137223 */ /* 0x000fe20000010013 */
[-C--:B----4-:R-:W-:Y:S01]  /*2c50*/  FMUL.FTZ R57, R4, R44.reuse ;  /* 0x0000002c04397220 */ /* 0x090fe20000410000 */
[C---:B------:R-:W-:Y:S01]  /*2c60*/  FFMA.FTZ R11, R5.reuse, R44, R11 ;  /* 0x0000002c050b7223 */ /* 0x040fe2000001000b */
[----:B------:R-:W-:Y:S02]  /*2c70*/  FADD.FTZ R10, R10, R44 ;  /* 0x0000002c0a0a7221 */ /* 0x000fe40000010000 */
[----:B------:R-:W-:Y:S01]  /*2c80*/  FFMA.FTZ R19, R5, R57, R19 ;  /* 0x0000003905137223 */ /* 0x000fe20000010013 */
[----:B------:R-:W-:Y:S01]  /*2c90*/  FFMA.FTZ R16, R30, R23, R16 ;  /* 0x000000171e107223 */ /* 0x000fe20000010010 */
[----:B------:R-:W-:Y:S01]  /*2ca0*/  FADD.FTZ R12, R12, R23 ;  /* 0x000000170c0c7221 */ /* 0x000fe20000010000 */
[-C--:B--2---:R-:W-:Y:S01]  /*2cb0*/  FMUL.FTZ R44, R0, R38.reuse ;  /* 0x00000026002c7220 */ /* 0x084fe20000410000 */
[----:B------:R-:W-:Y:S01]  /*2cc0*/  FFMA.FTZ R15, R35, R38, R17 ;  /* 0x00000026230f7223 */ /* 0x000fe20000010011 */
[----:B------:R-:W-:Y:S01]  /*2cd0*/  FADD.FTZ R9, R9, R38 ;  /* 0x0000002609097221 */ /* 0x000fe20000010000 */
[----:B------:R-:W2:Y:S01]  /*2ce0*/  LDL R17, [R1+0x28] ;  /* 0x0000280001117983 */ /* 0x000ea20000100800 */
[----:B------:R-:W-:-:S03]  /*2cf0*/  FFMA.FTZ R19, R35, R44, R19 ;  /* 0x0000002c23137223 */ /* 0x000fc60000010013 */
[----:B------:R-:W3:Y:S04]  /*2d00*/  LDL.LU R29, [R1+0xd0] ;  /* 0x0000d000011d7983 */ /* 0x000ee80000300800 */
[----:B------:R-:W4:Y:S04]  /*2d10*/  LDL R23, [R1+0x24] ;  /* 0x0000240001177983 */ /* 0x000f280000100800 */
[----:B------:R-:W4:Y:S04]  /*2d20*/  LDL R30, [R1+0x20] ;  /* 0x00002000011e7983 */ /* 0x000f280000100800 */
[----:B------:R-:W4:Y:S01]  /*2d30*/  LDL R5, [R1+0x1c] ;  /* 0x00001c0001057983 */ /* 0x000f220000100800 */
[-C--:B------:R-:W-:Y:S01]  /*2d40*/  FFMA.FTZ R14, R54, R46.reuse, R14 ;  /* 0x0000002e360e7223 */ /* 0x080fe2000001000e */
[----:B------:R-:W-:Y:S01]  /*2d50*/  FADD.FTZ R13, R13, R46 ;  /* 0x0000002e0d0d7221 */ /* 0x000fe20000010000 */
[----:B------:R-:W-:-:S04]  /*2d60*/  FMUL.FTZ R46, R2, R46 ;  /* 0x0000002e022e7220 */ /* 0x000fc80000410000 */
[----:B------:R-:W-:Y:S02]  /*2d70*/  FFMA.FTZ R19, R54, R46, R19 ;  /* 0x0000002e36137223 */ /* 0x000fe40000010013 */
[----:B------:R-:W4:Y:S01]  /*2d80*/  LDL.LU R54, [R1+0xcc] ;  /* 0x0000cc0001367983 */ /* 0x000f220000300800 */
[-C--:B------:R-:W-:Y:S01]  /*2d90*/  FMUL.FTZ R38, R3, R47.reuse ;  /* 0x0000002f03267220 */ /* 0x080fe20000410000 */
[C---:B------:R-:W-:Y:S01]  /*2da0*/  FFMA.FTZ R16, R31.reuse, R47, R16 ;  /* 0x0000002f1f107223 */ /* 0x040fe20000010010 */
[----:B------:R-:W-:Y:S02]  /*2db0*/  FADD.FTZ R12, R12, R47 ;  /* 0x0000002f0c0c7221 */ /* 0x000fe40000010000 */
[----:B------:R-:W-:Y:S02]  /*2dc0*/  FFMA.FTZ R19, R31, R38, R19 ;  /* 0x000000261f137223 */ /* 0x000fe40000010013 */
[----:B------:R-:W4:Y:S01]  /*2dd0*/  LDL.LU R31, [R1+0x30] ;  /* 0x00003000011f7983 */ /* 0x000f220000300800 */
[-C--:B------:R-:W-:Y:S01]  /*2de0*/  FMUL.FTZ R37, R4, R36.reuse ;  /* 0x0000002404257220 */ /* 0x080fe20000410000 */
[C---:B------:R-:W-:Y:S01]  /*2df0*/  FFMA.FTZ R11, R55.reuse, R36, R11 ;  /* 0x00000024370b7223 */ /* 0x040fe2000001000b */
[----:B------:R-:W-:Y:S01]  /*2e00*/  FADD.FTZ R10, R10, R36 ;  /* 0x000000240a0a7221 */ /* 0x000fe20000010000 */
[----:B------:R-:W-:Y:S01]  /*2e10*/  FFMA.FTZ R47, R18, R53, R16 ;  /* 0x00000035122f7223 */ /* 0x000fe20000010010 */
[----:B------:R-:W-:-:S02]  /*2e20*/  FFMA.FTZ R16, R55, R37, R19 ;  /* 0x0000002537107223 */ /* 0x000fc40000010013 */
[----:B------:R-:W4:Y:S01]  /*2e30*/  LDL.LU R55, [R1+0xc8] ;  /* 0x0000c80001377983 */ /* 0x000f220000300800 */
[-C--:B------:R-:W-:Y:S01]  /*2e40*/  FMUL.FTZ R36, R0, R52.reuse ;  /* 0x0000003400247220 */ /* 0x080fe20000410000 */
[----:B------:R-:W-:-:S03]  /*2e50*/  FFMA.FTZ R15, R56, R52, R15 ;  /* 0x00000034380f7223 */ /* 0x000fc6000001000f */
[----:B------:R-:W-:Y:S02]  /*2e60*/  FFMA.FTZ R16, R56, R36, R16 ;  /* 0x0000002438107223 */ /* 0x000fe40000010010 */
[----:B------:R-:W4:Y:S01]  /*2e70*/  LDL.LU R56, [R1+0xc4] ;  /* 0x0000c40001387983 */ /* 0x000f220000300800 */
[-C--:B------:R-:W-:Y:S01]  /*2e80*/  FMUL.FTZ R35, R2, R34.reuse ;  /* 0x0000002202237220 */ /* 0x080fe20000410000 */
[----:B------:R-:W-:Y:S01]  /*2e90*/  FADD.FTZ R13, R13, R34 ;  /* 0x000000220d0d7221 */ /* 0x000fe20000010000 */
[----:B------:R-:W-:Y:S01]  /*2ea0*/  FADD.FTZ R9, R9, R52 ;  /* 0x0000003409097221 */ /* 0x000fe20000010000 */
[----:B------:R-:W-:Y:S01]  /*2eb0*/  FADD.FTZ R12, R12, R53 ;  /* 0x000000350c0c7221 */ /* 0x000fe20000010000 */
[----:B------:R-:W-:Y:S01]  /*2ec0*/  FMUL.FTZ R19, R4, R51 ;  /* 0x0000003304137220 */ /* 0x000fe20000410000 */
[----:B------:R-:W-:Y:S01]  /*2ed0*/  FADD.FTZ R10, R10, R51 ;  /* 0x000000330a0a7221 */ /* 0x000fe20000010000 */
[----:B------:R-:W-:Y:S01]  /*2ee0*/  FADD.FTZ R21, R21, R61 ;  /* 0x0000003d15157221 */ /* 0x000fe20000010000 */
[----:B---3--:R-:W-:Y:S01]  /*2ef0*/  FFMA.FTZ R14, R29, R34, R14 ;  /* 0x000000221d0e7223 */ /* 0x008fe2000001000e */
[----:B------:R-:W-:Y:S01]  /*2f00*/  FMUL.FTZ R34, R3, R53 ;  /* 0x0000003503227220 */ /* 0x000fe20000410000 */
[----:B------:R-:W-:Y:S01]  /*2f10*/  FFMA.FTZ R16, R29, R35, R16 ;  /* 0x000000231d107223 */ /* 0x000fe20000010010 */
[----:B--2---:R-:W-:Y:S01]  /*2f20*/  FFMA.FTZ R11, R17, R51, R11 ;  /* 0x00000033110b7223 */ /* 0x004fe2000001000b */
[----:B------:R-:W-:-:S02]  /*2f30*/  FADD.FTZ R53, R9, R48 ;  /* 0x0000003009357221 */ /* 0x000fc40000010000 */
[----:B------:R-:W-:Y:S01]  /*2f40*/  FFMA.FTZ R16, R18, R34, R16 ;  /* 0x0000002212107223 */ /* 0x000fe20000010010 */
[-C--:B----4-:R-:W-:Y:S01]  /*2f50*/  FFMA.FTZ R52, R23, R48.reuse, R15 ;  /* 0x0000003017347223 */ /* 0x090fe2000001000f */
[----:B------:R-:W-:Y:S01]  /*2f60*/  FMUL.FTZ R9, R0, R48 ;  /* 0x0000003000097220 */ /* 0x000fe20000410000 */
[----:B------:R-:W-:Y:S01]  /*2f70*/  FADD.FTZ R48, R12, R45 ;  /* 0x0000002d0c307221 */ /* 0x000fe20000010000 */
[-C--:B------:R-:W-:Y:S01]  /*2f80*/  FFMA.FTZ R51, R30, R49.reuse, R14 ;  /* 0x000000311e337223 */ /* 0x080fe2000001000e */
[----:B------:R-:W-:Y:S01]  /*2f90*/  FADD.FTZ R29, R13, R49 ;  /* 0x000000310d1d7221 */ /* 0x000fe20000010000 */
[----:B------:R-:W-:Y:S01]  /*2fa0*/  FMUL.FTZ R18, R2, R49 ;  /* 0x0000003102127220 */ /* 0x000fe20000410000 */
[----:B------:R-:W-:Y:S01]  /*2fb0*/  FFMA.FTZ R47, R5, R45, R47 ;  /* 0x0000002d052f7223 */ /* 0x000fe2000001002f */
[----:B------:R-:W-:Y:S01]  /*2fc0*/  FFMA.FTZ R16, R17, R19, R16 ;  /* 0x0000001311107223 */ /* 0x000fe20000010010 */
[----:B------:R-:W-:Y:S01]  /*2fd0*/  FMUL.FTZ R12, R3, R45 ;  /* 0x0000002d030c7220 */ /* 0x000fe20000410000 */
[----:B------:R-:W-:Y:S01]  /*2fe0*/  FADD.FTZ R45, R10, R50 ;  /* 0x000000320a2d7221 */ /* 0x000fe20000010000 */
[----:B------:R-:W-:Y:S01]  /*2ff0*/  FMUL.FTZ R17, R4, R50 ;  /* 0x0000003204117220 */ /* 0x000fe20000410000 */
[----:B------:R-:W-:-:S04]  /*3000*/  FFMA.FTZ R16, R23, R9, R16 ;  /* 0x0000000917107223 */ /* 0x000fc80000010010 */
[----:B------:R-:W-:Y:S01]  /*3010*/  FFMA.FTZ R16, R30, R18, R16 ;  /* 0x000000121e107223 */ /* 0x000fe20000010010 */
[----:B------:R-:W-:Y:S01]  /*3020*/  FFMA.FTZ R49, R56, R50, R11 ;  /* 0x0000003238317223 */ /* 0x000fe2000001000b */
[----:B------:R-:W-:Y:S02]  /*3030*/  FMUL.FTZ R50, R28, R31 ;  /* 0x0000001f1c327220 */ /* 0x000fe40000410000 */
[----:B------:R-:W2:Y:S01]  /*3040*/  LDL.LU R28, [R1+0xc0] ;  /* 0x0000c000011c7983 */ /* 0x000ea20000300800 */
[----:B------:R-:W-:-:S03]  /*3050*/  FFMA.FTZ R16, R5, R12, R16 ;  /* 0x0000000c05107223 */ /* 0x000fc60000010010 */
[----:B------:R-:W3:Y:S01]  /*3060*/  LDL R5, [R1+0xb4] ;  /* 0x0000b40001057983 */ /* 0x000ee20000100800 */
        /* <DEDUP_REMOVED lines=17> */
[----:B------:R-:W-:Y:S01]  /*3180*/  FADD.FTZ R21, R21, R17 ;  /* 0x0000001115157221 */ /* 0x000fe20000010000 */
[----:B------:R-:W-:Y:S01]  /*3190*/  FMUL.FTZ R16, R2, R33 ;  /* 0x0000002102107220 */ /* 0x000fe20000410000 */
[----:B------:R-:W-:Y:S02]  /*31a0*/  FFMA.FTZ R31, R55, R13, R31 ;  /* 0x0000000d371f7223 */ /* 0x000fe4000001001f */
[----:B------:R-:W-:Y:S01]  /*31b0*/  FADD.FTZ R30, R21, R13 ;  /* 0x0000000d151e7221 */ /* 0x000fe20000010000 */
[----:B------:R-:W-:Y:S01]  /*31c0*/  FMUL.FTZ R10, R3, R39 ;  /* 0x00000027030a7220 */ /* 0x000fe20000410000 */
[----:B------:R-:W-:-:S02]  /*31d0*/  FFMA.FTZ R31, R54, R16, R31 ;  /* 0x00000010361f7223 */ /* 0x000fc4000001001f */
        /* <DEDUP_REMOVED lines=11> */
[----:B------:R-:W-:Y:S01]  /*3290*/  FFMA.FTZ R52, R55, R32, R52 ;  /* 0x0000002037347223 */ /* 0x000fe20000010034 */
[----:B------:R-:W-:Y:S02]  /*32a0*/  FADD.FTZ R53, R53, R32 ;  /* 0x0000002035357221 */ /* 0x000fe40000010000 */
[----:B------:R-:W-:Y:S01]  /*32b0*/  FADD.FTZ R30, R30, R23 ;  /* 0x000000171e1e7221 */ /* 0x000fe20000010000 */
[----:B------:R-:W-:Y:S01]  /*32c0*/  FFMA.FTZ R51, R54, R33, R51 ;  /* 0x0000002136337223 */ /* 0x000fe20000010033 */
[----:B------:R-:W-:Y:S01]  /*32d0*/  FADD.FTZ R33, R29, R33 ;  /* 0x000000211d217221 */ /* 0x000fe20000010000 */
[----:B------:R-:W-:Y:S01]  /*32e0*/  FFMA.FTZ R32, R26, R41, R52 ;  /* 0x000000291a207223 */ /* 0x000fe20000010034 */
[----:B------:R-:W-:Y:S01]  /*32f0*/  FADD.FTZ R48, R48, R39 ;  /* 0x0000002730307221 */ /* 0x000fe20000010000 */
[----:B------:R-:W-:Y:S01]  /*3300*/  FFMA.FTZ R49, R27, R40, R49 ;  /* 0x000000281b317223 */ /* 0x000fe20000010031 */
[----:B------:R-:W-:Y:S01]  /*3310*/  FADD.FTZ R45, R45, R40 ;  /* 0x000000282d2d7221 */ /* 0x000fe20000010000 */
[----:B------:R-:W-:-:S02]  /*3320*/  FADD.FTZ R33, R33, R42 ;  /* 0x0000002a21217221 */ /* 0x000fc40000010000 */
[----:B------:R-:W-:Y:S01]  /*3330*/  FFMA.FTZ R40, R22, R50, R49 ;  /* 0x0000003216287223 */ /* 0x000fe20000010031 */
[----:B------:R-:W-:-:S04]  /*3340*/  UIADD3 UR8, UP0, UPT, UR8, 0xa, URZ ;  /* 0x0000000a08087890 */ /* 0x000fc8000ff1e0ff */
[----:B------:R-:W-:Y:S02]  /*3350*/  UIADD3.X UR9, UPT, UPT, URZ, UR5, URZ, UP0, !UPT ;  /* 0x00000005ff097290 */ /* 0x000fe400087fe4ff */
[----:B------:R-:W-:-:S04]  /*3360*/  UISETP.GE.U32.AND UP0, UPT, UR8, UR14, UPT ;  /* 0x0000000e0800728c */ /* 0x000fc8000bf06070 */
[----:B------:R-:W-:Y:S01]  /*3370*/  UISETP.GE.AND.EX UP0, UPT, UR9, UR15, UPT, UP0 ;  /* 0x0000000f0900728c */ /* 0x000fe2000bf06300 */
[----:B--2---:R-:W-:-:S04]  /*3380*/  FFMA.FTZ R31, R28, R10, R31 ;  /* 0x0000000a1c1f7223 */ /* 0x004fc8000001001f */
[----:B------:R-:W-:-:S04]  /*3390*/  FFMA.FTZ R31, R27, R15, R31 ;  /* 0x0000000f1b1f7223 */ /* 0x000fc8000001001f */
[----:B------:R-:W-:-:S04]  /*33a0*/  FFMA.FTZ R31, R26, R11, R31 ;  /* 0x0000000b1a1f7223 */ /* 0x000fc8000001001f */
[----:B------:R-:W-:-:S04]  /*33b0*/  FFMA.FTZ R31, R25, R14, R31 ;  /* 0x0000000e191f7223 */ /* 0x000fc8000001001f */
[----:B------:R-:W-:-:S04]  /*33c0*/  FFMA.FTZ R31, R24, R21, R31 ;  /* 0x00000015181f7223 */ /* 0x000fc8000001001f */
[----:B------:R-:W-:Y:S01]  /*33d0*/  FFMA.FTZ R31, R22, R23, R31 ;  /* 0x00000017161f7223 */ /* 0x000fe2000001001f */
[----:B------:R-:W-:-:S04]  /*33e0*/  FFMA.FTZ R47, R28, R39, R47 ;  /* 0x000000271c2f7223 */ /* 0x000fc8000001002f */
[----:B---3--:R0:W-:Y:S01]  /*33f0*/  STS.64 [R5], R30 ;  /* 0x0000001e05007388 */ /* 0x0081e20000000a00 */
[----:B------:R-:W-:Y:S01]  /*3400*/  FFMA.FTZ R52, R24, R43, R47 ;  /* 0x0000002b18347223 */ /* 0x000fe2000001002f */
[----:B0-----:R-:W-:Y:S01]  /*3410*/  FADD.FTZ R31, R53, R41 ;  /* 0x00000029351f7221 */ /* 0x001fe20000010000 */
[----:B------:R-:W-:Y:S01]  /*3420*/  FFMA.FTZ R30, R25, R42, R51 ;  /* 0x0000002a191e7223 */ /* 0x000fe20000010033 */
[----:B------:R0:W5:Y:S01]  /*3430*/  LDL.LU R5, [R1+0xbc] ;  /* 0x0000bc0001057983 */ /* 0x0001620000300800 */
[----:B------:R-:W-:Y:S01]  /*3440*/  FADD.FTZ R53, R48, R43 ;  /* 0x0000002b30357221 */ /* 0x000fe20000010000 */
[----:B------:R-:W-:Y:S02]  /*3450*/  FADD.FTZ R41, R45, R50 ;  /* 0x000000322d297221 */ /* 0x000fe40000010000 */
[----:B------:R0:W5:Y:S04]  /*3460*/  LDL.LU R29, [R1+0xb8] ;  /* 0x0000b800011d7983 */ /* 0x0001680000300800 */
[----:B------:R0:W-:Y:S04]  /*3470*/  STL [R1+0x58], R32 ;  /* 0x0000582001007387 */ /* 0x0001e80000100800 */
[----:B------:R0:W-:Y:S04]  /*3480*/  STL [R1+0x5c], R31 ;  /* 0x00005c1f01007387 */ /* 0x0001e80000100800 */
[----:B------:R0:W-:Y:S04]  /*3490*/  STL [R1+0x50], R30 ;  /* 0x0000501e01007387 */ /* 0x0001e80000100800 */
[----:B------:R0:W-:Y:S04]  /*34a0*/  STL [R1+0x54], R33 ;  /* 0x0000542101007387 */ /* 0x0001e80000100800 */
[----:B------:R0:W-:Y:S04]  /*34b0*/  STL [R1+0x48], R52 ;  /* 0x0000483401007387 */ /* 0x0001e80000100800 */
[----:B------:R0:W-:Y:S01]  /*34c0*/  STL [R1+0x4c], R53 ;  /* 0x00004c3501007387 */ /* 0x0001e20000100800 */
[----:B------:R-:W1:Y:S03]  /*34d0*/  S2R R39, SR_TID.X ;  /* 0x0000000000277919 */ /* 0x000e660000002100 */
[----:B------:R0:W-:Y:S01]  /*34e0*/  STL.64 [R1+0x38], R40 ;  /* 0x0000382801007387 */ /* 0x0001e20000100a00 */
[----:B------:R-:W-:Y:S06]  /*34f0*/  BAR.SYNC.DEFER_BLOCKING 0x0 ;  /* 0x0000000000007b1d */ /* 0x000fec0000010000 */
[----:B------:R-:W-:Y:S05]  /*3500*/  BRA.U !UP0, `(.L_x_1454) ;  /* 0x0000000108cc7547 */ /* 0x000fea000b800000 */
[----:B-1----:R-:W1:Y:S01]  /*3510*/  S2R R39, SR_TID.X ;  /* 0x0000000000277919 */ /* 0x002e620000002100 */
[----:B------:R-:W2:Y:S01]  /*3520*/  S2UR UR10, SR_CgaCtaId ;  /* 0x00000000000a79c3 */ /* 0x000ea20000008800 */
[----:B------:R-:W-:Y:S01]  /*3530*/  UMOV UR5, 0x400 ;  /* 0x0000040000057882 */ /* 0x000fe20000000000 */
[----:B------:R-:W-:Y:S02]  /*3540*/  MOV R42, R32 ;  /* 0x00000020002a7202 */ /* 0x000fe40000000f00 */
[----:B0-----:R-:W-:Y:S02]  /*3550*/  MOV R32, R30 ;  /* 0x0000001e00207202 */ /* 0x001fe40000000f00 */
[----:B------:R-:W-:Y:S01]  /*3560*/  MOV R43, R31 ;  /* 0x0000001f002b7202 */ /* 0x000fe20000000f00 */
[----:B--2---:R-:W-:Y:S01]  /*3570*/  ULEA UR5, UR10, UR5, 0x18 ;  /* 0x000000050a057291 */ /* 0x004fe2000f8ec0ff */
[----:B------:R-:W-:Y:S01]  /*3580*/  S2UR UR10, SR_CTAID.Y ;  /* 0x00000000000a79c3 */ /* 0x000fe20000002600 */
[----:B-1----:R-:W-:-:S04]  /*3590*/  SHF.L.U32 R30, R39, 0x1, RZ ;  /* 0x00000001271e7819 */ /* 0x002fc800000006ff */
[----:B-----5:R-:W-:Y:S02]  /*35a0*/  LEA R29, R39, UR5, 0x5 ;  /* 0x00000005271d7c11 */ /* 0x020fe4000f8e28ff */
[----:B------:R-:W-:-:S04]  /*35b0*/  LOP3.LUT R30, R30, 0x18, RZ, 0xc0, !PT ;  /* 0x000000181e1e7812 */ /* 0x000fc800078ec0ff */
[----:B------:R-:W-:-:S05]  /*35c0*/  IADD3 R31, PT, PT, R29, R30, RZ ;  /* 0x0000001e1d1f7210 */ /* 0x000fca0007ffe0ff */
        /* <DEDUP_REMOVED lines=9> */
[----:B------:R0:W-:Y:S03]  /*3660*/  STS.64 [R31], R52 ;  /* 0x000000341f007388 */ /* 0x0001e60000000a00 */
[----:B------:R-:W-:Y:S01]  /*3670*/  LOP3.LUT R29, R29, R39, RZ, 0x3c, !PT ;  /* 0x000000271d1d7212 */ /* 0x000fe200078e3cff */
[----:B------:R1:W-:Y:S03]  /*3680*/  STS.64 [R30], R40 ;  /* 0x000000281e007388 */ /* 0x0003e60000000a00 */
[----:B------:R-:W-:-:S04]  /*3690*/  SHF.L.U32 R29, R29, 0x3, RZ ;  /* 0x000000031d1d7819 */ /* 0x000fc800000006ff */
[----:B------:R-:W-:Y:S02]  /*36a0*/  LOP3.LUT R29, R29, 0x18, RZ, 0xc0, !PT ;  /* 0x000000181d1d7812 */ /* 0x000fe400078ec0ff */
[----:B0-----:R-:W-:Y:S01]  /*36b0*/  SHF.L.U32 R31, R39, 0x3, RZ ;  /* 0x00000003271f7819 */ /* 0x001fe200000006ff */
[----:B-1----:R-:W0:Y:S03]  /*36c0*/  LDC.64 R40, c[0x0][0x3d0] ;  /* 0x0000f400ff287b82 */ /* 0x002e260000000a00 */
[----:B------:R-:W-:-:S04]  /*36d0*/  LOP3.LUT R31, R31, 0x1fe0, RZ, 0xc0, !PT ;  /* 0x00001fe01f1f7812 */ /* 0x000fc800078ec0ff */
[----:B------:R-:W-:Y:S01]  /*36e0*/  IADD3 R29, PT, PT, R31, UR5, R29 ;  /* 0x000000051f1d7c10 */ /* 0x000fe2000fffe01d */
[----:B------:R-:W-:Y:S08]  /*36f0*/  BAR.SYNC.DEFER_BLOCKING 0x0 ;  /* 0x0000000000007b1d */ /* 0x000ff00000010000 */
[----:B------:R-:W1:Y:S01]  /*3700*/  S2UR UR5, SR_CTAID.X ;  /* 0x00000000000579c3 */ /* 0x000e620000002500 */
        /* <DEDUP_REMOVED lines=19> */
.L_x_1454:
        /* <DEDUP_REMOVED lines=20> */
.L_x_1456:
[----:B------:R-:W-:Y:S05]  /*3980*/  BSYNC.RECONVERGENT B0 ;  /* 0x0000000000007941 */ /* 0x000fea0003800200 */
.L_x_1455:
        /* <DEDUP_REMOVED lines=22> */
.L_x_1458:
[----:B------:R-:W-:Y:S05]  /*3af0*/  BSYNC.RECONVERGENT B0 ;  /* 0x0000000000007941 */ /* 0x000fea0003800200 */
.L_x_1457:
        /* <DEDUP_REMOVED lines=18> */
.L_x_1461:
[----:B0-----:R-:W2:Y:S04]  /*3c20*/  LD.E.STRONG.GPU R31, desc[UR12][R32.64+0x28] ;  /* 0x0000280c201f7980 */ /* 0x001ea8000c10f900 */
[----:B--2---:R-:W-:Y:S01]  /*3c30*/  CCTL.IVALL ;  /* 0x00000000ff00798f */ /* 0x004fe20002000000 */
[----:B------:R-:W-:Y:S05]  /*3c40*/  YIELD ;  /* 0x0000000000007946 */ /* 0x000fea0003800000 */
[----:B-----5:R-:W-:-:S04]  /*3c50*/  LOP3.LUT R31, R31, R30, RZ, 0x3c, !PT ;  /* 0x0000001e1f1f7212 */ /* 0x020fc800078e3cff */
[----:B------:R-:W-:-:S13]  /*3c60*/  ISETP.GT.AND P0, PT, R31, -0x1, PT ;  /* 0xffffffff1f00780c */ /* 0x000fda0003f04270 */
[----:B------:R-:W-:Y:S05]  /*3c70*/  @P0 BRA `(.L_x_1461) ;  /* 0xfffffffc00e80947 */ /* 0x000fea000383ffff */
.L_x_1460:
[----:B------:R-:W-:Y:S05]  /*3c80*/  WARPSYNC.ALL ;  /* 0x0000000000007948 */ /* 0x000fea0003800000 */
[----:B------:R-:W-:Y:S06]  /*3c90*/  BAR.SYNC.DEFER_BLOCKING 0x0 ;  /* 0x0000000000007b1d */ /* 0x000fec0000010000 */
[----:B------:R-:W-:Y:S05]  /*3ca0*/  BRA `(.L_x_1462) ;  /* 0x0000000000607947 */ /* 0x000fea0003800000 */
.L_x_1459:
        /* <DEDUP_REMOVED lines=16> */
.L_x_1464:
[----:B------:R-:W2:Y:S04]  /*3db0*/  LD.E.STRONG.GPU R33, desc[UR12][R30.64] ;  /* 0x0000000c1e217980 */ /* 0x000ea8000c10f900 */
[----:B--2---:R-:W-:Y:S01]  /*3dc0*/  CCTL.IVALL ;  /* 0x00000000ff00798f */ /* 0x004fe20002000000 */
[----:B------:R-:W-:Y:S05]  /*3dd0*/  YIELD ;  /* 0x0000000000007946 */ /* 0x000fea0003800000 */
[----:B-----5:R-:W-:-:S04]  /*3de0*/  LOP3.LUT R33, R33, R32, RZ, 0x3c, !PT ;  /* 0x0000002021217212 */ /* 0x020fc800078e3cff */
[----:B------:R-:W-:-:S13]  /*3df0*/  ISETP.GT.AND P0, PT, R33, -0x1, PT ;  /* 0xffffffff2100780c */ /* 0x000fda0003f04270 */
[----:B------:R-:W-:Y:S05]  /*3e00*/  @P0 BRA `(.L_x_1464) ;  /* 0xfffffffc00e80947 */ /* 0x000fea000383ffff */
.L_x_1463:
[----:B------:R-:W-:Y:S05]  /*3e10*/  WARPSYNC.ALL ;  /* 0x0000000000007948 */ /* 0x000fea0003800000 */
[----:B------:R-:W-:Y:S06]  /*3e20*/  BAR.SYNC.DEFER_BLOCKING 0x0 ;  /* 0x0000000000007b1d */ /* 0x000fec0000010000 */
.L_x_1462:
[----:B------:R-:W1:Y:S01]  /*3e30*/  S2R R52, SR_TID.X ;  /* 0x0000000000347919 */ /* 0x000e620000002100 */
[----:B------:R-:W2:Y:S04]  /*3e40*/  LDL R51, [R1+0xb0] ;  /* 0x0000b00001337983 */ /* 0x000ea80000100800 */
[----:B------:R-:W3:Y:S04]  /*3e50*/  LDL.LU R50, [R1+0x8] ;  /* 0x0000080001327983 */ /* 0x000ee80000300800 */
[----:B------:R-:W4:Y:S04]  /*3e60*/  LDL.LU R49, [R1+0x18] ;  /* 0x0000180001317983 */ /* 0x000f280000300800 */
[----:B------:R-:W3:Y:S04]  /*3e70*/  LDL.LU R48, [R1+0x14] ;  /* 0x0000140001307983 */ /* 0x000ee80000300800 */
[----:B------:R-:W4:Y:S01]  /*3e80*/  LDL.LU R47, [R1+0x10] ;  /* 0x00001000012f7983 */ /* 0x000f220000300800 */
[----:B------:R-:W0:Y:S01]  /*3e90*/  S2UR UR10, SR_CgaCtaId ;  /* 0x00000000000a79c3 */ /* 0x000e220000008800 */
[----:B------:R-:W-:Y:S01]  /*3ea0*/  UMOV UR5, 0x400 ;  /* 0x0000040000057882 */ /* 0x000fe20000000000 */
[----:B-1----:R-:W-:Y:S01]  /*3eb0*/  ISETP.GT.U32.AND P0, PT, R52, 0xff, PT ;  /* 0x000000ff3400780c */ /* 0x002fe20003f04070 */
[----:B------:R-:W4:Y:S01]  /*3ec0*/  LDL.LU R42, [R1+0xc] ;  /* 0x00000c00012a7983 */ /* 0x000f220000300800 */
[----:B------:R-:W-:-:S03]  /*3ed0*/  UIADD3 UR5, UPT, UPT, UR5, 0x3480, URZ ;  /* 0x0000348005057890 */ /* 0x000fc6000fffe0ff */
[----:B------:R-:W4:Y:S04]  /*3ee0*/  LDL.LU R43, [R1+0x4] ;  /* 0x00000400012b7983 */ /* 0x000f280000300800 */
[----:B------:R-:W4:Y:S04]  /*3ef0*/  LDL.LU R45, [R1] ;  /* 0x00000000012d7983 */ /* 0x000f280000300800 */
[----:B-----5:R-:W1:Y:S01]  /*3f00*/  @!P0 S2R R29, SR_CTAID.Y ;  /* 0x00000000001d8919 */ /* 0x020e620000002600 */
[----:B0-----:R-:W1:Y:S01]  /*3f10*/  @!P0 LDC R31, c[0x0][0x374] ;  /* 0x0000dd00ff1f8b82 */ /* 0x001e620000000800 */
[----:B------:R-:W-:-:S07]  /*3f20*/  @!P0 SHF.L.U32 R30, R52, 0x1, RZ ;  /* 0x00000001341e8819 */ /* 0x000fce00000006ff */
[----:B------:R-:W0:Y:S01]  /*3f30*/  @!P0 LDC.64 R40, c[0x0][0x3d0] ;  /* 0x0000f400ff288b82 */ /* 0x000e220000000a00 */
[----:B------:R-:W-:Y:S01]  /*3f40*/  @!P0 LOP3.LUT R30, R30, 0x1e0, RZ, 0xc0, !PT ;  /* 0x000001e01e1e8812 */ /* 0x000fe200078ec0ff */
[----:B------:R-:W-:Y:S01]  /*3f50*/  ULEA UR5, UR10, UR5, 0x18 ;  /* 0x000000050a057291 */ /* 0x000fe2000f8ec0ff */
[----:B------:R-:W-:Y:S01]  /*3f60*/  STL [R1+0xcc], R6 ;  /* 0x0000cc0601007387 */ /* 0x000fe20000100800 */
[----:B------:R-:W4:Y:S03]  /*3f70*/  LDCU.64 UR10, c[0x0][0x380] ;  /* 0x00007000ff0a77ac */ /* 0x000f260008000a00 */
[----:B------:R-:W-:Y:S04]  /*3f80*/  STL [R1+0xc8], R5 ;  /* 0x0000c80501007387 */ /* 0x000fe80000100800 */
[----:B------:R-:W-:Y:S04]  /*3f90*/  STL [R1+0xc4], R4 ;  /* 0x0000c40401007387 */ /* 0x000fe80000100800 */
[----:B------:R-:W-:Y:S04]  /*3fa0*/  STL [R1+0xc0], R3 ;  /* 0x0000c00301007387 */ /* 0x000fe80000100800 */
[----:B------:R-:W-:Y:S01]  /*3fb0*/  STL [R1+0xbc], R2 ;  /* 0x0000bc0201007387 */ /* 0x000fe20000100800 */
[----:B-1----:R-:W-:-:S03]  /*3fc0*/  @!P0 IMAD R31, R31, UR4, R29 ;  /* 0x000000041f1f8c24 */ /* 0x002fc6000f8e021d */
[----:B------:R-:W-:Y:S02]  /*3fd0*/  STL [R1+0xb8], R0 ;  /* 0x0000b80001007387 */ /* 0x000fe40000100800 */
        /* <DEDUP_REMOVED lines=9> */
[----:B--2---:R-:W-:Y:S01]  /*4070*/  @!P0 FADD.FTZ R39, RZ, R32 ;  /* 0x00000020ff278221 */ /* 0x004fe20000010000 */
[----:B------:R-:W-:Y:S02]  /*4080*/  HFMA2 R32, -RZ, RZ, 0, 0 ;  /* 0x00000000ff207431 */ /* 0x000fe400000001ff */
[----:B------:R-:W-:Y:S01]  /*4090*/  @!P0 FADD.FTZ R33, RZ, R33 ;  /* 0x00000021ff218221 */ /* 0x000fe20000010000 */
[----:B---3--:R-:W-:Y:S01]  /*40a0*/  @!P0 FADD.FTZ R32, R30, R39 ;  /* 0x000000271e208221 */ /* 0x008fe20000010000 */
[----:B------:R-:W-:-:S02]  /*40b0*/  MOV R30, RZ ;  /* 0x000000ff001e7202 */ /* 0x000fc40000000f00 */
[----:B------:R-:W-:Y:S01]  /*40c0*/  @!P0 FADD.FTZ R30, R31, R33 ;  /* 0x000000211f1e8221 */ /* 0x000fe20000010000 */
[----:B------:R-:W-:Y:S01]  /*40d0*/  LOP3.LUT P0, RZ, R52, 0x30f, RZ, 0xc0, !PT ;  /* 0x0000030f34ff7812 */ /* 0x000fe2000780c0ff */
        /* <DEDUP_REMOVED lines=15> */
[----:B-1----:R-:W-:-:S03]  /*41d0*/  FADD.FTZ R31, R31, R32 ;  /* 0x000000201f1f7221 */ /* 0x002fc60000010000 */
[----:B------:R-:W-:Y:S01]  /*41e0*/  @!P0 FMUL.FTZ R30, R30, 4.8828125727595761418e-05 ;  /* 0x384ccccd1e1e8820 */ /* 0x000fe20000410000 */
[----:B------:R-:W-:Y:S01]  /*41f0*/  @!P0 LEA.HI R32, R52, UR5, RZ, 0x1f ;  /* 0x0000000534208c11 */ /* 0x000fe2000f8ff8ff */
[----:B------:R-:W-:-:S05]  /*4200*/  @!P0 FMUL.FTZ R31, R31, 4.8828125727595761418e-05 ;  /* 0x384ccccd1f1f8820 */ /* 0x000fca0000410000 */
[----:B------:R0:W-:Y:S02]  /*4210*/  @!P0 STS.64 [R32], R30 ;  /* 0x0000001e20008388 */ /* 0x0001e40000000a00 */
[----:B0-----:R-:W-:-:S04]  /*4220*/  LOP3.LUT R32, R51, 0xffff, RZ, 0xc0, !PT ;  /* 0x0000ffff33207812 */ /* 0x001fc800078ec0ff */
[----:B------:R-:W-:Y:S01]  /*4230*/  LEA R30, R32, UR5, 0x3 ;  /* 0x00000005201e7c11 */ /* 0x000fe2000f8e18ff */
[----:B------:R-:W-:Y:S06]  /*4240*/  BAR.SYNC.DEFER_BLOCKING 0x0 ;  /* 0x0000000000007b1d */ /* 0x000fec0000010000 */
[----:B------:R-:W0:Y:S02]  /*4250*/  LDS.64 R30, [R30] ;  /* 0x000000001e1e7984 */ /* 0x000e240000000a00 */
[--C-:B0-----:R-:W-:Y:S01]  /*4260*/  FADD.FTZ R40, R48, -R30.reuse ;  /* 0x8000001e30287221 */ /* 0x101fe20000010000 */
[--C-:B----4-:R-:W-:Y:S01]  /*4270*/  FADD.FTZ R41, R47, -R30.reuse ;  /* 0x8000001e2f297221 */ /* 0x110fe20000010000 */
[----:B------:R-:W2:Y:S01]  /*4280*/  LDL.LU R48, [R1+0x70] ;  /* 0x0000700001307983 */ /* 0x000ea20000300800 */
[--C-:B------:R-:W-:Y:S01]  /*4290*/  FADD.FTZ R33, R50, -R30.reuse ;  /* 0x8000001e32217221 */ /* 0x100fe20000010000 */
[--C-:B------:R-:W-:Y:S01]  /*42a0*/  FADD.FTZ R39, R49, -R30.reuse ;  /* 0x8000001e31277221 */ /* 0x100fe20000010000 */
[--C-:B------:R-:W-:Y:S01]  /*42b0*/  FADD.FTZ R42, R42, -R30.reuse ;  /* 0x8000001e2a2a7221 */ /* 0x100fe20000010000 */
[----:B------:R-:W3:Y:S01]  /*42c0*/  LDL.LU R47, [R1+0x7c] ;  /* 0x00007c00012f7983 */ /* 0x000ee20000300800 */
[--C-:B------:R-:W-:Y:S01]  /*42d0*/  FADD.FTZ R43, R43, -R30.reuse ;  /* 0x8000001e2b2b7221 */ /* 0x100fe20000010000 */
[----:B------:R-:W-:-:S02]  /*42e0*/  FADD.FTZ R45, R45, -R30 ;  /* 0x8000001e2d2d7221 */ /* 0x000fc40000010000 */
[----:B------:R-:W4:Y:S04]  /*42f0*/  LDL.LU R6, [R1+0x78] ;  /* 0x0000780001067983 */ /* 0x000f280000300800 */
[----:B------:R-:W3:Y:S04]  /*4300*/  LDL.LU R5, [R1+0x90] ;  /* 0x0000900001057983 */ /* 0x000ee80000300800 */
[----:B------:R-:W3:Y:S04]  /*4310*/  LDL.LU R4, [R1+0x84] ;  /* 0x0000840001047983 */ /* 0x000ee80000300800 */
[----:B------:R-:W3:Y:S04]  /*4320*/  LDL.LU R3, [R1+0x9c] ;  /* 0x00009c0001037983 */ /* 0x000ee80000300800 */
[----:B------:R-:W3:Y:S04]  /*4330*/  LDL.LU R2, [R1+0x98] ;  /* 0x0000980001027983 */ /* 0x000ee80000300800 */
[----:B------:R-:W3:Y:S01]  /*4340*/  LDL.LU R0, [R1+0x94] ;  /* 0x0000940001007983 */ /* 0x000ee20000300800 */
        /* <DEDUP_REMOVED lines=24> */
[----:B------:R-:W-:-:S02]  /*44d0*/  FADD.FTZ R23, R23, -R30 ;  /* 0x8000001e17177221 */ /* 0x000fc40000010000 */
[----:B------:R-:W3:Y:S01]  /*44e0*/  LDL.LU R30, [R1+0x8c] ;  /* 0x00008c00011e7983 */ /* 0x000ee20000300800 */
[-C--:B--2---:R-:W-:Y:S01]  /*44f0*/  FFMA.FTZ R33, R48, -R31.reuse, R33 ;  /* 0x8000001f30217223 */ /* 0x084fe20000010021 */
[-C--:B----4-:R-:W-:Y:S02]  /*4500*/  FFMA.FTZ R40, R6, -R31.reuse, R40 ;  /* 0x8000001f06287223 */ /* 0x090fe40000010028 */
[----:B------:R-:W2:Y:S01]  /*4510*/  LDL.LU R6, [R1+0x88] ;  /* 0x0000880001067983 */ /* 0x000ea20000300800 */
[----:B---3--:R-:W-:-:S03]  /*4520*/  FFMA.FTZ R41, R5, -R31, R41 ;  /* 0x8000001f05297223 */ /* 0x008fc60000010029 */
[----:B------:R-:W3:Y:S01]  /*4530*/  LDL.LU R5, [R1+0x80] ;  /* 0x0000800001057983 */ /* 0x000ee20000300800 */
[----:B------:R-:W-:-:S03]  /*4540*/  FFMA.FTZ R42, R4, -R31, R42 ;  /* 0x8000001f042a7223 */ /* 0x000fc6000001002a */
[----:B------:R-:W4:Y:S01]  /*4550*/  LDL.LU R4, [R1+0x74] ;  /* 0x0000740001047983 */ /* 0x000f220000300800 */
[----:B------:R-:W-:-:S03]  /*4560*/  FFMA.FTZ R43, R3, -R31, R43 ;  /* 0x8000001f032b7223 */ /* 0x000fc6000001002b */
[----:B------:R-:W4:Y:S01]  /*4570*/  LDL.LU R3, [R1+0x6c] ;  /* 0x00006c0001037983 */ /* 0x000f220000300800 */
[----:B------:R-:W-:-:S03]  /*4580*/  FFMA.FTZ R45, R2, -R31, R45 ;  /* 0x8000001f022d7223 */ /* 0x000fc6000001002d */
[----:B------:R-:W4:Y:S01]  /*4590*/  LDL.LU R48, [R1+0x68] ;  /* 0x0000680001307983 */ /* 0x000f220000300800 */
[----:B------:R-:W-:-:S03]  /*45a0*/  FFMA.FTZ R61, R0, -R31, R61 ;  /* 0x8000001f003d7223 */ /* 0x000fc6000001003d */
[----:B------:R-:W4:Y:S01]  /*45b0*/  LDL.LU R2, [R1+0x64] ;  /* 0x0000640001027983 */ /* 0x000f220000300800 */
[----:B------:R-:W-:-:S03]  /*45c0*/  FFMA.FTZ R39, R47, -R31, R39 ;  /* 0x8000001f2f277223 */ /* 0x000fc60000010027 */
[----:B------:R-:W4:Y:S04]  /*45d0*/  LDL.LU R0, [R1+0x60] ;  /* 0x0000600001007983 */ /* 0x000f280000300800 */
[----:B------:R-:W4:Y:S04]  /*45e0*/  LDL.LU R53, [R1+0x44] ;  /* 0x0000440001357983 */ /* 0x000f280000300800 */
[----:B------:R-:W4:Y:S04]  /*45f0*/  LDL.LU R47, [R1+0x40] ;  /* 0x00004000012f7983 */ /* 0x000f280000300800 */
[----:B------:R-:W4:Y:S04]  /*4600*/  LDL.LU R52, [R1+0x2c] ;  /* 0x00002c0001347983 */ /* 0x000f280000300800 */
[----:B------:R-:W4:Y:S04]  /*4610*/  LDL.LU R51, [R1+0x28] ;  /* 0x0000280001337983 */ /* 0x000f280000300800 */
[----:B------:R-:W4:Y:S01]  /*4620*/  LDL.LU R50, [R1+0x24] ;  /* 0x0000240001327983 */ /* 0x000f220000300800 */
[----:B------:R-:W-:-:S03]  /*4630*/  FFMA.FTZ R60, R30, -R31, R60 ;  /* 0x8000001f1e3c7223 */ /* 0x000fc6000001003c */
[----:B------:R-:W4:Y:S04]  /*4640*/  LDL.LU R49, [R1+0x20] ;  /* 0x0000200001317983 */ /* 0x000f280000300800 */
[----:B------:R-:W4:Y:S01]  /*4650*/  LDL.LU R30, [R1+0x1c] ;  /* 0x00001c00011e7983 */ /* 0x000f220000300800 */
[----:B--2---:R-:W-:-:S03]  /*4660*/  FFMA.FTZ R59, R6, -R31, R59 ;  /* 0x8000001f063b7223 */ /* 0x004fc6000001003b */
[----:B------:R0:W5:Y:S01]  /*4670*/  LDL.LU R6, [R1+0xcc] ;  /* 0x0000cc0001067983 */ /* 0x0001620000300800 */
[----:B---3--:R-:W-:-:S03]  /*4680*/  FFMA.FTZ R58, R5, -R31, R58 ;  /* 0x8000001f053a7223 */ /* 0x008fc6000001003a */
[----:B------:R0:W5:Y:S01]  /*4690*/  LDL.LU R5, [R1+0xc8] ;  /* 0x0000c80001057983 */ /* 0x0001620000300800 */
[----:B----4-:R-:W-:-:S03]  /*46a0*/  FFMA.FTZ R57, R4, -R31, R57 ;  /* 0x8000001f04397223 */ /* 0x010fc60000010039 */
        /* <DEDUP_REMOVED lines=26> */
[----:B------:R-:W-:Y:S01]  /*4850*/  FMUL.FTZ R12, R20, R33 ;  /* 0x00000021140c7220 */ /* 0x000fe20000410000 */
[----:B------:R-:W-:Y:S01]  /*4860*/  FFMA.FTZ R31, R22, -R31, R23 ;  /* 0x8000001f161f7223 */ /* 0x000fe20000010017 */
[C---:B------:R-:W-:Y:S01]  /*4870*/  FMUL.FTZ R17, R20.reuse, R17 ;  /* 0x0000001114117220 */ /* 0x040fe20000410000 */
[C---:B------:R-:W-:Y:S01]  /*4880*/  FMUL.FTZ R30, R20.reuse, R30 ;  /* 0x0000001e141e7220 */ /* 0x040fe20000410000 */
        /* <DEDUP_REMOVED lines=57> */
.L_x_1453:
        /* <DEDUP_REMOVED lines=54> */
.L_x_1477:
        /* <DEDUP_REMOVED lines=26> */
.L_x_1470:
        /* <DEDUP_REMOVED lines=33> */
.L_x_1469:
[----:B------:R-:W-:Y:S05]  /*5330*/  BSYNC.RECONVERGENT B1 ;  /* 0x0000000000017941 */ /* 0x000fea0003800200 */
.L_x_1468:
        /* <DEDUP_REMOVED lines=25> */
.L_x_1472:
[----:B------:R-:W-:Y:S05]  /*54d0*/  BSYNC.RECONVERGENT B1 ;  /* 0x0000000000017941 */ /* 0x000fea0003800200 */
.L_x_1471:
        /* <DEDUP_REMOVED lines=28> */
.L_x_1467:
[----:B------:R-:W-:Y:S05]  /*56a0*/  BSYNC.RECONVERGENT B0 ;  /* 0x0000000000007941 */ /* 0x000fea0003800200 */
.L_x_1466:
[----:B------:R0:W-:Y:S01]  /*56b0*/  STS [R27], R35 ;  /* 0x000000231b007388 */ /* 0x0001e20000000800 */
[----:B------:R-:W1:Y:S01]  /*56c0*/  LDC.64 R6, c[0x0][0x388] ;  /* 0x0000e200ff067b82 */ /* 0x000e620000000a00 */
[----:B------:R-:W-:Y:S02]  /*56d0*/  ISETP.GT.U32.AND P1, PT, R40, 0x9, PT ;  /* 0x000000092800780c */ /* 0x000fe40003f24070 */
[----:B------:R0:W-:Y:S01]  /*56e0*/  STS [R27+0x500], R36 ;  /* 0x000500241b007388 */ /* 0x0001e20000000800 */
[----:B------:R-:W-:-:S04]  /*56f0*/  MOV R9, R28 ;  /* 0x0000001c00097202 */ /* 0x000fc80000000f00 */
[----:B------:R-:W2:Y:S08]  /*5700*/  LDC.64 R4, c[0x0][0x390] ;  /* 0x0000e400ff047b82 */ /* 0x000eb00000000a00 */
[----:B0-----:R-:W-:Y:S06]  /*5710*/  BAR.SYNC.DEFER_BLOCKING 0x0 ;  /* 0x0000000000007b1d */ /* 0x001fec0000010000 */
.L_x_1476:
        /* <DEDUP_REMOVED lines=32> */
.L_x_1487:
        /* <DEDUP_REMOVED lines=10> */
.L_x_1475:
[----:B------:R-:W-:Y:S05]  /*59c0*/  BSYNC.RECONVERGENT B0 ;  /* 0x0000000000007941 */ /* 0x000fea0003800200 */
.L_x_1474:
        /* <DEDUP_REMOVED lines=9> */
.L_x_1473:
        /* <DEDUP_REMOVED lines=8> */
.L_x_1479:
[----:B------:R-:W-:Y:S05]  /*5ae0*/  BSYNC B0 ;  /* 0x0000000000007941 */ /* 0x000fea0003800000 */
.L_x_1478:
        /* <DEDUP_REMOVED lines=8> */
.L_x_1480:
[----:B------:R-:W-:Y:S01]  /*5b70*/  FADD.FTZ R11, R11, R8 ;  /* 0x000000080b0b7221 */ /* 0x000fe20000010000 */
[----:B------:R-:W-:-:S04]  /*5b80*/  HFMA2 R20, -RZ, RZ, 0, 2.384185791015625e-07 ;  /* 0x00000004ff147431 */ /* 0x000fc800000001ff */
[----:B------:R-:W-:Y:S02]  /*5b90*/  MOV R19, R11 ;  /* 0x0000000b00137202 */ /* 0x000fe40000000f00 */
[----:B------:R-:W-:-:S07]  /*5ba0*/  MOV R13, R18 ;  /* 0x00000012000d7202 */ /* 0x000fce0000000f00 */
[----:B------:R-:W-:Y:S05]  /*5bb0*/  WARPSYNC.COLLECTIVE R16, `(.L_x_1481) ;  /* 0x0000000010087348 */ /* 0x000fea0003c00000 */
[----:B------:R0:W1:Y:S02]  /*5bc0*/  SHFL.BFLY P3, R18, R19, R20, R21 ;  /* 0x0c00001413127389 */ /* 0x0000640000060015 */
[----:B01----:R-:W-:Y:S05]  /*5bd0*/  ENDCOLLECTIVE ;  /* 0x000000000000791b */ /* 0x003fea0003800000 */
.L_x_1481:
[----:B------:R-:W-:-:S05]  /*5be0*/  FADD.FTZ R13, R13, R10 ;  /* 0x0000000a0d0d7221 */ /* 0x000fca0000010000 */
[----:B------:R-:W-:Y:S02]  /*5bf0*/  MOV R19, R13 ;  /* 0x0000000d00137202 */ /* 0x000fe40000000f00 */
[----:B------:R-:W-:-:S07]  /*5c00*/  MOV R12, R18 ;  /* 0x00000012000c7202 */ /* 0x000fce0000000f00 */
[----:B------:R-:W-:Y:S05]  /*5c10*/  WARPSYNC.COLLECTIVE R16, `(.L_x_1482) ;  /* 0x0000000010087348 */ /* 0x000fea0003c00000 */
[----:B------:R0:W1:Y:S02]  /*5c20*/  SHFL.BFLY P3, R18, R19, R20, R21 ;  /* 0x0c00001413127389 */ /* 0x0000640000060015 */
[----:B01----:R-:W-:Y:S05]  /*5c30*/  ENDCOLLECTIVE ;  /* 0x000000000000791b */ /* 0x003fea0003800000 */
.L_x_1482:
[----:B------:R-:W-:Y:S01]  /*5c40*/  FADD.FTZ R12, R11, R12 ;  /* 0x0000000c0b0c7221 */ /* 0x000fe20000010000 */
[----:B------:R-:W-:-:S04]  /*5c50*/  HFMA2 R20, -RZ, RZ, 0, 1.1920928955078125e-07 ;  /* 0x00000002ff147431 */ /* 0x000fc800000001ff */
[----:B------:R-:W-:Y:S02]  /*5c60*/  MOV R19, R12 ;  /* 0x0000000c00137202 */ /* 0x000fe40000000f00 */
[----:B------:R-:W-:-:S07]  /*5c70*/  MOV R14, R18 ;  /* 0x00000012000e7202 */ /* 0x000fce0000000f00 */
[----:B------:R-:W-:Y:S05]  /*5c80*/  WARPSYNC.COLLECTIVE R16, `(.L_x_1483) ;  /* 0x0000000010087348 */ /* 0x000fea0003c00000 */
[----:B------:R0:W1:Y:S02]  /*5c90*/  SHFL.BFLY P3, R18, R19, R20, R21 ;  /* 0x0c00001413127389 */ /* 0x0000640000060015 */
[----:B01----:R-:W-:Y:S05]  /*5ca0*/  ENDCOLLECTIVE ;  /* 0x000000000000791b */ /* 0x003fea0003800000 */
.L_x_1483:
[----:B------:R-:W-:-:S05]  /*5cb0*/  FADD.FTZ R14, R13, R14 ;  /* 0x0000000e0d0e7221 */ /* 0x000fca0000010000 */
[----:B------:R-:W-:Y:S02]  /*5cc0*/  MOV R19, R14 ;  /* 0x0000000e00137202 */ /* 0x000fe40000000f00 */
[----:B------:R-:W-:-:S07]  /*5cd0*/  MOV R15, R18 ;  /* 0x00000012000f7202 */ /* 0x000fce0000000f00 */
[----:B------:R-:W-:Y:S05]  /*5ce0*/  WARPSYNC.COLLECTIVE R16, `(.L_x_1484) ;  /* 0x0000000010087348 */ /* 0x000fea0003c00000 */
[----:B------:R0:W1:Y:S02]  /*5cf0*/  SHFL.BFLY P3, R18, R19, R20, R21 ;  /* 0x0c00001413127389 */ /* 0x0000640000060015 */
[----:B01----:R-:W-:Y:S05]  /*5d00*/  ENDCOLLECTIVE ;  /* 0x000000000000791b */ /* 0x003fea0003800000 */
.L_x_1484:
[----:B------:R-:W-:Y:S01]  /*5d10*/  FADD.FTZ R15, R12, R15 ;  /* 0x0000000f0c0f7221 */ /* 0x000fe20000010000 */
[----:B------:R-:W-:-:S04]  /*5d20*/  HFMA2 R20, -RZ, RZ, 0, 5.9604644775390625e-08 ;  /* 0x00000001ff147431 */ /* 0x000fc800000001ff */
[----:B------:R-:W-:Y:S02]  /*5d30*/  MOV R19, R15 ;  /* 0x0000000f00137202 */ /* 0x000fe40000000f00 */
[----:B------:R-:W-:-:S07]  /*5d40*/  MOV R17, R18 ;  /* 0x0000001200117202 */ /* 0x000fce0000000f00 */
[----:B------:R-:W-:Y:S05]  /*5d50*/  WARPSYNC.COLLECTIVE R16, `(.L_x_1485) ;  /* 0x0000000010087348 */ /* 0x000fea0003c00000 */
[----:B------:R0:W1:Y:S02]  /*5d60*/  SHFL.BFLY P3, R18, R19, R20, R21 ;  /* 0x0c00001413127389 */ /* 0x0000640000060015 */
[----:B01----:R-:W-:Y:S05]  /*5d70*/  ENDCOLLECTIVE ;  /* 0x000000000000791b */ /* 0x003fea0003800000 */
.L_x_1485:
[----:B------:R-:W-:-:S05]  /*5d80*/  FADD.FTZ R17, R14, R17 ;  /* 0x000000110e117221 */ /* 0x000fca0000010000 */
[----:B------:R-:W-:Y:S02]  /*5d90*/  MOV R19, R17 ;  /* 0x0000001100137202 */ /* 0x000fe40000000f00 */
[----:B------:R-:W-:-:S07]  /*5da0*/  MOV R8, R18 ;  /* 0x0000001200087202 */ /* 0x000fce0000000f00 */
[----:B------:R-:W-:Y:S05]  /*5db0*/  WARPSYNC.COLLECTIVE R16, `(.L_x_1486) ;  /* 0x0000000010087348 */ /* 0x000fea0003c00000 */
[----:B------:R0:W1:Y:S02]  /*5dc0*/  SHFL.BFLY P3, R18, R19, R20, R21 ;  /* 0x0c00001413127389 */ /* 0x0000640000060015 */
[----:B01----:R-:W-:Y:S05]  /*5dd0*/  ENDCOLLECTIVE ;  /* 0x000000000000791b */ /* 0x003fea0003800000 */
.L_x_1486:
[----:B------:R-:W-:Y:S01]  /*5de0*/  FADD.FTZ R8, R15, R8 ;  /* 0x000000080f087221 */ /* 0x000fe20000010000 */
[----:B------:R-:W-:Y:S01]  /*5df0*/  MOV R10, R18 ;  /* 0x00000012000a7202 */ /* 0x000fe20000000f00 */
[----:B------:R-:W-:Y:S06]  /*5e00*/  BRA `(.L_x_1487) ;  /* 0xfffffff800c47947 */ /* 0x000fec000383ffff */
.L_x_1488:
        /* <DEDUP_REMOVED lines=15> */
.L_x_1700:


//--------------------- .text._ZN13group_norm_v218gn_bwd_cuda_kernelI6__halfLi320ELi2ELi16ELi20ELi1024ELb1ELb1ELi32ELi320ELi320ELi4ELb1ELi9ELb0ELb0ELNS_15WgradSyncMethodE3ENS_16CompileConditionILi1000EEEEEvPT_S6_S6_PKS5_S8_S8_S8_PKfflPfPj --------------------------
	.section	.text._ZN13group_norm_v218gn_bwd_cuda_kernelI6__halfLi320ELi2ELi16ELi20ELi1024ELb1ELb1ELi32ELi320ELi320ELi4ELb1ELi9ELb0ELb0ELNS_15WgradSyncMethodE3ENS_16CompileConditionILi1000EEEEEvPT_S6_S6_PKS5_S8_S8_S8_PKfflPfPj,"ax",@progbits
	.align	128
        .global         _ZN13group_norm_v218gn_bwd_cuda_kernelI6__halfLi320ELi2ELi16ELi20ELi1024ELb1ELb1ELi32ELi320ELi320ELi4ELb1ELi9ELb0ELb0ELNS_15WgradSyncMethodE3ENS_16CompileConditionILi1000EEEEEvPT_S6_S6_PKS5_S8_S8_S8_PKfflPfPj
        .type           _ZN13group_norm_v218gn_bwd_cuda_kernelI6__halfLi320ELi2ELi16ELi20ELi1024ELb1ELb1ELi32ELi320ELi320ELi4ELb1ELi9ELb0ELb0ELNS_15WgradSyncMethodE3ENS_16CompileConditionILi1000EEEEEvPT_S6_S6_PKS5_S8_S8_S8_PKfflPfPj,@function
        .size           _ZN13group_norm_v218gn_bwd_cuda_kernelI6__halfLi320ELi2ELi16ELi20ELi1024ELb1ELb1ELi32ELi320ELi320ELi4ELb1ELi9ELb0ELb0ELNS_15WgradSyncMethodE3ENS_16CompileConditionILi1000EEEEEvPT_S6_S6_PKS5_S8_S8_S8_PKfflPfPj,(.L_x_1701 - _ZN13group_norm_v218gn_bwd_cuda_kernelI6__halfLi320ELi2ELi16ELi20ELi1024ELb1ELb1ELi32ELi320ELi320ELi4ELb1ELi9ELb0ELb0ELNS_15WgradSyncMethodE3ENS_16CompileConditionILi1000EEEEEvPT_S6_S6_PKS5_S8_S8_S8_PKfflPfPj)
        .other          _ZN13group_norm_v218gn_bwd_cuda_kernelI6__halfLi320ELi2ELi16ELi20ELi1024ELb1ELb1ELi32ELi320ELi320ELi4ELb1ELi9ELb0ELb0ELNS_15WgradSyncMethodE3ENS_16CompileConditionILi1000EEEEEvPT_S6_S6_PKS5_S8_S8_S8_PKfflPfPj,@"STO_CUDA_ENTRY STV_DEFAULT"
_ZN13group_norm_v218gn_bwd_cuda_kernelI6__halfLi320ELi2ELi16ELi20ELi1024ELb1ELb1ELi32ELi320ELi320ELi4ELb1ELi9ELb0ELb0ELNS_15WgradSyncMethodE3ENS_16CompileConditionILi1000EEEEEvPT_S6_S6_PKS5_S8_S8_S8_PKfflPfPj:
.text._ZN13group_norm_v218gn_bwd_cuda_kernelI6__halfLi320ELi2ELi16ELi20ELi1024ELb1ELb1ELi32ELi320ELi320ELi4ELb1ELi9ELb0ELb0ELNS_15WgradSyncMethodE3ENS_16CompileConditionILi1000EEEEEvPT_S6_S6_PKS5_S8_S8_S8_PKfflPfPj:
        /* <DEDUP_REMOVED lines=30> */
.L_x_1491:
        /* <DEDUP_REMOVED lines=8> */
.L_x_1490:
[----:B------:R-:W-:Y:S05]  /*0260*/  WARPSYNC.ALL ;  /* 0x0000000000007948 */ /* 0x000fea0003800000 */
[----:B------:R-:W-:Y:S06]  /*0270*/  BAR.SYNC.DEFER_BLOCKING 0x0 ;  /* 0x0000000000007b1d */ /* 0x000fec0000010000 */
[----:B------:R-:W-:Y:S05]  /*0280*/  BRA `(.L_x_1492) ;  /* 0x0000004000087947 */ /* 0x000fea0003800000 */
.L_x_1489:
        /* <DEDUP_REMOVED lines=16> */
[----:B------:R0:W2:Y:S04]  /*0390*/  LDG.E.64.CONSTANT R12, desc[UR12][R2.64] ;  /* 0x0000000c020c7981 */ /* 0x0000a8000c1e9b00 */
[----:B------:R1:W3:Y:S01]  /*03a0*/  LDG.E.64.CONSTANT R14, desc[UR12][R4.64] ;  /* 0x0000000c040e7981 */ /* 0x0002e2000c1e9b00 */
[----:B------:R-:W-:Y:S02]  /*03b0*/  MOV R6, 0x400 ;  /* 0x0000040000067802 */ /* 0x000fe40000000f00 */
[----:B------:R-:W-:Y:S02]  /*03c0*/  CS2R R46, SRZ ;  /* 0x00000000002e7805 */ /* 0x000fe4000001ff00 */
[----:B------:R-:W-:Y:S01]  /*03d0*/  SHF.L.U32 R9, R8, 0x3, RZ ;  /* 0x0000000308097819 */ /* 0x000fe200000006ff */
[----:B------:R-:W4:Y:S01]  /*03e0*/  S2R R7, SR_CgaCtaId ;  /* 0x0000000000077919 */ /* 0x000f220000008800 */
[----:B------:R-:W-:-:S02]  /*03f0*/  IADD3 R6, PT, PT, R6, 0x2800, RZ ;  /* 0x0000280006067810 */ /* 0x000fc40007ffe0ff */
[----:B------:R-:W-:Y:S02]  /*0400*/  CS2R R44, SRZ ;  /* 0x00000000002c7805 */ /* 0x000fe4000001ff00 */
[----:B0-----:R-:W-:Y:S02]  /*0410*/  SHF.L.U32 R3, R10, 0x5, RZ ;  /* 0x000000050a037819 */ /* 0x001fe400000006ff */
[----:B------:R-:W-:Y:S02]  /*0420*/  CS2R R42, SRZ ;  /* 0x00000000002a7805 */ /* 0x000fe4000001ff00 */
[----:B------:R-:W-:Y:S02]  /*0430*/  LOP3.LUT R9, R9, 0x18, RZ, 0xc0, !PT ;  /* 0x0000001809097812 */ /* 0x000fe400078ec0ff */
[----:B------:R-:W-:Y:S02]  /*0440*/  CS2R R40, SRZ ;  /* 0x0000000000287805 */ /* 0x000fe4000001ff00 */
[----:B-1----:R-:W-:Y:S01]  /*0450*/  PRMT R4, R16, 0x9910, RZ ;  /* 0x0000991010047816 */ /* 0x002fe200000000ff */
[----:B------:R-:W-:Y:S01]  /*0460*/  UMOV UR4, URZ ;  /* 0x000000ff00047c82 */ /* 0x000fe20008000000 */
[----:B------:R-:W-:-:S02]  /*0470*/  LOP3.LUT R3, R0, 0x3e0, R3, 0xf8, !PT ;  /* 0x000003e000037812 */ /* 0x000fc400078ef803 */
[----:B----4-:R-:W-:Y:S02]  /*0480*/  LEA R6, R7, R6, 0x18 ;  /* 0x0000000607067211 */ /* 0x010fe400078ec0ff */
[----:B------:R-:W-:-:S05]  /*0490*/  SHF.R.U32.HI R7, RZ, 0x2, R8 ;  /* 0x00000002ff077819 */ /* 0x000fca0000011608 */
[--C-:B------:R-:W-:Y:S02]  /*04a0*/  IMAD R8, R7, 0xc8, R6.reuse ;  /* 0x000000c807087824 */ /* 0x100fe400078e0206 */
[----:B------:R-:W-:-:S03]  /*04b0*/  IMAD R7, R11, 0x28, R6 ;  /* 0x000000280b077824 */ /* 0x000fc600078e0206 */
[----:B------:R-:W-:Y:S02]  /*04c0*/  IADD3 R2, PT, PT, R8, R9, RZ ;  /* 0x0000000908027210 */ /* 0x000fe40007ffe0ff */
[----:B------:R-:W-:Y:S02]  /*04d0*/  LEA R5, R0, R7, 0x3 ;  /* 0x0000000700057211 */ /* 0x000fe400078e18ff */
[----:B------:R-:W-:-:S03]  /*04e0*/  MOV R0, R4 ;  /* 0x0000000400007202 */ /* 0x000fc60000000f00 */
[----:B------:R0:W-:Y:S02]  /*04f0*/  STL [R1+0x10], R5 ;  /* 0x0000100501007387 */ /* 0x0001e40000100800 */
[----:B------:R-:W-:-:S05]  /*0500*/  IMAD R0, R0, 0xcd, RZ ;  /* 0x000000cd00007824 */ /* 0x000fca00078e02ff */
[----:B------:R-:W-:-:S04]  /*0510*/  LOP3.LUT R0, R0, 0xffff, RZ, 0xc0, !PT ;  /* 0x0000ffff00007812 */ /* 0x000fc800078ec0ff */
[----:B------:R-:W-:-:S04]  /*0520*/  SHF.R.U32.HI R11, RZ, 0xa, R0 ;  /* 0x0000000aff0b7819 */ /* 0x000fc80000011600 */
[----:B------:R-:W-:Y:S01]  /*0530*/  LOP3.LUT R50, R11, 0xffff, RZ, 0xc0, !PT ;  /* 0x0000ffff0b327812 */ /* 0x000fe200078ec0ff */
[----:B------:R1:W-:Y:S01]  /*0540*/  STL [R1+0xc], R11 ;  /* 0x00000c0b01007387 */ /* 0x0003e20000100800 */
[--C-:B--2---:R-:W-:Y:S02]  /*0550*/  HADD2.F32 R3, -RZ, R12.reuse.H0_H0 ;  /* 0x2000000cff037230 */ /* 0x104fe40000004100 */
[----:B------:R-:W-:Y:S02]  /*0560*/  HADD2.F32 R4, -RZ, R12.H1_H1 ;  /* 0x3000000cff047230 */ /* 0x000fe40000004100 */
[--C-:B0-----:R-:W-:Y:S02]  /*0570*/  HADD2.F32 R5, -RZ, R13.reuse.H0_H0 ;  /* 0x2000000dff057230 */ /* 0x101fe40000004100 */
[----:B------:R-:W-:Y:S02]  /*0580*/  HADD2.F32 R6, -RZ, R13.H1_H1 ;  /* 0x3000000dff067230 */ /* 0x000fe40000004100 */
[----:B---3--:R-:W-:-:S02]  /*0590*/  HADD2.F32 R7, -RZ, R14.H0_H0 ;  /* 0x2000000eff077230 */ /* 0x008fc40000004100 */
[----:B------:R-:W-:Y:S02]  /*05a0*/  HADD2.F32 R8, -RZ, R14.H1_H1 ;  /* 0x3000000eff087230 */ /* 0x000fe40000004100 */
[--C-:B------:R-:W-:Y:S02]  /*05b0*/  HADD2.F32 R9, -RZ, R15.reuse.H0_H0 ;  /* 0x2000000fff097230 */ /* 0x100fe40000004100 */
[----:B-1----:R-:W-:-:S07]  /*05c0*/  HADD2.F32 R10, -RZ, R15.H1_H1 ;  /* 0x3000000fff0a7230 */ /* 0x002fce0000004100 */
.L_x_1504:
[----:B------:R-:W2:Y:S01]  /*05d0*/  LDL R0, [R1+0x8] ;  /* 0x0000080001007983 */ /* 0x000ea20000100800 */
[----:B0-----:R-:W0:Y:S01]  /*05e0*/  LDCU.64 UR14, c[0x0][0x3b8] ;  /* 0x00007700ff0e77ac */ /* 0x001e220008000a00 */
[----:B------:R-:W-:Y:S01]  /*05f0*/  MOV R11, UR8 ;  /* 0x00000008000b7c02 */ /* 0x000fe20008000f00 */
[----:B------:R-:W1:Y:S01]  /*0600*/  S2R R16, SR_CTAID.X ;  /* 0x0000000000107919 */ /* 0x000e620000002500 */
[----:B------:R-:W-:Y:S02]  /*0610*/  USHF.L.U32 UR9, UR8, 0x5, URZ ;  /* 0x0000000508097899 */ /* 0x000fe400080006ff */
[----:B------:R-:W-:Y:S01]  /*0620*/  USHF.L.U64.HI UR10, UR8, 0x5, UR5 ;  /* 0x00000005080a7899 */ /* 0x000fe20008010205 */
[----:B------:R-:W-:Y:S03]  /*0630*/  STL [R1+0x18], R58 ;  /* 0x0000183a01007387 */ /* 0x000fe60000100800 */
[----:B------:R-:W-:Y:S01]  /*0640*/  MOV R12, UR9 ;  /* 0x00000009000c7c02 */ /* 0x000fe20008000f00 */
[----:B------:R-:W-:Y:S01]  /*0650*/  UIMAD UR9, UR5, 0x50000, URZ ;  /* 0x00050000050978a4 */ /* 0x000fe2000f8e02ff */
[----:B------:R-:W-:Y:S01]  /*0660*/  MOV R13, UR10 ;  /* 0x0000000a000d7c02 */ /* 0x000fe20008000f00 */
[----:B------:R3:W-:Y:S02]  /*0670*/  STL [R1+0x14], R2 ;  /* 0x0000140201007387 */ /* 0x0007e40000100800 */
[----:B------:R-:W-:-:S02]  /*0680*/  IMAD.WIDE.U32 R50, R50, 0x2, R12 ;  /* 0x0000000232327825 */ /* 0x000fc400078e000c */
        /* <DEDUP_REMOVED lines=26> */
[----:B------:R-:W4:Y:S01]  /*0830*/  LDG.E.64.CONSTANT R14, desc[UR12][R48.64+0x1e00] ;  /* 0x001e000c300e7981 */ /* 0x000f22000c1e9b00 */
[----:B--2---:R-:W-:-:S03]  /*0840*/  IADD3 R52, P0, PT, R20, UR10, RZ ;  /* 0x0000000a14347c10 */ /* 0x004fc6000ff1e0ff */
[----:B------:R-:W2:Y:S01]  /*0850*/  LDG.E.64.CONSTANT R62, desc[UR12][R48.64+0x2800] ;  /* 0x0028000c303e7981 */ /* 0x000ea2000c1e9b00 */
[----:B------:R-:W-:-:S03]  /*0860*/  IADD3.X R53, PT, PT, R2, UR11, RZ, P0, !PT ;  /* 0x0000000b02357c10 */ /* 0x000fc600087fe4ff */
[----:B------:R-:W2:Y:S04]  /*0870*/  LDG.E.64.CONSTANT R32, desc[UR12][R48.64+0x3200] ;  /* 0x0032000c30207981 */ /* 0x000ea8000c1e9b00 */
[----:B------:R-:W2:Y:S04]  /*0880*/  LDG.E.64.CONSTANT R64, desc[UR12][R52.64] ;  /* 0x0000000c34407981 */ /* 0x000ea8000c1e9b00 */
[----:B------:R-:W2:Y:S04]  /*0890*/  LDG.E.64.CONSTANT R12, desc[UR12][R52.64+0xa00] ;  /* 0x000a000c340c7981 */ /* 0x000ea8000c1e9b00 */
[----:B------:R-:W2:Y:S04]  /*08a0*/  LDG.E.64.CONSTANT R60, desc[UR12][R52.64+0x1400] ;  /* 0x0014000c343c7981 */ /* 0x000ea8000c1e9b00 */
[----:B------:R-:W2:Y:S04]  /*08b0*/  LDG.E.64.CONSTANT R50, desc[UR12][R52.64+0x1e00] ;  /* 0x001e000c34327981 */ /* 0x000ea8000c1e9b00 */
[----:B------:R1:W-:Y:S04]  /*08c0*/  STL [R1], R20 ;  /* 0x0000001401007387 */ /* 0x0003e80000100800 */
[----:B------:R-:W2:Y:S04]  /*08d0*/  LDG.E.64.CONSTANT R36, desc[UR12][R52.64+0x2800] ;  /* 0x0028000c34247981 */ /* 0x000ea8000c1e9b00 */
[----:B------:R-:W2:Y:S01]  /*08e0*/  LDG.E.64.CONSTANT R54, desc[UR12][R48.64+0x3c00] ;  /* 0x003c000c30367981 */ /* 0x000ea2000c1e9b00 */
[----:B-1----:R-:W-:-:S03]  /*08f0*/  FADD.FTZ R20, R35, UR9 ;  /* 0x0000000923147e21 */ /* 0x002fc60008010000 */
[----:B------:R-:W2:Y:S03]  /*0900*/  LDG.E.64.CONSTANT R38, desc[UR12][R52.64+0x3200] ;  /* 0x0032000c34267981 */ /* 0x000ea6000c1e9b00 */
[----:B------:R-:W1:Y:S01]  /*0910*/  MUFU.RSQ R20, R20 ;  /* 0x0000001400147308 */ /* 0x000e620000001400 */
[----:B------:R-:W2:Y:S01]  /*0920*/  LDG.E.64.CONSTANT R48, desc[UR12][R48.64+0x4600] ;  /* 0x0046000c30307981 */ /* 0x000ea2000c1e9b00 */
[----:B---3--:R-:W-:-:S05]  /*0930*/  HADD2.F32 R11, -RZ, R22.H0_H0 ;  /* 0x20000016ff0b7230 */ /* 0x008fca0000004100 */
[----:B------:R-:W-:-:S04]  /*0940*/  FADD.FTZ R11, -R34, R11 ;  /* 0x0000000b220b7221 */ /* 0x000fc80000010100 */
[----:B-1----:R-:W-:Y:S01]  /*0950*/  FMUL.FTZ R0, R20, R11 ;  /* 0x0000000b14007220 */ /* 0x002fe20000410000 */
[--C-:B------:R-:W-:Y:S02]  /*0960*/  HADD2.F32 R11, -RZ, R23.reuse.H0_H0 ;  /* 0x20000017ff0b7230 */ /* 0x100fe40000004100 */
[----:B------:R-:W-:Y:S02]  /*0970*/  HADD2.F32 R23, -RZ, R23.H1_H1 ;  /* 0x30000017ff177230 */ /* 0x000fe40000004100 */
[----:B------:R-:W-:Y:S01]  /*0980*/  FFMA.FTZ R71, R3, R0, R7 ;  /* 0x0000000003477223 */ /* 0x000fe20000010007 */
[----:B------:R-:W-:Y:S02]  /*0990*/  HADD2.F32 R21, -RZ, R22.H1_H1 ;  /* 0x30000016ff157230 */ /* 0x000fe40000004100 */
[C---:B------:R-:W-:Y:S01]  /*09a0*/  FADD.FTZ R23, -R34.reuse, R23 ;  /* 0x0000001722177221 */ /* 0x040fe20000010100 */
[----:B------:R-:W-:-:S03]  /*09b0*/  FADD.FTZ R11, -R34, R11 ;  /* 0x0000000b220b7221 */ /* 0x000fc60000010100 */
[C---:B------:R-:W-:Y:S01]  /*09c0*/  FMUL.FTZ R23, R20.reuse, R23 ;  /* 0x0000001714177220 */ /* 0x040fe20000410000 */
[----:B------:R-:W-:Y:S01]  /*09d0*/  FMUL.FTZ R85, R71, -1.4426950216293334961 ;  /* 0xbfb8aa3b47557820 */ /* 0x000fe20000410000 */
[----:B------:R-:W-:Y:S01]  /*09e0*/  FMUL.FTZ R22, R20, R11 ;  /* 0x0000000b14167220 */ /* 0x000fe20000410000 */
[----:B------:R-:W-:Y:S01]  /*09f0*/  FADD.FTZ R21, -R34, R21 ;  /* 0x0000001522157221 */ /* 0x000fe20000010100 */
[----:B----4-:R-:W-:Y:S02]  /*0a00*/  HADD2.F32 R11, -RZ, R18.H0_H0 ;  /* 0x20000012ff0b7230 */ /* 0x010fe40000004100 */
[----:B------:R-:W-:Y:S01]  /*0a10*/  FFMA.FTZ R57, R6, R23, R10 ;  /* 0x0000001706397223 */ /* 0x000fe2000001000a */
[----:B------:R-:W-:Y:S01]  /*0a20*/  FMUL.FTZ R21, R20, R21 ;  /* 0x0000001514157220 */ /* 0x000fe20000410000 */
[----:B------:R-:W1:Y:S02]  /*0a30*/  MUFU.EX2 R85, R85 ;  /* 0x0000005500557308 */ /* 0x000e640000000800 */
[----:B------:R-:W-:Y:S01]  /*0a40*/  FMUL.FTZ R86, R57, -1.4426950216293334961 ;  /* 0xbfb8aa3b39567820 */ /* 0x000fe20000410000 */
[----:B------:R-:W-:Y:S01]  /*0a50*/  FADD.FTZ R11, -R34, R11 ;  /* 0x0000000b220b7221 */ /* 0x000fe20000010100 */
[----:B------:R-:W-:Y:S01]  /*0a60*/  FFMA.FTZ R73, R4, R21, R8 ;  /* 0x0000001504497223 */ /* 0x000fe20000010008 */
[----:B------:R-:W-:-:S02]  /*0a70*/  FFMA.FTZ R56, R5, R22, R9 ;  /* 0x0000001605387223 */ /* 0x000fc40000010009 */
[----:B------:R-:W-:Y:S01]  /*0a80*/  FMUL.FTZ R24, R20, R11 ;  /* 0x0000000b14187220 */ /* 0x000fe20000410000 */
[--C-:B------:R-:W-:Y:S01]  /*0a90*/  HADD2.F32 R11, -RZ, R19.reuse.H0_H0 ;  /* 0x20000013ff0b7230 */ /* 0x100fe20000004100 */
[----:B------:R-:W3:Y:S01]  /*0aa0*/  MUFU.EX2 R86, R86 ;  /* 0x0000005600567308 */ /* 0x000ee20000000800 */
[----:B------:R-:W-:Y:S02]  /*0ab0*/  HADD2.F32 R19, -RZ, R19.H1_H1 ;  /* 0x30000013ff137230 */ /* 0x000fe40000004100 */
[----:B------:R-:W-:Y:S01]  /*0ac0*/  FMUL.FTZ R84, R73, -1.4426950216293334961 ;  /* 0xbfb8aa3b49547820 */ /* 0x000fe20000410000 */
[----:B------:R-:W-:Y:S01]  /*0ad0*/  FMUL.FTZ R83, R56, -1.4426950216293334961 ;  /* 0xbfb8aa3b38537820 */ /* 0x000fe20000410000 */
[C---:B------:R-:W-:Y:S01]  /*0ae0*/  FADD.FTZ R11, -R34.reuse, R11 ;  /* 0x0000000b220b7221 */ /* 0x040fe20000010100 */
[----:B------:R-:W-:-:S03]  /*0af0*/  FADD.FTZ R19, -R34, R19 ;  /* 0x0000001322137221 */ /* 0x000fc60000010100 */
[----:B------:R-:W4:Y:S01]  /*0b00*/  MUFU.EX2 R84, R84 ;  /* 0x0000005400547308 */ /* 0x000f220000000800 */
[----:B------:R-:W-:Y:S02]  /*0b10*/  HADD2.F32 R25, -RZ, R18.H1_H1 ;  /* 0x30000012ff197230 */ /* 0x000fe40000004100 */
[C---:B------:R-:W-:Y:S01]  /*0b20*/  FMUL.FTZ R26, R20.reuse, R11 ;  /* 0x0000000b141a7220 */ /* 0x040fe20000410000 */
[----:B------:R-:W-:Y:S01]  /*0b30*/  FMUL.FTZ R27, R20, R19 ;  /* 0x00000013141b7220 */ /* 0x000fe20000410000 */
[--C-:B------:R-:W-:Y:S02]  /*0b40*/  HADD2.F32 R11, -RZ, R16.reuse.H0_H0 ;  /* 0x20000010ff0b7230 */ /* 0x100fe40000004100 */
[----:B------:R-:W-:Y:S01]  /*0b50*/  HADD2.F32 R19, -RZ, R16.H1_H1 ;  /* 0x30000010ff137230 */ /* 0x000fe20000004100 */
[----:B------:R-:W0:Y:S01]  /*0b60*/  MUFU.EX2 R83, R83 ;  /* 0x0000005300537308 */ /* 0x000e220000000800 */
[----:B-1----:R-:W-:Y:S01]  /*0b70*/  FADD.FTZ R16, R85, 1 ;  /* 0x3f80000055107421 */ /* 0x002fe20000010000 */
[----:B------:R-:W-:Y:S01]  /*0b80*/  FADD.FTZ R25, -R34, R25 ;  /* 0x0000001922197221 */ /* 0x000fe20000010100 */
[----:B------:R-:W-:Y:S01]  /*0b90*/  FFMA.FTZ R72, R5, R26, R9 ;  /* 0x0000001a05487223 */ /* 0x000fe20000010009 */
[----:B---3--:R-:W-:-:S02]  /*0ba0*/  FADD.FTZ R86, R86, 1 ;  /* 0x3f80000056567421 */ /* 0x008fc40000010000 */
[----:B------:R-:W-:Y:S01]  /*0bb0*/  FMUL.FTZ R25, R20, R25 ;  /* 0x0000001914197220 */ /* 0x000fe20000410000 */
[----:B------:R-:W-:Y:S01]  /*0bc0*/  FMUL.FTZ R70, R72, -1.4426950216293334961 ;  /* 0xbfb8aa3b48467820 */ /* 0x000fe20000410000 */
[----:B------:R-:W1:Y:S01]  /*0bd0*/  MUFU.RCP R16, R16 ;  /* 0x0000001000107308 */ /* 0x000e620000001000 */
[----:B------:R-:W-:Y:S01]  /*0be0*/  FFMA.FTZ R76, R3, R24, R7 ;  /* 0x00000018034c7223 */ /* 0x000fe20000010007 */
[----:B------:R-:W-:Y:S01]  /*0bf0*/  FFMA.FTZ R68, R4, R25, R8 ;  /* 0x0000001904447223 */ /* 0x000fe20000010008 */
[----:B----4-:R-:W-:Y:S02]  /*0c00*/  FADD.FTZ R87, R84, 1 ;  /* 0x3f80000054577421 */ /* 0x010fe40000010000 */
[----:B------:R-:W-:-:S03]  /*0c10*/  FMUL.FTZ R82, R76, -1.4426950216293334961 ;  /* 0xbfb8aa3b4c527820 */ /* 0x000fc60000410000 */
[----:B------:R-:W3:Y:S01]  /*0c20*/  MUFU.RCP R86, R86 ;  /* 0x0000005600567308 */ /* 0x000ee20000001000 */
[----:B------:R-:W-:Y:S01]  /*0c30*/  FMUL.FTZ R75, R68, -1.4426950216293334961 ;  /* 0xbfb8aa3b444b7820 */ /* 0x000fe20000410000 */
[----:B0-----:R-:W-:-:S06]  /*0c40*/  FADD.FTZ R85, R83, 1 ;  /* 0x3f80000053557421 */ /* 0x001fcc0000010000 */
[----:B------:R-:W0:Y:S01]  /*0c50*/  MUFU.EX2 R70, R70 ;  /* 0x0000004600467308 */ /* 0x000e220000000800 */
[----:B------:R-:W-:Y:S01]  /*0c60*/  FADD.FTZ R11, -R34, R11 ;  /* 0x0000000b220b7221 */ /* 0x000fe20000010100 */
[----:B------:R-:W-:Y:S01]  /*0c70*/  FFMA.FTZ R66, R6, R27, R10 ;  /* 0x0000001b06427223 */ /* 0x000fe2000001000a */
[----:B-1----:R-:W-:-:S05]  /*0c80*/  FADD.FTZ R84, -R16, 1 ;  /* 0x3f80000010547421 */ /* 0x002fca0000010100 */
[----:B------:R-:W1:Y:S08]  /*0c90*/  MUFU.EX2 R82, R82 ;  /* 0x0000005200527308 */ /* 0x000e700000000800 */
[----:B------:R-:W4:Y:S01]  /*0ca0*/  MUFU.RCP R87, R87 ;  /* 0x0000005700577308 */ /* 0x000f220000001000 */
[----:B------:R-:W-:Y:S01]  /*0cb0*/  FMUL.FTZ R28, R20, R11 ;  /* 0x0000000b141c7220 */ /* 0x000fe20000410000 */
[----:B------:R-:W-:-:S06]  /*0cc0*/  FMUL.FTZ R59, R66, -1.4426950216293334961 ;  /* 0xbfb8aa3b423b7820 */ /* 0x000fcc0000410000 */
[----:B------:R-:W2:Y:S01]  /*0cd0*/  MUFU.EX2 R75, R75 ;  /* 0x0000004b004b7308 */ /* 0x000ea20000000800 */
[----:B------:R-:W-:-:S07]  /*0ce0*/  FFMA.FTZ R71, R71, R84, 1 ;  /* 0x3f80000047477423 */ /* 0x000fce0000010054 */
[----:B------:R-:W2:Y:S01]  /*0cf0*/  MUFU.RCP R85, R85 ;  /* 0x0000005500557308 */ /* 0x000ea20000001000 */
[----:B------:R-:W-:Y:S01]  /*0d00*/  FADD.FTZ R19, -R34, R19 ;  /* 0x0000001322137221 */ /* 0x000fe20000010100 */
[--C-:B------:R-:W-:Y:S02]  /*0d10*/  HADD2.F32 R11, -RZ, R17.reuse.H0_H0 ;  /* 0x20000011ff0b7230 */ /* 0x100fe40000004100 */
[----:B---3--:R-:W-:Y:S01]  /*0d20*/  FADD.FTZ R84, -R86, 1 ;  /* 0x3f80000056547421 */ /* 0x008fe20000010100 */
[----:B------:R-:W-:Y:S02]  /*0d30*/  HADD2.F32 R17, -RZ, R17.H1_H1 ;  /* 0x30000011ff117230 */ /* 0x000fe40000004100 */
[----:B0-----:R-:W-:Y:S01]  /*0d40*/  FADD.FTZ R70, R70, 1 ;  /* 0x3f80000046467421 */ /* 0x001fe20000010000 */
[----:B------:R-:W-:Y:S01]  /*0d50*/  FMUL.FTZ R29, R20, R19 ;  /* 0x00000013141d7220 */ /* 0x000fe20000410000 */
[C---:B------:R-:W-:Y:S01]  /*0d60*/  FADD.FTZ R19, -R34.reuse, R11 ;  /* 0x0000000b22137221 */ /* 0x040fe20000010100 */
[----:B------:R-:W0:Y:S01]  /*0d70*/  MUFU.EX2 R59, R59 ;  /* 0x0000003b003b7308 */ /* 0x000e220000000800 */
[----:B------:R-:W-:Y:S01]  /*0d80*/  FFMA.FTZ R57, R57, R84, 1 ;  /* 0x3f80000039397423 */ /* 0x000fe20000010054 */
[----:B------:R-:W-:Y:S01]  /*0d90*/  FADD.FTZ R17, -R34, R17 ;  /* 0x0000001122117221 */ /* 0x000fe20000010100 */
[----:B-1----:R-:W-:Y:S01]  /*0da0*/  FADD.FTZ R82, R82, 1 ;  /* 0x3f80000052527421 */ /* 0x002fe20000010000 */
[----:B----4-:R-:W-:Y:S01]  /*0db0*/  FADD.FTZ R83, -R87, 1 ;  /* 0x3f80000057537421 */ /* 0x010fe20000010100 */
[----:B------:R-:W-:-:S03]  /*0dc0*/  FMUL.FTZ R30, R20, R19 ;  /* 0x00000013141e7220 */ /* 0x000fc60000410000 */
[----:B------:R-:W1:Y:S01]  /*0dd0*/  MUFU.RCP R84, R70 ;  /* 0x0000004600547308 */ /* 0x000e620000001000 */
[----:B--2---:R-:W-:Y:S01]  /*0de0*/  FADD.FTZ R75, R75, 1 ;  /* 0x3f8000004b4b7421 */ /* 0x004fe20000010000 */
[----:B------:R-:W-:Y:S01]  /*0df0*/  FADD.FTZ R88, -R85, 1 ;  /* 0x3f80000055587421 */ /* 0x000fe20000010100 */
[----:B------:R-:W-:Y:S01]  /*0e00*/  FMUL.FTZ R19, R20, R17 ;  /* 0x0000001114137220 */ /* 0x000fe20000410000 */
[----:B------:R-:W-:Y:S01]  /*0e10*/  FFMA.FTZ R77, R5, R30, R9 ;  /* 0x0000001e054d7223 */ /* 0x000fe20000010009 */
[----:B------:R-:W-:Y:S01]  /*0e20*/  FFMA.FTZ R73, R73, R83, 1 ;  /* 0x3f80000049497423 */ /* 0x000fe20000010053 */
[----:B------:R-:W-:Y:S01]  /*0e30*/  FFMA.FTZ R11, R4, R29, R8 ;  /* 0x0000001d040b7223 */ /* 0x000fe20000010008 */
[----:B------:R-:W-:Y:S01]  /*0e40*/  FFMA.FTZ R56, R56, R88, 1 ;  /* 0x3f80000038387423 */ /* 0x000fe20000010058 */
[----:B------:R-:W2:Y:S01]  /*0e50*/  MUFU.RCP R82, R82 ;  /* 0x0000005200527308 */ /* 0x000ea20000001000 */
[----:B------:R-:W-:Y:S01]  /*0e60*/  FFMA.FTZ R79, R6, R19, R10 ;  /* 0x00000013064f7223 */ /* 0x000fe2000001000a */
[----:B------:R-:W-:-:S02]  /*0e70*/  HADD2.F32 R31, -RZ, R14.H0_H0 ;  /* 0x2000000eff1f7230 */ /* 0x000fc40000004100 */
[----:B------:R-:W-:Y:S01]  /*0e80*/  FMUL.FTZ R86, R86, R57 ;  /* 0x0000003956567220 */ /* 0x000fe20000410000 */
[----:B------:R-:W-:Y:S02]  /*0e90*/  HADD2.F32 R17, -RZ, R14.H1_H1 ;  /* 0x3000000eff117230 */ /* 0x000fe40000004100 */
[----:B------:R-:W-:Y:S01]  /*0ea0*/  FMUL.FTZ R14, R77, -1.4426950216293334961 ;  /* 0xbfb8aa3b4d0e7820 */ /* 0x000fe20000410000 */
[----:B------:R3:W-:Y:S01]  /*0eb0*/  MUFU.RCP R83, R75 ;  /* 0x0000004b00537308 */ /* 0x0007e20000001000 */
[----:B------:R-:W-:Y:S02]  /*0ec0*/  HADD2.F32 R57, -RZ, R65.H0_H0 ;  /* 0x20000041ff397230 */ /* 0x000fe40000004100 */
[----:B------:R-:W-:Y:S01]  /*0ed0*/  FMUL.FTZ R81, R11, -1.4426950216293334961 ;  /* 0xbfb8aa3b0b517820 */ /* 0x000fe20000410000 */
[----:B------:R-:W-:Y:S01]  /*0ee0*/  FMUL.FTZ R85, R85, R56 ;  /* 0x0000003855557220 */ /* 0x000fe20000410000 */
[----:B------:R-:W-:Y:S01]  /*0ef0*/  FMUL.FTZ R67, R79, -1.4426950216293334961 ;  /* 0xbfb8aa3b4f437820 */ /* 0x000fe20000410000 */
[----:B------:R-:W-:Y:S01]  /*0f00*/  FMUL.FTZ R71, R16, R71 ;  /* 0x0000004710477220 */ /* 0x000fe20000410000 */
[----:B---3--:R-:W-:-:S02]  /*0f10*/  HADD2.F32 R75, -RZ, R15.H0_H0 ;  /* 0x2000000fff4b7230 */ /* 0x008fc40000004100 */
[----:B------:R-:W-:Y:S01]  /*0f20*/  FFMA.FTZ R69, R3, R28, R7 ;  /* 0x0000001c03457223 */ /* 0x000fe20000010007 */
[----:B------:R-:W-:Y:S02]  /*0f30*/  FMUL.FTZ R57, R57, R85 ;  /* 0x0000005539397220 */ /* 0x000fe40000410000 */
[----:B------:R-:W-:Y:S01]  /*0f40*/  FADD.FTZ R16, -R34, R75 ;  /* 0x0000004b22107221 */ /* 0x000fe20000010100 */
[----:B------:R-:W-:Y:S01]  /*0f50*/  FMUL.FTZ R75, R87, R73 ;  /* 0x00000049574b7220 */ /* 0x000fe20000410000 */
[----:B0-----:R-:W-:Y:S01]  /*0f60*/  FADD.FTZ R87, R59, 1 ;  /* 0x3f8000003b577421 */ /* 0x001fe20000010000 */
[----:B------:R-:W0:Y:S01]  /*0f70*/  MUFU.EX2 R14, R14 ;  /* 0x0000000e000e7308 */ /* 0x000e220000000800 */
[----:B------:R-:W-:Y:S02]  /*0f80*/  HADD2.F32 R59, -RZ, R64.H0_H0 ;  /* 0x20000040ff3b7230 */ /* 0x000fe40000004100 */
[----:B-1----:R-:W-:Y:S01]  /*0f90*/  FADD.FTZ R85, -R84, 1 ;  /* 0x3f80000054557421 */ /* 0x002fe20000010100 */
[----:B------:R-:W-:-:S04]  /*0fa0*/  FMUL.FTZ R80, R69, -1.4426950216293334961 ;  /* 0xbfb8aa3b45507820 */ /* 0x000fc80000410000 */
[----:B------:R-:W1:Y:S01]  /*0fb0*/  MUFU.EX2 R81, R81 ;  /* 0x0000005100517308 */ /* 0x000e620000000800 */
[----:B------:R-:W-:Y:S01]  /*0fc0*/  FFMA.FTZ R85, R72, R85, 1 ;  /* 0x3f80000048557423 */ /* 0x000fe20000010055 */
[----:B------:R-:W-:Y:S01]  /*0fd0*/  FMUL.FTZ R56, R59, R71 ;  /* 0x000000473b387220 */ /* 0x000fe20000410000 */
[----:B------:R-:W-:-:S05]  /*0fe0*/  HADD2.F32 R59, -RZ, R64.H1_H1 ;  /* 0x30000040ff3b7230 */ /* 0x000fca0000004100 */
[----:B------:R-:W3:Y:S01]  /*0ff0*/  MUFU.EX2 R67, R67 ;  /* 0x0000004300437308 */ /* 0x000ee20000000800 */
[----:B------:R-:W-:Y:S01]  /*1000*/  FMUL.FTZ R16, R20, R16 ;  /* 0x0000001014107220 */ /* 0x000fe20000410000 */
[----:B------:R-:W-:Y:S02]  /*1010*/  HADD2.F32 R64, -RZ, R65.H1_H1 ;  /* 0x30000041ff407230 */ /* 0x000fe40000004100 */
[----:B--2---:R-:W-:Y:S01]  /*1020*/  FADD.FTZ R65, -R82, 1 ;  /* 0x3f80000052417421 */ /* 0x004fe20000010100 */
[----:B------:R-:W-:-:S03]  /*1030*/  FMUL.FTZ R84, R84, R85 ;  /* 0x0000005554547220 */ /* 0x000fc60000410000 */
[----:B------:R-:W2:Y:S01]  /*1040*/  MUFU.RCP R87, R87 ;  /* 0x0000005700577308 */ /* 0x000ea20000001000 */
[----:B------:R-:W-:Y:S02]  /*1050*/  HADD2.F32 R85, -RZ, R62.H0_H0 ;  /* 0x2000003eff557230 */ /* 0x000fe40000004100 */
[----:B------:R-:W-:Y:S01]  /*1060*/  FFMA.FTZ R70, R5, R16, R9 ;  /* 0x0000001005467223 */ /* 0x000fe20000010009 */
[----:B------:R-:W-:-:S04]  /*1070*/  FFMA.FTZ R65, R76, R65, 1 ;  /* 0x3f8000004c417423 */ /* 0x000fc80000010041 */
[----:B------:R-:W4:Y:S01]  /*1080*/  MUFU.EX2 R80, R80 ;  /* 0x0000005000507308 */ /* 0x000f220000000800 */
[----:B------:R-:W-:Y:S02]  /*1090*/  HADD2.F32 R15, -RZ, R15.H1_H1 ;  /* 0x3000000fff0f7230 */ /* 0x000fe40000004100 */
[----:B------:R-:W-:Y:S01]  /*10a0*/  FADD.FTZ R85, -R34, R85 ;  /* 0x0000005522557221 */ /* 0x000fe20000010100 */
[----:B------:R-:W-:Y:S01]  /*10b0*/  FMUL.FTZ R73, R70, -1.4426950216293334961 ;  /* 0xbfb8aa3b46497820 */ /* 0x000fe20000410000 */
[----:B------:R-:W-:Y:S01]  /*10c0*/  FMUL.FTZ R65, R82, R65 ;  /* 0x0000004152417220 */ /* 0x000fe20000410000 */
[----:B0-----:R-:W-:Y:S01]  /*10d0*/  FADD.FTZ R82, R14, 1 ;  /* 0x3f8000000e527421 */ /* 0x001fe20000010000 */
[----:B-1----:R-:W-:Y:S01]  /*10e0*/  FADD.FTZ R81, R81, 1 ;  /* 0x3f80000051517421 */ /* 0x002fe20000010000 */
[----:B------:R-:W-:Y:S01]  /*10f0*/  FMUL.FTZ R14, R20, R85 ;  /* 0x00000055140e7220 */ /* 0x000fe20000410000 */
[C---:B------:R-:W-:Y:S01]  /*1100*/  FADD.FTZ R15, -R34.reuse, R15 ;  /* 0x0000000f220f7221 */ /* 0x040fe20000010100 */
[----:B---3--:R-:W-:Y:S01]  /*1110*/  FADD.FTZ R85, R67, 1 ;  /* 0x3f80000043557421 */ /* 0x008fe20000010000 */
[----:B------:R-:W-:Y:S01]  /*1120*/  FADD.FTZ R17, -R34, R17 ;  /* 0x0000001122117221 */ /* 0x000fe20000010100 */
[----:B------:R-:W-:Y:S01]  /*1130*/  FADD.FTZ R76, -R83, 1 ;  /* 0x3f800000534c7421 */ /* 0x000fe20000010100 */
[----:B------:R-:W0:Y:S01]  /*1140*/  MUFU.EX2 R73, R73 ;  /* 0x0000004900497308 */ /* 0x000e220000000800 */
[----:B------:R-:W-:Y:S01]  /*1150*/  FMUL.FTZ R64, R64, R86 ;  /* 0x0000005640407220 */ /* 0x000fe20000410000 */
[----:B--2---:R-:W-:Y:S01]  /*1160*/  FADD.FTZ R86, -R87, 1 ;  /* 0x3f80000057567421 */ /* 0x004fe20000010100 */
[----:B------:R-:W-:Y:S01]  /*1170*/  FADD.FTZ R31, -R34, R31 ;  /* 0x0000001f221f7221 */ /* 0x000fe20000010100 */
[C---:B------:R-:W-:Y:S01]  /*1180*/  FMUL.FTZ R15, R20.reuse, R15 ;  /* 0x0000000f140f7220 */ /* 0x040fe20000410000 */
[----:B------:R-:W-:Y:S01]  /*1190*/  FMUL.FTZ R17, R20, R17 ;  /* 0x0000001114117220 */ /* 0x000fe20000410000 */
[----:B----4-:R-:W-:Y:S01]  /*11a0*/  FADD.FTZ R80, R80, 1 ;  /* 0x3f80000050507421 */ /* 0x010fe20000010000 */
[----:B------:R-:W-:Y:S01]  /*11b0*/  FFMA.FTZ R76, R68, R76, 1 ;  /* 0x3f800000444c7423 */ /* 0x000fe2000001004c */
[----:B------:R-:W1:Y:S01]  /*11c0*/  MUFU.RCP R81, R81 ;  /* 0x0000005100517308 */ /* 0x000e620000001000 */
[----:B------:R-:W-:Y:S01]  /*11d0*/  FFMA.FTZ R86, R66, R86, 1 ;  /* 0x3f80000042567423 */ /* 0x000fe20000010056 */
[----:B------:R-:W-:Y:S01]  /*11e0*/  FMUL.FTZ R18, R20, R31 ;  /* 0x0000001f14127220 */ /* 0x000fe20000410000 */
[----:B------:R-:W-:Y:S01]  /*11f0*/  FFMA.FTZ R71, R6, R15, R10 ;  /* 0x0000000f06477223 */ /* 0x000fe2000001000a */
[----:B------:R-:W-:Y:S01]  /*1200*/  FFMA.FTZ R35, R4, R17, R8 ;  /* 0x0000001104237223 */ /* 0x000fe20000010008 */
[----:B------:R-:W-:-:S03]  /*1210*/  FMUL.FTZ R66, R83, R76 ;  /* 0x0000004c53427220 */ /* 0x000fc60000410000 */
[----:B------:R-:W2:Y:S01]  /*1220*/  MUFU.RCP R85, R85 ;  /* 0x0000005500557308 */ /* 0x000ea20000001000 */
[----:B------:R-:W-:Y:S02]  /*1230*/  HADD2.F32 R83, -RZ, R12.H1_H1 ;  /* 0x3000000cff537230 */ /* 0x000fe40000004100 */
[----:B------:R-:W-:Y:S01]  /*1240*/  FMUL.FTZ R59, R59, R75 ;  /* 0x0000004b3b3b7220 */ /* 0x000fe20000410000 */
[----:B------:R-:W-:Y:S01]  /*1250*/  FMUL.FTZ R86, R87, R86 ;  /* 0x0000005657567220 */ /* 0x000fe20000410000 */
[----:B------:R-:W-:Y:S01]  /*1260*/  FFMA.FTZ R74, R3, R18, R7 ;  /* 0x00000012034a7223 */ /* 0x000fe20000010007 */
[----:B------:R-:W-:Y:S01]  /*1270*/  FMUL.FTZ R75, R71, -1.4426950216293334961 ;  /* 0xbfb8aa3b474b7820 */ /* 0x000fe20000410000 */
[----:B------:R-:W-:Y:S01]  /*1280*/  HADD2.F32 R87, -RZ, R63.H0_H0 ;  /* 0x2000003fff577230 */ /* 0x000fe20000004100 */
[----:B------:R-:W3:Y:S01]  /*1290*/  MUFU.RCP R80, R80 ;  /* 0x0000005000507308 */ /* 0x000ee20000001000 */
[----:B------:R-:W-:Y:S01]  /*12a0*/  FMUL.FTZ R31, R35, -1.4426950216293334961 ;  /* 0xbfb8aa3b231f7820 */ /* 0x000fe20000410000 */
[----:B------:R-:W-:Y:S01]  /*12b0*/  FMUL.FTZ R66, R83, R66 ;  /* 0x0000004253427220 */ /* 0x000fe20000410000 */
[----:B------:R-:W-:Y:S01]  /*12c0*/  FMUL.FTZ R78, R74, -1.4426950216293334961 ;  /* 0xbfb8aa3b4a4e7820 */ /* 0x000fe20000410000 */
[----:B------:R-:W-:-:S04]  /*12d0*/  HADD2.F32 R83, -RZ, R13.H0_H0 ;  /* 0x2000000dff537230 */ /* 0x000fc80000004100 */
[----:B------:R-:W4:Y:S01]  /*12e0*/  MUFU.RCP R82, R82 ;  /* 0x0000005200527308 */ /* 0x000f220000001000 */
[----:B------:R-:W-:Y:S02]  /*12f0*/  HADD2.F32 R13, -RZ, R13.H1_H1 ;  /* 0x3000000dff0d7230 */ /* 0x000fe40000004100 */
[----:B------:R-:W-:Y:S01]  /*1300*/  FADD.FTZ R87, -R34, R87 ;  /* 0x0000005722577221 */ /* 0x000fe20000010100 */
[----:B------:R-:W-:Y:S01]  /*1310*/  FFMA.FTZ R72, R3, R14, R7 ;  /* 0x0000000e03487223 */ /* 0x000fe20000010007 */
[----:B0-----:R-:W-:Y:S01]  /*1320*/  FADD.FTZ R73, R73, 1 ;  /* 0x3f80000049497421 */ /* 0x001fe20000010000 */
[----:B------:R-:W-:Y:S02]  /*1330*/  HADD2.F32 R68, -RZ, R12.H0_H0 ;  /* 0x2000000cff447230 */ /* 0x000fe40000004100 */
[----:B------:R-:W0:Y:S01]  /*1340*/  MUFU.EX2 R75, R75 ;  /* 0x0000004b004b7308 */ /* 0x000e220000000800 */
[----:B------:R-:W-:Y:S01]  /*1350*/  FMUL.FTZ R12, R20, R87 ;  /* 0x00000057140c7220 */ /* 0x000fe20000410000 */
[----:B------:R-:W-:Y:S01]  /*1360*/  FMUL.FTZ R67, R13, R86 ;  /* 0x000000560d437220 */ /* 0x000fe20000410000 */
[----:B------:R-:W-:Y:S01]  /*1370*/  FMUL.FTZ R76, R72, -1.4426950216293334961 ;  /* 0xbfb8aa3b484c7820 */ /* 0x000fe20000410000 */
[----:B-1----:R-:W-:-:S04]  /*1380*/  FADD.FTZ R87, -R81, 1 ;  /* 0x3f80000051577421 */ /* 0x002fc80000010100 */
[----:B------:R-:W1:Y:S01]  /*1390*/  MUFU.EX2 R31, R31 ;  /* 0x0000001f001f7308 */ /* 0x000e620000000800 */
[----:B--2---:R-:W-:Y:S01]  /*13a0*/  FADD.FTZ R86, -R85, 1 ;  /* 0x3f80000055567421 */ /* 0x004fe20000010100 */
[----:B------:R-:W-:Y:S02]  /*13b0*/  HADD2.F32 R89, -RZ, R62.H1_H1 ;  /* 0x3000003eff597230 */ /* 0x000fe40000004100 */
[----:B------:R-:W-:-:S04]  /*13c0*/  FFMA.FTZ R87, R11, R87, 1 ;  /* 0x3f8000000b577423 */ /* 0x000fc80000010057 */
[----:B------:R-:W2:Y:S01]  /*13d0*/  MUFU.EX2 R78, R78 ;  /* 0x0000004e004e7308 */ /* 0x000ea20000000800 */
[----:B------:R-:W-:Y:S01]  /*13e0*/  FMUL.FTZ R62, R83, R84 ;  /* 0x00000054533e7220 */ /* 0x000fe20000410000 */
[----:B------:R-:W-:Y:S01]  /*13f0*/  FFMA.FTZ R11, R79, R86, 1 ;  /* 0x3f8000004f0b7423 */ /* 0x000fe20000010056 */
[----:B---3--:R-:W-:-:S05]  /*1400*/  FADD.FTZ R84, -R80, 1 ;  /* 0x3f80000050547421 */ /* 0x008fca0000010100 */
[----:B------:R0:W3:Y:S01]  /*1410*/  MUFU.RCP R91, R73 ;  /* 0x00000049005b7308 */ /* 0x0000e20000001000 */
[----:B----4-:R-:W-:Y:S01]  /*1420*/  FADD.FTZ R88, -R82, 1 ;  /* 0x3f80000052587421 */ /* 0x010fe20000010100 */
[----:B------:R-:W-:Y:S01]  /*1430*/  FMUL.FTZ R79, R81, R87 ;  /* 0x00000057514f7220 */ /* 0x000fe20000410000 */
[----:B------:R-:W-:Y:S01]  /*1440*/  FMUL.FTZ R81, R85, R11 ;  /* 0x0000000b55517220 */ /* 0x000fe20000410000 */
[----:B------:R-:W-:-:S04]  /*1450*/  FFMA.FTZ R83, R69, R84, 1 ;  /* 0x3f80000045537423 */ /* 0x000fc80000010054 */
[----:B------:R-:W4:Y:S01]  /*1460*/  MUFU.EX2 R76, R76 ;  /* 0x0000004c004c7308 */ /* 0x000f220000000800 */
[----:B------:R-:W-:Y:S02]  /*1470*/  HADD2.F32 R85, -RZ, R32.H0_H0 ;  /* 0x20000020ff557230 */ /* 0x000fe40000004100 */
[----:B------:R-:W-:Y:S01]  /*1480*/  FFMA.FTZ R77, R77, R88, 1 ;  /* 0x3f8000004d4d7423 */ /* 0x000fe20000010058 */
[----:B------:R-:W-:Y:S01]  /*1490*/  FADD.FTZ R89, -R34, R89 ;  /* 0x0000005922597221 */ /* 0x000fe20000010100 */
[----:B0-----:R-:W-:Y:S01]  /*14a0*/  FADD.FTZ R73, R75, 1 ;  /* 0x3f8000004b497421 */ /* 0x001fe20000010000 */
[----:B------:R-:W-:Y:S01]  /*14b0*/  FMUL.FTZ R86, R80, R83 ;  /* 0x0000005350567220 */ /* 0x000fe20000410000 */
[----:B-1----:R-:W-:Y:S01]  /*14c0*/  FADD.FTZ R90, R31, 1 ;  /* 0x3f8000001f5a7421 */ /* 0x002fe20000010000 */
[----:B------:R-:W-:Y:S01]  /*14d0*/  FMUL.FTZ R80, R82, R77 ;  /* 0x0000004d52507220 */ /* 0x000fe20000410000 */
[----:B------:R-:W-:Y:S02]  /*14e0*/  HADD2.F32 R63, -RZ, R63.H1_H1 ;  /* 0x3000003fff3f7230 */ /* 0x000fe40000004100 */
[----:B------:R-:W-:Y:S01]  /*14f0*/  FADD.FTZ R31, -R34, R85 ;  /* 0x00000055221f7221 */ /* 0x000fe20000010100 */
[----:B------:R-:W-:-:S02]  /*1500*/  HADD2.F32 R77, -RZ, R60.H0_H0 ;  /* 0x2000003cff4d7230 */ /* 0x000fc40000004100 */
[----:B------:R-:W-:Y:S01]  /*1510*/  FMUL.FTZ R13, R20, R89 ;  /* 0x00000059140d7220 */ /* 0x000fe20000410000 */
[----:B--2---:R-:W-:Y:S01]  /*1520*/  FADD.FTZ R87, R78, 1 ;  /* 0x3f8000004e577421 */ /* 0x004fe20000010000 */
[----:B------:R-:W-:Y:S02]  /*1530*/  HADD2.F32 R60, -RZ, R60.H1_H1 ;  /* 0x3000003cff3c7230 */ /* 0x000fe40000004100 */
[----:B---3--:R-:W-:Y:S01]  /*1540*/  FADD.FTZ R75, -R91, 1 ;  /* 0x3f8000005b4b7421 */ /* 0x008fe20000010100 */
[----:B------:R-:W-:Y:S01]  /*1550*/  FMUL.FTZ R31, R20, R31 ;  /* 0x0000001f141f7220 */ /* 0x000fe20000410000 */
[----:B------:R-:W0:Y:S01]  /*1560*/  MUFU.RCP R73, R73 ;  /* 0x0000004900497308 */ /* 0x000e220000001000 */
[----:B------:R-:W-:Y:S01]  /*1570*/  FMUL.FTZ R65, R68, R65 ;  /* 0x0000004144417220 */ /* 0x000fe20000410000 */
[----:B------:R-:W-:Y:S01]  /*1580*/  FFMA.FTZ R69, R5, R12, R9 ;  /* 0x0000000c05457223 */ /* 0x000fe20000010009 */
[----:B------:R-:W-:Y:S01]  /*1590*/  FADD.FTZ R11, -R34, R63 ;  /* 0x0000003f220b7221 */ /* 0x000fe20000010100 */
[----:B------:R-:W-:Y:S01]  /*15a0*/  FFMA.FTZ R68, R4, R13, R8 ;  /* 0x0000000d04447223 */ /* 0x000fe20000010008 */
[----:B------:R-:W-:Y:S01]  /*15b0*/  FMUL.FTZ R79, R60, R79 ;  /* 0x0000004f3c4f7220 */ /* 0x000fe20000410000 */
[----:B------:R-:W-:-:S02]  /*15c0*/  FFMA.FTZ R75, R70, R75, 1 ;  /* 0x3f800000464b7423 */ /* 0x000fc4000001004b */
[----:B------:R-:W1:Y:S01]  /*15d0*/  MUFU.RCP R63, R87 ;  /* 0x00000057003f7308 */ /* 0x000e620000001000 */
[----:B------:R-:W-:Y:S01]  /*15e0*/  FFMA.FTZ R60, R3, R31, R7 ;  /* 0x0000001f033c7223 */ /* 0x000fe20000010007 */
[----:B----4-:R-:W-:Y:S01]  /*15f0*/  FADD.FTZ R70, R76, 1 ;  /* 0x3f8000004c467421 */ /* 0x010fe20000010000 */
[----:B------:R-:W-:Y:S01]  /*1600*/  FMUL.FTZ R88, R69, -1.4426950216293334961 ;  /* 0xbfb8aa3b45587820 */ /* 0x000fe20000410000 */
[----:B------:R-:W-:Y:S01]  /*1610*/  FMUL.FTZ R84, R68, -1.4426950216293334961 ;  /* 0xbfb8aa3b44547820 */ /* 0x000fe20000410000 */
[----:B------:R-:W-:Y:S01]  /*1620*/  FMUL.FTZ R77, R77, R86 ;  /* 0x000000564d4d7220 */ /* 0x000fe20000410000 */
[----:B------:R-:W-:Y:S02]  /*1630*/  FMUL.FTZ R86, R60, -1.4426950216293334961 ;  /* 0xbfb8aa3b3c567820 */ /* 0x000fe40000410000 */
[----:B------:R-:W2:Y:S01]  /*1640*/  MUFU.EX2 R83, R88 ;  /* 0x0000005800537308 */ /* 0x000ea20000000800 */
[----:B------:R-:W-:Y:S02]  /*1650*/  HADD2.F32 R85, -RZ, R32.H1_H1 ;  /* 0x30000020ff557230 */ /* 0x000fe40000004100 */
[----:B------:R-:W-:-:S05]  /*1660*/  FMUL.FTZ R91, R91, R75 ;  /* 0x0000004b5b5b7220 */ /* 0x000fca0000410000 */
[----:B------:R-:W3:Y:S01]  /*1670*/  MUFU.RCP R70, R70 ;  /* 0x0000004600467308 */ /* 0x000ee20000001000 */
[----:B0-----:R-:W-:Y:S01]  /*1680*/  FADD.FTZ R75, -R73, 1 ;  /* 0x3f800000494b7421 */ /* 0x001fe20000010100 */
[----:B------:R-:W-:-:S06]  /*1690*/  FADD.FTZ R32, -R34, R85 ;  /* 0x0000005522207221 */ /* 0x000fcc0000010100 */
[----:B------:R-:W0:Y:S01]  /*16a0*/  MUFU.EX2 R84, R84 ;  /* 0x0000005400547308 */ /* 0x000e220000000800 */
[----:B-1----:R-:W-:-:S07]  /*16b0*/  FADD.FTZ R85, -R63, 1 ;  /* 0x3f8000003f557421 */ /* 0x002fce0000010100 */
[----:B------:R-:W1:Y:S01]  /*16c0*/  MUFU.EX2 R86, R86 ;  /* 0x0000005600567308 */ /* 0x000e620000000800 */
[----:B------:R-:W-:Y:S01]  /*16d0*/  FFMA.FTZ R75, R71, R75, 1 ;  /* 0x3f800000474b7423 */ /* 0x000fe2000001004b */
[----:B------:R-:W-:Y:S01]  /*16e0*/  FFMA.FTZ R74, R74, R85, 1 ;  /* 0x3f8000004a4a7423 */ /* 0x000fe20000010055 */
[--C-:B------:R-:W-:Y:S02]  /*16f0*/  HADD2.F32 R76, -RZ, R50.reuse.H0_H0 ;  /* 0x20000032ff4c7230 */ /* 0x100fe40000004100 */
[----:B--2---:R-:W-:Y:S01]  /*1700*/  FADD.FTZ R83, R83, 1 ;  /* 0x3f80000053537421 */ /* 0x004fe20000010000 */
[----:B------:R-:W-:Y:S01]  /*1710*/  FMUL.FTZ R73, R73, R75 ;  /* 0x0000004b49497220 */ /* 0x000fe20000410000 */
[----:B------:R-:W-:Y:S02]  /*1720*/  HADD2.F32 R75, -RZ, R50.H1_H1 ;  /* 0x30000032ff4b7230 */ /* 0x000fe40000004100 */
[----:B------:R-:W-:Y:S01]  /*1730*/  FMUL.FTZ R74, R63, R74 ;  /* 0x0000004a3f4a7220 */ /* 0x000fe20000410000 */
[----:B---3--:R-:W-:Y:S01]  /*1740*/  FADD.FTZ R50, -R70, 1 ;  /* 0x3f80000046327421 */ /* 0x008fe20000010100 */
[----:B0-----:R-:W-:-:S02]  /*1750*/  FADD.FTZ R71, R84, 1 ;  /* 0x3f80000054477421 */ /* 0x001fc40000010000 */
[----:B------:R1:W-:Y:S01]  /*1760*/  MUFU.RCP R84, R83 ;  /* 0x0000005300547308 */ /* 0x0003e20000001000 */
[----:B------:R-:W-:Y:S01]  /*1770*/  FMUL.FTZ R76, R76, R74 ;  /* 0x0000004a4c4c7220 */ /* 0x000fe20000410000 */
[--C-:B------:R-:W-:Y:S02]  /*1780*/  HADD2.F32 R74, -RZ, R51.reuse.H0_H0 ;  /* 0x20000033ff4a7230 */ /* 0x100fe40000004100 */
[----:B------:R-:W-:Y:S01]  /*1790*/  FFMA.FTZ R72, R72, R50, 1 ;  /* 0x3f80000048487423 */ /* 0x000fe20000010032 */
[----:B-1----:R-:W-:Y:S01]  /*17a0*/  FADD.FTZ R83, R86, 1 ;  /* 0x3f80000056537421 */ /* 0x002fe20000010000 */
[----:B------:R-:W-:Y:S02]  /*17b0*/  HADD2.F32 R86, -RZ, R51.H1_H1 ;  /* 0x30000033ff567230 */ /* 0x000fe40000004100 */
[----:B------:R-:W2:Y:S04]  /*17c0*/  LDG.E.64.CONSTANT R50, desc[UR12][R52.64+0x3c00] ;  /* 0x003c000c34327981 */ /* 0x000ea8000c1e9b00 */
[----:B------:R-:W3:Y:S01]  /*17d0*/  LDG.E.64.CONSTANT R52, desc[UR12][R52.64+0x4600] ;  /* 0x0046000c34347981 */ /* 0x000ee2000c1e9b00 */
[----:B------:R-:W0:Y:S01]  /*17e0*/  MUFU.RCP R90, R90 ;  /* 0x0000005a005a7308 */ /* 0x000e220000001000 */
[----:B------:R-:W-:-:S05]  /*17f0*/  HADD2.F32 R78, -RZ, R61.H0_H0 ;  /* 0x2000003dff4e7230 */ /* 0x000fca0000004100 */
[----:B------:R-:W-:Y:S01]  /*1800*/  FMUL.FTZ R78, R78, R80 ;  /* 0x000000504e4e7220 */ /* 0x000fe20000410000 */
[----:B------:R-:W-:Y:S02]  /*1810*/  HADD2.F32 R80, -RZ, R33.H0_H0 ;  /* 0x20000021ff507230 */ /* 0x000fe40000004100 */
[----:B------:R-:W-:-:S03]  /*1820*/  FMUL.FTZ R11, R20, R11 ;  /* 0x0000000b140b7220 */ /* 0x000fc60000410000 */
[----:B------:R-:W-:Y:S01]  /*1830*/  FADD.FTZ R80, -R34, R80 ;  /* 0x0000005022507221 */ /* 0x000fe20000010100 */
[----:B------:R-:W-:-:S03]  /*1840*/  FFMA.FTZ R82, R6, R11, R10 ;  /* 0x0000000b06527223 */ /* 0x000fc6000001000a */
[----:B------:R-:W-:Y:S01]  /*1850*/  FMUL.FTZ R58, R20, R80 ;  /* 0x00000050143a7220 */ /* 0x000fe20000410000 */
[----:B0-----:R-:W-:Y:S01]  /*1860*/  FADD.FTZ R80, -R90, 1 ;  /* 0x3f8000005a507421 */ /* 0x001fe20000010100 */
[----:B------:R-:W-:-:S03]  /*1870*/  FMUL.FTZ R89, R82, -1.4426950216293334961 ;  /* 0xbfb8aa3b52597820 */ /* 0x000fc60000410000 */
[----:B------:R-:W-:-:S03]  /*1880*/  FFMA.FTZ R35, R35, R80, 1 ;  /* 0x3f80000023237423 */ /* 0x000fc60000010050 */
[----:B------:R-:W0:Y:S01]  /*1890*/  MUFU.EX2 R89, R89 ;  /* 0x0000005900597308 */ /* 0x000e220000000800 */
[----:B------:R-:W-:Y:S01]  /*18a0*/  FMUL.FTZ R90, R90, R35 ;  /* 0x000000235a5a7220 */ /* 0x000fe20000410000 */
[----:B------:R-:W-:Y:S02]  /*18b0*/  HADD2.F32 R35, -RZ, R33.H1_H1 ;  /* 0x30000021ff237230 */ /* 0x000fe40000004100 */
[----:B------:R-:W-:Y:S01]  /*18c0*/  FFMA.FTZ R63, R5, R58, R9 ;  /* 0x0000003a053f7223 */ /* 0x000fe20000010009 */
[----:B------:R-:W-:Y:S02]  /*18d0*/  HADD2.F32 R61, -RZ, R61.H1_H1 ;  /* 0x3000003dff3d7230 */ /* 0x000fe40000004100 */
[----:B------:R-:W-:Y:S01]  /*18e0*/  FADD.FTZ R35, -R34, R35 ;  /* 0x0000002322237221 */ /* 0x000fe20000010100 */
[C---:B------:R-:W-:Y:S01]  /*18f0*/  FMUL.FTZ R32, R20.reuse, R32 ;  /* 0x0000002014207220 */ /* 0x040fe20000410000 */
[----:B------:R-:W-:Y:S02]  /*1900*/  FMUL.FTZ R85, R63, -1.4426950216293334961 ;  /* 0xbfb8aa3b3f557820 */ /* 0x000fe40000410000 */
[----:B------:R-:W-:Y:S01]  /*1910*/  FMUL.FTZ R35, R20, R35 ;  /* 0x0000002314237220 */ /* 0x000fe20000410000 */
[----:B------:R-:W-:Y:S01]  /*1920*/  FMUL.FTZ R81, R61, R81 ;  /* 0x000000513d517220 */ /* 0x000fe20000410000 */
[----:B------:R-:W-:-:S02]  /*1930*/  FFMA.FTZ R61, R4, R32, R8 ;  /* 0x00000020043d7223 */ /* 0x000fc40000010008 */
[----:B------:R-:W-:Y:S01]  /*1940*/  FFMA.FTZ R80, R6, R35, R10 ;  /* 0x0000002306507223 */ /* 0x000fe2000001000a */
[----:B------:R-:W1:Y:S01]  /*1950*/  MUFU.RCP R71, R71 ;  /* 0x0000004700477308 */ /* 0x000e620000001000 */
[----:B0-----:R-:W-:Y:S01]  /*1960*/  FADD.FTZ R89, R89, 1 ;  /* 0x3f80000059597421 */ /* 0x001fe20000010000 */
[----:B------:R-:W-:Y:S01]  /*1970*/  FMUL.FTZ R87, R61, -1.4426950216293334961 ;  /* 0xbfb8aa3b3d577820 */ /* 0x000fe20000410000 */
[----:B------:R-:W-:-:S05]  /*1980*/  FMUL.FTZ R88, R80, -1.4426950216293334961 ;  /* 0xbfb8aa3b50587820 */ /* 0x000fca0000410000 */
[----:B------:R-:W0:Y:S08]  /*1990*/  MUFU.EX2 R85, R85 ;  /* 0x0000005500557308 */ /* 0x000e300000000800 */
[----:B------:R-:W-:Y:S08]  /*19a0*/  MUFU.RCP R89, R89 ;  /* 0x0000005900597308 */ /* 0x000ff00000001000 */
[----:B------:R-:W4:Y:S08]  /*19b0*/  MUFU.EX2 R87, R87 ;  /* 0x0000005700577308 */ /* 0x000f300000000800 */
[----:B------:R-:W4:Y:S01]  /*19c0*/  MUFU.EX2 R88, R88 ;  /* 0x0000005800587308 */ /* 0x000f220000000800 */
[----:B------:R-:W-:Y:S01]  /*19d0*/  FMUL.FTZ R72, R70, R72 ;  /* 0x0000004846487220 */ /* 0x000fe20000410000 */
[----:B-1----:R-:W-:Y:S01]  /*19e0*/  FADD.FTZ R70, -R71, 1 ;  /* 0x3f80000047467421 */ /* 0x002fe20000010100 */
[----:B0-----:R-:W-:-:S03]  /*19f0*/  FADD.FTZ R85, R85, 1 ;  /* 0x3f80000055557421 */ /* 0x001fc60000010000 */
[----:B------:R-:W-:Y:S02]  /*1a00*/  FFMA.FTZ R70, R68, R70, 1 ;  /* 0x3f80000044467423 */ /* 0x000fe40000010046 */
[----:B------:R0:W-:Y:S01]  /*1a10*/  MUFU.RCP R68, R85 ;  /* 0x0000005500447308 */ /* 0x0001e20000001000 */
[----:B----4-:R-:W-:Y:S01]  /*1a20*/  FADD.FTZ R87, R87, 1 ;  /* 0x3f80000057577421 */ /* 0x010fe20000010000 */
[----:B------:R-:W-:Y:S01]  /*1a30*/  FMUL.FTZ R73, R86, R73 ;  /* 0x0000004956497220 */ /* 0x000fe20000410000 */
[----:B0-----:R-:W-:Y:S01]  /*1a40*/  FADD.FTZ R85, -R89, 1 ;  /* 0x3f80000059557421 */ /* 0x001fe20000010100 */
[----:B------:R-:W-:-:S04]  /*1a50*/  FADD.FTZ R88, R88, 1 ;  /* 0x3f80000058587421 */ /* 0x000fc80000010000 */
[----:B------:R-:W0:Y:S01]  /*1a60*/  MUFU.RCP R83, R83 ;  /* 0x0000005300537308 */ /* 0x000e220000001000 */
[----:B------:R-:W-:-:S07]  /*1a70*/  FFMA.FTZ R85, R82, R85, 1 ;  /* 0x3f80000052557423 */ /* 0x000fce0000010055 */
[----:B------:R1:W-:Y:S08]  /*1a80*/  MUFU.RCP R86, R87 ;  /* 0x0000005700567308 */ /* 0x0003f00000001000 */
[----:B------:R-:W4:Y:S01]  /*1a90*/  MUFU.RCP R82, R88 ;  /* 0x0000005800527308 */ /* 0x000f220000001000 */
[----:B-1----:R-:W-:-:S04]  /*1aa0*/  FADD.FTZ R87, -R84, 1 ;  /* 0x3f80000054577421 */ /* 0x002fc80000010100 */
[----:B------:R-:W-:Y:S01]  /*1ab0*/  FFMA.FTZ R69, R69, R87, 1 ;  /* 0x3f80000045457423 */ /* 0x000fe20000010057 */
[----:B------:R-:W-:Y:S01]  /*1ac0*/  FMUL.FTZ R71, R71, R70 ;  /* 0x0000004647477220 */ /* 0x000fe20000410000 */
[--C-:B------:R-:W-:Y:S02]  /*1ad0*/  HADD2.F32 R70, -RZ, R37.reuse.H0_H0 ;  /* 0x20000025ff467230 */ /* 0x100fe40000004100 */
[----:B------:R-:W-:Y:S01]  /*1ae0*/  FMUL.FTZ R69, R84, R69 ;  /* 0x0000004554457220 */ /* 0x000fe20000410000 */
[--C-:B------:R-:W-:Y:S02]  /*1af0*/  HADD2.F32 R84, -RZ, R36.reuse.H0_H0 ;  /* 0x20000024ff547230 */ /* 0x100fe40000004100 */
[----:B------:R-:W-:Y:S01]  /*1b00*/  FMUL.FTZ R85, R89, R85 ;  /* 0x0000005559557220 */ /* 0x000fe20000410000 */
[----:B------:R-:W-:Y:S02]  /*1b10*/  HADD2.F32 R36, -RZ, R36.H1_H1 ;  /* 0x30000024ff247230 */ /* 0x000fe40000004100 */
[----:B------:R-:W-:-:S02]  /*1b20*/  HADD2.F32 R37, -RZ, R37.H1_H1 ;  /* 0x30000025ff257230 */ /* 0x000fc40000004100 */
[----:B------:R-:W-:Y:S01]  /*1b30*/  FMUL.FTZ R70, R70, R69 ;  /* 0x0000004546467220 */ /* 0x000fe20000410000 */
[----:B0-----:R-:W-:Y:S01]  /*1b40*/  FADD.FTZ R87, -R83, 1 ;  /* 0x3f80000053577421 */ /* 0x001fe20000010100 */
[----:B------:R-:W-:Y:S01]  /*1b50*/  FMUL.FTZ R71, R36, R71 ;  /* 0x0000004724477220 */ /* 0x000fe20000410000 */
[--C-:B------:R-:W-:Y:S02]  /*1b60*/  HADD2.F32 R36, -RZ, R54.reuse.H0_H0 ;  /* 0x20000036ff247230 */ /* 0x100fe40000004100 */
[----:B------:R-:W-:Y:S01]  /*1b70*/  FMUL.FTZ R69, R37, R85 ;  /* 0x0000005525457220 */ /* 0x000fe20000410000 */
[----:B----4-:R-:W-:Y:S01]  /*1b80*/  FADD.FTZ R37, -R82, 1 ;  /* 0x3f80000052257421 */ /* 0x010fe20000010100 */
[----:B------:R-:W-:Y:S01]  /*1b90*/  FADD.FTZ R85, -R86, 1 ;  /* 0x3f80000056557421 */ /* 0x000fe20000010100 */
[----:B------:R-:W-:Y:S01]  /*1ba0*/  FFMA.FTZ R60, R60, R87, 1 ;  /* 0x3f8000003c3c7423 */ /* 0x000fe20000010057 */
[----:B------:R-:W-:Y:S02]  /*1bb0*/  HADD2.F32 R54, -RZ, R54.H1_H1 ;  /* 0x30000036ff367230 */ /* 0x000fe40000004100 */
[----:B------:R-:W-:Y:S01]  /*1bc0*/  FFMA.FTZ R80, R80, R37, 1 ;  /* 0x3f80000050507423 */ /* 0x000fe20000010025 */
[----:B------:R-:W-:Y:S01]  /*1bd0*/  FADD.FTZ R36, -R34, R36 ;  /* 0x0000002422247221 */ /* 0x000fe20000010100 */
[----:B------:R-:W-:Y:S01]  /*1be0*/  FMUL.FTZ R72, R84, R72 ;  /* 0x0000004854487220 */ /* 0x000fe20000410000 */
[----:B------:R-:W-:Y:S01]  /*1bf0*/  FFMA.FTZ R85, R61, R85, 1 ;  /* 0x3f8000003d557423 */ /* 0x000fe20000010055 */
[----:B------:R-:W-:Y:S01]  /*1c00*/  FADD.FTZ R84, -R68, 1 ;  /* 0x3f80000044547421 */ /* 0x000fe20000010100 */
[----:B------:R-:W-:Y:S01]  /*1c10*/  FMUL.FTZ R60, R83, R60 ;  /* 0x0000003c533c7220 */ /* 0x000fe20000410000 */
[----:B------:R-:W-:Y:S01]  /*1c20*/  FADD.FTZ R83, -R34, R54 ;  /* 0x0000003622537221 */ /* 0x000fe20000010100 */
[----:B------:R-:W-:Y:S01]  /*1c30*/  FMUL.FTZ R80, R82, R80 ;  /* 0x0000005052507220 */ /* 0x000fe20000410000 */
[----:B------:R-:W-:Y:S01]  /*1c40*/  FMUL.FTZ R37, R20, R36 ;  /* 0x0000002414257220 */ /* 0x000fe20000410000 */
[----:B------:R-:W-:-:S02]  /*1c50*/  HADD2.F32 R54, -RZ, R55.H0_H0 ;  /* 0x20000037ff367230 */ /* 0x000fc40000004100 */
[----:B------:R-:W-:Y:S01]  /*1c60*/  FMUL.FTZ R86, R86, R85 ;  /* 0x0000005556567220 */ /* 0x000fe20000410000 */
[--C-:B------:R-:W-:Y:S02]  /*1c70*/  HADD2.F32 R82, -RZ, R38.reuse.H1_H1 ;  /* 0x30000026ff527230 */ /* 0x100fe40000004100 */
[----:B------:R-:W-:Y:S01]  /*1c80*/  FFMA.FTZ R63, R63, R84, 1 ;  /* 0x3f8000003f3f7423 */ /* 0x000fe20000010054 */
[C---:B------:R-:W-:Y:S01]  /*1c90*/  FFMA.FTZ R61, R3.reuse, R37, R7 ;  /* 0x00000025033d7223 */ /* 0x040fe20000010007 */
[----:B------:R-:W-:Y:S01]  /*1ca0*/  FADD.FTZ R84, -R34, R54 ;  /* 0x0000003622547221 */ /* 0x000fe20000010100 */
[----:B------:R-:W-:Y:S01]  /*1cb0*/  FMUL.FTZ R82, R82, R86 ;  /* 0x0000005652527220 */ /* 0x000fe20000410000 */
[----:B------:R-:W-:Y:S01]  /*1cc0*/  FMUL.FTZ R63, R68, R63 ;  /* 0x0000003f443f7220 */ /* 0x000fe20000410000 */
[----:B------:R-:W-:Y:S01]  /*1cd0*/  FMUL.FTZ R86, R3, R56 ;  /* 0x0000003803567220 */ /* 0x000fe20000410000 */
[----:B------:R-:W-:Y:S02]  /*1ce0*/  HADD2.F32 R68, -RZ, R38.H0_H0 ;  /* 0x20000026ff447230 */ /* 0x000fe40000004100 */
[----:B------:R-:W-:Y:S01]  /*1cf0*/  FMUL.FTZ R36, R20, R83 ;  /* 0x0000005314247220 */ /* 0x000fe20000410000 */
[----:B------:R-:W-:Y:S01]  /*1d00*/  FMUL.FTZ R74, R74, R91 ;  /* 0x0000005b4a4a7220 */ /* 0x000fe20000410000 */
[----:B------:R-:W-:Y:S01]  /*1d10*/  FMUL.FTZ R83, R61, -1.4426950216293334961 ;  /* 0xbfb8aa3b3d537820 */ /* 0x000fe20000410000 */
[----:B------:R-:W-:Y:S01]  /*1d20*/  FMUL.FTZ R38, R20, R84 ;  /* 0x0000005414267220 */ /* 0x000fe20000410000 */
[-C--:B------:R-:W-:Y:S01]  /*1d30*/  FFMA.FTZ R44, R21, R59.reuse, R44 ;  /* 0x0000003b152c7223 */ /* 0x080fe2000001002c */
[----:B------:R-:W-:Y:S01]  /*1d40*/  FADD.FTZ R45, R59, R45 ;  /* 0x0000002d3b2d7221 */ /* 0x000fe20000010000 */
[----:B------:R-:W-:Y:S01]  /*1d50*/  FMUL.FTZ R91, R4, R59 ;  /* 0x0000003b045b7220 */ /* 0x000fe20000410000 */
[----:B------:R-:W-:Y:S01]  /*1d60*/  FFMA.FTZ R59, R0, R86, RZ ;  /* 0x00000056003b7223 */ /* 0x000fe200000100ff */
[----:B------:R-:W-:Y:S01]  /*1d70*/  FMUL.FTZ R68, R68, R60 ;  /* 0x0000003c44447220 */ /* 0x000fe20000410000 */
[----:B------:R-:W-:-:S02]  /*1d80*/  HADD2.F32 R54, -RZ, R55.H1_H1 ;  /* 0x30000037ff367230 */ /* 0x000fc40000004100 */
[----:B------:R-:W-:Y:S01]  /*1d90*/  FMUL.FTZ R75, R75, R90 ;  /* 0x0000005a4b4b7220 */ /* 0x000fe20000410000 */
[----:B------:R-:W-:Y:S01]  /*1da0*/  FFMA.FTZ R60, R4, R36, R8 ;  /* 0x00000024043c7223 */ /* 0x000fe20000010008 */
[C---:B------:R-:W-:Y:S01]  /*1db0*/  FFMA.FTZ R55, R5.reuse, R38, R9 ;  /* 0x0000002605377223 */ /* 0x040fe20000010009 */
[----:B------:R-:W0:Y:S01]  /*1dc0*/  MUFU.EX2 R83, R83 ;  /* 0x0000005300537308 */ /* 0x000e220000000800 */
[----:B------:R-:W-:Y:S01]  /*1dd0*/  FMUL.FTZ R90, R5, R57 ;  /* 0x00000039055a7220 */ /* 0x000fe20000410000 */
[----:B------:R-:W-:Y:S01]  /*1de0*/  FFMA.FTZ R59, R21, R91, R59 ;  /* 0x0000005b153b7223 */ /* 0x000fe2000001003b */
[----:B------:R-:W-:Y:S01]  /*1df0*/  FFMA.FTZ R42, R22, R57, R42 ;  /* 0x00000039162a7223 */ /* 0x000fe2000001002a */
[----:B------:R-:W-:Y:S01]  /*1e00*/  FADD.FTZ R43, R57, R43 ;  /* 0x0000002b392b7221 */ /* 0x000fe20000010000 */
[----:B------:R-:W-:Y:S01]  /*1e10*/  FMUL.FTZ R84, R60, -1.4426950216293334961 ;  /* 0xbfb8aa3b3c547820 */ /* 0x000fe20000410000 */
[----:B------:R-:W-:Y:S01]  /*1e20*/  FMUL.FTZ R57, R55, -1.4426950216293334961 ;  /* 0xbfb8aa3b37397820 */ /* 0x000fe20000410000 */
[----:B------:R-:W-:Y:S01]  /*1e30*/  FMUL.FTZ R89, R6, R64 ;  /* 0x0000004006597220 */ /* 0x000fe20000410000 */
[----:B------:R-:W-:Y:S01]  /*1e40*/  FFMA.FTZ R59, R22, R90, R59 ;  /* 0x0000005a163b7223 */ /* 0x000fe2000001003b */
[----:B------:R1:W-:Y:S01]  /*1e50*/  STL [R1+0x4], R2 ;  /* 0x0000040201007387 */ /* 0x0003e20000100800 */
[----:B------:R-:W-:-:S02]  /*1e60*/  HADD2.F32 R87, -RZ, R39.H1_H1 ;  /* 0x30000027ff577230 */ /* 0x000fc40000004100 */
[----:B------:R-:W-:Y:S01]  /*1e70*/  FFMA.FTZ R44, R25, R66, R44 ;  /* 0x00000042192c7223 */ /* 0x000fe2000001002c */
[----:B------:R-:W-:Y:S01]  /*1e80*/  FMUL.FTZ R88, R3, R65 ;  /* 0x0000004103587220 */ /* 0x000fe20000410000 */
[----:B------:R-:W-:Y:S01]  /*1e90*/  FFMA.FTZ R59, R23, R89, R59 ;  /* 0x00000059173b7223 */ /* 0x000fe2000001003b */
[----:B------:R-:W-:Y:S01]  /*1ea0*/  FFMA.FTZ R42, R26, R62, R42 ;  /* 0x0000003e1a2a7223 */ /* 0x000fe2000001002a */
[----:B------:R-:W-:Y:S01]  /*1eb0*/  MUFU.EX2 R57, R57 ;  /* 0x0000003900397308 */ /* 0x000fe20000000800 */
[----:B------:R-:W-:Y:S02]  /*1ec0*/  HADD2.F32 R85, -RZ, R39.H0_H0 ;  /* 0x20000027ff557230 */ /* 0x000fe40000004100 */
[----:B------:R-:W-:Y:S01]  /*1ed0*/  FMUL.FTZ R80, R87, R80 ;  /* 0x0000005057507220 */ /* 0x000fe20000410000 */
[----:B------:R-:W-:-:S04]  /*1ee0*/  FFMA.FTZ R44, R29, R79, R44 ;  /* 0x0000004f1d2c7223 */ /* 0x000fc8000001002c */
[----:B-1----:R1:W4:Y:S01]  /*1ef0*/  MUFU.EX2 R2, R84 ;  /* 0x0000005400027308 */ /* 0x0023220000000800 */
[----:B------:R-:W-:Y:S01]  /*1f00*/  FMUL.FTZ R87, R4, R66 ;  /* 0x0000004204577220 */ /* 0x000fe20000410000 */
[----:B------:R-:W-:Y:S01]  /*1f10*/  FFMA.FTZ R59, R24, R88, R59 ;  /* 0x00000058183b7223 */ /* 0x000fe2000001003b */
[----:B------:R-:W-:Y:S01]  /*1f20*/  FFMA.FTZ R42, R30, R78, R42 ;  /* 0x0000004e1e2a7223 */ /* 0x000fe2000001002a */
[----:B------:R-:W-:Y:S01]  /*1f30*/  FADD.FTZ R54, -R34, R54 ;  /* 0x0000003622367221 */ /* 0x000fe20000010100 */
[----:B------:R-:W-:Y:S01]  /*1f40*/  FMUL.FTZ R39, R85, R63 ;  /* 0x0000003f55277220 */ /* 0x000fe20000410000 */
[----:B------:R-:W-:Y:S01]  /*1f50*/  FFMA.FTZ R46, R0, R56, R46 ;  /* 0x00000038002e7223 */ /* 0x000fe2000001002e */
[----:B------:R-:W-:Y:S01]  /*1f60*/  FADD.FTZ R47, R56, R47 ;  /* 0x0000002f382f7221 */ /* 0x000fe20000010000 */
[----:B------:R-:W-:Y:S01]  /*1f70*/  FFMA.FTZ R44, R17, R75, R44 ;  /* 0x0000004b112c7223 */ /* 0x000fe2000001002c */
[----:B------:R-:W-:Y:S01]  /*1f80*/  FADD.FTZ R45, R45, R66 ;  /* 0x000000422d2d7221 */ /* 0x000fe20000010000 */
[----:B------:R-:W-:Y:S01]  /*1f90*/  FMUL.FTZ R85, R5, R62 ;  /* 0x0000003e05557220 */ /* 0x000fe20000410000 */
[----:B------:R-:W-:Y:S01]  /*1fa0*/  FFMA.FTZ R59, R25, R87, R59 ;  /* 0x00000057193b7223 */ /* 0x000fe2000001003b */
[----:B0-----:R-:W-:Y:S01]  /*1fb0*/  FADD.FTZ R83, R83, 1 ;  /* 0x3f80000053537421 */ /* 0x001fe20000010000 */
[----:B------:R-:W-:Y:S01]  /*1fc0*/  FADD.FTZ R43, R43, R62 ;  /* 0x0000003e2b2b7221 */ /* 0x000fe20000010000 */
[----:B------:R-:W-:Y:S01]  /*1fd0*/  FFMA.FTZ R42, R16, R74, R42 ;  /* 0x0000004a102a7223 */ /* 0x000fe2000001002a */
[----:B------:R-:W-:Y:S01]  /*1fe0*/  FMUL.FTZ R54, R20, R54 ;  /* 0x0000003614367220 */ /* 0x000fe20000410000 */
[----:B------:R-:W-:Y:S01]  /*1ff0*/  FFMA.FTZ R46, R24, R65, R46 ;  /* 0x00000041182e7223 */ /* 0x000fe2000001002e */
[----:B------:R-:W-:Y:S01]  /*2000*/  FADD.FTZ R47, R47, R65 ;  /* 0x000000412f2f7221 */ /* 0x000fe20000010000 */
[----:B------:R-:W-:Y:S01]  /*2010*/  FFMA.FTZ R44, R13, R71, R44 ;  /* 0x000000470d2c7223 */ /* 0x000fe2000001002c */
[----:B------:R-:W-:Y:S01]  /*2020*/  FFMA.FTZ R56, R23, R64, R40 ;  /* 0x0000004017387223 */ /* 0x000fe20000010028 */
[----:B------:R-:W-:Y:S01]  /*2030*/  MOV R65, R58 ;  /* 0x0000003a00417202 */ /* 0x000fe20000000f00 */
[----:B-1----:R-:W-:Y:S01]  /*2040*/  FMUL.FTZ R84, R6, R67 ;  /* 0x0000004306547220 */ /* 0x002fe20000410000 */
[----:B------:R-:W-:Y:S01]  /*2050*/  FFMA.FTZ R59, R26, R85, R59 ;  /* 0x000000551a3b7223 */ /* 0x000fe2000001003b */
[----:B------:R-:W-:Y:S01]  /*2060*/  FADD.FTZ R45, R45, R79 ;  /* 0x0000004f2d2d7221 */ /* 0x000fe20000010000 */
[----:B------:R0:W1:Y:S01]  /*2070*/  MUFU.RCP R40, R83 ;  /* 0x0000005300287308 */ /* 0x0000620000001000 */
[----:B------:R-:W-:Y:S01]  /*2080*/  FADD.FTZ R43, R43, R78 ;  /* 0x0000004e2b2b7221 */ /* 0x000fe20000010000 */
[----:B------:R-:W-:Y:S01]  /*2090*/  FFMA.FTZ R42, R12, R70, R42 ;  /* 0x000000460c2a7223 */ /* 0x000fe2000001002a */
[----:B------:R-:W-:Y:S01]  /*20a0*/  FFMA.FTZ R63, R6, R54, R10 ;  /* 0x00000036063f7223 */ /* 0x000fe2000001000a */
[----:B------:R-:W-:Y:S01]  /*20b0*/  FFMA.FTZ R93, R32, R82, R44 ;  /* 0x00000052205d7223 */ /* 0x000fe2000001002c */
[----:B------:R-:W-:Y:S01]  /*20c0*/  FFMA.FTZ R59, R27, R84, R59 ;  /* 0x000000541b3b7223 */ /* 0x000fe2000001003b */
[----:B------:R-:W-:Y:S01]  /*20d0*/  FADD.FTZ R45, R45, R75 ;  /* 0x0000004b2d2d7221 */ /* 0x000fe20000010000 */
[----:B----4-:R-:W-:Y:S01]  /*20e0*/  FADD.FTZ R44, R2, 1 ;  /* 0x3f800000022c7421 */ /* 0x010fe20000010000 */
[----:B------:R-:W-:Y:S01]  /*20f0*/  FADD.FTZ R43, R43, R74 ;  /* 0x0000004a2b2b7221 */ /* 0x000fe20000010000 */
[----:B0-----:R-:W-:Y:S01]  /*2100*/  FMUL.FTZ R83, R3, R77 ;  /* 0x0000004d03537220 */ /* 0x001fe20000410000 */
[----:B------:R-:W-:Y:S01]  /*2110*/  FFMA.FTZ R2, R65, R39, R42 ;  /* 0x0000002741027223 */ /* 0x000fe2000001002a */
[----:B------:R-:W-:Y:S01]  /*2120*/  FADD.FTZ R42, R57, 1 ;  /* 0x3f800000392a7421 */ /* 0x000fe20000010000 */
[----:B------:R-:W-:Y:S01]  /*2130*/  FADD.FTZ R41, R64, R41 ;  /* 0x0000002940297221 */ /* 0x000fe20000010000 */
[----:B------:R-:W-:Y:S01]  /*2140*/  FMUL.FTZ R57, R63, -1.4426950216293334961 ;  /* 0xbfb8aa3b3f397820 */ /* 0x000fe20000410000 */
[----:B------:R-:W-:Y:S01]  /*2150*/  FMUL.FTZ R79, R4, R79 ;  /* 0x0000004f044f7220 */ /* 0x000fe20000410000 */
[----:B------:R-:W-:Y:S01]  /*2160*/  FFMA.FTZ R59, R28, R83, R59 ;  /* 0x000000531c3b7223 */ /* 0x000fe2000001003b */
[----:B------:R-:W-:Y:S01]  /*2170*/  FADD.FTZ R45, R45, R71 ;  /* 0x000000472d2d7221 */ /* 0x000fe20000010000 */
[----:B------:R-:W-:Y:S01]  /*2180*/  FADD.FTZ R43, R43, R70 ;  /* 0x000000462b2b7221 */ /* 0x000fe20000010000 */
[----:B------:R-:W-:Y:S01]  /*2190*/  FFMA.FTZ R56, R27, R67, R56 ;  /* 0x000000431b387223 */ /* 0x000fe20000010038 */
[----:B------:R-:W-:Y:S01]  /*21a0*/  FADD.FTZ R41, R41, R67 ;  /* 0x0000004329297221 */ /* 0x000fe20000010000 */
[----:B------:R-:W-:Y:S01]  /*21b0*/  FMUL.FTZ R78, R5, R78 ;  /* 0x0000004e054e7220 */ /* 0x000fe20000410000 */
[----:B------:R-:W-:Y:S01]  /*21c0*/  FFMA.FTZ R59, R29, R79, R59 ;  /* 0x0000004f1d3b7223 */ /* 0x000fe2000001003b */
[----:B------:R-:W-:Y:S01]  /*21d0*/  FADD.FTZ R58, R45, R82 ;  /* 0x000000522d3a7221 */ /* 0x000fe20000010000 */
[----:B------:R-:W-:Y:S01]  /*21e0*/  FMUL.FTZ R67, R4, R82 ;  /* 0x0000005204437220 */ /* 0x000fe20000410000 */
[----:B------:R-:W-:Y:S01]  /*21f0*/  FMUL.FTZ R66, R5, R39 ;  /* 0x0000002705427220 */ /* 0x000fe20000410000 */
[----:B------:R-:W-:Y:S01]  /*2200*/  FADD.FTZ R82, R43, R39 ;  /* 0x000000272b527221 */ /* 0x000fe20000010000 */
[----:B------:R-:W0:Y:S01]  /*2210*/  MUFU.EX2 R57, R57 ;  /* 0x0000003900397308 */ /* 0x000e220000000800 */
[----:B------:R-:W-:-:S02]  /*2220*/  HADD2.F32 R39, -RZ, R48.H0_H0 ;  /* 0x20000030ff277230 */ /* 0x000fc40000004100 */
[----:B------:R-:W-:Y:S01]  /*2230*/  FFMA.FTZ R46, R28, R77, R46 ;  /* 0x0000004d1c2e7223 */ /* 0x000fe2000001002e */
[----:B------:R-:W-:Y:S01]  /*2240*/  FADD.FTZ R47, R47, R77 ;  /* 0x0000004d2f2f7221 */ /* 0x000fe20000010000 */
[----:B------:R-:W-:Y:S01]  /*2250*/  FMUL.FTZ R77, R6, R81 ;  /* 0x00000051064d7220 */ /* 0x000fe20000410000 */
[----:B------:R-:W-:Y:S01]  /*2260*/  FFMA.FTZ R59, R30, R78, R59 ;  /* 0x0000004e1e3b7223 */ /* 0x000fe2000001003b */
[----:B-1----:R-:W-:Y:S01]  /*2270*/  FADD.FTZ R43, -R40, 1 ;  /* 0x3f800000282b7421 */ /* 0x002fe20000010100 */
[-C--:B------:R-:W-:Y:S01]  /*2280*/  FFMA.FTZ R46, R18, R76.reuse, R46 ;  /* 0x0000004c122e7223 */ /* 0x080fe2000001002e */
[----:B------:R-:W-:Y:S01]  /*2290*/  FADD.FTZ R47, R47, R76 ;  /* 0x0000004c2f2f7221 */ /* 0x000fe20000010000 */
[----:B------:R-:W-:Y:S01]  /*22a0*/  FADD.FTZ R39, -R34, R39 ;  /* 0x0000002722277221 */ /* 0x000fe20000010100 */
[----:B------:R-:W-:Y:S01]  /*22b0*/  FMUL.FTZ R76, R3, R76 ;  /* 0x0000004c034c7220 */ /* 0x000fe20000410000 */
[C---:B------:R-:W-:Y:S01]  /*22c0*/  FFMA.FTZ R59, R19.reuse, R77, R59 ;  /* 0x0000004d133b7223 */ /* 0x040fe2000001003b */
[----:B------:R-:W-:Y:S01]  /*22d0*/  FFMA.FTZ R56, R19, R81, R56 ;  /* 0x0000005113387223 */ /* 0x000fe20000010038 */
[----:B------:R-:W-:Y:S01]  /*22e0*/  FFMA.FTZ R43, R61, R43, 1 ;  /* 0x3f8000003d2b7423 */ /* 0x000fe2000001002b */
[----:B------:R-:W-:Y:S01]  /*22f0*/  FMUL.FTZ R39, R20, R39 ;  /* 0x0000002714277220 */ /* 0x000fe20000410000 */
[----:B------:R-:W-:Y:S01]  /*2300*/  FMUL.FTZ R75, R4, R75 ;  /* 0x0000004b044b7220 */ /* 0x000fe20000410000 */
[----:B------:R-:W-:Y:S01]  /*2310*/  FFMA.FTZ R59, R18, R76, R59 ;  /* 0x0000004c123b7223 */ /* 0x000fe2000001003b */
[----:B------:R-:W-:Y:S01]  /*2320*/  FFMA.FTZ R56, R15, R73, R56 ;  /* 0x000000490f387223 */ /* 0x000fe20000010038 */
[----:B------:R-:W-:Y:S01]  /*2330*/  FADD.FTZ R47, R47, R72 ;  /* 0x000000482f2f7221 */ /* 0x000fe20000010000 */
[----:B------:R-:W-:Y:S01]  /*2340*/  FMUL.FTZ R40, R40, R43 ;  /* 0x0000002b28287220 */ /* 0x000fe20000410000 */
[----:B------:R-:W-:Y:S01]  /*2350*/  FADD.FTZ R41, R41, R81 ;  /* 0x0000005129297221 */ /* 0x000fe20000010000 */
[----:B------:R-:W1:Y:S01]  /*2360*/  MUFU.RCP R42, R42 ;  /* 0x0000002a002a7308 */ /* 0x000e620000001000 */
[----:B------:R-:W-:Y:S01]  /*2370*/  FFMA.FTZ R43, R3, R39, R7 ;  /* 0x00000027032b7223 */ /* 0x000fe20000010007 */
[----:B------:R4:W-:Y:S01]  /*2380*/  STL [R1+0x1c], R33 ;  /* 0x00001c2101007387 */ /* 0x0009e20000100800 */
[----:B------:R-:W-:Y:S01]  /*2390*/  FMUL.FTZ R74, R5, R74 ;  /* 0x0000004a054a7220 */ /* 0x000fe20000410000 */
[----:B------:R-:W-:Y:S01]  /*23a0*/  FFMA.FTZ R59, R17, R75, R59 ;  /* 0x0000004b113b7223 */ /* 0x000fe2000001003b */
[----:B------:R-:W-:Y:S01]  /*23b0*/  FFMA.FTZ R64, R11, R69, R56 ;  /* 0x000000450b407223 */ /* 0x000fe20000010038 */
[----:B------:R-:W-:-:S02]  /*23c0*/  HADD2.F32 R56, -RZ, R48.H1_H1 ;  /* 0x30000030ff387230 */ /* 0x000fc40000004100 */
[----:B------:R-:W-:Y:S01]  /*23d0*/  FADD.FTZ R41, R41, R73 ;  /* 0x0000004929297221 */ /* 0x000fe20000010000 */
[----:B------:R-:W-:Y:S01]  /*23e0*/  FMUL.FTZ R48, R43, -1.4426950216293334961 ;  /* 0xbfb8aa3b2b307820 */ /* 0x000fe20000410000 */
[----:B------:R-:W-:Y:S01]  /*23f0*/  FMUL.FTZ R73, R6, R73 ;  /* 0x0000004906497220 */ /* 0x000fe20000410000 */
[----:B----4-:R-:W-:Y:S01]  /*2400*/  FADD.FTZ R33, R47, R68 ;  /* 0x000000442f217221 */ /* 0x010fe20000010000 */
[----:B0-----:R-:W-:Y:S01]  /*2410*/  FADD.FTZ R47, R57, 1 ;  /* 0x3f800000392f7421 */ /* 0x001fe20000010000 */
[----:B------:R-:W-:Y:S01]  /*2420*/  FFMA.FTZ R59, R16, R74, R59 ;  /* 0x0000004a103b7223 */ /* 0x000fe2000001003b */
[-C--:B------:R-:W-:Y:S01]  /*2430*/  FFMA.FTZ R46, R14, R72.reuse, R46 ;  /* 0x000000480e2e7223 */ /* 0x080fe2000001002e */
[----:B------:R-:W-:Y:S01]  /*2440*/  FMUL.FTZ R72, R3, R72 ;  /* 0x0000004803487220 */ /* 0x000fe20000410000 */
[----:B------:R-:W0:Y:S01]  /*2450*/  MUFU.RCP R44, R44 ;  /* 0x0000002c002c7308 */ /* 0x000e220000001000 */
[----:B------:R-:W-:Y:S01]  /*2460*/  FFMA.FTZ R59, R15, R73, R59 ;  /* 0x000000490f3b7223 */ /* 0x000fe2000001003b */
[----:B------:R-:W-:-:S06]  /*2470*/  FMUL.FTZ R71, R4, R71 ;  /* 0x0000004704477220 */ /* 0x000fcc0000410000 */
[----:B------:R-:W4:Y:S01]  /*2480*/  MUFU.RCP R47, R47 ;  /* 0x0000002f002f7308 */ /* 0x000f220000001000 */
[----:B------:R-:W-:-:S07]  /*2490*/  FFMA.FTZ R59, R14, R72, R59 ;  /* 0x000000480e3b7223 */ /* 0x000fce000001003b */
[----:B------:R-:W2:Y:S01]  /*24a0*/  MUFU.EX2 R48, R48 ;  /* 0x0000003000307308 */ /* 0x000ea20000000800 */
[----:B------:R-:W-:Y:S01]  /*24b0*/  FMUL.FTZ R70, R5, R70 ;  /* 0x0000004605467220 */ /* 0x000fe20000410000 */
[----:B------:R-:W-:Y:S01]  /*24c0*/  FFMA.FTZ R59, R13, R71, R59 ;  /* 0x000000470d3b7223 */ /* 0x000fe2000001003b */
[----:B-1----:R-:W-:Y:S01]  /*24d0*/  FADD.FTZ R45, -R42, 1 ;  /* 0x3f8000002a2d7421 */ /* 0x002fe20000010100 */
[----:B------:R-:W-:Y:S01]  /*24e0*/  FADD.FTZ R92, R41, R69 ;  /* 0x00000045295c7221 */ /* 0x000fe20000010000 */
[----:B------:R-:W-:Y:S01]  /*24f0*/  FMUL.FTZ R69, R6, R69 ;  /* 0x0000004506457220 */ /* 0x000fe20000410000 */
[----:B------:R-:W-:Y:S01]  /*2500*/  FFMA.FTZ R59, R12, R70, R59 ;  /* 0x000000460c3b7223 */ /* 0x000fe2000001003b */
[----:B------:R-:W-:Y:S01]  /*2510*/  FFMA.FTZ R55, R55, R45, 1 ;  /* 0x3f80000037377423 */ /* 0x000fe2000001002d */
[-C--:B------:R-:W-:Y:S01]  /*2520*/  FFMA.FTZ R81, R31, R68.reuse, R46 ;  /* 0x000000441f517223 */ /* 0x080fe2000001002e */
[----:B------:R-:W-:Y:S01]  /*2530*/  FMUL.FTZ R68, R3, R68 ;  /* 0x0000004403447220 */ /* 0x000fe20000410000 */
[----:B------:R-:W-:Y:S01]  /*2540*/  FFMA.FTZ R59, R11, R69, R59 ;  /* 0x000000450b3b7223 */ /* 0x000fe2000001003b */
[----:B------:R-:W-:Y:S01]  /*2550*/  FMUL.FTZ R42, R42, R55 ;  /* 0x000000372a2a7220 */ /* 0x000fe20000410000 */
[----:B0-----:R-:W-:Y:S01]  /*2560*/  FADD.FTZ R46, -R44, 1 ;  /* 0x3f8000002c2e7421 */ /* 0x001fe20000010100 */
[----:B----4-:R-:W-:Y:S01]  /*2570*/  FADD.FTZ R55, -R47, 1 ;  /* 0x3f8000002f377421 */ /* 0x010fe20000010100 */
[----:B------:R-:W-:Y:S01]  /*2580*/  FADD.FTZ R56, -R34, R56 ;  /* 0x0000003822387221 */ /* 0x000fe20000010100 */
[----:B--2---:R-:W-:Y:S01]  /*2590*/  FADD.FTZ R48, R48, 1 ;  /* 0x3f80000030307421 */ /* 0x004fe20000010000 */
[----:B------:R-:W-:Y:S01]  /*25a0*/  FFMA.FTZ R41, R31, R68, R59 ;  /* 0x000000441f297223 */ /* 0x000fe2000001003b */
[----:B------:R-:W-:Y:S01]  /*25b0*/  FFMA.FTZ R46, R60, R46, 1 ;  /* 0x3f8000003c2e7423 */ /* 0x000fe2000001002e */
[----:B------:R-:W-:Y:S01]  /*25c0*/  FFMA.FTZ R63, R63, R55, 1 ;  /* 0x3f8000003f3f7423 */ /* 0x000fe20000010037 */
[----:B------:R-:W-:Y:S01]  /*25d0*/  FMUL.FTZ R56, R20, R56 ;  /* 0x0000003814387220 */ /* 0x000fe20000410000 */
[----:B------:R-:W-:Y:S01]  /*25e0*/  HADD2.F32 R55, -RZ, R49.H0_H0 ;  /* 0x20000031ff377230 */ /* 0x000fe20000004100 */
[----:B------:R0:W1:Y:S01]  /*25f0*/  MUFU.RCP R59, R48 ;  /* 0x00000030003b7308 */ /* 0x0000620000001000 */
[----:B------:R-:W-:Y:S01]  /*2600*/  FMUL.FTZ R46, R44, R46 ;  /* 0x0000002e2c2e7220 */ /* 0x000fe20000410000 */
[----:B------:R-:W-:-:S02]  /*2610*/  FFMA.FTZ R44, R4, R56, R8 ;  /* 0x00000038042c7223 */ /* 0x000fc40000010008 */
[----:B------:R-:W-:Y:S01]  /*2620*/  FADD.FTZ R55, -R34, R55 ;  /* 0x0000003722377221 */ /* 0x000fe20000010100 */
[----:B------:R-:W-:Y:S02]  /*2630*/  HADD2.F32 R57, -RZ, R49.H1_H1 ;  /* 0x30000031ff397230 */ /* 0x000fe40000004100 */
[----:B------:R-:W-:Y:S01]  /*2640*/  FMUL.FTZ R45, R44, -1.4426950216293334961 ;  /* 0xbfb8aa3b2c2d7820 */ /* 0x000fe20000410000 */
[----:B------:R-:W-:Y:S02]  /*2650*/  FMUL.FTZ R55, R20, R55 ;  /* 0x0000003714377220 */ /* 0x000fe40000410000 */
[----:B------:R-:W-:Y:S02]  /*2660*/  FADD.FTZ R57, -R34, R57 ;  /* 0x0000003922397221 */ /* 0x000fe40000010100 */
[----:B0-----:R-:W-:Y:S01]  /*2670*/  FFMA.FTZ R48, R5, R55, R9 ;  /* 0x0000003705307223 */ /* 0x001fe20000010009 */
[----:B------:R-:W0:Y:S01]  /*2680*/  MUFU.EX2 R45, R45 ;  /* 0x0000002d002d7308 */ /* 0x000e220000000800 */
[----:B------:R-:W-:-:S02]  /*2690*/  FMUL.FTZ R57, R20, R57 ;  /* 0x0000003914397220 */ /* 0x000fc40000410000 */
[----:B------:R-:W-:Y:S01]  /*26a0*/  FMUL.FTZ R61, R48, -1.4426950216293334961 ;  /* 0xbfb8aa3b303d7820 */ /* 0x000fe20000410000 */
[----:B-1----:R-:W-:-:S04]  /*26b0*/  FADD.FTZ R49, -R59, 1 ;  /* 0x3f8000003b317421 */ /* 0x002fc80000010100 */
[----:B------:R-:W-:Y:S01]  /*26c0*/  FFMA.FTZ R43, R43, R49, 1 ;  /* 0x3f8000002b2b7423 */ /* 0x000fe20000010031 */
[----:B------:R-:W-:Y:S01]  /*26d0*/  FFMA.FTZ R49, R6, R57, R10 ;  /* 0x0000003906317223 */ /* 0x000fe2000001000a */
[----:B------:R-:W1:Y:S03]  /*26e0*/  MUFU.EX2 R61, R61 ;  /* 0x0000003d003d7308 */ /* 0x000e660000000800 */
[----:B------:R-:W-:Y:S01]  /*26f0*/  FMUL.FTZ R60, R49, -1.4426950216293334961 ;  /* 0xbfb8aa3b313c7820 */ /* 0x000fe20000410000 */
[----:B0-----:R-:W-:-:S05]  /*2700*/  FADD.FTZ R45, R45, 1 ;  /* 0x3f8000002d2d7421 */ /* 0x001fca0000010000 */
[----:B------:R-:W0:Y:S01]  /*2710*/  MUFU.EX2 R60, R60 ;  /* 0x0000003c003c7308 */ /* 0x000e220000000800 */
[----:B------:R-:W-:-:S07]  /*2720*/  FMUL.FTZ R59, R59, R43 ;  /* 0x0000002b3b3b7220 */ /* 0x000fce0000410000 */
[----:B------:R-:W2:Y:S01]  /*2730*/  MUFU.RCP R45, R45 ;  /* 0x0000002d002d7308 */ /* 0x000ea20000001000 */
[----:B-1----:R-:W-:-:S07]  /*2740*/  FADD.FTZ R43, R61, 1 ;  /* 0x3f8000003d2b7421 */ /* 0x002fce0000010000 */
[----:B------:R-:W1:Y:S01]  /*2750*/  MUFU.RCP R43, R43 ;  /* 0x0000002b002b7308 */ /* 0x000e620000001000 */
[----:B0-----:R-:W-:-:S07]  /*2760*/  FADD.FTZ R60, R60, 1 ;  /* 0x3f8000003c3c7421 */ /* 0x001fce0000010000 */
[----:B------:R-:W0:Y:S01]  /*2770*/  MUFU.RCP R60, R60 ;  /* 0x0000003c003c7308 */ /* 0x000e220000001000 */
[----:B--2---:R-:W-:-:S04]  /*2780*/  FADD.FTZ R62, -R45, 1 ;  /* 0x3f8000002d3e7421 */ /* 0x004fc80000010100 */
[----:B------:R-:W-:-:S04]  /*2790*/  FFMA.FTZ R44, R44, R62, 1 ;  /* 0x3f8000002c2c7423 */ /* 0x000fc8000001003e */
[----:B------:R-:W-:Y:S01]  /*27a0*/  FMUL.FTZ R45, R45, R44 ;  /* 0x0000002c2d2d7220 */ /* 0x000fe20000410000 */
[----:B-1----:R-:W-:-:S04]  /*27b0*/  FADD.FTZ R44, -R43, 1 ;  /* 0x3f8000002b2c7421 */ /* 0x002fc80000010100 */
[----:B------:R-:W-:-:S04]  /*27c0*/  FFMA.FTZ R44, R48, R44, 1 ;  /* 0x3f800000302c7423 */ /* 0x000fc8000001002c */
[----:B------:R-:W-:Y:S01]  /*27d0*/  FMUL.FTZ R43, R43, R44 ;  /* 0x0000002c2b2b7220 */ /* 0x000fe20000410000 */
[----:B0-----:R-:W-:-:S04]  /*27e0*/  FADD.FTZ R44, -R60, 1 ;  /* 0x3f8000003c2c7421 */ /* 0x001fc80000010100 */
[----:B------:R-:W-:-:S04]  /*27f0*/  FFMA.FTZ R44, R49, R44, 1 ;  /* 0x3f800000312c7423 */ /* 0x000fc8000001002c */
[----:B------:R-:W-:Y:S01]  /*2800*/  FMUL.FTZ R48, R60, R44 ;  /* 0x0000002c3c307220 */ /* 0x000fe20000410000 */
[--C-:B------:R-:W-:Y:S02]  /*2810*/  HADD2.F32 R44, -RZ, R50.reuse.H0_H0 ;  /* 0x20000032ff2c7230 */ /* 0x100fe40000004100 */
[----:B------:R-:W-:-:S05]  /*2820*/  HADD2.F32 R50, -RZ, R50.H1_H1 ;  /* 0x30000032ff327230 */ /* 0x000fca0000004100 */
[----:B------:R-:W-:Y:S01]  /*2830*/  FMUL.FTZ R46, R50, R46 ;  /* 0x0000002e322e7220 */ /* 0x000fe20000410000 */
[----:B---3--:R-:W-:-:S05]  /*2840*/  HADD2.F32 R50, -RZ, R53.H0_H0 ;  /* 0x20000035ff327230 */ /* 0x008fca0000004100 */
[----:B------:R-:W-:Y:S02]  /*2850*/  FMUL.FTZ R43, R50, R43 ;  /* 0x0000002b322b7220 */ /* 0x000fe40000410000 */
[----:B------:R-:W2:Y:S01]  /*2860*/  LDL R50, [R1+0x10] ;  /* 0x0000100001327983 */ /* 0x000ea20000100800 */
        /* <DEDUP_REMOVED lines=12> */
[----:B------:R-:W-:-:S03]  /*2930*/  FMUL.FTZ R44, R44, R40 ;  /* 0x000000282c2c7220 */ /* 0x000fc60000410000 */
[----:B------:R-:W-:-:S04]  /*2940*/  FADD.FTZ R49, R49, R76 ;  /* 0x0000004c31317221 */ /* 0x000fc80000010000 */
[----:B------:R-:W-:-:S04]  /*2950*/  FADD.FTZ R40, R49, R75 ;  /* 0x0000004b31287221 */ /* 0x000fc80000010000 */
[----:B------:R-:W-:-:S04]  /*2960*/  FADD.FTZ R40, R40, R74 ;  /* 0x0000004a28287221 */ /* 0x000fc80000010000 */
[----:B------:R-:W-:-:S04]  /*2970*/  FADD.FTZ R40, R40, R73 ;  /* 0x0000004928287221 */ /* 0x000fc80000010000 */
[----:B------:R-:W-:-:S04]  /*2980*/  FADD.FTZ R40, R40, R72 ;  /* 0x0000004828287221 */ /* 0x000fc80000010000 */
[----:B------:R-:W-:-:S04]  /*2990*/  FADD.FTZ R40, R40, R71 ;  /* 0x0000004728287221 */ /* 0x000fc80000010000 */
[----:B------:R-:W-:Y:S01]  /*29a0*/  FADD.FTZ R40, R40, R70 ;  /* 0x0000004628287221 */ /* 0x000fe20000010000 */
[----:B------:R-:W-:-:S03]  /*29b0*/  HADD2.F32 R49, -RZ, R51.H0_H0 ;  /* 0x20000033ff317230 */ /* 0x000fc60000004100 */
[----:B------:R-:W-:Y:S01]  /*29c0*/  FADD.FTZ R40, R40, R69 ;  /* 0x0000004528287221 */ /* 0x000fe20000010000 */
[----:B------:R-:W-:Y:S01]  /*29d0*/  FFMA.FTZ R41, R32, R67, R41 ;  /* 0x0000004320297223 */ /* 0x000fe20000010029 */
[----:B------:R-:W-:Y:S02]  /*29e0*/  FMUL.FTZ R49, R49, R42 ;  /* 0x0000002a31317220 */ /* 0x000fe40000410000 */
[----:B------:R-:W-:Y:S01]  /*29f0*/  FADD.FTZ R40, R40, R68 ;  /* 0x0000004428287221 */ /* 0x000fe20000010000 */
[----:B------:R-:W-:Y:S02]  /*2a00*/  HADD2.F32 R42, -RZ, R51.H1_H1 ;  /* 0x30000033ff2a7230 */ /* 0x000fe40000004100 */
[----:B------:R-:W-:Y:S01]  /*2a10*/  FMUL.FTZ R47, R47, R63 ;  /* 0x0000003f2f2f7220 */ /* 0x000fe20000410000 */
[----:B------:R-:W-:Y:S01]  /*2a20*/  FADD.FTZ R40, R40, R67 ;  /* 0x0000004328287221 */ /* 0x000fe20000010000 */
[----:B------:R-:W-:Y:S02]  /*2a30*/  FFMA.FTZ R41, R65, R66, R41 ;  /* 0x0000004241297223 */ /* 0x000fe40000010029 */
[----:B------:R-:W-:Y:S01]  /*2a40*/  FMUL.FTZ R42, R42, R47 ;  /* 0x0000002f2a2a7220 */ /* 0x000fe20000410000 */
[----:B------:R-:W-:Y:S01]  /*2a50*/  FMUL.FTZ R65, R6, R80 ;  /* 0x0000005006417220 */ /* 0x000fe20000410000 */
[----:B------:R-:W-:Y:S01]  /*2a60*/  FADD.FTZ R40, R40, R66 ;  /* 0x0000004228287221 */ /* 0x000fe20000010000 */
[--C-:B------:R-:W-:Y:S01]  /*2a70*/  HADD2.F32 R47, -RZ, R52.reuse.H0_H0 ;  /* 0x20000034ff2f7230 */ /* 0x100fe20000004100 */
[----:B------:R-:W-:Y:S01]  /*2a80*/  MOV R51, R64 ;  /* 0x0000004000337202 */ /* 0x000fe20000000f00 */
[----:B------:R-:W-:-:S02]  /*2a90*/  HADD2.F32 R52, -RZ, R52.H1_H1 ;  /* 0x30000034ff347230 */ /* 0x000fc40000004100 */
[----:B------:R-:W-:Y:S01]  /*2aa0*/  FMUL.FTZ R64, R3, R44 ;  /* 0x0000002c03407220 */ /* 0x000fe20000410000 */
[----:B------:R-:W-:Y:S01]  /*2ab0*/  FFMA.FTZ R41, R35, R65, R41 ;  /* 0x0000004123297223 */ /* 0x000fe20000010029 */
[----:B------:R-:W-:Y:S01]  /*2ac0*/  FADD.FTZ R40, R40, R65 ;  /* 0x0000004128287221 */ /* 0x000fe20000010000 */
[----:B------:R-:W-:Y:S02]  /*2ad0*/  HADD2.F32 R53, -RZ, R53.H1_H1 ;  /* 0x30000035ff357230 */ /* 0x000fe40000004100 */
[----:B------:R-:W-:Y:S01]  /*2ae0*/  FMUL.FTZ R45, R52, R45 ;  /* 0x0000002d342d7220 */ /* 0x000fe20000410000 */
[----:B------:R-:W-:Y:S01]  /*2af0*/  FFMA.FTZ R41, R37, R64, R41 ;  /* 0x0000004025297223 */ /* 0x000fe20000010029 */
[----:B------:R-:W-:Y:S01]  /*2b00*/  FMUL.FTZ R52, R4, R46 ;  /* 0x0000002e04347220 */ /* 0x000fe20000410000 */
[----:B------:R-:W-:Y:S01]  /*2b10*/  FADD.FTZ R40, R40, R64 ;  /* 0x0000004028287221 */ /* 0x000fe20000010000 */
        /* <DEDUP_REMOVED lines=21> */
[----:B------:R-:W-:-:S05]  /*2c70*/  FADD.FTZ R40, R40, R63 ;  /* 0x0000003f28287221 */ /* 0x000fca0000010000 */
[----:B--2---:R0:W-:Y:S02]  /*2c80*/  STS.64 [R50], R40 ;  /* 0x0000002832007388 */ /* 0x0041e40000000a00 */
[----:B0-----:R-:W-:Y:S01]  /*2c90*/  FFMA.FTZ R40, R35, R80, R51 ;  /* 0x0000005023287223 */ /* 0x001fe20000010033 */
[----:B------:R-:W-:Y:S01]  /*2ca0*/  FADD.FTZ R41, R92, R80 ;  /* 0x000000505c297221 */ /* 0x000fe20000010000 */
[----:B------:R-:W-:Y:S01]  /*2cb0*/  FFMA.FTZ R80, R37, R44, R81 ;  /* 0x0000002c25507223 */ /* 0x000fe20000010051 */
[----:B------:R-:W-:Y:S01]  /*2cc0*/  FADD.FTZ R81, R33, R44 ;  /* 0x0000002c21517221 */ /* 0x000fe20000010000 */
[----:B------:R-:W-:Y:S01]  /*2cd0*/  FADD.FTZ R51, R58, R46 ;  /* 0x0000002e3a337221 */ /* 0x000fe20000010000 */
[----:B------:R0:W5:Y:S01]  /*2ce0*/  LDL.LU R33, [R1+0x1c] ;  /* 0x00001c0001217983 */ /* 0x0001620000300800 */
[----:B------:R-:W-:-:S03]  /*2cf0*/  FFMA.FTZ R50, R38, R49, R2 ;  /* 0x0000003126327223 */ /* 0x000fc60000010002 */
[----:B------:R0:W5:Y:S04]  /*2d00*/  LDL.LU R58, [R1+0x18] ;  /* 0x00001800013a7983 */ /* 0x0001680000300800 */
[----:B------:R0:W5:Y:S01]  /*2d10*/  LDL.LU R2, [R1+0x14] ;  /* 0x0000140001027983 */ /* 0x0001620000300800 */
[----:B------:R-:W-:Y:S01]  /*2d20*/  UIADD3 UR8, UP0, UPT, UR8, 0x9, URZ ;  /* 0x0000000908087890 */ /* 0x000fe2000ff1e0ff */
[----:B------:R-:W1:Y:S03]  /*2d30*/  S2R R92, SR_TID.X ;  /* 0x00000000005c7919 */ /* 0x000e660000002100 */
[----:B------:R-:W-:Y:S02]  /*2d40*/  UIADD3.X UR9, UPT, UPT, URZ, UR5, URZ, UP0, !UPT ;  /* 0x00000005ff097290 */ /* 0x000fe400087fe4ff */
        /* <DEDUP_REMOVED lines=22> */
[C---:B------:R-:W-:Y:S02]  /*2eb0*/  LEA R48, R92.reuse, UR5, 0x5 ;  /* 0x000000055c307c11 */ /* 0x040fe4000f8e28ff */
[----:B------:R-:W-:Y:S02]  /*2ec0*/  LOP3.LUT R49, R49, 0x18, RZ, 0xc0, !PT ;  /* 0x0000001831317812 */ /* 0x000fe400078ec0ff */
[----:B-----5:R-:W-:Y:S02]  /*2ed0*/  SHF.L.U32 R58, R92, 0x3, RZ ;  /* 0x000000035c3a7819 */ /* 0x020fe400000006ff */
[----:B------:R-:W-:Y:S02]  /*2ee0*/  LOP3.LUT R51, R49, 0x8, RZ, 0x3c, !PT ;  /* 0x0000000831337812 */ /* 0x000fe400078e3cff */
[----:B------:R-:W-:-:S02]  /*2ef0*/  IADD3 R50, PT, PT, R48, R49, RZ ;  /* 0x0000003130327210 */ /* 0x000fc40007ffe0ff */
[C---:B------:R-:W-:Y:S02]  /*2f00*/  IADD3 R82, PT, PT, R48.reuse, R51, RZ ;  /* 0x0000003330527210 */ /* 0x040fe40007ffe0ff */
[C---:B------:R-:W-:Y:S01]  /*2f10*/  LOP3.LUT R51, R49.reuse, 0x10, RZ, 0x3c, !PT ;  /* 0x0000001031337812 */ /* 0x040fe200078e3cff */
[----:B------:R-:W-:Y:S01]  /*2f20*/  STS.64 [R50], R46 ;  /* 0x0000002e32007388 */ /* 0x000fe20000000a00 */
[----:B------:R-:W-:Y:S02]  /*2f30*/  LOP3.LUT R49, R49, 0x18, RZ, 0x3c, !PT ;  /* 0x0000001831317812 */ /* 0x000fe400078e3cff */
[C---:B------:R-:W-:Y:S01]  /*2f40*/  IADD3 R80, PT, PT, R48.reuse, R51, RZ ;  /* 0x0000003330507210 */ /* 0x040fe20007ffe0ff */
[----:B------:R-:W-:Y:S01]  /*2f50*/  STS.64 [R82], R44 ;  /* 0x0000002c52007388 */ /* 0x000fe20000000a00 */
[----:B------:R-:W-:Y:S02]  /*2f60*/  IADD3 R81, PT, PT, R48, R49, RZ ;  /* 0x0000003130517210 */ /* 0x000fe40007ffe0ff */
[----:B------:R-:W-:Y:S01]  /*2f70*/  SHF.R.U32.HI R48, RZ, 0x4, R92 ;  /* 0x00000004ff307819 */ /* 0x000fe2000001165c */
[----:B------:R-:W-:Y:S01]  /*2f80*/  STS.64 [R80], R42 ;  /* 0x0000002a50007388 */ /* 0x000fe20000000a00 */
[----:B------:R-:W-:-:S02]  /*2f90*/  LOP3.LUT R58, R58, 0x1fe0, RZ, 0xc0, !PT ;  /* 0x00001fe03a3a7812 */ /* 0x000fc400078ec0ff */
        /* <DEDUP_REMOVED lines=27> */
.L_x_1493:
        /* <DEDUP_REMOVED lines=19> */
.L_x_1495:
[----:B------:R-:W-:Y:S05]  /*3280*/  BSYNC.RECONVERGENT B0 ;  /* 0x0000000000007941 */ /* 0x000fea0003800200 */
.L_x_1494:
        /* <DEDUP_REMOVED lines=22> */
.L_x_1497:
[----:B------:R-:W-:Y:S05]  /*33f0*/  BSYNC.RECONVERGENT B0 ;  /* 0x0000000000007941 */ /* 0x000fea0003800200 */
.L_x_1496:
        /* <DEDUP_REMOVED lines=18> */
.L_x_1500:
[----:B0-----:R-:W2:Y:S04]  /*3520*/  LD.E.STRONG.GPU R51, desc[UR12][R48.64+0x24] ;  /* 0x0000240c30337980 */ /* 0x001ea8000c10f900 */
[----:B--2---:R-:W-:Y:S01]  /*3530*/  CCTL.IVALL ;  /* 0x00000000ff00798f */ /* 0x004fe20002000000 */
[----:B------:R-:W-:Y:S05]  /*3540*/  YIELD ;  /* 0x0000000000007946 */ /* 0x000fea0003800000 */
[----:B-----5:R-:W-:-:S04]  /*3550*/  LOP3.LUT R51, R51, R50, RZ, 0x3c, !PT ;  /* 0x0000003233337212 */ /* 0x020fc800078e3cff */
[----:B------:R-:W-:-:S13]  /*3560*/  ISETP.GT.AND P0, PT, R51, -0x1, PT ;  /* 0xffffffff3300780c */ /* 0x000fda0003f04270 */
[----:B------:R-:W-:Y:S05]  /*3570*/  @P0 BRA `(.L_x_1500) ;  /* 0xfffffffc00e80947 */ /* 0x000fea000383ffff */
.L_x_1499:
[----:B------:R-:W-:Y:S05]  /*3580*/  WARPSYNC.ALL ;  /* 0x0000000000007948 */ /* 0x000fea0003800000 */
[----:B------:R-:W-:Y:S06]  /*3590*/  BAR.SYNC.DEFER_BLOCKING 0x0 ;  /* 0x0000000000007b1d */ /* 0x000fec0000010000 */
[----:B------:R-:W-:Y:S05]  /*35a0*/  BRA `(.L_x_1501) ;  /* 0x0000000000607947 */ /* 0x000fea0003800000 */
.L_x_1498:
        /* <DEDUP_REMOVED lines=16> */
.L_x_1503:
[----:B------:R-:W2:Y:S04]  /*36b0*/  LD.E.STRONG.GPU R51, desc[UR12][R48.64] ;  /* 0x0000000c30337980 */ /* 0x000ea8000c10f900 */
[----:B--2---:R-:W-:Y:S01]  /*36c0*/  CCTL.IVALL ;  /* 0x00000000ff00798f */ /* 0x004fe20002000000 */
[----:B------:R-:W-:Y:S05]  /*36d0*/  YIELD ;  /* 0x0000000000007946 */ /* 0x000fea0003800000 */
[----:B-----5:R-:W-:-:S04]  /*36e0*/  LOP3.LUT R51, R51, R50, RZ, 0x3c, !PT ;  /* 0x0000003233337212 */ /* 0x020fc800078e3cff */
[----:B------:R-:W-:-:S13]  /*36f0*/  ISETP.GT.AND P0, PT, R51, -0x1, PT ;  /* 0xffffffff3300780c */ /* 0x000fda0003f04270 */
[----:B------:R-:W-:Y:S05]  /*3700*/  @P0 BRA `(.L_x_1503) ;  /* 0xfffffffc00e80947 */ /* 0x000fea000383ffff */
.L_x_1502:
[----:B------:R-:W-:Y:S05]  /*3710*/  WARPSYNC.ALL ;  /* 0x0000000000007948 */ /* 0x000fea0003800000 */
[----:B------:R-:W-:Y:S06]  /*3720*/  BAR.SYNC.DEFER_BLOCKING 0x0 ;  /* 0x0000000000007b1d */ /* 0x000fec0000010000 */
.L_x_1501:
[----:B------:R-:W1:Y:S01]  /*3730*/  S2R R92, SR_TID.X ;  /* 0x00000000005c7919 */ /* 0x000e620000002100 */
[----:B------:R-:W2:Y:S01]  /*3740*/  LDL R82, [R1+0xc] ;  /* 0x00000c0001527983 */ /* 0x000ea20000100800 */
[----:B------:R-:W3:Y:S01]  /*3750*/  S2UR UR10, SR_CgaCtaId ;  /* 0x00000000000a79c3 */ /* 0x000ee20000008800 */
[----:B------:R-:W-:Y:S01]  /*3760*/  UMOV UR5, 0x400 ;  /* 0x0000040000057882 */ /* 0x000fe20000000000 */
[----:B-1----:R-:W-:Y:S01]  /*3770*/  ISETP.GT.U32.AND P0, PT, R92, 0xff, PT ;  /* 0x000000ff5c00780c */ /* 0x002fe20003f04070 */
[----:B------:R-:W4:-:S12]  /*3780*/  LDL.LU R93, [R1+0x4] ;  /* 0x00000400015d7983 */ /* 0x000f180000300800 */
[----:B-----5:R-:W1:Y:S01]  /*3790*/  @!P0 S2R R58, SR_CTAID.Y ;  /* 0x00000000003a8919 */ /* 0x020e620000002600 */
        /* <DEDUP_REMOVED lines=15> */
[----:B------:R-:W-:-:S04]  /*3890*/  UIADD3 UR5, UPT, UPT, UR5, 0x3480, URZ ;  /* 0x0000348005057890 */ /* 0x000fc8000fffe0ff */
[----:B---3--:R-:W-:Y:S01]  /*38a0*/  ULEA UR5, UR10, UR5, 0x18 ;  /* 0x000000050a057291 */ /* 0x008fe2000f8ec0ff */
[----:B------:R-:W-:Y:S01]  /*38b0*/  HADD2.F32 R33, -RZ, R33.H0_H0 ;  /* 0x20000021ff217230 */ /* 0x000fe20000004100 */
[----:B------:R-:W0:Y:S01]  /*38c0*/  LDCU.64 UR10, c[0x0][0x380] ;  /* 0x00007000ff0a77ac */ /* 0x000e220008000a00 */
[----:B--2---:R-:W-:Y:S01]  /*38d0*/  @!P0 FADD.FTZ R48, RZ, R48 ;  /* 0x00000030ff308221 */ /* 0x004fe20000010000 */
[----:B------:R-:W-:-:S03]  /*38e0*/  @!P0 FADD.FTZ R49, RZ, R49 ;  /* 0x00000031ff318221 */ /* 0x000fc60000010000 */
[----:B----4-:R-:W-:Y:S01]  /*38f0*/  @!P0 FADD.FTZ R80, R50, R48 ;  /* 0x0000003032508221 */ /* 0x010fe20000010000 */
[----:B------:R-:W-:Y:S01]  /*3900*/  MOV R48, RZ ;  /* 0x000000ff00307202 */ /* 0x000fe20000000f00 */
[----:B------:R-:W-:Y:S01]  /*3910*/  @!P0 FADD.FTZ R48, R51, R49 ;  /* 0x0000003133308221 */ /* 0x000fe20000010000 */
[----:B------:R-:W-:Y:S02]  /*3920*/  LOP3.LUT P0, RZ, R92, 0x30f, RZ, 0xc0, !PT ;  /* 0x0000030f5cff7812 */ /* 0x000fe4000780c0ff */
        /* <DEDUP_REMOVED lines=15> */
[----:B------:R-:W-:Y:S01]  /*3a20*/  @!P0 LEA.HI R50, R92, UR5, RZ, 0x1f ;  /* 0x000000055c328c11 */ /* 0x000fe2000f8ff8ff */
[----:B--2---:R-:W-:Y:S02]  /*3a30*/  FADD.FTZ R49, R49, R51 ;  /* 0x0000003331317221 */ /* 0x004fe40000010000 */
[----:B------:R-:W-:Y:S02]  /*3a40*/  @!P0 FMUL.FTZ R48, R48, 4.8828125727595761418e-05 ;  /* 0x384ccccd30308820 */ /* 0x000fe40000410000 */
[----:B------:R-:W-:-:S05]  /*3a50*/  @!P0 FMUL.FTZ R49, R49, 4.8828125727595761418e-05 ;  /* 0x384ccccd31318820 */ /* 0x000fca0000410000 */
[----:B------:R1:W-:Y:S02]  /*3a60*/  @!P0 STS.64 [R50], R48 ;  /* 0x0000003032008388 */ /* 0x0003e40000000a00 */
[----:B-1----:R-:W-:-:S04]  /*3a70*/  LOP3.LUT R50, R82, 0xffff, RZ, 0xc0, !PT ;  /* 0x0000ffff52327812 */ /* 0x002fc800078ec0ff */
[----:B------:R-:W-:Y:S01]  /*3a80*/  LEA R92, R50, UR5, 0x3 ;  /* 0x00000005325c7c11 */ /* 0x000fe2000f8e18ff */
[----:B------:R-:W-:Y:S06]  /*3a90*/  BAR.SYNC.DEFER_BLOCKING 0x0 ;  /* 0x0000000000007b1d */ /* 0x000fec0000010000 */
[----:B------:R1:W2:Y:S04]  /*3aa0*/  LDS.64 R48, [R92] ;  /* 0x000000005c307984 */ /* 0x0002a80000000a00 */
[----:B-1----:R-:W0:Y:S01]  /*3ab0*/  LDL.LU R92, [R1] ;  /* 0x00000000015c7983 */ /* 0x002e220000300800 */
[----:B------:R-:W-:-:S04]  /*3ac0*/  FADD.FTZ R33, -R34, R33 ;  /* 0x0000002122217221 */ /* 0x000fc80000010100 */
        /* <DEDUP_REMOVED lines=17> */
[--C-:B------:R-:W-:Y:S01]  /*3be0*/  FADD.FTZ R71, R70, -R48.reuse ;  /* 0x8000003046477221 */ /* 0x100fe20000010000 */
[----:B------:R-:W-:Y:S01]  /*3bf0*/  FADD.FTZ R88, R65, -R48 ;  /* 0x8000003041587221 */ /* 0x000fe20000010000 */
[-C--:B------:R-:W-:Y:S01]  /*3c00*/  FFMA.FTZ R81, R22, -R49.reuse, R81 ;  /* 0x8000003116517223 */ /* 0x080fe20000010051 */
[-C--:B------:R-:W-:Y:S01]  /*3c10*/  FFMA.FTZ R85, R26, -R49.reuse, R85 ;  /* 0x800000311a557223 */ /* 0x080fe20000010055 */
[-C--:B------:R-:W-:Y:S01]  /*3c20*/  FFMA.FTZ R27, R27, -R49.reuse, R84 ;  /* 0x800000311b1b7223 */ /* 0x080fe20000010054 */
        /* <DEDUP_REMOVED lines=90> */
[----:B------:R-:W-:Y:S01]  /*41d0*/  F2FP.F16.F32.PACK_AB R37, R20, R55 ;  /* 0x000000371425723e */ /* 0x000fe200000000ff */
[----:B------:R-:W-:Y:S01]  /*41e0*/  ULOP3.LUT UR4, UR4, 0x1, URZ, 0x3c, !UPT ;  /* 0x0000000104047892 */ /* 0x000fe2000f8e3cff */
[----:B------:R-:W-:Y:S01]  /*41f0*/  UMOV UR5, UR9 ;  /* 0x0000000900057c82 */ /* 0x000fe20008000000 */
[----:B0-----:R-:W-:-:S04]  /*4200*/  IADD3 R12, P0, PT, R92, UR10, RZ ;  /* 0x0000000a5c0c7c10 */ /* 0x001fc8000ff1e0ff */
[----:B------:R-:W-:-:S05]  /*4210*/  IADD3.X R13, PT, PT, R93, UR11, RZ, P0, !PT ;  /* 0x0000000b5d0d7c10 */ /* 0x000fca00087fe4ff */
        /* <DEDUP_REMOVED lines=9> */
.L_x_1492:
        /* <DEDUP_REMOVED lines=54> */
.L_x_1516:
        /* <DEDUP_REMOVED lines=28> */
.L_x_1509:
        /* <DEDUP_REMOVED lines=33> */
.L_x_1508:
[----:B------:R-:W-:Y:S05]  /*49e0*/  BSYNC.RECONVERGENT B1 ;  /* 0x0000000000017941 */ /* 0x000fea0003800200 */
.L_x_1507:
        /* <DEDUP_REMOVED lines=25> */
.L_x_1511:
[----:B------:R-:W-:Y:S05]  /*4b80*/  BSYNC.RECONVERGENT B1 ;  /* 0x0000000000017941 */ /* 0x000fea0003800200 */
.L_x_1510:
        /* <DEDUP_REMOVED lines=26> */
.L_x_1506:
[----:B------:R-:W-:Y:S05]  /*4d30*/  BSYNC.RECONVERGENT B0 ;  /* 0x0000000000007941 */ /* 0x000fea0003800200 */
.L_x_1505:
[----:B------:R0:W-:Y:S01]  /*4d40*/  STS [R9], R27 ;  /* 0x0000001b09007388 */ /* 0x0001e20000000800 */
[----:B------:R-:W1:Y:S01]  /*4d50*/  LDC.64 R6, c[0x0][0x388] ;  /* 0x0000e200ff067b82 */ /* 0x000e620000000a00 */
[----:B------:R-:W-:Y:S02]  /*4d60*/  ISETP.GT.U32.AND P1, PT, R42, 0x9, PT ;  /* 0x000000092a00780c */ /* 0x000fe40003f24070 */
[----:B------:R0:W-:Y:S01]  /*4d70*/  STS [R9+0x500], R24 ;  /* 0x0005001809007388 */ /* 0x0001e20000000800 */
[----:B------:R-:W-:-:S04]  /*4d80*/  MOV R17, R8 ;  /* 0x0000000800117202 */ /* 0x000fc80000000f00 */
[----:B------:R-:W2:Y:S08]  /*4d90*/  LDC.64 R18, c[0x0][0x390] ;  /* 0x0000e400ff127b82 */ /* 0x000eb00000000a00 */
[----:B0-----:R-:W-:Y:S06]  /*4da0*/  BAR.SYNC.DEFER_BLOCKING 0x0 ;  /* 0x0000000000007b1d */ /* 0x001fec0000010000 */
.L_x_1515:
        /* <DEDUP_REMOVED lines=31> */
.L_x_1526:
        /* <DEDUP_REMOVED lines=11> */
.L_x_1514:
[----:B------:R-:W-:Y:S05]  /*5050*/  BSYNC.RECONVERGENT B0 ;  /* 0x0000000000007941 */ /* 0x000fea0003800200 */
.L_x_1513:
        /* <DEDUP_REMOVED lines=9> */
.L_x_1512:
        /* <DEDUP_REMOVED lines=8> */
.L_x_1518:
[----:B------:R-:W-:Y:S05]  /*5170*/  BSYNC B0 ;  /* 0x0000000000007941 */ /* 0x000fea0003800000 */
.L_x_1517:
        /* <DEDUP_REMOVED lines=8> */
.L_x_1519:
[----:B------:R-:W-:Y:S01]  /*5200*/  FADD.FTZ R23, R23, R20 ;  /* 0x0000001417177221 */ /* 0x000fe20000010000 */
[----:B------:R-:W-:-:S04]  /*5210*/  HFMA2 R31, -RZ, RZ, 0, 2.384185791015625e-07 ;  /* 0x00000004ff1f7431 */ /* 0x000fc800000001ff */
[----:B------:R-:W-:Y:S02]  /*5220*/  MOV R32, R23 ;  /* 0x0000001700207202 */ /* 0x000fe40000000f00 */
[----:B------:R-:W-:-:S07]  /*5230*/  MOV R22, R30 ;  /* 0x0000001e00167202 */ /* 0x000fce0000000f00 */
[----:B------:R-:W-:Y:S05]  /*5240*/  WARPSYNC.COLLECTIVE R29, `(.L_x_1520) ;  /* 0x000000001d087348 */ /* 0x000fea0003c00000 */
[----:B------:R0:W1:Y:S02]  /*5250*/  SHFL.BFLY P3, R30, R32, R31, R34 ;  /* 0x0c00001f201e7389 */ /* 0x0000640000060022 */
[----:B01----:R-:W-:Y:S05]  /*5260*/  ENDCOLLECTIVE ;  /* 0x000000000000791b */ /* 0x003fea0003800000 */
.L_x_1520:
[----:B------:R-:W-:-:S05]  /*5270*/  FADD.FTZ R22, R22, R21 ;  /* 0x0000001516167221 */ /* 0x000fca0000010000 */
[----:B------:R-:W-:Y:S02]  /*5280*/  MOV R32, R22 ;  /* 0x0000001600207202 */ /* 0x000fe40000000f00 */
[----:B------:R-:W-:-:S07]  /*5290*/  MOV R24, R30 ;  /* 0x0000001e00187202 */ /* 0x000fce0000000f00 */
[----:B------:R-:W-:Y:S05]  /*52a0*/  WARPSYNC.COLLECTIVE R29, `(.L_x_1521) ;  /* 0x000000001d087348 */ /* 0x000fea0003c00000 */
[----:B------:R0:W1:Y:S02]  /*52b0*/  SHFL.BFLY P3, R30, R32, R31, R34 ;  /* 0x0c00001f201e7389 */ /* 0x0000640000060022 */
[----:B01----:R-:W-:Y:S05]  /*52c0*/  ENDCOLLECTIVE ;  /* 0x000000000000791b */ /* 0x003fea0003800000 */
.L_x_1521:
[----:B------:R-:W-:Y:S01]  /*52d0*/  FADD.FTZ R24, R23, R24 ;  /* 0x0000001817187221 */ /* 0x000fe20000010000 */
[----:B------:R-:W-:-:S04]  /*52e0*/  HFMA2 R31, -RZ, RZ, 0, 1.1920928955078125e-07 ;  /* 0x00000002ff1f7431 */ /* 0x000fc800000001ff */
[----:B------:R-:W-:Y:S02]  /*52f0*/  MOV R32, R24 ;  /* 0x0000001800207202 */ /* 0x000fe40000000f00 */
[----:B------:R-:W-:-:S07]  /*5300*/  MOV R25, R30 ;  /* 0x0000001e00197202 */ /* 0x000fce0000000f00 */
[----:B------:R-:W-:Y:S05]  /*5310*/  WARPSYNC.COLLECTIVE R29, `(.L_x_1522) ;  /* 0x000000001d087348 */ /* 0x000fea0003c00000 */
[----:B------:R0:W1:Y:S02]  /*5320*/  SHFL.BFLY P3, R30, R32, R31, R34 ;  /* 0x0c00001f201e7389 */ /* 0x0000640000060022 */
[----:B01----:R-:W-:Y:S05]  /*5330*/  ENDCOLLECTIVE ;  /* 0x000000000000791b */ /* 0x003fea0003800000 */
.L_x_1522:
[----:B------:R-:W-:-:S05]  /*5340*/  FADD.FTZ R25, R22, R25 ;  /* 0x0000001916197221 */ /* 0x000fca0000010000 */
[----:B------:R-:W-:Y:S02]  /*5350*/  MOV R32, R25 ;  /* 0x0000001900207202 */ /* 0x000fe40000000f00 */
[----:B------:R-:W-:-:S07]  /*5360*/  MOV R27, R30 ;  /* 0x0000001e001b7202 */ /* 0x000fce0000000f00 */
[----:B------:R-:W-:Y:S05]  /*5370*/  WARPSYNC.COLLECTIVE R29, `(.L_x_1523) ;  /* 0x000000001d087348 */ /* 0x000fea0003c00000 */
[----:B------:R0:W1:Y:S02]  /*5380*/  SHFL.BFLY P3, R30, R32, R31, R34 ;  /* 0x0c00001f201e7389 */ /* 0x0000640000060022 */
[----:B01----:R-:W-:Y:S05]  /*5390*/  ENDCOLLECTIVE ;  /* 0x000000000000791b */ /* 0x003fea0003800000 */
.L_x_1523:
[----:B------:R-:W-:Y:S01]  /*53a0*/  FADD.FTZ R27, R24, R27 ;  /* 0x0000001b181b7221 */ /* 0x000fe20000010000 */
[----:B------:R-:W-:-:S04]  /*53b0*/  HFMA2 R31, -RZ, RZ, 0, 5.9604644775390625e-08 ;  /* 0x00000001ff1f7431 */ /* 0x000fc800000001ff */
[----:B------:R-:W-:Y:S02]  /*53c0*/  MOV R32, R27 ;  /* 0x0000001b00207202 */ /* 0x000fe40000000f00 */
[----:B------:R-:W-:-:S07]  /*53d0*/  MOV R20, R30 ;  /* 0x0000001e00147202 */ /* 0x000fce0000000f00 */
[----:B------:R-:W-:Y:S05]  /*53e0*/  WARPSYNC.COLLECTIVE R29, `(.L_x_1524) ;  /* 0x000000001d087348 */ /* 0x000fea0003c00000 */
[----:B------:R0:W1:Y:S02]  /*53f0*/  SHFL.BFLY P3, R30, R32, R31, R34 ;  /* 0x0c00001f201e7389 */ /* 0x0000640000060022 */
[----:B01----:R-:W-:Y:S05]  /*5400*/  ENDCOLLECTIVE ;  /* 0x000000000000791b */ /* 0x003fea0003800000 */
.L_x_1524:
[----:B------:R-:W-:-:S05]  /*5410*/  FADD.FTZ R20, R25, R20 ;  /* 0x0000001419147221 */ /* 0x000fca0000010000 */
[----:B------:R-:W-:Y:S02]  /*5420*/  MOV R32, R20 ;  /* 0x0000001400207202 */ /* 0x000fe40000000f00 */
[----:B------:R-:W-:-:S07]  /*5430*/  MOV R28, R30 ;  /* 0x0000001e001c7202 */ /* 0x000fce0000000f00 */
[----:B------:R-:W-:Y:S05]  /*5440*/  WARPSYNC.COLLECTIVE R29, `(.L_x_1525) ;  /* 0x000000001d087348 */ /* 0x000fea0003c00000 */
[----:B------:R0:W1:Y:S02]  /*5450*/  SHFL.BFLY P3, R30, R32, R31, R34 ;  /* 0x0c00001f201e7389 */ /* 0x0000640000060022 */
[----:B01----:R-:W-:Y:S05]  /*5460*/  ENDCOLLECTIVE ;  /* 0x000000000000791b */ /* 0x003fea0003800000 */
.L_x_1525:
[----:B------:R-:W-:Y:S01]  /*5470*/  FADD.FTZ R28, R27, R28 ;  /* 0x0000001c1b1c7221 */ /* 0x000fe20000010000 */
[----:B------:R-:W-:Y:S01]  /*5480*/  MOV R21, R30 ;  /* 0x0000001e00157202 */ /* 0x000fe20000000f00 */
[----:B------:R-:W-:Y:S06]  /*5490*/  BRA `(.L_x_1526) ;  /* 0xfffffff800c07947 */ /* 0x000fec000383ffff */
.L_x_1527:
        /* <DEDUP_REMOVED lines=14> */
.L_x_1701:


//--------------------- .text._ZN13group_norm_v214gn_cuda_kernelI6__halfLi320ELi1ELi32ELi10ELi1024ELb0ELi1024ELi10ELi10ELi2ELb0ELi116ELb0ELb0ENS_16CompileConditionILi1000EEEEEvPT_PKS4_S7_S7_flPfS8_Pj --------------------------
	.section	.text._ZN13group_norm_v214gn_cuda_kernelI6__halfLi320ELi1ELi32ELi10ELi1024ELb0ELi1024ELi10ELi10ELi2ELb0ELi116ELb0ELb0ENS_16CompileConditionILi1000EEEEEvPT_PKS4_S7_S7_flPfS8_Pj,"ax",@progbits
	.align	128
        .global         _ZN13group_norm_v214gn_cuda_kernelI6__halfLi320ELi1ELi32ELi10ELi1024ELb0ELi1024ELi10ELi10ELi2ELb0ELi116ELb0ELb0ENS_16CompileConditionILi1000EEEEEvPT_PKS4_S7_S7_flPfS8_Pj
        .type           _ZN13group_norm_v214gn_cuda_kernelI6__halfLi320ELi1ELi32ELi10ELi1024ELb0ELi1024ELi10ELi10ELi2ELb0ELi116ELb0ELb0ENS_16CompileConditionILi1000EEEEEvPT_PKS4_S7_S7_flPfS8_Pj,@function
        .size           _ZN13group_norm_v214gn_cuda_kernelI6__halfLi320ELi1ELi32ELi10ELi1024ELb0ELi1024ELi10ELi10ELi2ELb0ELi116ELb0ELb0ENS_16CompileConditionILi1000EEEEEvPT_PKS4_S7_S7_flPfS8_Pj,(.L_x_1702 - _ZN13group_norm_v214gn_cuda_kernelI6__halfLi320ELi1ELi32ELi10ELi1024ELb0ELi1024ELi10ELi10ELi2ELb0ELi116ELb0ELb0ENS_16CompileConditionILi1000EEEEEvPT_PKS4_S7_S7_flPfS8_Pj)
        .other          _ZN13group_norm_v214gn_cuda_kernelI6__halfLi320ELi1ELi32ELi10ELi1024ELb0ELi1024ELi10ELi10ELi2ELb0ELi116ELb0ELb0ENS_16CompileConditionILi1000EEEEEvPT_PKS4_S7_S7_flPfS8_Pj,@"STO_CUDA_ENTRY STV_DEFAULT"
_ZN13group_norm_v214gn_cuda_kernelI6__halfLi320ELi1ELi32ELi10ELi1024ELb0ELi1024ELi10ELi10ELi2ELb0ELi116ELb0ELb0ENS_16CompileConditionILi1000EEEEEvPT_PKS4_S7_S7_flPfS8_Pj:
.text._ZN13group_norm_v214gn_cuda_kernelI6__halfLi320ELi1ELi32ELi10ELi1024ELb0ELi1024ELi10ELi10ELi2ELb0ELi116ELb0ELb0ENS_16CompileConditionILi1000EEEEEvPT_PKS4_S7_S7_flPfS8_Pj:
        /* <DEDUP_REMOVED lines=53> */
[--C-:B--2---:R-:W-:Y:S02]  /*0350*/  HADD2.F32 R3, -RZ, R30.reuse.H0_H0 ;  /* 0x2000001eff037230 */ /* 0x104fe40000004100 */
[----:B------:R-:W-:-:S03]  /*0360*/  HADD2.F32 R30, -RZ, R30.H1_H1 ;  /* 0x3000001eff1e7230 */ /* 0x000fc60000004100 */
[----:B0-----:R-:W-:Y:S01]  /*0370*/  FADD.FTZ R15, RZ, R3 ;  /* 0x00000003ff0f7221 */ /* 0x001fe20000010000 */
[----:B------:R-:W-:Y:S01]  /*0380*/  FFMA.FTZ R39, R3, R3, RZ ;  /* 0x0000000303277223 */ /* 0x000fe200000100ff */
[--C-:B---3--:R-:W-:Y:S02]  /*0390*/  HADD2.F32 R17, -RZ, R37.reuse.H0_H0 ;  /* 0x20000025ff117230 */ /* 0x108fe40000004100 */
[----:B------:R-:W-:Y:S01]  /*03a0*/  FADD.FTZ R12, R15, R30 ;  /* 0x0000001e0f0c7221 */ /* 0x000fe20000010000 */
[----:B------:R-:W-:Y:S01]  /*03b0*/  FFMA.FTZ R14, R30, R30, R39 ;  /* 0x0000001e1e0e7223 */ /* 0x000fe20000010027 */
[----:B------:R-:W-:Y:S02]  /*03c0*/  HADD2.F32 R37, -RZ, R37.H1_H1 ;  /* 0x30000025ff257230 */ /* 0x000fe40000004100 */
[----:B------:R-:W-:Y:S01]  /*03d0*/  FADD.FTZ R12, R12, R17 ;  /* 0x000000110c0c7221 */ /* 0x000fe20000010000 */
[----:B------:R-:W-:Y:S01]  /*03e0*/  FFMA.FTZ R14, R17, R17, R14 ;  /* 0x00000011110e7223 */ /* 0x000fe2000001000e */
[----:B------:R-:W-:-:S02]  /*03f0*/  HADD2.F32 R20, -RZ, R7.H0_H0 ;  /* 0x20000007ff147230 */ /* 0x000fc40000004100 */
[----:B-1----:R-:W-:Y:S01]  /*0400*/  FADD.FTZ R5, R12, R37 ;  /* 0x000000250c057221 */ /* 0x002fe20000010000 */
[----:B----4-:R-:W-:Y:S01]  /*0410*/  FFMA.FTZ R11, R37, R37, R14 ;  /* 0x00000025250b7223 */ /* 0x010fe2000001000e */
[----:B------:R-:W-:Y:S02]  /*0420*/  HADD2.F32 R15, -RZ, R7.H1_H1 ;  /* 0x30000007ff0f7230 */ /* 0x000fe40000004100 */
[----:B------:R-:W-:Y:S01]  /*0430*/  FADD.FTZ R4, R5, R20 ;  /* 0x0000001405047221 */ /* 0x000fe20000010000 */
[----:B------:R-:W-:Y:S01]  /*0440*/  FFMA.FTZ R10, R20, R20, R11 ;  /* 0x00000014140a7223 */ /* 0x000fe2000001000b */
[--C-:B------:R-:W-:Y:S02]  /*0450*/  HADD2.F32 R18, -RZ, R9.reuse.H0_H0 ;  /* 0x20000009ff127230 */ /* 0x100fe40000004100 */
[----:B------:R-:W-:Y:S01]  /*0460*/  FADD.FTZ R5, R4, R15 ;  /* 0x0000000f04057221 */ /* 0x000fe20000010000 */
[----:B------:R-:W-:Y:S01]  /*0470*/  FFMA.FTZ R7, R15, R15, R10 ;  /* 0x0000000f0f077223 */ /* 0x000fe2000001000a */
[----:B------:R-:W-:-:S02]  /*0480*/  HADD2.F32 R11, -RZ, R9.H1_H1 ;  /* 0x30000009ff0b7230 */ /* 0x000fc40000004100 */
[----:B------:R-:W-:Y:S01]  /*0490*/  FADD.FTZ R4, R5, R18 ;  /* 0x0000001205047221 */ /* 0x000fe20000010000 */
[----:B------:R-:W-:Y:S01]  /*04a0*/  FFMA.FTZ R10, R18, R18, R7 ;  /* 0x00000012120a7223 */ /* 0x000fe20000010007 */
[--C-:B------:R-:W-:Y:S02]  /*04b0*/  HADD2.F32 R16, -RZ, R35.reuse.H0_H0 ;  /* 0x20000023ff107230 */ /* 0x100fe40000004100 */
[----:B------:R-:W-:Y:S01]  /*04c0*/  FADD.FTZ R5, R4, R11 ;  /* 0x0000000b04057221 */ /* 0x000fe20000010000 */
[----:B------:R-:W-:Y:S01]  /*04d0*/  FFMA.FTZ R7, R11, R11, R10 ;  /* 0x0000000b0b077223 */ /* 0x000fe2000001000a */
[----:B------:R-:W-:Y:S02]  /*04e0*/  HADD2.F32 R35, -RZ, R35.H1_H1 ;  /* 0x30000023ff237230 */ /* 0x000fe40000004100 */
[----:B------:R-:W-:Y:S01]  /*04f0*/  FADD.FTZ R4, R5, R16 ;  /* 0x0000001005047221 */ /* 0x000fe20000010000 */
[----:B------:R-:W-:Y:S01]  /*0500*/  FFMA.FTZ R10, R16, R16, R7 ;  /* 0x00000010100a7223 */ /* 0x000fe20000010007 */
[----:B------:R-:W-:-:S02]  /*0510*/  HADD2.F32 R14, -RZ, R33.H0_H0 ;  /* 0x20000021ff0e7230 */ /* 0x000fc40000004100 */
[----:B------:R-:W-:Y:S01]  /*0520*/  FADD.FTZ R5, R4, R35 ;  /* 0x0000002304057221 */ /* 0x000fe20000010000 */
[----:B------:R-:W-:Y:S01]  /*0530*/  FFMA.FTZ R7, R35, R35, R10 ;  /* 0x0000002323077223 */ /* 0x000fe2000001000a */
        /* <DEDUP_REMOVED lines=118> */
.L_x_1540:
        /* <DEDUP_REMOVED lines=10> */
.L_x_1528:
        /* <DEDUP_REMOVED lines=18> */
.L_x_1531:
[----:B------:R-:W-:Y:S05]  /*0e60*/  BSYNC.RECONVERGENT B0 ;  /* 0x0000000000007941 */ /* 0x000fea0003800200 */
.L_x_1530:
[----:B------:R-:W1:Y:S01]  /*0e70*/  S2UR UR5, SR_CgaCtaId ;  /* 0x00000000000579c3 */ /* 0x000e620000008800 */
[----:B------:R-:W-:Y:S01]  /*0e80*/  LOP3.LUT R34, R34, 0xffff, RZ, 0xc0, !PT ;  /* 0x0000ffff22227812 */ /* 0x000fe200078ec0ff */
[----:B------:R-:W-:Y:S02]  /*0e90*/  UMOV UR4, 0x400 ;  /* 0x0000040000047882 */ /* 0x000fe40000000000 */
[----:B------:R-:W-:Y:S02]  /*0ea0*/  UIADD3 UR4, UPT, UPT, UR4, 0x50, URZ ;  /* 0x0000005004047890 */ /* 0x000fe4000fffe0ff */
[----:B0-----:R-:W-:-:S05]  /*0eb0*/  IMAD R5, R34, 0xcccd, RZ ;  /* 0x0000cccd22057824 */ /* 0x001fca00078e02ff */
        /* <DEDUP_REMOVED lines=40> */
[----:B-1---5:R-:W-:-:S02]  /*1140*/  HADD2.F32 R5, -RZ, R24.H0_H0 ;  /* 0x20000018ff057230 */ /* 0x022fc40000004100 */
[C---:B--2---:R-:W-:Y:S01]  /*1150*/  FMUL.FTZ R3, R6.reuse, R3 ;  /* 0x0000000306037220 */ /* 0x044fe20000410000 */
[----:B------:R-:W-:Y:S02]  /*1160*/  HADD2.F32 R4, -RZ, R22.H0_H0 ;  /* 0x20000016ff047230 */ /* 0x000fe40000004100 */
        /* <DEDUP_REMOVED lines=15> */
[----:B------:R-:W-:-:S02]  /*1260*/  HADD2.F32 R24, -RZ, R24.H1_H1 ;  /* 0x30000018ff187230 */ /* 0x000fc40000004100 */
[C---:B------:R-:W-:Y:S01]  /*1270*/  FMUL.FTZ R30, R6.reuse, R30 ;  /* 0x0000001e061e7220 */ /* 0x040fe20000410000 */
[----:B------:R-:W-:Y:S02]  /*1280*/  HADD2.F32 R22, -RZ, R22.H1_H1 ;  /* 0x30000016ff167230 */ /* 0x000fe40000004100 */
        /* <DEDUP_REMOVED lines=60> */
[----:B------:R-:W-:Y:S02]  /*1650*/  IADD3.X R3, PT, PT, R0, UR5, RZ, P0, !PT ;  /* 0x0000000500037c10 */ /* 0x000fe400087fe4ff */
[----:B------:R-:W-:Y:S02]  /*1660*/  F2FP.F16.F32.PACK_AB R47, R32, R47 ;  /* 0x0000002f202f723e */ /* 0x000fe400000000ff */
[----:B------:R-:W-:Y:S01]  /*1670*/  F2FP.F16.F32.PACK_AB R45, R34, R45 ;  /* 0x0000002d222d723e */ /* 0x000fe200000000ff */
[----:B------:R-:W-:Y:S01]  /*1680*/  STG.E desc[UR6][R2.64], R5 ;  /* 0x0000000502007986 */ /* 0x000fe2000c101906 */
[----:B------:R-:W-:Y:S02]  /*1690*/  F2FP.F16.F32.PACK_AB R41, R36, R41 ;  /* 0x000000292429723e */ /* 0x000fe400000000ff */
[----:B------:R-:W-:Y:S01]  /*16a0*/  F2FP.F16.F32.PACK_AB R39, R22, R39 ;  /* 0x000000271627723e */ /* 0x000fe200000000ff */
        /* <DEDUP_REMOVED lines=16> */
.L_x_1529:
[----:B------:R-:W-:Y:S01]  /*17b0*/  HFMA2 R9, -RZ, RZ, 0, 4.76837158203125e-07 ;  /* 0x00000008ff097431 */ /* 0x000fe200000001ff */
[----:B-1----:R-:W-:Y:S02]  /*17c0*/  MOV R38, R4 ;  /* 0x0000000400267202 */ /* 0x002fe40000000f00 */
[----:B------:R-:W-:Y:S02]  /*17d0*/  MOV R36, 0x1f ;  /* 0x0000001f00247802 */ /* 0x000fe40000000f00 */
[----:B0-----:R-:W-:-:S07]  /*17e0*/  MOV R7, 0xffffffff ;  /* 0xffffffff00077802 */ /* 0x001fce0000000f00 */
[----:B-----5:R-:W-:Y:S05]  /*17f0*/  WARPSYNC.COLLECTIVE R7, `(.L_x_1532) ;  /* 0x0000000007087348 */ /* 0x020fea0003c00000 */
[----:B------:R0:W1:Y:S02]  /*1800*/  SHFL.BFLY P0, R40, R38, R9, R36 ;  /* 0x0c00000926287389 */ /* 0x0000640000000024 */
[----:B01---5:R-:W-:Y:S05]  /*1810*/  ENDCOLLECTIVE ;  /* 0x000000000000791b */ /* 0x023fea0003800000 */
.L_x_1532:
[----:B------:R-:W-:Y:S02]  /*1820*/  MOV R38, R5 ;  /* 0x0000000500267202 */ /* 0x000fe40000000f00 */
[----:B------:R-:W-:-:S07]  /*1830*/  MOV R42, R40 ;  /* 0x00000028002a7202 */ /* 0x000fce0000000f00 */
[----:B------:R-:W-:Y:S05]  /*1840*/  WARPSYNC.COLLECTIVE R7, `(.L_x_1533) ;  /* 0x0000000007087348 */ /* 0x000fea0003c00000 */
[----:B------:R0:W1:Y:S02]  /*1850*/  SHFL.BFLY P0, R40, R38, R9, R36 ;  /* 0x0c00000926287389 */ /* 0x0000640000000024 */
[----:B01----:R-:W-:Y:S05]  /*1860*/  ENDCOLLECTIVE ;  /* 0x000000000000791b */ /* 0x003fea0003800000 */
.L_x_1533:
[----:B------:R-:W-:Y:S01]  /*1870*/  FADD.FTZ R42, R42, R4 ;  /* 0x000000042a2a7221 */ /* 0x000fe20000010000 */
[----:B------:R-:W-:-:S04]  /*1880*/  HFMA2 R9, -RZ, RZ, 0, 2.384185791015625e-07 ;  /* 0x00000004ff097431 */ /* 0x000fc800000001ff */
[----:B------:R-:W-:Y:S02]  /*1890*/  MOV R38, R42 ;  /* 0x0000002a00267202 */ /* 0x000fe40000000f00 */
[----:B------:R-:W-:-:S07]  /*18a0*/  MOV R44, R40 ;  /* 0x00000028002c7202 */ /* 0x000fce0000000f00 */
[----:B------:R-:W-:Y:S05]  /*18b0*/  WARPSYNC.COLLECTIVE R7, `(.L_x_1534) ;  /* 0x0000000007087348 */ /* 0x000fea0003c00000 */
[----:B------:R0:W1:Y:S02]  /*18c0*/  SHFL.BFLY P0, R40, R38, R9, R36 ;  /* 0x0c00000926287389 */ /* 0x0000640000000024 */
[----:B01----:R-:W-:Y:S05]  /*18d0*/  ENDCOLLECTIVE ;  /* 0x000000000000791b */ /* 0x003fea0003800000 */
.L_x_1534:
[----:B------:R-:W-:-:S05]  /*18e0*/  FADD.FTZ R44, R44, R5 ;  /* 0x000000052c2c7221 */ /* 0x000fca0000010000 */
[----:B------:R-:W-:Y:S02]  /*18f0*/  MOV R38, R44 ;  /* 0x0000002c00267202 */ /* 0x000fe40000000f00 */
[----:B------:R-:W-:-:S07]  /*1900*/  MOV R46, R40 ;  /* 0x00000028002e7202 */ /* 0x000fce0000000f00 */
[----:B------:R-:W-:Y:S05]  /*1910*/  WARPSYNC.COLLECTIVE R7, `(.L_x_1535) ;  /* 0x0000000007087348 */ /* 0x000fea0003c00000 */
[----:B------:R0:W1:Y:S02]  /*1920*/  SHFL.BFLY P0, R40, R38, R9, R36 ;  /* 0x0c00000926287389 */ /* 0x0000640000000024 */
[----:B01----:R-:W-:Y:S05]  /*1930*/  ENDCOLLECTIVE ;  /* 0x000000000000791b */ /* 0x003fea0003800000 */
.L_x_1535:
[----:B------:R-:W-:Y:S01]  /*1940*/  FADD.FTZ R46, R42, R46 ;  /* 0x0000002e2a2e7221 */ /* 0x000fe20000010000 */
[----:B------:R-:W-:-:S04]  /*1950*/  HFMA2 R9, -RZ, RZ, 0, 1.1920928955078125e-07 ;  /* 0x00000002ff097431 */ /* 0x000fc800000001ff */
[----:B------:R-:W-:Y:S02]  /*1960*/  MOV R38, R46 ;  /* 0x0000002e00267202 */ /* 0x000fe40000000f00 */
[----:B------:R-:W-:-:S07]  /*1970*/  MOV R48, R40 ;  /* 0x0000002800307202 */ /* 0x000fce0000000f00 */
[----:B------:R-:W-:Y:S05]  /*1980*/  WARPSYNC.COLLECTIVE R7, `(.L_x_1536) ;  /* 0x0000000007087348 */ /* 0x000fea0003c00000 */
[----:B------:R0:W1:Y:S02]  /*1990*/  SHFL.BFLY P0, R40, R38, R9, R36 ;  /* 0x0c00000926287389 */ /* 0x0000640000000024 */
[----:B01----:R-:W-:Y:S05]  /*19a0*/  ENDCOLLECTIVE ;  /* 0x000000000000791b */ /* 0x003fea0003800000 */
.L_x_1536:
[----:B------:R-:W-:-:S05]  /*19b0*/  FADD.FTZ R48, R44, R48 ;  /* 0x000000302c307221 */ /* 0x000fca0000010000 */
[----:B------:R-:W-:Y:S02]  /*19c0*/  MOV R38, R48 ;  /* 0x0000003000267202 */ /* 0x000fe40000000f00 */
[----:B------:R-:W-:-:S07]  /*19d0*/  MOV R50, R40 ;  /* 0x0000002800327202 */ /* 0x000fce0000000f00 */
[----:B------:R-:W-:Y:S05]  /*19e0*/  WARPSYNC.COLLECTIVE R7, `(.L_x_1537) ;  /* 0x0000000007087348 */ /* 0x000fea0003c00000 */
[----:B------:R0:W1:Y:S02]  /*19f0*/  SHFL.BFLY P0, R40, R38, R9, R36 ;  /* 0x0c00000926287389 */ /* 0x0000640000000024 */
[----:B01----:R-:W-:Y:S05]  /*1a00*/  ENDCOLLECTIVE ;  /* 0x000000000000791b */ /* 0x003fea0003800000 */
.L_x_1537:
[----:B------:R-:W-:Y:S01]  /*1a10*/  FADD.FTZ R50, R46, R50 ;  /* 0x000000322e327221 */ /* 0x000fe20000010000 */
[----:B------:R-:W-:-:S04]  /*1a20*/  HFMA2 R9, -RZ, RZ, 0, 5.9604644775390625e-08 ;  /* 0x00000001ff097431 */ /* 0x000fc800000001ff */
[----:B------:R-:W-:Y:S02]  /*1a30*/  MOV R38, R50 ;  /* 0x0000003200267202 */ /* 0x000fe40000000f00 */
[----:B------:R-:W-:-:S07]  /*1a40*/  MOV R52, R40 ;  /* 0x0000002800347202 */ /* 0x000fce0000000f00 */
[----:B------:R-:W-:Y:S05]  /*1a50*/  WARPSYNC.COLLECTIVE R7, `(.L_x_1538) ;  /* 0x0000000007087348 */ /* 0x000fea0003c00000 */
[----:B------:R0:W1:Y:S02]  /*1a60*/  SHFL.BFLY P0, R40, R38, R9, R36 ;  /* 0x0c00000926287389 */ /* 0x0000640000000024 */
[----:B01----:R-:W-:Y:S05]  /*1a70*/  ENDCOLLECTIVE ;  /* 0x000000000000791b */ /* 0x003fea0003800000 */
.L_x_1538:
[----:B------:R-:W-:-:S05]  /*1a80*/  FADD.FTZ R52, R48, R52 ;  /* 0x0000003430347221 */ /* 0x000fca0000010000 */
[----:B------:R-:W-:Y:S02]  /*1a90*/  MOV R38, R52 ;  /* 0x0000003400267202 */ /* 0x000fe40000000f00 */
[----:B------:R-:W-:-:S07]  /*1aa0*/  MOV R4, R40 ;  /* 0x0000002800047202 */ /* 0x000fce0000000f00 */
[----:B------:R-:W-:Y:S05]  /*1ab0*/  WARPSYNC.COLLECTIVE R7, `(.L_x_1539) ;  /* 0x0000000007087348 */ /* 0x000fea0003c00000 */
[----:B------:R0:W1:Y:S02]  /*1ac0*/  SHFL.BFLY P0, R40, R38, R9, R36 ;  /* 0x0c00000926287389 */ /* 0x0000640000000024 */
[----:B01----:R-:W-:Y:S05]  /*1ad0*/  ENDCOLLECTIVE ;  /* 0x000000000000791b */ /* 0x003fea0003800000 */
.L_x_1539:
[----:B------:R-:W-:Y:S01]  /*1ae0*/  FADD.FTZ R4, R50, R4 ;  /* 0x0000000432047221 */ /* 0x000fe20000010000 */
[----:B------:R-:W-:Y:S06]  /*1af0*/  BRA `(.L_x_1540) ;  /* 0xfffffff000687947 */ /* 0x000fec000383ffff */
.L_x_1541:
        /* <DEDUP_REMOVED lines=16> */
.L_x_1702:


//--------------------- .text._ZN13group_norm_v214gn_cuda_kernelI6__halfLi320ELi1ELi32ELi10ELi1024ELb0ELi1024ELi10ELi10ELi2ELb0ELi148ELb0ELb0ENS_16CompileConditionILi1000EEEEEvPT_PKS4_S7_S7_flPfS8_Pj --------------------------
	.section	.text._ZN13group_norm_v214gn_cuda_kernelI6__halfLi320ELi1ELi32ELi10ELi1024ELb0ELi1024ELi10ELi10ELi2ELb0ELi148ELb0ELb0ENS_16CompileConditionILi1000EEEEEvPT_PKS4_S7_S7_flPfS8_Pj,"ax",@progbits
	.align	128
        .global         _ZN13group_norm_v214gn_cuda_kernelI6__halfLi320ELi1ELi32ELi10ELi1024ELb0ELi1024ELi10ELi10ELi2ELb0ELi148ELb0ELb0ENS_16CompileConditionILi1000EEEEEvPT_PKS4_S7_S7_flPfS8_Pj
        .type           _ZN13group_norm_v214gn_cuda_kernelI6__halfLi320ELi1ELi32ELi10ELi1024ELb0ELi1024ELi10ELi10ELi2ELb0ELi148ELb0ELb0ENS_16CompileConditionILi1000EEEEEvPT_PKS4_S7_S7_flPfS8_Pj,@function
        .size           _ZN13group_norm_v214gn_cuda_kernelI6__halfLi320ELi1ELi32ELi10ELi1024ELb0ELi1024ELi10ELi10ELi2ELb0ELi148ELb0ELb0ENS_16CompileConditionILi1000EEEEEvPT_PKS4_S7_S7_flPfS8_Pj,(.L_x_1703 - _ZN13group_norm_v214gn_cuda_kernelI6__halfLi320ELi1ELi32ELi10ELi1024ELb0ELi1024ELi10ELi10ELi2ELb0ELi148ELb0ELb0ENS_16CompileConditionILi1000EEEEEvPT_PKS4_S7_S7_flPfS8_Pj)
        .other          _ZN13group_norm_v214gn_cuda_kernelI6__halfLi320ELi1ELi32ELi10ELi1024ELb0ELi1024ELi10ELi10ELi2ELb0ELi148ELb0ELb0ENS_16CompileConditionILi1000EEEEEvPT_PKS4_S7_S7_flPfS8_Pj,@"STO_CUDA_ENTRY STV_DEFAULT"
_ZN13group_norm_v214gn_cuda_kernelI6__halfLi320ELi1ELi32ELi10ELi1024ELb0ELi1024ELi10ELi10ELi2ELb0ELi148ELb0ELb0ENS_16CompileConditionILi1000EEEEEvPT_PKS4_S7_S7_flPfS8_Pj:
.text._ZN13group_norm_v214gn_cuda_kernelI6__halfLi320ELi1ELi32ELi10ELi1024ELb0ELi1024ELi10ELi10ELi2ELb0ELi148ELb0ELb0ENS_16CompileConditionILi1000EEEEEvPT_PKS4_S7_S7_flPfS8_Pj:
        /* <DEDUP_REMOVED lines=202> */
.L_x_1554:
        /* <DEDUP_REMOVED lines=10> */
.L_x_1542:
        /* <DEDUP_REMOVED lines=18> */
.L_x_1545:
[----:B------:R-:W-:Y:S05]  /*0e60*/  BSYNC.RECONVERGENT B0 ;  /* 0x0000000000007941 */ /* 0x000fea0003800200 */
.L_x_1544:
        /* <DEDUP_REMOVED lines=148> */
.L_x_1543:
[----:B------:R-:W-:Y:S01]  /*17b0*/  HFMA2 R9, -RZ, RZ, 0, 4.76837158203125e-07 ;  /* 0x00000008ff097431 */ /* 0x000fe200000001ff */
[----:B-1----:R-:W-:Y:S02]  /*17c0*/  MOV R38, R4 ;  /* 0x0000000400267202 */ /* 0x002fe40000000f00 */
[----:B------:R-:W-:Y:S02]  /*17d0*/  MOV R36, 0x1f ;  /* 0x0000001f00247802 */ /* 0x000fe40000000f00 */
[----:B0-----:R-:W-:-:S07]  /*17e0*/  MOV R7, 0xffffffff ;  /* 0xffffffff00077802 */ /* 0x001fce0000000f00 */
[----:B-----5:R-:W-:Y:S05]  /*17f0*/  WARPSYNC.COLLECTIVE R7, `(.L_x_1546) ;  /* 0x0000000007087348 */ /* 0x020fea0003c00000 */
[----:B------:R0:W1:Y:S02]  /*1800*/  SHFL.BFLY P0, R40, R38, R9, R36 ;  /* 0x0c00000926287389 */ /* 0x0000640000000024 */
[----:B01---5:R-:W-:Y:S05]  /*1810*/  ENDCOLLECTIVE ;  /* 0x000000000000791b */ /* 0x023fea0003800000 */
.L_x_1546:
[----:B------:R-:W-:Y:S02]  /*1820*/  MOV R38, R5 ;  /* 0x0000000500267202 */ /* 0x000fe40000000f00 */
[----:B------:R-:W-:-:S07]  /*1830*/  MOV R42, R40 ;  /* 0x00000028002a7202 */ /* 0x000fce0000000f00 */
[----:B------:R-:W-:Y:S05]  /*1840*/  WARPSYNC.COLLECTIVE R7, `(.L_x_1547) ;  /* 0x0000000007087348 */ /* 0x000fea0003c00000 */
[----:B------:R0:W1:Y:S02]  /*1850*/  SHFL.BFLY P0, R40, R38, R9, R36 ;  /* 0x0c00000926287389 */ /* 0x0000640000000024 */
[----:B01----:R-:W-:Y:S05]  /*1860*/  ENDCOLLECTIVE ;  /* 0x000000000000791b */ /* 0x003fea0003800000 */
.L_x_1547:
[----:B------:R-:W-:Y:S01]  /*1870*/  FADD.FTZ R42, R42, R4 ;  /* 0x000000042a2a7221 */ /* 0x000fe20000010000 */
[----:B------:R-:W-:-:S04]  /*1880*/  HFMA2 R9, -RZ, RZ, 0, 2.384185791015625e-07 ;  /* 0x00000004ff097431 */ /* 0x000fc800000001ff */
[----:B------:R-:W-:Y:S02]  /*1890*/  MOV R38, R42 ;  /* 0x0000002a00267202 */ /* 0x000fe40000000f00 */
[----:B------:R-:W-:-:S07]  /*18a0*/  MOV R44, R40 ;  /* 0x00000028002c7202 */ /* 0x000fce0000000f00 */
[----:B------:R-:W-:Y:S05]  /*18b0*/  WARPSYNC.COLLECTIVE R7, `(.L_x_1548) ;  /* 0x0000000007087348 */ /* 0x000fea0003c00000 */
[----:B------:R0:W1:Y:S02]  /*18c0*/  SHFL.BFLY P0, R40, R38, R9, R36 ;  /* 0x0c00000926287389 */ /* 0x0000640000000024 */
[----:B01----:R-:W-:Y:S05]  /*18d0*/  ENDCOLLECTIVE ;  /* 0x000000000000791b */ /* 0x003fea0003800000 */
.L_x_1548:
[----:B------:R-:W-:-:S05]  /*18e0*/  FADD.FTZ R44, R44, R5 ;  /* 0x000000052c2c7221 */ /* 0x000fca0000010000 */
[----:B------:R-:W-:Y:S02]  /*18f0*/  MOV R38, R44 ;  /* 0x0000002c00267202 */ /* 0x000fe40000000f00 */
[----:B------:R-:W-:-:S07]  /*1900*/  MOV R46, R40 ;  /* 0x00000028002e7202 */ /* 0x000fce0000000f00 */
[----:B------:R-:W-:Y:S05]  /*1910*/  WARPSYNC.COLLECTIVE R7, `(.L_x_1549) ;  /* 0x0000000007087348 */ /* 0x000fea0003c00000 */
[----:B------:R0:W1:Y:S02]  /*1920*/  SHFL.BFLY P0, R40, R38, R9, R36 ;  /* 0x0c00000926287389 */ /* 0x0000640000000024 */
[----:B01----:R-:W-:Y:S05]  /*1930*/  ENDCOLLECTIVE ;  /* 0x000000000000791b */ /* 0x003fea0003800000 */
.L_x_1549:
[----:B------:R-:W-:Y:S01]  /*1940*/  FADD.FTZ R46, R42, R46 ;  /* 0x0000002e2a2e7221 */ /* 0x000fe20000010000 */
[----:B------:R-:W-:-:S04]  /*1950*/  HFMA2 R9, -RZ, RZ, 0, 1.1920928955078125e-07 ;  /* 0x00000002ff097431 */ /* 0x000fc800000001ff */
[----:B------:R-:W-:Y:S02]  /*1960*/  MOV R38, R46 ;  /* 0x0000002e00267202 */ /* 0x000fe40000000f00 */
[----:B------:R-:W-:-:S07]  /*1970*/  MOV R48, R40 ;  /* 0x0000002800307202 */ /* 0x000fce0000000f00 */
[----:B------:R-:W-:Y:S05]  /*1980*/  WARPSYNC.COLLECTIVE R7, `(.L_x_1550) ;  /* 0x0000000007087348 */ /* 0x000fea0003c00000 */
[----:B------:R0:W1:Y:S02]  /*1990*/  SHFL.BFLY P0, R40, R38, R9, R36 ;  /* 0x0c00000926287389 */ /* 0x0000640000000024 */
[----:B01----:R-:W-:Y:S05]  /*19a0*/  ENDCOLLECTIVE ;  /* 0x000000000000791b */ /* 0x003fea0003800000 */
.L_x_1550:
[----:B------:R-:W-:-:S05]  /*19b0*/  FADD.FTZ R48, R44, R48 ;  /* 0x000000302c307221 */ /* 0x000fca0000010000 */
[----:B------:R-:W-:Y:S02]  /*19c0*/  MOV R38, R48 ;  /* 0x0000003000267202 */ /* 0x000fe40000000f00 */
[----:B------:R-:W-:-:S07]  /*19d0*/  MOV R50, R40 ;  /* 0x0000002800327202 */ /* 0x000fce0000000f00 */
[----:B------:R-:W-:Y:S05]  /*19e0*/  WARPSYNC.COLLECTIVE R7, `(.L_x_1551) ;  /* 0x0000000007087348 */ /* 0x000fea0003c00000 */
[----:B------:R0:W1:Y:S02]  /*19f0*/  SHFL.BFLY P0, R40, R38, R9, R36 ;  /* 0x0c00000926287389 */ /* 0x0000640000000024 */
[----:B01----:R-:W-:Y:S05]  /*1a00*/  ENDCOLLECTIVE ;  /* 0x000000000000791b */ /* 0x003fea0003800000 */
.L_x_1551:
[----:B------:R-:W-:Y:S01]  /*1a10*/  FADD.FTZ R50, R46, R50 ;  /* 0x000000322e327221 */ /* 0x000fe20000010000 */
[----:B------:R-:W-:-:S04]  /*1a20*/  HFMA2 R9, -RZ, RZ, 0, 5.9604644775390625e-08 ;  /* 0x00000001ff097431 */ /* 0x000fc800000001ff */
[----:B------:R-:W-:Y:S02]  /*1a30*/  MOV R38, R50 ;  /* 0x0000003200267202 */ /* 0x000fe40000000f00 */
[----:B------:R-:W-:-:S07]  /*1a40*/  MOV R52, R40 ;  /* 0x0000002800347202 */ /* 0x000fce0000000f00 */
[----:B------:R-:W-:Y:S05]  /*1a50*/  WARPSYNC.COLLECTIVE R7, `(.L_x_1552) ;  /* 0x0000000007087348 */ /* 0x000fea0003c00000 */
[----:B------:R0:W1:Y:S02]  /*1a60*/  SHFL.BFLY P0, R40, R38, R9, R36 ;  /* 0x0c00000926287389 */ /* 0x0000640000000024 */
[----:B01----:R-:W-:Y:S05]  /*1a70*/  ENDCOLLECTIVE ;  /* 0x000000000000791b */ /* 0x003fea0003800000 */
.L_x_1552:
[----:B------:R-:W-:-:S05]  /*1a80*/  FADD.FTZ R52, R48, R52 ;  /* 0x0000003430347221 */ /* 0x000fca0000010000 */
[----:B------:R-:W-:Y:S02]  /*1a90*/  MOV R38, R52 ;  /* 0x0000003400267202 */ /* 0x000fe40000000f00 */
[----:B------:R-:W-:-:S07]  /*1aa0*/  MOV R4, R40 ;  /* 0x0000002800047202 */ /* 0x000fce0000000f00 */
[----:B------:R-:W-:Y:S05]  /*1ab0*/  WARPSYNC.COLLECTIVE R7, `(.L_x_1553) ;  /* 0x0000000007087348 */ /* 0x000fea0003c00000 */
[----:B------:R0:W1:Y:S02]  /*1ac0*/  SHFL.BFLY P0, R40, R38, R9, R36 ;  /* 0x0c00000926287389 */ /* 0x0000640000000024 */
[----:B01----:R-:W-:Y:S05]  /*1ad0*/  ENDCOLLECTIVE ;  /* 0x000000000000791b */ /* 0x003fea0003800000 */
.L_x_1553:
[----:B------:R-:W-:Y:S01]  /*1ae0*/  FADD.FTZ R4, R50, R4 ;  /* 0x0000000432047221 */ /* 0x000fe20000010000 */
[----:B------:R-:W-:Y:S06]  /*1af0*/  BRA `(.L_x_1554) ;  /* 0xfffffff000687947 */ /* 0x000fec000383ffff */
.L_x_1555:
        /* <DEDUP_REMOVED lines=16> */
.L_x_1703:


//--------------------- .text._ZN13group_norm_v214gn_cuda_kernelI6__halfLi320ELi3ELi16ELi20ELi1024ELb1ELi4ELi320ELi320ELi4ELb1ELi1ELb0ELb0ENS_16CompileConditionILi1000EEEEEvPT_PKS4_S7_S7_flPfS8_Pj --------------------------
	.section	.text._ZN13group_norm_v214gn_cuda_kernelI6__halfLi320ELi3ELi16ELi20ELi1024ELb1ELi4ELi320ELi320ELi4ELb1ELi1ELb0ELb0ENS_16CompileConditionILi1000EEEEEvPT_PKS4_S7_S7_flPfS8_Pj,"ax",@progbits
	.align	128
        .global         _ZN13group_norm_v214gn_cuda_kernelI6__halfLi320ELi3ELi16ELi20ELi1024ELb1ELi4ELi320ELi320ELi4ELb1ELi1ELb0ELb0ENS_16CompileConditionILi1000EEEEEvPT_PKS4_S7_S7_flPfS8_Pj
        .type           _ZN13group_norm_v214gn_cuda_kernelI6__halfLi320ELi3ELi16ELi20ELi1024ELb1ELi4ELi320ELi320ELi4ELb1ELi1ELb0ELb0ENS_16CompileConditionILi1000EEEEEvPT_PKS4_S7_S7_flPfS8_Pj,@function
        .size           _ZN13group_norm_v214gn_cuda_kernelI6__halfLi320ELi3ELi16ELi20ELi1024ELb1ELi4ELi320ELi320ELi4ELb1ELi1ELb0ELb0ENS_16CompileConditionILi1000EEEEEvPT_PKS4_S7_S7_flPfS8_Pj,(.L_x_1704 - _ZN13group_norm_v214gn_cuda_kernelI6__halfLi320ELi3ELi16ELi20ELi1024ELb1ELi4ELi320ELi320ELi4ELb1ELi1ELb0ELb0ENS_16CompileConditionILi1000EEEEEvPT_PKS4_S7_S7_flPfS8_Pj)
        .other          _ZN13group_norm_v214gn_cuda_kernelI6__halfLi320ELi3ELi16ELi20ELi1024ELb1ELi4ELi320ELi320ELi4ELb1ELi1ELb0ELb0ENS_16CompileConditionILi1000EEEEEvPT_PKS4_S7_S7_flPfS8_Pj,@"STO_CUDA_ENTRY STV_DEFAULT"
_ZN13group_norm_v214gn_cuda_kernelI6__halfLi320ELi3ELi16ELi20ELi1024ELb1ELi4ELi320ELi320ELi4ELb1ELi1ELb0ELb0ENS_16CompileConditionILi1000EEEEEvPT_PKS4_S7_S7_flPfS8_Pj:
.text._ZN13group_norm_v214gn_cuda_kernelI6__halfLi320ELi3ELi16ELi20ELi1024ELb1ELi4ELi320ELi320ELi4ELb1ELi1ELb0ELb0ENS_16CompileConditionILi1000EEEEEvPT_PKS4_S7_S7_flPfS8_Pj:
        /* <DEDUP_REMOVED lines=27> */
[----:B------:R-:W-:Y:S02]  /*01b0*/  MOV R4, 0x400 ;  /* 0x0000040000047802 */ /* 0x000fe40000000f00 */
[----:B------:R-:W-:Y:S02]  /*01c0*/  PRMT R6, R2, 0x9910, RZ ;  /* 0x0000991002067816 */ /* 0x000fe400000000ff */
[----:B------:R-:W-:-:S02]  /*01d0*/  IADD3 R2, PT, PT, R4, 0xc80, RZ ;  /* 0x00000c8004027810 */ /* 0x000fc40007ffe0ff */
[C---:B----4-:R-:W-:Y:S01]  /*01e0*/  LEA R4, R9.reuse, R4, 0x18 ;  /* 0x0000000409047211 */ /* 0x050fe200078ec0ff */
[----:B------:R-:W-:Y:S01]  /*01f0*/  IMAD R6, R6, 0x67, RZ ;  /* 0x0000006706067824 */ /* 0x000fe200078e02ff */
[----:B------:R-:W-:Y:S02]  /*0200*/  SHF.R.U32.HI R7, RZ, 0x2, R0 ;  /* 0x00000002ff077819 */ /* 0x000fe40000011600 */
[----:B------:R-:W-:Y:S02]  /*0210*/  LEA R8, R9, R2, 0x18 ;  /* 0x0000000209087211 */ /* 0x000fe400078ec0ff */
[----:B------:R-:W-:Y:S01]  /*0220*/  SHF.L.U32 R2, R14, 0x2, RZ ;  /* 0x000000020e027819 */ /* 0x000fe200000006ff */
[--C-:B------:R-:W-:Y:S01]  /*0230*/  IMAD R9, R7, 0xc8, R4.reuse ;  /* 0x000000c807097824 */ /* 0x100fe200078e0204 */
[----:B------:R-:W-:Y:S01]  /*0240*/  SHF.L.U32 R7, R0, 0x3, RZ ;  /* 0x0000000300077819 */ /* 0x000fe200000006ff */
[----:B------:R-:W-:Y:S01]  /*0250*/  IMAD R4, R15, 0x28, R4 ;  /* 0x000000280f047824 */ /* 0x000fe200078e0204 */
[----:B------:R-:W-:-:S02]  /*0260*/  LOP3.LUT R6, R6, 0xffff, RZ, 0xc0, !PT ;  /* 0x0000ffff06067812 */ /* 0x000fc400078ec0ff */
[----:B------:R-:W-:Y:S02]  /*0270*/  LOP3.LUT P0, RZ, R14, 0xff, RZ, 0xc0, !PT ;  /* 0x000000ff0eff7812 */ /* 0x000fe4000780c0ff */
[----:B------:R-:W-:Y:S02]  /*0280*/  LOP3.LUT R2, R2, 0x3fc, RZ, 0xc0, !PT ;  /* 0x000003fc02027812 */ /* 0x000fe400078ec0ff */
[----:B------:R-:W-:Y:S02]  /*0290*/  LOP3.LUT R14, R7, 0x18, RZ, 0xc0, !PT ;  /* 0x00000018070e7812 */ /* 0x000fe400078ec0ff */
[----:B------:R-:W-:Y:S02]  /*02a0*/  SHF.R.U32.HI R7, RZ, 0x9, R6 ;  /* 0x00000009ff077819 */ /* 0x000fe40000011606 */
[----:B------:R-:W-:Y:S02]  /*02b0*/  IADD3 R6, PT, PT, R2, R3, RZ ;  /* 0x0000000302067210 */ /* 0x000fe40007ffe0ff */
[----:B------:R-:W-:-:S02]  /*02c0*/  ISETP.EQ.U32.AND P1, PT, R16, RZ, PT ;  /* 0x000000ff1000720c */ /* 0x000fc40003f22070 */
[----:B------:R-:W-:Y:S01]  /*02d0*/  LOP3.LUT R7, R7, 0xffff, RZ, 0xc0, !PT ;  /* 0x0000ffff07077812 */ /* 0x000fe200078ec0ff */
[----:B------:R-:W-:Y:S01]  /*02e0*/  IMAD R6, R6, 0x140, R5 ;  /* 0x0000014006067824 */ /* 0x000fe200078e0205 */
[----:B------:R-:W-:Y:S02]  /*02f0*/  ISETP.EQ.OR.EX P0, PT, R17, RZ, P0, P1 ;  /* 0x000000ff1100720c */ /* 0x000fe40000702710 */
[----:B------:R-:W-:Y:S01]  /*0300*/  LEA R5, R7, R8, 0x3 ;  /* 0x0000000807057211 */ /* 0x000fe200078e18ff */
[----:B------:R-:W-:Y:S01]  /*0310*/  HFMA2 R7, -RZ, RZ, 0, 0 ;  /* 0x00000000ff077431 */ /* 0x000fe200000001ff */
[----:B------:R-:W-:Y:S02]  /*0320*/  IADD3 R2, PT, PT, R9, R14, RZ ;  /* 0x0000000e09027210 */ /* 0x000fe40007ffe0ff */
[----:B------:R-:W-:Y:S02]  /*0330*/  ISETP.GT.U32.OR P0, PT, R0, 0xf, P0 ;  /* 0x0000000f0000780c */ /* 0x000fe40000704470 */
[----:B------:R-:W-:-:S02]  /*0340*/  LEA R4, R3, R4, 0x3 ;  /* 0x0000000403047211 */ /* 0x000fc400078e18ff */
[----:B------:R-:W-:Y:S02]  /*0350*/  MOV R8, UR8 ;  /* 0x0000000800087c02 */ /* 0x000fe40008000f00 */
[----:B------:R-:W-:-:S07]  /*0360*/  MOV R9, RZ ;  /* 0x000000ff00097202 */ /* 0x000fce0000000f00 */
.L_x_1568:
[----:B0-----:R-:W0:Y:S01]  /*0370*/  LDCU.64 UR4, c[0x0][0x388] ;  /* 0x00007100ff0477ac */ /* 0x001e220008000a00 */
[----:B------:R-:W-:Y:S01]  /*0380*/  MOV R14, R6 ;  /* 0x00000006000e7202 */ /* 0x000fe20000000f00 */
[----:B------:R-:W-:Y:S01]  /*0390*/  IMAD R47, R9, 0x50000, RZ ;  /* 0x00050000092f7824 */ /* 0x000fe200078e02ff */
[----:B------:R-:W-:-:S03]  /*03a0*/  MOV R15, RZ ;  /* 0x000000ff000f7202 */ /* 0x000fc60000000f00 */
[----:B------:R-:W-:-:S05]  /*03b0*/  IMAD.WIDE.U32 R14, R8, 0x50000, R14 ;  /* 0x00050000080e7825 */ /* 0x000fca00078e000e */
[----:B------:R-:W-:Y:S02]  /*03c0*/  IADD3 R47, PT, PT, R15, R47, RZ ;  /* 0x0000002f0f2f7210 */ /* 0x000fe40007ffe0ff */
[C---:B------:R-:W-:Y:S02]  /*03d0*/  SHF.L.U32 R46, R14.reuse, 0x1, RZ ;  /* 0x000000010e2e7819 */ /* 0x040fe400000006ff */
[----:B------:R-:W-:Y:S02]  /*03e0*/  SHF.L.U64.HI R47, R14, 0x1, R47 ;  /* 0x000000010e2f7819 */ /* 0x000fe4000001022f */
[----:B0-----:R-:W-:-:S04]  /*03f0*/  IADD3 R14, P1, PT, R46, UR4, RZ ;  /* 0x000000042e0e7c10 */ /* 0x001fc8000ff3e0ff */
[----:B------:R-:W-:-:S06]  /*0400*/  IADD3.X R15, PT, PT, R47, UR5, RZ, P1, !PT ;  /* 0x000000052f0f7c10 */ /* 0x000fcc0008ffe4ff */
[----:B------:R-:W2:Y:S01]  /*0410*/  LDG.E.64.CONSTANT R14, desc[UR6][R14.64] ;  /* 0x000000060e0e7981 */ /* 0x000ea2000c1e9b00 */
[----:B------:R-:W-:Y:S01]  /*0420*/  ISETP.GT.U32.AND P1, PT, R0, 0x3f, PT ;  /* 0x0000003f0000780c */ /* 0x000fe20003f24070 */
[----:B------:R-:W-:Y:S01]  /*0430*/  BSSY.RECONVERGENT B0, `(.L_x_1556) ;  /* 0x0000020000007945 */ /* 0x000fe20003800200 */
[--C-:B--2---:R-:W-:Y:S02]  /*0440*/  HADD2.F32 R3, -RZ, R14.reuse.H0_H0 ;  /* 0x2000000eff037230 */ /* 0x104fe40000004100 */
[----:B------:R-:W-:Y:S02]  /*0450*/  HADD2.F32 R49, -RZ, R14.H1_H1 ;  /* 0x3000000eff317230 */ /* 0x000fe40000004100 */
[--C-:B------:R-:W-:Y:S02]  /*0460*/  HADD2.F32 R51, -RZ, R15.reuse.H0_H0 ;  /* 0x2000000fff337230 */ /* 0x100fe40000004100 */
[----:B------:R-:W-:Y:S01]  /*0470*/  FADD.FTZ R16, RZ, R3 ;  /* 0x00000003ff107221 */ /* 0x000fe20000010000 */
[----:B------:R-:W-:Y:S01]  /*0480*/  FFMA.FTZ R18, R3, R3, RZ ;  /* 0x0000000303127223 */ /* 0x000fe200000100ff */
[----:B------:R-:W-:Y:S01]  /*0490*/  HADD2.F32 R53, -RZ, R15.H1_H1 ;  /* 0x3000000fff357230 */ /* 0x000fe20000004100 */
[----:B------:R-:W-:Y:S01]  /*04a0*/  CS2R R14, SRZ ;  /* 0x00000000000e7805 */ /* 0x000fe2000001ff00 */
[----:B------:R-:W-:Y:S01]  /*04b0*/  FADD.FTZ R16, R16, R49 ;  /* 0x0000003110107221 */ /* 0x000fe20000010000 */
[----:B------:R-:W-:-:S03]  /*04c0*/  FFMA.FTZ R18, R49, R49, R18 ;  /* 0x0000003131127223 */ /* 0x000fc60000010012 */
[----:B------:R-:W-:Y:S01]  /*04d0*/  FADD.FTZ R16, R16, R51 ;  /* 0x0000003310107221 */ /* 0x000fe20000010000 */
[----:B------:R-:W-:-:S03]  /*04e0*/  FFMA.FTZ R18, R51, R51, R18 ;  /* 0x0000003333127223 */ /* 0x000fc60000010012 */
[----:B------:R-:W-:Y:S01]  /*04f0*/  FADD.FTZ R16, R16, R53 ;  /* 0x0000003510107221 */ /* 0x000fe20000010000 */
[----:B------:R-:W-:-:S05]  /*0500*/  FFMA.FTZ R17, R53, R53, R18 ;  /* 0x0000003535117223 */ /* 0x000fca0000010012 */
[----:B------:R0:W-:Y:S01]  /*0510*/  STS.64 [R4], R16 ;  /* 0x0000001004007388 */ /* 0x0001e20000000a00 */
[----:B------:R-:W-:Y:S06]  /*0520*/  BAR.SYNC.DEFER_BLOCKING 0x0 ;  /* 0x0000000000007b1d */ /* 0x000fec0000010000 */
        /* <DEDUP_REMOVED lines=16> */
.L_x_1557:
[----:B------:R-:W-:Y:S05]  /*0630*/  BSYNC.RECONVERGENT B0 ;  /* 0x0000000000007941 */ /* 0x000fea0003800200 */
.L_x_1556:
        /* <DEDUP_REMOVED lines=13> */
[----:B------:R-:W0:Y:S08]  /*0710*/  S2UR UR4, SR_CTAID.X ;  /* 0x00000000000479c3 */ /* 0x000e300000002500 */
[----:B------:R-:W1:Y:S08]  /*0720*/  LDC R16, c[0x0][0x374] ;  /* 0x0000dd00ff107b82 */ /* 0x000e700000000800 */
[----:B------:R-:W2:Y:S01]  /*0730*/  LDC.64 R14, c[0x0][0x3b8] ;  /* 0x0000ee00ff0e7b82 */ /* 0x000ea20000000a00 */
[----:B0-----:R-:W-:-:S04]  /*0740*/  USHF.L.U32 UR4, UR4, 0x1, URZ ;  /* 0x0000000104047899 */ /* 0x001fc800080006ff */
[----:B------:R-:W-:Y:S01]  /*0750*/  ULOP3.LUT UR4, UR4, 0x1fe, URZ, 0xc0, !UPT ;  /* 0x000001fe04047892 */ /* 0x000fe2000f8ec0ff */
[----:B-1----:R-:W-:-:S05]  /*0760*/  IMAD R16, R16, R7, UR8 ;  /* 0x0000000810107e24 */ /* 0x002fca000f8e0207 */
[----:B------:R-:W-:-:S04]  /*0770*/  LEA R17, R0, UR4, 0x7 ;  /* 0x0000000400117c11 */ /* 0x000fc8000f8e38ff */
[----:B------:R-:W-:-:S05]  /*0780*/  LEA R17, R16, R17, 0xd ;  /* 0x0000001110117211 */ /* 0x000fca00078e68ff */
[----:B--2---:R-:W-:-:S05]  /*0790*/  IMAD.WIDE.U32 R14, R17, 0x4, R14 ;  /* 0x00000004110e7825 */ /* 0x004fca00078e000e */
[----:B------:R0:W-:Y:S02]  /*07a0*/  STG.E.64 desc[UR6][R14.64], R18 ;  /* 0x000000120e007986 */ /* 0x0001e4000c101b06 */
.L_x_1559:
[----:B------:R-:W-:Y:S05]  /*07b0*/  BSYNC.RECONVERGENT B0 ;  /* 0x0000000000007941 */ /* 0x000fea0003800200 */
.L_x_1558:
        /* <DEDUP_REMOVED lines=16> */
.L_x_1561:
[----:B------:R-:W2:Y:S04]  /*08c0*/  LD.E.STRONG.GPU R16, desc[UR6][R14.64] ;  /* 0x000000060e107980 */ /* 0x000ea8000c10f900 */
[----:B--2---:R-:W-:Y:S01]  /*08d0*/  CCTL.IVALL ;  /* 0x00000000ff00798f */ /* 0x004fe20002000000 */
[----:B------:R-:W-:Y:S05]  /*08e0*/  YIELD ;  /* 0x0000000000007946 */ /* 0x000fea0003800000 */
[----:B-----5:R-:W-:-:S04]  /*08f0*/  LOP3.LUT R16, R16, R17, RZ, 0x3c, !PT ;  /* 0x0000001110107212 */ /* 0x020fc800078e3cff */
[----:B------:R-:W-:-:S13]  /*0900*/  ISETP.GT.AND P2, PT, R16, -0x1, PT ;  /* 0xffffffff1000780c */ /* 0x000fda0003f44270 */
[----:B------:R-:W-:Y:S05]  /*0910*/  @P2 BRA `(.L_x_1561) ;  /* 0xfffffffc00e82947 */ /* 0x000fea000383ffff */
.L_x_1560:
[----:B------:R-:W-:Y:S05]  /*0920*/  WARPSYNC.ALL ;  /* 0x0000000000007948 */ /* 0x000fea0003800000 */
[----:B------:R-:W-:Y:S06]  /*0930*/  BAR.SYNC.DEFER_BLOCKING 0x0 ;  /* 0x0000000000007b1d */ /* 0x000fec0000010000 */
[----:B------:R-:W-:Y:S04]  /*0940*/  BSSY.RECONVERGENT B0, `(.L_x_1562) ;  /* 0x000005a000007945 */ /* 0x000fe80003800200 */
[----:B------:R-:W-:Y:S05]  /*0950*/  @P1 BRA `(.L_x_1563) ;  /* 0x0000000400601947 */ /* 0x000fea0003800000 */
[----:B0-----:R-:W0:Y:S01]  /*0960*/  LDC R14, c[0x0][0x374] ;  /* 0x0000dd00ff0e7b82 */ /* 0x001e220000000800 */
[C---:B------:R-:W-:Y:S02]  /*0970*/  SHF.L.U32 R15, R0.reuse, 0x4, RZ ;  /* 0x00000004000f7819 */ /* 0x040fe400000006ff */
[----:B------:R-:W-:Y:S02]  /*0980*/  LOP3.LUT R17, R0, 0xf, RZ, 0xc0, !PT ;  /* 0x0000000f00117812 */ /* 0x000fe400078ec0ff */
[----:B------:R-:W-:-:S03]  /*0990*/  LOP3.LUT R15, R15, 0xf00, RZ, 0xc0, !PT ;  /* 0x00000f000f0f7812 */ /* 0x000fc600078ec0ff */
[----:B------:R-:W1:Y:S01]  /*09a0*/  LDC.64 R44, c[0x0][0x3b8] ;  /* 0x0000ee00ff2c7b82 */ /* 0x000e620000000a00 */
[----:B0-----:R-:W-:-:S05]  /*09b0*/  IMAD R14, R14, R7, UR8 ;  /* 0x000000080e0e7e24 */ /* 0x001fca000f8e0207 */
[----:B------:R-:W-:-:S04]  /*09c0*/  LEA R14, R14, R15, 0xc ;  /* 0x0000000f0e0e7211 */ /* 0x000fc800078e60ff */
[----:B------:R-:W-:-:S04]  /*09d0*/  IADD3 R14, PT, PT, R14, R17, RZ ;  /* 0x000000110e0e7210 */ /* 0x000fc80007ffe0ff */
[----:B------:R-:W-:-:S04]  /*09e0*/  SHF.L.U32 R15, R14, 0x1, RZ ;  /* 0x000000010e0f7819 */ /* 0x000fc800000006ff */
[C---:B------:R-:W-:Y:S01]  /*09f0*/  IADD3 R41, PT, PT, R15.reuse, 0x20, RZ ;  /* 0x000000200f297810 */ /* 0x040fe20007ffe0ff */
[C---:B-1----:R-:W-:Y:S01]  /*0a00*/  IMAD.WIDE.U32 R42, R15.reuse, 0x4, R44 ;  /* 0x000000040f2a7825 */ /* 0x042fe200078e002c */
        /* <DEDUP_REMOVED lines=77> */
.L_x_1563:
[----:B------:R-:W-:Y:S05]  /*0ee0*/  BSYNC.RECONVERGENT B0 ;  /* 0x0000000000007941 */ /* 0x000fea0003800200 */
.L_x_1562:
        /* <DEDUP_REMOVED lines=29> */
.L_x_1565:
[----:B------:R-:W-:Y:S05]  /*10c0*/  BSYNC.RECONVERGENT B0 ;  /* 0x0000000000007941 */ /* 0x000fea0003800200 */
.L_x_1564:
[----:B------:R-:W-:Y:S01]  /*10d0*/  BAR.SYNC.DEFER_BLOCKING 0x0 ;  /* 0x0000000000007b1d */ /* 0x000fe20000010000 */
[----:B0-----:R-:W-:-:S04]  /*10e0*/  IADD3 R14, P1, PT, R8, 0x1, RZ ;  /* 0x00000001080e7810 */ /* 0x001fc80007f3e0ff */
[----:B------:R-:W-:Y:S01]  /*10f0*/  IADD3.X R15, PT, PT, RZ, R9, RZ, P1, !PT ;  /* 0x00000009ff0f7210 */ /* 0x000fe20000ffe4ff */
[----:B------:R-:W-:Y:S04]  /*1100*/  BSSY.RECONVERGENT B0, `(.L_x_1566) ;  /* 0x000000f000007945 */ /* 0x000fe80003800200 */
[----:B------:R-:W-:Y:S05]  /*1110*/  @P0 BRA `(.L_x_1567) ;  /* 0x0000000000340947 */ /* 0x000fea0003800000 */
        /* <DEDUP_REMOVED lines=13> */
.L_x_1567:
[----:B------:R-:W-:Y:S05]  /*11f0*/  BSYNC.RECONVERGENT B0 ;  /* 0x0000000000007941 */ /* 0x000fea0003800200 */
.L_x_1566:
[----:B0-----:R-:W0:Y:S01]  /*1200*/  LDS.64 R8, [R5] ;  /* 0x0000000005087984 */ /* 0x001e220000000a00 */
[----:B------:R-:W0:Y:S01]  /*1210*/  LDCU UR4, c[0x0][0x3a0] ;  /* 0x00007400ff0477ac */ /* 0x000e220008000800 */
[----:B-----5:R-:W-:Y:S01]  /*1220*/  HADD2.F32 R17, -RZ, R12.H0_H0 ;  /* 0x2000000cff117230 */ /* 0x020fe20000004100 */
[----:B------:R-:W-:Y:S01]  /*1230*/  LOP3.LUT R7, R7, 0x1, RZ, 0x3c, !PT ;  /* 0x0000000107077812 */ /* 0x000fe200078e3cff */
[--C-:B------:R-:W-:Y:S01]  /*1240*/  HADD2.F32 R19, -RZ, R10.reuse.H1_H1 ;  /* 0x3000000aff137230 */ /* 0x100fe20000004100 */
[----:B------:R-:W1:Y:S01]  /*1250*/  LDCU.64 UR10, c[0x0][0x3a8] ;  /* 0x00007500ff0a77ac */ /* 0x000e620008000a00 */
[----:B------:R-:W-:Y:S02]  /*1260*/  HADD2.F32 R21, -RZ, R13.H1_H1 ;  /* 0x3000000dff157230 */ /* 0x000fe40000004100 */
[----:B0-----:R-:W-:Y:S01]  /*1270*/  FADD.FTZ R9, R9, UR4 ;  /* 0x0000000409097e21 */ /* 0x001fe20008010000 */
[----:B------:R-:W-:Y:S01]  /*1280*/  FADD.FTZ R16, R3, -R8 ;  /* 0x8000000803107221 */ /* 0x000fe20000010000 */
[----:B------:R-:W-:-:S02]  /*1290*/  HADD2.F32 R3, -RZ, R10.H0_H0 ;  /* 0x2000000aff037230 */ /* 0x000fc40000004100 */
[--C-:B------:R-:W-:Y:S01]  /*12a0*/  FADD.FTZ R18, R49, -R8.reuse ;  /* 0x8000000831127221 */ /* 0x100fe20000010000 */
[----:B------:R-:W-:Y:S01]  /*12b0*/  FADD.FTZ R20, R53, -R8 ;  /* 0x8000000835147221 */ /* 0x000fe20000010000 */
[----:B------:R-:W0:Y:S01]  /*12c0*/  LDCU.64 UR4, c[0x0][0x380] ;  /* 0x00007000ff0477ac */ /* 0x000e220008000a00 */
[----:B------:R-:W2:Y:S02]  /*12d0*/  MUFU.RSQ R9, R9 ;  /* 0x0000000900097308 */ /* 0x000ea40000001400 */
[C---:B--2---:R-:W-:Y:S01]  /*12e0*/  FMUL.FTZ R16, R9.reuse, R16 ;  /* 0x0000001009107220 */ /* 0x044fe20000410000 */
[C---:B------:R-:W-:Y:S01]  /*12f0*/  FMUL.FTZ R18, R9.reuse, R18 ;  /* 0x0000001209127220 */ /* 0x040fe20000410000 */
[----:B------:R-:W-:Y:S01]  /*1300*/  FMUL.FTZ R20, R9, R20 ;  /* 0x0000001409147220 */ /* 0x000fe20000410000 */
[----:B0-----:R-:W-:Y:S01]  /*1310*/  IADD3 R46, P1, PT, R46, UR4, RZ ;  /* 0x000000042e2e7c10 */ /* 0x001fe2000ff3e0ff */
[----:B------:R-:W-:Y:S01]  /*1320*/  FFMA.FTZ R3, R16, R3, R17 ;  /* 0x0000000310037223 */ /* 0x000fe20000010011 */
[----:B------:R-:W-:-:S02]  /*1330*/  HADD2.F32 R17, -RZ, R12.H1_H1 ;  /* 0x3000000cff117230 */ /* 0x000fc40000004100 */
[----:B------:R-:W-:Y:S01]  /*1340*/  IADD3.X R47, PT, PT, R47, UR5, RZ, P1, !PT ;  /* 0x000000052f2f7c10 */ /* 0x000fe20008ffe4ff */
[----:B------:R-:W-:Y:S01]  /*1350*/  FMUL.FTZ R16, R3, -1.4426950216293334961 ;  /* 0xbfb8aa3b03107820 */ /* 0x000fe20000410000 */
[----:B-1----:R-:W-:Y:S01]  /*1360*/  ISETP.GE.U32.AND P1, PT, R14, UR10, PT ;  /* 0x0000000a0e007c0c */ /* 0x002fe2000bf26070 */
[----:B------:R-:W-:Y:S01]  /*1370*/  FFMA.FTZ R17, R18, R19, R17 ;  /* 0x0000001312117223 */ /* 0x000fe20000010011 */
[--C-:B------:R-:W-:Y:S02]  /*1380*/  HADD2.F32 R19, -RZ, R11.reuse.H1_H1 ;  /* 0x3000000bff137230 */ /* 0x100fe40000004100 */
[----:B------:R-:W-:Y:S01]  /*1390*/  FADD.FTZ R18, R51, -R8 ;  /* 0x8000000833127221 */ /* 0x000fe20000010000 */
[----:B------:R-:W-:Y:S01]  /*13a0*/  ISETP.GE.AND.EX P1, PT, R15, UR11, PT, P1 ;  /* 0x0000000b0f007c0c */ /* 0x000fe2000bf26310 */
[----:B------:R-:W-:Y:S01]  /*13b0*/  FMUL.FTZ R8, R17, -1.4426950216293334961 ;  /* 0xbfb8aa3b11087820 */ /* 0x000fe20000410000 */
[----:B------:R-:W0:Y:S01]  /*13c0*/  MUFU.EX2 R16, R16 ;  /* 0x0000001000107308 */ /* 0x000e220000000800 */
[----:B------:R-:W-:Y:S01]  /*13d0*/  FFMA.FTZ R22, R20, R19, R21 ;  /* 0x0000001314167223 */ /* 0x000fe20000010015 */
[----:B------:R-:W-:-:S02]  /*13e0*/  HADD2.F32 R19, -RZ, R11.H0_H0 ;  /* 0x2000000bff137230 */ /* 0x000fc40000004100 */
[----:B------:R-:W-:Y:S01]  /*13f0*/  FMUL.FTZ R18, R9, R18 ;  /* 0x0000001209127220 */ /* 0x000fe20000410000 */
[----:B------:R-:W-:Y:S02]  /*1400*/  HADD2.F32 R21, -RZ, R13.H0_H0 ;  /* 0x2000000dff157230 */ /* 0x000fe40000004100 */
[----:B------:R-:W-:Y:S01]  /*1410*/  FMUL.FTZ R23, R22, -1.4426950216293334961 ;  /* 0xbfb8aa3b16177820 */ /* 0x000fe20000410000 */
[----:B------:R-:W1:Y:S02]  /*1420*/  MUFU.EX2 R8, R8 ;  /* 0x0000000800087308 */ /* 0x000e640000000800 */
[----:B------:R-:W-:-:S04]  /*1430*/  FFMA.FTZ R18, R18, R19, R21 ;  /* 0x0000001312127223 */ /* 0x000fc80000010015 */
[----:B------:R-:W-:Y:S02]  /*1440*/  FMUL.FTZ R19, R18, -1.4426950216293334961 ;  /* 0xbfb8aa3b12137820 */ /* 0x000fe40000410000 */
[----:B------:R-:W2:Y:S01]  /*1450*/  MUFU.EX2 R23, R23 ;  /* 0x0000001700177308 */ /* 0x000ea20000000800 */
[----:B0-----:R-:W-:-:S07]  /*1460*/  FADD.FTZ R16, R16, 1 ;  /* 0x3f80000010107421 */ /* 0x001fce0000010000 */
[----:B------:R-:W0:Y:S01]  /*1470*/  MUFU.EX2 R19, R19 ;  /* 0x0000001300137308 */ /* 0x000e220000000800 */
[----:B-1----:R-:W-:-:S07]  /*1480*/  FADD.FTZ R9, R8, 1 ;  /* 0x3f80000008097421 */ /* 0x002fce0000010000 */
[----:B------:R1:W3:Y:S01]  /*1490*/  MUFU.RCP R24, R9 ;  /* 0x0000000900187308 */ /* 0x0002e20000001000 */
[----:B--2---:R-:W-:-:S07]  /*14a0*/  FADD.FTZ R21, R23, 1 ;  /* 0x3f80000017157421 */ /* 0x004fce0000010000 */
[----:B------:R-:W2:Y:S01]  /*14b0*/  MUFU.RCP R16, R16 ;  /* 0x0000001000107308 */ /* 0x000ea20000001000 */
[----:B0-----:R-:W-:Y:S01]  /*14c0*/  FADD.FTZ R20, R19, 1 ;  /* 0x3f80000013147421 */ /* 0x001fe20000010000 */
[----:B-1----:R-:W-:-:S06]  /*14d0*/  MOV R9, R15 ;  /* 0x0000000f00097202 */ /* 0x002fcc0000000f00 */
[----:B------:R-:W0:Y:S01]  /*14e0*/  MUFU.RCP R21, R21 ;  /* 0x0000001500157308 */ /* 0x000e220000001000 */
[----:B---3--:R-:W-:-:S07]  /*14f0*/  FMUL.FTZ R8, R17, R24 ;  /* 0x0000001811087220 */ /* 0x008fce0000410000 */
[----:B------:R-:W1:Y:S01]  /*1500*/  MUFU.RCP R23, R20 ;  /* 0x0000001400177308 */ /* 0x000e620000001000 */
[----:B--2---:R-:W-:-:S05]  /*1510*/  FMUL.FTZ R3, R3, R16 ;  /* 0x0000001003037220 */ /* 0x004fca0000410000 */
[----:B------:R-:W-:Y:S02]  /*1520*/  F2FP.F16.F32.PACK_AB R16, R8, R3 ;  /* 0x000000030810723e */ /* 0x000fe400000000ff */
[----:B------:R-:W-:Y:S01]  /*1530*/  MOV R8, R14 ;  /* 0x0000000e00087202 */ /* 0x000fe20000000f00 */
[----:B0-----:R-:W-:Y:S01]  /*1540*/  FMUL.FTZ R17, R22, R21 ;  /* 0x0000001516117220 */ /* 0x001fe20000410000 */
[----:B-1----:R-:W-:-:S05]  /*1550*/  FMUL.FTZ R18, R18, R23 ;  /* 0x0000001712127220 */ /* 0x002fca0000410000 */
[----:B------:R-:W-:-:S05]  /*1560*/  F2FP.F16.F32.PACK_AB R17, R17, R18 ;  /* 0x000000121111723e */ /* 0x000fca00000000ff */
[----:B------:R0:W-:Y:S01]  /*1570*/  STG.E.64 desc[UR6][R46.64], R16 ;  /* 0x000000102e007986 */ /* 0x0001e2000c101b06 */
[----:B------:R-:W-:Y:S05]  /*1580*/  @!P1 BRA `(.L_x_1568) ;  /* 0xffffffec00789947 */ /* 0x000fea000383ffff */
[----:B------:R-:W-:Y:S05]  /*1590*/  EXIT ;  /* 0x000000000000794d */ /* 0x000fea0003800000 */
.L_x_1569:
        /* <DEDUP_REMOVED lines=14> */
.L_x_1704:


//--------------------- .text._ZN13group_norm_v214gn_cuda_kernelI6__halfLi320ELi1ELi16ELi20ELi1024ELb1ELi8ELi320ELi320ELi4ELb1ELi1ELb0ELb0ENS_16CompileConditionILi1000EEEEEvPT_PKS4_S7_S7_flPfS8_Pj --------------------------
	.section	.text._ZN13group_norm_v214gn_cuda_kernelI6__halfLi320ELi1ELi16ELi20ELi1024ELb1ELi8ELi320ELi320ELi4ELb1ELi1ELb0ELb0ENS_16CompileConditionILi1000EEEEEvPT_PKS4_S7_S7_flPfS8_Pj,"ax",@progbits
	.align	128
        .global         _ZN13group_norm_v214gn_cuda_kernelI6__halfLi320ELi1ELi16ELi20ELi1024ELb1ELi8ELi320ELi320ELi4ELb1ELi1ELb0ELb0ENS_16CompileConditionILi1000EEEEEvPT_PKS4_S7_S7_flPfS8_Pj
        .type           _ZN13group_norm_v214gn_cuda_kernelI6__halfLi320ELi1ELi16ELi20ELi1024ELb1ELi8ELi320ELi320ELi4ELb1ELi1ELb0ELb0ENS_16CompileConditionILi1000EEEEEvPT_PKS4_S7_S7_flPfS8_Pj,@function
        .size           _ZN13group_norm_v214gn_cuda_kernelI6__halfLi320ELi1ELi16ELi20ELi1024ELb1ELi8ELi320ELi320ELi4ELb1ELi1ELb0ELb0ENS_16CompileConditionILi1000EEEEEvPT_PKS4_S7_S7_flPfS8_Pj,(.L_x_1705 - _ZN13group_norm_v214gn_cuda_kernelI6__halfLi320ELi1ELi16ELi20ELi1024ELb1ELi8ELi320ELi320ELi4ELb1ELi1ELb0ELb0ENS_16CompileConditionILi1000EEEEEvPT_PKS4_S7_S7_flPfS8_Pj)
        .other          _ZN13group_norm_v214gn_cuda_kernelI6__halfLi320ELi1ELi16ELi20ELi1024ELb1ELi8ELi320ELi320ELi4ELb1ELi1ELb0ELb0ENS_16CompileConditionILi1000EEEEEvPT_PKS4_S7_S7_flPfS8_Pj,@"STO_CUDA_ENTRY STV_DEFAULT"
_ZN13group_norm_v214gn_cuda_kernelI6__halfLi320ELi1ELi16ELi20ELi1024ELb1ELi8ELi320ELi320ELi4ELb1ELi1ELb0ELb0ENS_16CompileConditionILi1000EEEEEvPT_PKS4_S7_S7_flPfS8_Pj:
.text._ZN13group_norm_v214gn_cuda_kernelI6__halfLi320ELi1ELi16ELi20ELi1024ELb1ELi8ELi320ELi320ELi4ELb1ELi1ELb0ELb0ENS_16CompileConditionILi1000EEEEEvPT_PKS4_S7_S7_flPfS8_Pj:
        /* <DEDUP_REMOVED lines=38> */
[----:B------:R-:W-:-:S02]  /*0260*/  LOP3.LUT R7, R2, 0x18, RZ, 0xc0, !PT ;  /* 0x0000001802077812 */ /* 0x000fc400078ec0ff */
[----:B------:R-:W-:Y:S01]  /*0270*/  LOP3.LUT R5, R5, 0x3f8, RZ, 0xc0, !PT ;  /* 0x000003f805057812 */ /* 0x000fe200078ec0ff */
[--C-:B------:R-:W-:Y:S01]  /*0280*/  IMAD R4, R4, 0xc8, R13.reuse ;  /* 0x000000c804047824 */ /* 0x100fe200078e020d */
[----:B------:R-:W-:Y:S02]  /*0290*/  ISETP.EQ.U32.AND P1, PT, R10, RZ, PT ;  /* 0x000000ff0a00720c */ /* 0x000fe40003f22070 */
[----:B------:R-:W0:Y:S01]  /*02a0*/  LDC R10, c[0x0][0x374] ;  /* 0x0000dd00ff0a7b82 */ /* 0x000e220000000800 */
[----:B------:R-:W-:Y:S02]  /*02b0*/  LOP3.LUT P0, RZ, R9, 0x7f, RZ, 0xc0, !PT ;  /* 0x0000007f09ff7812 */ /* 0x000fe4000780c0ff */
[----:B------:R-:W-:Y:S01]  /*02c0*/  IADD3 R4, PT, PT, R4, R7, RZ ;  /* 0x0000000704047210 */ /* 0x000fe20007ffe0ff */
[----:B------:R-:W-:Y:S01]  /*02d0*/  IMAD R7, R6, 0x28, R13 ;  /* 0x0000002806077824 */ /* 0x000fe200078e020d */
[----:B------:R-:W-:Y:S01]  /*02e0*/  IADD3 R6, PT, PT, R8, R5, RZ ;  /* 0x0000000508067210 */ /* 0x000fe20007ffe0ff */
[----:B------:R-:W-:Y:S01]  /*02f0*/  HFMA2 R13, -RZ, RZ, 0, 0 ;  /* 0x00000000ff0d7431 */ /* 0x000fe200000001ff */
[----:B------:R-:W-:-:S02]  /*0300*/  PRMT R5, R3, 0x9910, RZ ;  /* 0x0000991003057816 */ /* 0x000fc400000000ff */
[----:B------:R-:W-:Y:S02]  /*0310*/  SHF.L.U32 R3, R9, 0x1, RZ ;  /* 0x0000000109037819 */ /* 0x000fe400000006ff */
[----:B------:R-:W-:Y:S01]  /*0320*/  ISETP.EQ.OR.EX P0, PT, R11, RZ, P0, P1 ;  /* 0x000000ff0b00720c */ /* 0x000fe20000702710 */
[----:B------:R-:W-:Y:S01]  /*0330*/  IMAD R5, R5, 0x67, RZ ;  /* 0x0000006705057824 */ /* 0x000fe200078e02ff */
[----:B------:R-:W-:Y:S02]  /*0340*/  MOV R16, 0x7fffff81 ;  /* 0x7fffff8100107802 */ /* 0x000fe40000000f00 */
[----:B------:R-:W-:Y:S02]  /*0350*/  ISETP.NE.AND P1, PT, R9, RZ, PT ;  /* 0x000000ff0900720c */ /* 0x000fe40003f25270 */
[----:B------:R-:W-:Y:S02]  /*0360*/  LOP3.LUT R5, R5, 0xffff, RZ, 0xc0, !PT ;  /* 0x0000ffff05057812 */ /* 0x000fe400078ec0ff */
[----:B------:R-:W-:-:S02]  /*0370*/  LOP3.LUT R3, R3, 0xfe, RZ, 0xc0, !PT ;  /* 0x000000fe03037812 */ /* 0x000fc400078ec0ff */
[----:B------:R-:W-:Y:S02]  /*0380*/  SHF.R.U32.HI R5, RZ, 0x9, R5 ;  /* 0x00000009ff057819 */ /* 0x000fe40000011605 */
[----:B------:R-:W-:Y:S02]  /*0390*/  LEA R8, R8, R7, 0x3 ;  /* 0x0000000708087211 */ /* 0x000fe400078e18ff */
[----:B------:R-:W-:Y:S02]  /*03a0*/  LOP3.LUT R5, R5, 0xffff, RZ, 0xc0, !PT ;  /* 0x0000ffff05057812 */ /* 0x000fe400078ec0ff */
[----:B------:R-:W-:Y:S02]  /*03b0*/  MOV R12, UR9 ;  /* 0x00000009000c7c02 */ /* 0x000fe40008000f00 */
[----:B------:R-:W-:Y:S02]  /*03c0*/  MOV R15, RZ ;  /* 0x000000ff000f7202 */ /* 0x000fe40000000f00 */
[----:B------:R-:W-:-:S02]  /*03d0*/  LOP3.LUT R14, R0, 0xf, RZ, 0xc0, !PT ;  /* 0x0000000f000e7812 */ /* 0x000fc400078ec0ff */
[----:B------:R-:W-:Y:S02]  /*03e0*/  SHF.L.U32 R17, R0, 0x1, RZ ;  /* 0x0000000100117819 */ /* 0x000fe400000006ff */
[----:B------:R-:W-:Y:S02]  /*03f0*/  SEL R16, R16, 0x1, !P1 ;  /* 0x0000000110107807 */ /* 0x000fe40004800000 */
[----:B------:R-:W-:Y:S02]  /*0400*/  MOV R50, UR6 ;  /* 0x0000000600327c02 */ /* 0x000fe40008000f00 */
[----:B------:R-:W-:Y:S02]  /*0410*/  ISETP.GT.U32.OR P0, PT, R0, 0xf, P0 ;  /* 0x0000000f0000780c */ /* 0x000fe40000704470 */
[----:B------:R-:W-:Y:S02]  /*0420*/  LOP3.LUT R38, R2, 0x780, RZ, 0xc0, !PT ;  /* 0x0000078002267812 */ /* 0x000fe400078ec0ff */
[----:B------:R-:W-:-:S02]  /*0430*/  LEA R39, R0, R3, 0x6 ;  /* 0x0000000300277211 */ /* 0x000fc400078e30ff */
[----:B------:R-:W-:Y:S02]  /*0440*/  MOV R51, UR7 ;  /* 0x0000000700337c02 */ /* 0x000fe40008000f00 */
[----:B------:R-:W-:Y:S02]  /*0450*/  LEA.HI R40, R0, UR4, RZ, 0x1f ;  /* 0x0000000400287c11 */ /* 0x000fe4000f8ff8ff */
[----:B0-----:R-:W-:-:S07]  /*0460*/  LEA R41, R5, UR4, 0x3 ;  /* 0x0000000405297c11 */ /* 0x001fce000f8e18ff */
.L_x_1576:
[----:B------:R-:W0:Y:S01]  /*0470*/  LDCU.64 UR6, c[0x0][0x388] ;  /* 0x00007100ff0677ac */ /* 0x000e220008000a00 */
[----:B------:R-:W-:Y:S01]  /*0480*/  MOV R45, RZ ;  /* 0x000000ff002d7202 */ /* 0x000fe20000000f00 */
[----:B-1----:R-:W-:Y:S02]  /*0490*/  IMAD R43, R6, 0x140, RZ ;  /* 0x00000140062b7824 */ /* 0x002fe400078e02ff */
[----:B------:R-:W-:Y:S02]  /*04a0*/  IMAD R3, R15, 0x50000, RZ ;  /* 0x000500000f037824 */ /* 0x000fe400078e02ff */
        /* <DEDUP_REMOVED lines=8> */
[----:B------:R-:W3:Y:S01]  /*0530*/  LDG.E.64.CONSTANT R22, desc[UR10][R26.64+0xa00] ;  /* 0x000a000a1a167981 */ /* 0x000ee2000c1e9b00 */
[----:B------:R-:W-:Y:S01]  /*0540*/  ISETP.GT.U32.AND P1, PT, R0, 0x3f, PT ;  /* 0x0000003f0000780c */ /* 0x000fe20003f24070 */
[----:B------:R-:W-:Y:S01]  /*0550*/  BSSY.RECONVERGENT B0, `(.L_x_1570) ;  /* 0x000002c000007945 */ /* 0x000fe20003800200 */
[----:B------:R-:W-:Y:S01]  /*0560*/  CS2R R30, SRZ ;  /* 0x00000000001e7805 */ /* 0x000fe2000001ff00 */
[--C-:B--2---:R-:W-:Y:S02]  /*0570*/  HADD2.F32 R3, -RZ, R24.reuse.H0_H0 ;  /* 0x20000018ff037230 */ /* 0x104fe40000004100 */
[----:B------:R-:W-:-:S02]  /*0580*/  HADD2.F32 R11, -RZ, R24.H1_H1 ;  /* 0x30000018ff0b7230 */ /* 0x000fc40000004100 */
[--C-:B------:R-:W-:Y:S02]  /*0590*/  HADD2.F32 R9, -RZ, R25.reuse.H0_H0 ;  /* 0x20000019ff097230 */ /* 0x100fe40000004100 */
[----:B------:R-:W-:Y:S01]  /*05a0*/  FADD.FTZ R24, RZ, R3 ;  /* 0x00000003ff187221 */ /* 0x000fe20000010000 */
[----:B------:R-:W-:Y:S01]  /*05b0*/  FFMA.FTZ R28, R3, R3, RZ ;  /* 0x00000003031c7223 */ /* 0x000fe200000100ff */
[----:B------:R-:W-:Y:S02]  /*05c0*/  HADD2.F32 R7, -RZ, R25.H1_H1 ;  /* 0x30000019ff077230 */ /* 0x000fe40000004100 */
[----:B------:R-:W-:Y:S01]  /*05d0*/  FADD.FTZ R24, R24, R11 ;  /* 0x0000000b18187221 */ /* 0x000fe20000010000 */
[----:B------:R-:W-:Y:S01]  /*05e0*/  FFMA.FTZ R28, R11, R11, R28 ;  /* 0x0000000b0b1c7223 */ /* 0x000fe2000001001c */
[--C-:B---3--:R-:W-:Y:S02]  /*05f0*/  HADD2.F32 R5, -RZ, R22.reuse.H0_H0 ;  /* 0x20000016ff057230 */ /* 0x108fe40000004100 */
        /* <DEDUP_REMOVED lines=33> */
.L_x_1571:
[----:B------:R-:W-:Y:S05]  /*0810*/  BSYNC.RECONVERGENT B0 ;  /* 0x0000000000007941 */ /* 0x000fea0003800200 */
.L_x_1570:
[----:B0-----:R-:W0:Y:S01]  /*0820*/  SHFL.BFLY PT, R23, R30, 0x2, 0x1f ;  /* 0x0c401f001e177f89 */ /* 0x001e2200000e0000 */
[C---:B------:R-:W-:Y:S02]  /*0830*/  LOP3.LUT P1, RZ, R0.reuse, 0x3c3, RZ, 0xc0, !PT ;  /* 0x000003c300ff7812 */ /* 0x040fe4000782c0ff */
[----:B------:R-:W-:Y:S01]  /*0840*/  ISETP.NE.AND P2, PT, R0, RZ, PT ;  /* 0x000000ff0000720c */ /* 0x000fe20003f45270 */
[----:B------:R-:W1:Y:S10]  /*0850*/  SHFL.BFLY PT, R22, R31, 0x2, 0x1f ;  /* 0x0c401f001f167f89 */ /* 0x000e7400000e0000 */
[----:B------:R-:W2:Y:S01]  /*0860*/  @!P1 LDC.64 R24, c[0x0][0x3b8] ;  /* 0x0000ee00ff189b82 */ /* 0x000ea20000000a00 */
[----:B0-----:R-:W-:Y:S01]  /*0870*/  FADD.FTZ R26, R23, R30 ;  /* 0x0000001e171a7221 */ /* 0x001fe20000010000 */
[----:B-1----:R-:W-:-:S04]  /*0880*/  FADD.FTZ R27, R22, R31 ;  /* 0x0000001f161b7221 */ /* 0x002fc80000010000 */
[----:B------:R-:W0:Y:S01]  /*0890*/  SHFL.BFLY PT, R23, R26, 0x1, 0x1f ;  /* 0x0c201f001a177f89 */ /* 0x000e2200000e0000 */
[----:B------:R-:W-:-:S03]  /*08a0*/  @!P1 IMAD R22, R10, R13, UR9 ;  /* 0x000000090a169e24 */ /* 0x000fc6000f8e020d */
[----:B------:R-:W1:Y:S02]  /*08b0*/  SHFL.BFLY PT, R28, R27, 0x1, 0x1f ;  /* 0x0c201f001b1c7f89 */ /* 0x000e6400000e0000 */
[----:B------:R-:W-:-:S05]  /*08c0*/  @!P1 LEA R29, R22, R39, 0xc ;  /* 0x00000027161d9211 */ /* 0x000fca00078e60ff */
[----:B--2---:R-:W-:-:S04]  /*08d0*/  @!P1 IMAD.WIDE.U32 R24, R29, 0x4, R24 ;  /* 0x000000041d189825 */ /* 0x004fc800078e0018 */
        /* <DEDUP_REMOVED lines=9> */
.L_x_1573:
[----:B------:R-:W2:Y:S04]  /*0970*/  LD.E.STRONG.GPU R23, desc[UR10][R50.64] ;  /* 0x0000000a32177980 */ /* 0x000ea8000c10f900 */
[----:B--2---:R-:W-:Y:S01]  /*0980*/  CCTL.IVALL ;  /* 0x00000000ff00798f */ /* 0x004fe20002000000 */
[----:B------:R-:W-:Y:S05]  /*0990*/  YIELD ;  /* 0x0000000000007946 */ /* 0x000fea0003800000 */
[----:B-----5:R-:W-:-:S04]  /*09a0*/  LOP3.LUT R23, R23, R22, RZ, 0x3c, !PT ;  /* 0x0000001617177212 */ /* 0x020fc800078e3cff */
[----:B------:R-:W-:-:S13]  /*09b0*/  ISETP.GT.AND P1, PT, R23, -0x1, PT ;  /* 0xffffffff1700780c */ /* 0x000fda0003f24270 */
[----:B------:R-:W-:Y:S05]  /*09c0*/  @P1 BRA `(.L_x_1573) ;  /* 0xfffffffc00e81947 */ /* 0x000fea000383ffff */
.L_x_1572:
[----:B------:R-:W-:Y:S01]  /*09d0*/  ISETP.GT.U32.AND P1, PT, R0, 0xff, PT ;  /* 0x000000ff0000780c */ /* 0x000fe20003f24070 */
[----:B------:R-:W-:Y:S05]  /*09e0*/  WARPSYNC.ALL ;  /* 0x0000000000007948 */ /* 0x000fea0003800000 */
[----:B------:R-:W-:Y:S01]  /*09f0*/  BAR.SYNC.DEFER_BLOCKING 0x0 ;  /* 0x0000000000007b1d */ /* 0x000fe20000010000 */
[----:B------:R-:W-:Y:S02]  /*0a00*/  IADD3 R46, P2, PT, R12, 0x1, RZ ;  /* 0x000000010c2e7810 */ /* 0x000fe40007f5e0ff */
[----:B------:R-:W-:Y:S02]  /*0a10*/  CS2R R36, SRZ ;  /* 0x0000000000247805 */ /* 0x000fe4000001ff00 */
[----:B------:R-:W-:Y:S01]  /*0a20*/  IADD3.X R48, PT, PT, RZ, R15, RZ, P2, !PT ;  /* 0x0000000fff307210 */ /* 0x000fe200017fe4ff */
[----:B------:R-:W-:Y:S04]  /*0a30*/  BSSY.RECONVERGENT B0, `(.L_x_1574) ;  /* 0x000002e000007945 */ /* 0x000fe80003800200 */
[----:B------:R-:W-:Y:S05]  /*0a40*/  @P1 BRA `(.L_x_1575) ;  /* 0x0000000000b01947 */ /* 0x000fea0003800000 */
        /* <DEDUP_REMOVED lines=44> */
.L_x_1575:
[----:B------:R-:W-:Y:S05]  /*0d10*/  BSYNC.RECONVERGENT B0 ;  /* 0x0000000000007941 */ /* 0x000fea0003800200 */
.L_x_1574:
[----:B0-----:R-:W0:Y:S01]  /*0d20*/  SHFL.BFLY PT, R23, R36, 0x8, 0x1f ;  /* 0x0d001f0024177f89 */ /* 0x001e2200000e0000 */
[----:B------:R-:W-:Y:S01]  /*0d30*/  LOP3.LUT P1, RZ, R0, 0x30f, RZ, 0xc0, !PT ;  /* 0x0000030f00ff7812 */ /* 0x000fe2000782c0ff */
[----:B------:R-:W1:Y:S01]  /*0d40*/  LDCU UR5, c[0x0][0x3a0] ;  /* 0x00007400ff0577ac */ /* 0x000e620008000800 */
[----:B-----5:R-:W-:Y:S01]  /*0d50*/  HADD2.F32 R30, -RZ, R20.H1_H1 ;  /* 0x30000014ff1e7230 */ /* 0x020fe20000004100 */
[----:B------:R-:W2:Y:S01]  /*0d60*/  SHFL.BFLY PT, R22, R37, 0x8, 0x1f ;  /* 0x0d001f0025167f89 */ /* 0x000ea200000e0000 */
[----:B------:R-:W-:Y:S01]  /*0d70*/  HADD2.F32 R31, -RZ, R18.H1_H1 ;  /* 0x30000012ff1f7230 */ /* 0x000fe20000004100 */
[----:B------:R-:W3:Y:S01]  /*0d80*/  LDCU.64 UR6, c[0x0][0x380] ;  /* 0x00007000ff0677ac */ /* 0x000ee20008000a00 */
[--C-:B------:R-:W-:Y:S01]  /*0d90*/  HADD2.F32 R34, -RZ, R19.reuse.H1_H1 ;  /* 0x30000013ff227230 */ /* 0x100fe20000004100 */
[----:B------:R-:W-:Y:S01]  /*0da0*/  LOP3.LUT R13, R13, 0x1, RZ, 0x3c, !PT ;  /* 0x000000010d0d7812 */ /* 0x000fe200078e3cff */
[----:B------:R-:W-:Y:S01]  /*0db0*/  HADD2.F32 R33, -RZ, R19.H0_H0 ;  /* 0x20000013ff217230 */ /* 0x000fe20000004100 */
[----:B------:R-:W4:Y:S01]  /*0dc0*/  LDCU.64 UR12, c[0x0][0x3a8] ;  /* 0x00007500ff0c77ac */ /* 0x000f220008000a00 */
[----:B0-----:R-:W-:Y:S01]  /*0dd0*/  FADD.FTZ R23, R23, R36 ;  /* 0x0000002417177221 */ /* 0x001fe20000010000 */
[----:B------:R-:W-:-:S02]  /*0de0*/  HADD2.F32 R36, -RZ, R21.H0_H0 ;  /* 0x20000015ff247230 */ /* 0x000fc40000004100 */
[----:B--2---:R-:W-:Y:S02]  /*0df0*/  FADD.FTZ R22, R22, R37 ;  /* 0x0000002516167221 */ /* 0x004fe40000010000 */
        /* <DEDUP_REMOVED lines=11> */
[----:B------:R-:W-:-:S03]  /*0eb0*/  HADD2.F32 R27, -RZ, R18.H0_H0 ;  /* 0x20000012ff1b7230 */ /* 0x000fc60000004100 */
[----:B------:R-:W-:Y:S01]  /*0ec0*/  @!P1 FMUL.FTZ R22, R28, 4.8828125727595761418e-05 ;  /* 0x384ccccd1c169820 */ /* 0x000fe20000410000 */
[----:B--2---:R-:W-:Y:S01]  /*0ed0*/  FADD.FTZ R28, R26, R29 ;  /* 0x0000001d1a1c7221 */ /* 0x004fe20000010000 */
[----:B------:R-:W-:Y:S02]  /*0ee0*/  HADD2.F32 R26, -RZ, R20.H0_H0 ;  /* 0x20000014ff1a7230 */ /* 0x000fe40000004100 */
[----:B------:R-:W-:Y:S01]  /*0ef0*/  @!P1 FMUL.FTZ R23, R22, R22 ;  /* 0x0000001616179220 */ /* 0x000fe20000410000 */
[----:B------:R-:W-:-:S03]  /*0f00*/  HADD2.F32 R29, -RZ, R21.H1_H1 ;  /* 0x30000015ff1d7230 */ /* 0x000fc60000004100 */
        /* <DEDUP_REMOVED lines=8> */
[----:B------:R-:W-:-:S03]  /*0f90*/  FADD.FTZ R52, R47, -R24 ;  /* 0x800000182f347221 */ /* 0x000fc60000010000 */
[----:B------:R-:W0:Y:S02]  /*0fa0*/  MUFU.RSQ R25, R25 ;  /* 0x0000001900197308 */ /* 0x000e240000001400 */
[C---:B0-----:R-:W-:Y:S01]  /*0fb0*/  FMUL.FTZ R28, R25.reuse, R28 ;  /* 0x0000001c191c7220 */ /* 0x041fe20000410000 */
[----:B------:R-:W-:-:S03]  /*0fc0*/  FMUL.FTZ R32, R25, R32 ;  /* 0x0000002019207220 */ /* 0x000fc60000410000 */
        /* <DEDUP_REMOVED lines=8> */
[----:B------:R-:W-:Y:S01]  /*1050*/  FADD.FTZ R32, R5, -R24 ;  /* 0x8000001805207221 */ /* 0x000fe20000010000 */
[----:B------:R-:W-:Y:S01]  /*1060*/  FFMA.FTZ R7, R28, R36, R33 ;  /* 0x000000241c077223 */ /* 0x000fe20000010021 */
[----:B------:R-:W0:Y:S01]  /*1070*/  MUFU.EX2 R22, R22 ;  /* 0x0000001600167308 */ /* 0x000e220000000800 */
[----:B------:R-:W-:Y:S01]  /*1080*/  FFMA.FTZ R5, R11, R29, R34 ;  /* 0x0000001d0b057223 */ /* 0x000fe20000010022 */
[----:B------:R-:W-:Y:S01]  /*1090*/  FMUL.FTZ R11, R25, R32 ;  /* 0x00000020190b7220 */ /* 0x000fe20000410000 */
[----:B------:R-:W-:-:S02]  /*10a0*/  FMUL.FTZ R28, R7, -1.4426950216293334961 ;  /* 0xbfb8aa3b071c7820 */ /* 0x000fc40000410000 */
[----:B------:R-:W-:Y:S01]  /*10b0*/  FMUL.FTZ R32, R5, -1.4426950216293334961 ;  /* 0xbfb8aa3b05207820 */ /* 0x000fe20000410000 */
[----:B------:R-:W-:Y:S01]  /*10c0*/  FFMA.FTZ R11, R26, R11, R27 ;  /* 0x0000000b1a0b7223 */ /* 0x000fe2000001001b */
[--C-:B------:R-:W-:Y:S01]  /*10d0*/  FADD.FTZ R26, R45, -R24.reuse ;  /* 0x800000182d1a7221 */ /* 0x100fe20000010000 */
[----:B------:R-:W-:Y:S01]  /*10e0*/  FADD.FTZ R24, R49, -R24 ;  /* 0x8000001831187221 */ /* 0x000fe20000010000 */
[C---:B------:R-:W-:Y:S01]  /*10f0*/  FMUL.FTZ R27, R25.reuse, R52 ;  /* 0x00000034191b7220 */ /* 0x040fe20000410000 */
[----:B------:R-:W1:Y:S01]  /*1100*/  MUFU.EX2 R23, R23 ;  /* 0x0000001700177308 */ /* 0x000e620000000800 */
[C---:B------:R-:W-:Y:S01]  /*1110*/  FMUL.FTZ R26, R25.reuse, R26 ;  /* 0x0000001a191a7220 */ /* 0x040fe20000410000 */
[----:B------:R-:W-:Y:S01]  /*1120*/  FMUL.FTZ R24, R25, R24 ;  /* 0x0000001819187220 */ /* 0x000fe20000410000 */
[----:B------:R-:W-:Y:S01]  /*1130*/  FFMA.FTZ R27, R30, R27, R31 ;  /* 0x0000001b1e1b7223 */ /* 0x000fe2000001001f */
[----:B------:R-:W-:Y:S01]  /*1140*/  FMUL.FTZ R37, R11, -1.4426950216293334961 ;  /* 0xbfb8aa3b0b257820 */ /* 0x000fe20000410000 */
[----:B------:R-:W-:Y:S01]  /*1150*/  FFMA.FTZ R26, R36, R26, R33 ;  /* 0x0000001a241a7223 */ /* 0x000fe20000010021 */
[----:B------:R-:W-:Y:S01]  /*1160*/  FFMA.FTZ R29, R29, R24, R34 ;  /* 0x000000181d1d7223 */ /* 0x000fe20000010022 */
[----:B------:R-:W-:Y:S01]  /*1170*/  FMUL.FTZ R31, R27, -1.4426950216293334961 ;  /* 0xbfb8aa3b1b1f7820 */ /* 0x000fe20000410000 */
[----:B------:R-:W2:Y:S01]  /*1180*/  MUFU.EX2 R28, R28 ;  /* 0x0000001c001c7308 */ /* 0x000ea20000000800 */
[----:B------:R-:W-:Y:S01]  /*1190*/  FMUL.FTZ R35, R26, -1.4426950216293334961 ;  /* 0xbfb8aa3b1a237820 */ /* 0x000fe20000410000 */
[----:B------:R-:W-:Y:S01]  /*11a0*/  FMUL.FTZ R33, R29, -1.4426950216293334961 ;  /* 0xbfb8aa3b1d217820 */ /* 0x000fe20000410000 */
[----:B0-----:R-:W-:Y:S01]  /*11b0*/  FADD.FTZ R34, R22, 1 ;  /* 0x3f80000016227421 */ /* 0x001fe20000010000 */
[----:B------:R-:W0:Y:S04]  /*11c0*/  @!P0 LDC.64 R24, c[0x0][0x3b0] ;  /* 0x0000ec00ff188b82 */ /* 0x000e280000000a00 */
[----:B------:R-:W3:Y:S01]  /*11d0*/  MUFU.EX2 R32, R32 ;  /* 0x0000002000207308 */ /* 0x000ee20000000800 */
[----:B-1----:R-:W-:-:S02]  /*11e0*/  FADD.FTZ R36, R23, 1 ;  /* 0x3f80000017247421 */ /* 0x002fc40000010000 */
[----:B------:R-:W1:Y:S05]  /*11f0*/  @!P0 LDS.64 R22, [R2+UR4] ;  /* 0x0000000402168984 */ /* 0x000e6a0008000a00 */
[----:B------:R-:W4:Y:S01]  /*1200*/  MUFU.EX2 R31, R31 ;  /* 0x0000001f001f7308 */ /* 0x000f220000000800 */
[----:B--2---:R-:W-:-:S07]  /*1210*/  FADD.FTZ R28, R28, 1 ;  /* 0x3f8000001c1c7421 */ /* 0x004fce0000010000 */
[----:B------:R4:W2:Y:S01]  /*1220*/  MUFU.EX2 R30, R37 ;  /* 0x00000025001e7308 */ /* 0x0008a20000000800 */
[----:B---3--:R-:W-:-:S07]  /*1230*/  FADD.FTZ R32, R32, 1 ;  /* 0x3f80000020207421 */ /* 0x008fce0000010000 */
[----:B------:R-:W3:Y:S01]  /*1240*/  MUFU.EX2 R35, R35 ;  /* 0x0000002300237308 */ /* 0x000ee20000000800 */
[----:B----4-:R-:W-:-:S07]  /*1250*/  FADD.FTZ R37, R31, 1 ;  /* 0x3f8000001f257421 */ /* 0x010fce0000010000 */
[----:B------:R-:W4:Y:S01]  /*1260*/  MUFU.EX2 R33, R33 ;  /* 0x0000002100217308 */ /* 0x000f220000000800 */
[----:B--2---:R-:W-:-:S07]  /*1270*/  FADD.FTZ R30, R30, 1 ;  /* 0x3f8000001e1e7421 */ /* 0x004fce0000010000 */
[----:B------:R-:W2:Y:S01]  /*1280*/  MUFU.RCP R28, R28 ;  /* 0x0000001c001c7308 */ /* 0x000ea20000001000 */
[----:B---3--:R-:W-:Y:S01]  /*1290*/  FADD.FTZ R31, R35, 1 ;  /* 0x3f800000231f7421 */ /* 0x008fe20000010000 */
[----:B------:R-:W-:-:S04]  /*12a0*/  @!P0 LEA R35, P1, R12, R17, 0x5 ;  /* 0x000000110c238211 */ /* 0x000fc800078228ff */
[----:B------:R-:W-:Y:S02]  /*12b0*/  @!P0 LEA.HI.X R12, R12, RZ, R15, 0x5, P1 ;  /* 0x000000ff0c0c8211 */ /* 0x000fe400008f2c0f */
[----:B------:R-:W3:Y:S01]  /*12c0*/  MUFU.RCP R32, R32 ;  /* 0x0000002000207308 */ /* 0x000ee20000001000 */
[----:B----4-:R-:W-:Y:S01]  /*12d0*/  FADD.FTZ R33, R33, 1 ;  /* 0x3f80000021217421 */ /* 0x010fe20000010000 */
[C---:B0-----:R-:W-:Y:S02]  /*12e0*/  @!P0 LEA R24, P1, R35.reuse, R24, 0x2 ;  /* 0x0000001823188211 */ /* 0x041fe400078210ff */
[----:B------:R-:W-:Y:S02]  /*12f0*/  MOV R15, R48 ;  /* 0x00000030000f7202 */ /* 0x000fe40000000f00 */
[----:B------:R-:W-:Y:S02]  /*1300*/  @!P0 LEA.HI.X R25, R35, R25, R12, 0x2, P1 ;  /* 0x0000001923198211 */ /* 0x000fe400008f140c */
[----:B------:R-:W0:Y:S01]  /*1310*/  MUFU.RCP R34, R34 ;  /* 0x0000002200227308 */ /* 0x000e220000001000 */
[----:B--2---:R-:W-:Y:S01]  /*1320*/  FMUL.FTZ R28, R7, R28 ;  /* 0x0000001c071c7220 */ /* 0x004fe20000410000 */
[----:B------:R-:W-:Y:S01]  /*1330*/  IADD3 R42, P1, PT, R42, UR6, RZ ;  /* 0x000000062a2a7c10 */ /* 0x000fe2000ff3e0ff */
[----:B-1----:R1:W-:Y:S01]  /*1340*/  @!P0 STG.E.64 desc[UR10][R24.64], R22 ;  /* 0x0000001618008986 */ /* 0x0023e2000c101b0a */
[----:B------:R-:W-:-:S02]  /*1350*/  MOV R12, R46 ;  /* 0x0000002e000c7202 */ /* 0x000fc40000000f00 */
[----:B------:R-:W-:Y:S02]  /*1360*/  IADD3.X R43, PT, PT, R43, UR7, RZ, P1, !PT ;  /* 0x000000072b2b7c10 */ /* 0x000fe40008ffe4ff */
[----:B------:R-:W2:Y:S01]  /*1370*/  MUFU.RCP R36, R36 ;  /* 0x0000002400247308 */ /* 0x000ea20000001000 */
[----:B---3--:R-:W-:Y:S01]  /*1380*/  FMUL.FTZ R5, R5, R32 ;  /* 0x0000002005057220 */ /* 0x008fe20000410000 */
[----:B------:R-:W-:-:S04]  /*1390*/  ISETP.GE.U32.AND P1, PT, R46, UR12, PT ;  /* 0x0000000c2e007c0c */ /* 0x000fc8000bf26070 */
[----:B------:R-:W-:Y:S02]  /*13a0*/  ISETP.GE.AND.EX P1, PT, R48, UR13, PT, P1 ;  /* 0x0000000d30007c0c */ /* 0x000fe4000bf26310 */
[----:B------:R-:W3:Y:S01]  /*13b0*/  MUFU.RCP R30, R30 ;  /* 0x0000001e001e7308 */ /* 0x000ee20000001000 */
[----:B0-----:R-:W-:-:S07]  /*13c0*/  FMUL.FTZ R34, R3, R34 ;  /* 0x0000002203227220 */ /* 0x001fce0000410000 */
[----:B------:R-:W0:Y:S01]  /*13d0*/  MUFU.RCP R37, R37 ;  /* 0x0000002500257308 */ /* 0x000e220000001000 */
[----:B--2---:R-:W-:-:S07]  /*13e0*/  FMUL.FTZ R9, R9, R36 ;  /* 0x0000002409097220 */ /* 0x004fce0000410000 */
[----:B------:R-:W2:Y:S01]  /*13f0*/  MUFU.RCP R31, R31 ;  /* 0x0000001f001f7308 */ /* 0x000ea20000001000 */
[----:B---3--:R-:W-:-:S07]  /*1400*/  FMUL.FTZ R30, R11, R30 ;  /* 0x0000001e0b1e7220 */ /* 0x008fce0000410000 */
[----:B------:R-:W3:Y:S01]  /*1410*/  MUFU.RCP R52, R33 ;  /* 0x0000002100347308 */ /* 0x000ee20000001000 */
[----:B0-----:R-:W-:Y:S01]  /*1420*/  FMUL.FTZ R37, R27, R37 ;  /* 0x000000251b257220 */ /* 0x001fe20000410000 */
[----:B------:R-:W-:-:S04]  /*1430*/  F2FP.F16.F32.PACK_AB R27, R5, R28 ;  /* 0x0000001c051b723e */ /* 0x000fc800000000ff */
[----:B------:R-:W-:Y:S01]  /*1440*/  F2FP.F16.F32.PACK_AB R28, R37, R30 ;  /* 0x0000001e251c723e */ /* 0x000fe200000000ff */
[----:B--2---:R-:W-:Y:S01]  /*1450*/  FMUL.FTZ R31, R26, R31 ;  /* 0x0000001f1a1f7220 */ /* 0x004fe20000410000 */
[----:B------:R-:W-:-:S05]  /*1460*/  F2FP.F16.F32.PACK_AB R26, R9, R34 ;  /* 0x00000022091a723e */ /* 0x000fca00000000ff */
[----:B------:R1:W-:Y:S01]  /*1470*/  STG.E.64 desc[UR10][R42.64], R26 ;  /* 0x0000001a2a007986 */ /* 0x0003e2000c101b0a */
[----:B---3--:R-:W-:-:S05]  /*1480*/  FMUL.FTZ R52, R29, R52 ;  /* 0x000000341d347220 */ /* 0x008fca0000410000 */
[----:B------:R-:W-:-:S05]  /*1490*/  F2FP.F16.F32.PACK_AB R29, R52, R31 ;  /* 0x0000001f341d723e */ /* 0x000fca00000000ff */
[----:B------:R1:W-:Y:S01]  /*14a0*/  STG.E.64 desc[UR10][R42.64+0xa00], R28 ;  /* 0x000a001c2a007986 */ /* 0x0003e2000c101b0a */
[----:B------:R-:W-:Y:S05]  /*14b0*/  @!P1 BRA `(.L_x_1576) ;  /* 0xffffffec00ec9947 */ /* 0x000fea000383ffff */
[----:B------:R-:W-:Y:S05]  /*14c0*/  EXIT ;  /* 0x000000000000794d */ /* 0x000fea0003800000 */
.L_x_1577:
        /* <DEDUP_REMOVED lines=11> */
.L_x_1705:


//--------------------- .text._ZN13group_norm_v214gn_cuda_kernelI6__halfLi320ELi3ELi16ELi20ELi1024ELb1ELi8ELi320ELi320ELi4ELb1ELi2ELb0ELb0ENS_16CompileConditionILi1000EEEEEvPT_PKS4_S7_S7_flPfS8_Pj --------------------------
	.section	.text._ZN13group_norm_v214gn_cuda_kernelI6__halfLi320ELi3ELi16ELi20ELi1024ELb1ELi8ELi320ELi320ELi4ELb1ELi2ELb0ELb0ENS_16CompileConditionILi1000EEEEEvPT_PKS4_S7_S7_flPfS8_Pj,"ax",@progbits
	.align	128
        .global         _ZN13group_norm_v214gn_cuda_kernelI6__halfLi320ELi3ELi16ELi20ELi1024ELb1ELi8ELi320ELi320ELi4ELb1ELi2ELb0ELb0ENS_16CompileConditionILi1000EEEEEvPT_PKS4_S7_S7_flPfS8_Pj
        .type           _ZN13group_norm_v214gn_cuda_kernelI6__halfLi320ELi3ELi16ELi20ELi1024ELb1ELi8ELi320ELi320ELi4ELb1ELi2ELb0ELb0ENS_16CompileConditionILi1000EEEEEvPT_PKS4_S7_S7_flPfS8_Pj,@function
        .size           _ZN13group_norm_v214gn_cuda_kernelI6__halfLi320ELi3ELi16ELi20ELi1024ELb1ELi8ELi320ELi320ELi4ELb1ELi2ELb0ELb0ENS_16CompileConditionILi1000EEEEEvPT_PKS4_S7_S7_flPfS8_Pj,(.L_x_1706 - _ZN13group_norm_v214gn_cuda_kernelI6__halfLi320ELi3ELi16ELi20ELi1024ELb1ELi8ELi320ELi320ELi4ELb1ELi2ELb0ELb0ENS_16CompileConditionILi1000EEEEEvPT_PKS4_S7_S7_flPfS8_Pj)
        .other          _ZN13group_norm_v214gn_cuda_kernelI6__halfLi320ELi3ELi16ELi20ELi1024ELb1ELi8ELi320ELi320ELi4ELb1ELi2ELb0ELb0ENS_16CompileConditionILi1000EEEEEvPT_PKS4_S7_S7_flPfS8_Pj,@"STO_CUDA_ENTRY STV_DEFAULT"
_ZN13group_norm_v214gn_cuda_kernelI6__halfLi320ELi3ELi16ELi20ELi1024ELb1ELi8ELi320ELi320ELi4ELb1ELi2ELb0ELb0ENS_16CompileConditionILi1000EEEEEvPT_PKS4_S7_S7_flPfS8_Pj:
.text._ZN13group_norm_v214gn_cuda_kernelI6__halfLi320ELi3ELi16ELi20ELi1024ELb1ELi8ELi320ELi320ELi4ELb1ELi2ELb0ELb0ENS_16CompileConditionILi1000EEEEEvPT_PKS4_S7_S7_flPfS8_Pj:
        /* <DEDUP_REMOVED lines=66> */
.L_x_1588:
        /* <DEDUP_REMOVED lines=58> */
.L_x_1579:
[----:B------:R-:W-:Y:S05]  /*07c0*/  BSYNC.RECONVERGENT B0 ;  /* 0x0000000000007941 */ /* 0x000fea0003800200 */
.L_x_1578:
        /* <DEDUP_REMOVED lines=23> */
.L_x_1581:
[----:B------:R-:W2:Y:S04]  /*0940*/  LD.E.STRONG.GPU R21, desc[UR6][R44.64] ;  /* 0x000000062c157980 */ /* 0x000ea8000c10f900 */
[----:B--2---:R-:W-:Y:S01]  /*0950*/  CCTL.IVALL ;  /* 0x00000000ff00798f */ /* 0x004fe20002000000 */
[----:B------:R-:W-:Y:S05]  /*0960*/  YIELD ;  /* 0x0000000000007946 */ /* 0x000fea0003800000 */
[----:B-----5:R-:W-:-:S04]  /*0970*/  LOP3.LUT R21, R21, R20, RZ, 0x3c, !PT ;  /* 0x0000001415157212 */ /* 0x020fc800078e3cff */
[----:B------:R-:W-:-:S13]  /*0980*/  ISETP.GT.AND P2, PT, R21, -0x1, PT ;  /* 0xffffffff1500780c */ /* 0x000fda0003f44270 */
[----:B------:R-:W-:Y:S05]  /*0990*/  @P2 BRA `(.L_x_1581) ;  /* 0xfffffffc00e82947 */ /* 0x000fea000383ffff */
.L_x_1580:
        /* <DEDUP_REMOVED lines=51> */
.L_x_1583:
[----:B------:R-:W-:Y:S05]  /*0cd0*/  BSYNC.RECONVERGENT B0 ;  /* 0x0000000000007941 */ /* 0x000fea0003800200 */
.L_x_1582:
        /* <DEDUP_REMOVED lines=29> */
.L_x_1585:
[----:B------:R-:W-:Y:S05]  /*0eb0*/  BSYNC.RECONVERGENT B0 ;  /* 0x0000000000007941 */ /* 0x000fea0003800200 */
.L_x_1584:
[----:B------:R-:W-:Y:S01]  /*0ec0*/  BAR.SYNC.DEFER_BLOCKING 0x0 ;  /* 0x0000000000007b1d */ /* 0x000fe20000010000 */
[----:B------:R-:W-:-:S04]  /*0ed0*/  IADD3 R24, P1, PT, R43, 0x2, RZ ;  /* 0x000000022b187810 */ /* 0x000fc80007f3e0ff */
[----:B------:R-:W-:Y:S01]  /*0ee0*/  IADD3.X R25, PT, PT, RZ, R42, RZ, P1, !PT ;  /* 0x0000002aff197210 */ /* 0x000fe20000ffe4ff */
[----:B------:R-:W-:Y:S04]  /*0ef0*/  BSSY.RECONVERGENT B0, `(.L_x_1586) ;  /* 0x000000f000007945 */ /* 0x000fe80003800200 */
[----:B------:R-:W-:Y:S05]  /*0f00*/  @P0 BRA `(.L_x_1587) ;  /* 0x0000000000340947 */ /* 0x000fea0003800000 */
        /* <DEDUP_REMOVED lines=13> */
.L_x_1587:
[----:B------:R-:W-:Y:S05]  /*0fe0*/  BSYNC.RECONVERGENT B0 ;  /* 0x0000000000007941 */ /* 0x000fea0003800200 */
.L_x_1586:
[----:B01----:R-:W0:Y:S01]  /*0ff0*/  LDS.64 R20, [R2] ;  /* 0x0000000002147984 */ /* 0x003e220000000a00 */
[----:B------:R-:W0:Y:S01]  /*1000*/  LDCU UR4, c[0x0][0x3a0] ;  /* 0x00007400ff0477ac */ /* 0x000e220008000800 */
[----:B-----5:R-:W-:Y:S01]  /*1010*/  HADD2.F32 R40, -RZ, R18.H0_H0 ;  /* 0x20000012ff287230 */ /* 0x020fe20000004100 */
[----:B------:R-:W-:Y:S01]  /*1020*/  LOP3.LUT R0, R0, 0x1, RZ, 0x3c, !PT ;  /* 0x0000000100007812 */ /* 0x000fe200078e3cff */
[----:B------:R-:W-:Y:S01]  /*1030*/  HADD2.F32 R33, -RZ, R16.H0_H0 ;  /* 0x20000010ff217230 */ /* 0x000fe20000004100 */
[----:B------:R-:W1:Y:S01]  /*1040*/  LDCU.64 UR10, c[0x0][0x3a8] ;  /* 0x00007500ff0a77ac */ /* 0x000e620008000a00 */
[----:B------:R-:W-:Y:S02]  /*1050*/  HADD2.F32 R26, -RZ, R19.H0_H0 ;  /* 0x20000013ff1a7230 */ /* 0x000fe40000004100 */
[--C-:B------:R-:W-:Y:S02]  /*1060*/  HADD2.F32 R27, -RZ, R17.reuse.H0_H0 ;  /* 0x20000011ff1b7230 */ /* 0x100fe40000004100 */
[----:B------:R-:W-:-:S02]  /*1070*/  HADD2.F32 R31, -RZ, R17.H1_H1 ;  /* 0x30000011ff1f7230 */ /* 0x000fc40000004100 */
[----:B------:R-:W-:Y:S02]  /*1080*/  HADD2.F32 R35, -RZ, R18.H1_H1 ;  /* 0x30000012ff237230 */ /* 0x000fe40000004100 */
[----:B------:R-:W-:Y:S02]  /*1090*/  HADD2.F32 R34, -RZ, R16.H1_H1 ;  /* 0x30000010ff227230 */ /* 0x000fe40000004100 */
[----:B0-----:R-:W-:Y:S01]  /*10a0*/  FADD.FTZ R21, R21, UR4 ;  /* 0x0000000415157e21 */ /* 0x001fe20008010000 */
[--C-:B------:R-:W-:Y:S01]  /*10b0*/  FADD.FTZ R22, R15, -R20.reuse ;  /* 0x800000140f167221 */ /* 0x100fe20000010000 */
[--C-:B------:R-:W-:Y:S01]  /*10c0*/  FADD.FTZ R42, R3, -R20.reuse ;  /* 0x80000014032a7221 */ /* 0x100fe20000010000 */
[--C-:B------:R-:W-:Y:S01]  /*10d0*/  FADD.FTZ R28, R39, -R20.reuse ;  /* 0x80000014271c7221 */ /* 0x100fe20000010000 */
[--C-:B------:R-:W-:Y:S01]  /*10e0*/  FADD.FTZ R32, R41, -R20.reuse ;  /* 0x8000001429207221 */ /* 0x100fe20000010000 */
[----:B------:R-:W0:Y:S01]  /*10f0*/  LDCU.64 UR4, c[0x0][0x380] ;  /* 0x00007000ff0477ac */ /* 0x000e220008000a00 */
[----:B------:R-:W2:Y:S02]  /*1100*/  MUFU.RSQ R21, R21 ;  /* 0x0000001500157308 */ /* 0x000ea40000001400 */
[C---:B--2---:R-:W-:Y:S01]  /*1110*/  FMUL.FTZ R15, R21.reuse, R22 ;  /* 0x00000016150f7220 */ /* 0x044fe20000410000 */
[----:B------:R-:W-:Y:S01]  /*1120*/  FMUL.FTZ R42, R21, R42 ;  /* 0x0000002a152a7220 */ /* 0x000fe20000410000 */
[--C-:B------:R-:W-:Y:S01]  /*1130*/  FADD.FTZ R22, R37, -R20.reuse ;  /* 0x8000001425167221 */ /* 0x100fe20000010000 */
[--C-:B------:R-:W-:Y:S01]  /*1140*/  FADD.FTZ R37, R9, -R20.reuse ;  /* 0x8000001409257221 */ /* 0x100fe20000010000 */
[--C-:B------:R-:W-:Y:S01]  /*1150*/  FFMA.FTZ R15, R40, R15, R33.reuse ;  /* 0x0000000f280f7223 */ /* 0x100fe20000010021 */
[----:B------:R-:W-:Y:S01]  /*1160*/  FFMA.FTZ R33, R42, R40, R33 ;  /* 0x000000282a217223 */ /* 0x000fe20000010021 */
[--C-:B------:R-:W-:Y:S01]  /*1170*/  FADD.FTZ R40, R11, -R20.reuse ;  /* 0x800000140b287221 */ /* 0x100fe20000010000 */
[----:B------:R-:W-:Y:S01]  /*1180*/  FADD.FTZ R20, R13, -R20 ;  /* 0x800000140d147221 */ /* 0x000fe20000010000 */
[----:B------:R-:W-:Y:S01]  /*1190*/  FMUL.FTZ R30, R21, R28 ;  /* 0x0000001c151e7220 */ /* 0x000fe20000410000 */
[----:B------:R-:W-:-:S02]  /*11a0*/  HADD2.F32 R28, -RZ, R19.H1_H1 ;  /* 0x30000013ff1c7230 */ /* 0x000fc40000004100 */
[C---:B------:R-:W-:Y:S01]  /*11b0*/  FMUL.FTZ R32, R21.reuse, R32 ;  /* 0x0000002015207220 */ /* 0x040fe20000410000 */
[C---:B------:R-:W-:Y:S01]  /*11c0*/  FMUL.FTZ R22, R21.reuse, R22 ;  /* 0x0000001615167220 */ /* 0x040fe20000410000 */
[C---:B------:R-:W-:Y:S01]  /*11d0*/  FMUL.FTZ R40, R21.reuse, R40 ;  /* 0x0000002815287220 */ /* 0x040fe20000410000 */
[C---:B------:R-:W-:Y:S01]  /*11e0*/  FMUL.FTZ R20, R21.reuse, R20 ;  /* 0x0000001415147220 */ /* 0x040fe20000410000 */
[----:B------:R-:W-:Y:S01]  /*11f0*/  FMUL.FTZ R39, R21, R37 ;  /* 0x0000002515277220 */ /* 0x000fe20000410000 */
[----:B------:R-:W-:Y:S01]  /*1200*/  FFMA.FTZ R30, R26, R30, R27 ;  /* 0x0000001e1a1e7223 */ /* 0x000fe2000001001b */
[----:B------:R-:W-:Y:S01]  /*1210*/  FFMA.FTZ R32, R28, R32, R31 ;  /* 0x000000201c207223 */ /* 0x000fe2000001001f */
[--C-:B------:R-:W-:Y:S01]  /*1220*/  FFMA.FTZ R22, R35, R22, R34.reuse ;  /* 0x0000001623167223 */ /* 0x100fe20000010022 */
[----:B------:R-:W-:Y:S01]  /*1230*/  FFMA.FTZ R26, R40, R26, R27 ;  /* 0x0000001a281a7223 */ /* 0x000fe2000001001b */
[----:B------:R-:W-:Y:S01]  /*1240*/  FFMA.FTZ R28, R20, R28, R31 ;  /* 0x0000001c141c7223 */ /* 0x000fe2000001001f */
[----:B------:R-:W-:Y:S01]  /*1250*/  FFMA.FTZ R11, R39, R35, R34 ;  /* 0x00000023270b7223 */ /* 0x000fe20000010022 */
[----:B------:R-:W-:Y:S01]  /*1260*/  FMUL.FTZ R23, R15, -1.4426950216293334961 ;  /* 0xbfb8aa3b0f177820 */ /* 0x000fe20000410000 */
[----:B------:R-:W-:Y:S01]  /*1270*/  FMUL.FTZ R29, R22, -1.4426950216293334961 ;  /* 0xbfb8aa3b161d7820 */ /* 0x000fe20000410000 */
[----:B------:R-:W-:Y:S01]  /*1280*/  FMUL.FTZ R21, R26, -1.4426950216293334961 ;  /* 0xbfb8aa3b1a157820 */ /* 0x000fe20000410000 */
[----:B------:R-:W-:Y:S01]  /*1290*/  FMUL.FTZ R20, R28, -1.4426950216293334961 ;  /* 0xbfb8aa3b1c147820 */ /* 0x000fe20000410000 */
[----:B------:R-:W-:Y:S01]  /*12a0*/  FMUL.FTZ R35, R11, -1.4426950216293334961 ;  /* 0xbfb8aa3b0b237820 */ /* 0x000fe20000410000 */
[----:B------:R-:W-:Y:S01]  /*12b0*/  FMUL.FTZ R41, R30, -1.4426950216293334961 ;  /* 0xbfb8aa3b1e297820 */ /* 0x000fe20000410000 */
[----:B------:R-:W-:Y:S01]  /*12c0*/  FMUL.FTZ R43, R32, -1.4426950216293334961 ;  /* 0xbfb8aa3b202b7820 */ /* 0x000fe20000410000 */
[----:B------:R-:W-:Y:S01]  /*12d0*/  FMUL.FTZ R37, R33, -1.4426950216293334961 ;  /* 0xbfb8aa3b21257820 */ /* 0x000fe20000410000 */
[----:B------:R-:W2:Y:S08]  /*12e0*/  MUFU.EX2 R23, R23 ;  /* 0x0000001700177308 */ /* 0x000eb00000000800 */
[----:B------:R-:W3:Y:S08]  /*12f0*/  MUFU.EX2 R13, R35 ;  /* 0x00000023000d7308 */ /* 0x000ef00000000800 */
[----:B------:R-:W4:Y:S01]  /*1300*/  MUFU.EX2 R29, R29 ;  /* 0x0000001d001d7308 */ /* 0x000f220000000800 */
[----:B--2---:R-:W-:-:S07]  /*1310*/  FADD.FTZ R40, R23, 1 ;  /* 0x3f80000017287421 */ /* 0x004fce0000010000 */
[----:B------:R-:W2:Y:S01]  /*1320*/  MUFU.EX2 R3, R41 ;  /* 0x0000002900037308 */ /* 0x000ea20000000800 */
[----:B---3--:R-:W-:-:S07]  /*1330*/  FADD.FTZ R42, R13, 1 ;  /* 0x3f8000000d2a7421 */ /* 0x008fce0000010000 */
[----:B------:R3:W1:Y:S01]  /*1340*/  MUFU.EX2 R9, R43 ;  /* 0x0000002b00097308 */ /* 0x0006620000000800 */
[----:B----4-:R-:W-:-:S07]  /*1350*/  FADD.FTZ R23, R29, 1 ;  /* 0x3f8000001d177421 */ /* 0x010fce0000010000 */
[----:B------:R-:W4:Y:S01]  /*1360*/  MUFU.EX2 R34, R37 ;  /* 0x0000002500227308 */ /* 0x000f220000000800 */
[----:B--2---:R-:W-:Y:S01]  /*1370*/  FADD.FTZ R3, R3, 1 ;  /* 0x3f80000003037421 */ /* 0x004fe20000010000 */
[----:B---3--:R-:W-:-:S06]  /*1380*/  MOV R43, R24 ;  /* 0x00000018002b7202 */ /* 0x008fcc0000000f00 */
[----:B------:R-:W2:Y:S01]  /*1390*/  MUFU.EX2 R21, R21 ;  /* 0x0000001500157308 */ /* 0x000ea20000000800 */
[----:B-1----:R-:W-:-:S07]  /*13a0*/  FADD.FTZ R9, R9, 1 ;  /* 0x3f80000009097421 */ /* 0x002fce0000010000 */
[----:B------:R-:W1:Y:S01]  /*13b0*/  MUFU.EX2 R20, R20 ;  /* 0x0000001400147308 */ /* 0x000e620000000800 */
[----:B----4-:R-:W-:-:S07]  /*13c0*/  FADD.FTZ R34, R34, 1 ;  /* 0x3f80000022227421 */ /* 0x010fce0000010000 */
[----:B------:R-:W3:Y:S01]  /*13d0*/  MUFU.RCP R40, R40 ;  /* 0x0000002800287308 */ /* 0x000ee20000001000 */
[----:B--2---:R-:W-:-:S07]  /*13e0*/  FADD.FTZ R21, R21, 1 ;  /* 0x3f80000015157421 */ /* 0x004fce0000010000 */
[----:B------:R-:W2:Y:S01]  /*13f0*/  MUFU.RCP R23, R23 ;  /* 0x0000001700177308 */ /* 0x000ea20000001000 */
[----:B-1----:R-:W-:Y:S01]  /*1400*/  FADD.FTZ R13, R20, 1 ;  /* 0x3f800000140d7421 */ /* 0x002fe20000010000 */
[----:B0-----:R-:W-:-:S06]  /*1410*/  IADD3 R20, P1, PT, R7, UR4, RZ ;  /* 0x0000000407147c10 */ /* 0x001fcc000ff3e0ff */
[----:B------:R-:W0:Y:S01]  /*1420*/  MUFU.RCP R3, R3 ;  /* 0x0000000300037308 */ /* 0x000e220000001000 */
[----:B---3--:R-:W-:-:S07]  /*1430*/  FMUL.FTZ R40, R15, R40 ;  /* 0x000000280f287220 */ /* 0x008fce0000410000 */
[----:B------:R-:W1:Y:S01]  /*1440*/  MUFU.RCP R34, R34 ;  /* 0x0000002200227308 */ /* 0x000e620000001000 */
[----:B--2---:R-:W-:-:S07]  /*1450*/  FMUL.FTZ R23, R22, R23 ;  /* 0x0000001716177220 */ /* 0x004fce0000410000 */
[----:B------:R-:W2:Y:S01]  /*1460*/  MUFU.RCP R42, R42 ;  /* 0x0000002a002a7308 */ /* 0x000ea20000001000 */
[----:B0-----:R-:W-:-:S07]  /*1470*/  FMUL.FTZ R3, R30, R3 ;  /* 0x000000031e037220 */ /* 0x001fce0000410000 */
[----:B------:R-:W0:Y:S01]  /*1480*/  MUFU.RCP R21, R21 ;  /* 0x0000001500157308 */ /* 0x000e220000001000 */
[----:B-1----:R-:W-:-:S07]  /*1490*/  FMUL.FTZ R34, R33, R34 ;  /* 0x0000002221227220 */ /* 0x002fce0000410000 */
[----:B------:R-:W1:Y:S01]  /*14a0*/  MUFU.RCP R13, R13 ;  /* 0x0000000d000d7308 */ /* 0x000e620000001000 */
[----:B--2---:R-:W-:Y:S01]  /*14b0*/  FMUL.FTZ R11, R11, R42 ;  /* 0x0000002a0b0b7220 */ /* 0x004fe20000410000 */
[----:B------:R-:W-:-:S04]  /*14c0*/  MOV R42, R25 ;  /* 0x00000019002a7202 */ /* 0x000fc80000000f00 */
[----:B------:R-:W-:Y:S02]  /*14d0*/  F2FP.F16.F32.PACK_AB R34, R11, R34 ;  /* 0x000000220b22723e */ /* 0x000fe400000000ff */
[----:B------:R-:W2:Y:S01]  /*14e0*/  MUFU.RCP R9, R9 ;  /* 0x0000000900097308 */ /* 0x000ea20000001000 */
[----:B0-----:R-:W-:Y:S01]  /*14f0*/  FMUL.FTZ R26, R26, R21 ;  /* 0x000000151a1a7220 */ /* 0x001fe20000410000 */
[----:B------:R-:W-:Y:S02]  /*1500*/  IADD3.X R21, PT, PT, R8, UR5, RZ, P1, !PT ;  /* 0x0000000508157c10 */ /* 0x000fe40008ffe4ff */
[----:B------:R-:W-:Y:S02]  /*1510*/  F2FP.F16.F32.PACK_AB R8, R23, R40 ;  /* 0x000000281708723e */ /* 0x000fe400000000ff */
[----:B------:R-:W-:Y:S01]  /*1520*/  ISETP.GE.U32.AND P1, PT, R24, UR10, PT ;  /* 0x0000000a18007c0c */ /* 0x000fe2000bf26070 */
[----:B-1----:R-:W-:-:S03]  /*1530*/  FMUL.FTZ R13, R28, R13 ;  /* 0x0000000d1c0d7220 */ /* 0x002fc60000410000 */
[----:B------:R-:W-:Y:S02]  /*1540*/  ISETP.GE.AND.EX P1, PT, R25, UR11, PT, P1 ;  /* 0x0000000b19007c0c */ /* 0x000fe4000bf26310 */
[----:B------:R-:W-:Y:S01]  /*1550*/  F2FP.F16.F32.PACK_AB R35, R13, R26 ;  /* 0x0000001a0d23723e */ /* 0x000fe200000000ff */
[----:B--2---:R-:W-:-:S04]  /*1560*/  FMUL.FTZ R32, R32, R9 ;  /* 0x0000000920207220 */ /* 0x004fc80000410000 */
[----:B------:R1:W-:Y:S01]  /*1570*/  STG.E.64 desc[UR6][R20.64], R34 ;  /* 0x0000002214007986 */ /* 0x0003e2000c101b06 */
[----:B------:R-:W-:-:S05]  /*1580*/  F2FP.F16.F32.PACK_AB R9, R32, R3 ;  /* 0x000000032009723e */ /* 0x000fca00000000ff */
[----:B------:R1:W-:Y:S01]  /*1590*/  STG.E.64 desc[UR6][R20.64+0xa00], R8 ;  /* 0x000a000814007986 */ /* 0x0003e2000c101b06 */
[----:B------:R-:W-:Y:S05]  /*15a0*/  @!P1 BRA `(.L_x_1588) ;  /* 0xffffffec009c9947 */ /* 0x000fea000383ffff */
[----:B------:R-:W-:Y:S05]  /*15b0*/  EXIT ;  /* 0x000000000000794d */ /* 0x000fea0003800000 */
.L_x_1589:
        /* <DEDUP_REMOVED lines=12> */
.L_x_1706:


//--------------------- .text._ZN13group_norm_v214gn_cuda_kernelI6__halfLi320ELi1ELi16ELi20ELi1024ELb1ELi16ELi320ELi320ELi4ELb1ELi2ELb0ELb0ENS_16CompileConditionILi1000EEEEEvPT_PKS4_S7_S7_flPfS8_Pj --------------------------
	.section	.text._ZN13group_norm_v214gn_cuda_kernelI6__halfLi320ELi1ELi16ELi20ELi1024ELb1ELi16ELi320ELi320ELi4ELb1ELi2ELb0ELb0ENS_16CompileConditionILi1000EEEEEvPT_PKS4_S7_S7_flPfS8_Pj,"ax",@progbits
	.align	128
        .global         _ZN13group_norm_v214gn_cuda_kernelI6__halfLi320ELi1ELi16ELi20ELi1024ELb1ELi16ELi320ELi320ELi4ELb1ELi2ELb0ELb0ENS_16CompileConditionILi1000EEEEEvPT_PKS4_S7_S7_flPfS8_Pj
        .type           _ZN13group_norm_v214gn_cuda_kernelI6__halfLi320ELi1ELi16ELi20ELi1024ELb1ELi16ELi320ELi320ELi4ELb1ELi2ELb0ELb0ENS_16CompileConditionILi1000EEEEEvPT_PKS4_S7_S7_flPfS8_Pj,@function
        .size           _ZN13group_norm_v214gn_cuda_kernelI6__halfLi320ELi1ELi16ELi20ELi1024ELb1ELi16ELi320ELi320ELi4ELb1ELi2ELb0ELb0ENS_16CompileConditionILi1000EEEEEvPT_PKS4_S7_S7_flPfS8_Pj,(.L_x_1707 - _ZN13group_norm_v214gn_cuda_kernelI6__halfLi320ELi1ELi16ELi20ELi1024ELb1ELi16ELi320ELi320ELi4ELb1ELi2ELb0ELb0ENS_16CompileConditionILi1000EEEEEvPT_PKS4_S7_S7_flPfS8_Pj)
        .other          _ZN13group_norm_v214gn_cuda_kernelI6__halfLi320ELi1ELi16ELi20ELi1024ELb1ELi16ELi320ELi320ELi4ELb1ELi2ELb0ELb0ENS_16CompileConditionILi1000EEEEEvPT_PKS4_S7_S7_flPfS8_Pj,@"STO_CUDA_ENTRY STV_DEFAULT"
_ZN13group_norm_v214gn_cuda_kernelI6__halfLi320ELi1ELi16ELi20ELi1024ELb1ELi16ELi320ELi320ELi4ELb1ELi2ELb0ELb0ENS_16CompileConditionILi1000EEEEEvPT_PKS4_S7_S7_flPfS8_Pj:
.text._ZN13group_norm_v214gn_cuda_kernelI6__halfLi320ELi1ELi16ELi20ELi1024ELb1ELi16ELi320ELi320ELi4ELb1ELi2ELb0ELb0ENS_16CompileConditionILi1000EEEEEvPT_PKS4_S7_S7_flPfS8_Pj:
        /* <DEDUP_REMOVED lines=31> */
[----:B------:R-:W0:Y:S01]  /*01f0*/  LDC R23, c[0x0][0x374] ;  /* 0x0000dd00ff177b82 */ /* 0x000e220000000800 */
[----:B------:R-:W-:Y:S01]  /*0200*/  ULEA UR6, UP0, UR9, UR6, 0x2 ;  /* 0x0000000609067291 */ /* 0x000fe2000f8010ff */
[----:B------:R-:W-:Y:S01]  /*0210*/  SHF.L.U32 R26, R27, 0x3, RZ ;  /* 0x000000031b1a7819 */ /* 0x000fe200000006ff */
[----:B------:R-:W-:Y:S01]  /*0220*/  UIADD3 UR4, UPT, UPT, UR4, 0xc80, URZ ;  /* 0x00000c8004047890 */ /* 0x000fe2000fffe0ff */
[----:B------:R-:W-:Y:S01]  /*0230*/  MOV R3, UR8 ;  /* 0x0000000800037c02 */ /* 0x000fe20008000f00 */
[----:B------:R-:W-:Y:S01]  /*0240*/  ULEA.HI.X UR7, UR9, UR7, URZ, 0x2, UP0 ;  /* 0x0000000709077291 */ /* 0x000fe200080f14ff */
[----:B------:R-:W-:Y:S01]  /*0250*/  ISETP.EQ.U32.AND P1, PT, R8, RZ, PT ;  /* 0x000000ff0800720c */ /* 0x000fe20003f22070 */
[----:B------:R-:W-:Y:S01]  /*0260*/  ULEA UR4, UR5, UR4, 0x18 ;  /* 0x0000000405047291 */ /* 0x000fe2000f8ec0ff */
[----:B------:R-:W-:Y:S01]  /*0270*/  LOP3.LUT P0, RZ, R6, 0x3f, RZ, 0xc0, !PT ;  /* 0x0000003f06ff7812 */ /* 0x000fe2000780c0ff */
[--C-:B------:R-:W-:Y:S01]  /*0280*/  IMAD R25, R2, 0xc8, R3.reuse ;  /* 0x000000c802197824 */ /* 0x100fe200078e0203 */
[----:B------:R-:W-:Y:S01]  /*0290*/  SHF.L.U32 R2, R6, 0x4, RZ ;  /* 0x0000000406027819 */ /* 0x000fe200000006ff */
[----:B------:R-:W-:Y:S01]  /*02a0*/  IMAD R5, R5, 0x28, R3 ;  /* 0x0000002805057824 */ /* 0x000fe200078e0203 */
[----:B------:R-:W-:Y:S01]  /*02b0*/  LOP3.LUT R4, R26, 0x18, RZ, 0xc0, !PT ;  /* 0x000000181a047812 */ /* 0x000fe200078ec0ff */
[----:B------:R-:W-:Y:S01]  /*02c0*/  HFMA2 R20, -RZ, RZ, 0, 0 ;  /* 0x00000000ff147431 */ /* 0x000fe200000001ff */
[----:B------:R-:W-:-:S02]  /*02d0*/  LOP3.LUT R3, R2, 0x3f0, RZ, 0xc0, !PT ;  /* 0x000003f002037812 */ /* 0x000fc400078ec0ff */
[----:B------:R-:W-:Y:S02]  /*02e0*/  PRMT R2, R0, 0x9910, RZ ;  /* 0x0000991000027816 */ /* 0x000fe400000000ff */
[----:B------:R-:W-:Y:S02]  /*02f0*/  SHF.L.U32 R0, R6, 0x1, RZ ;  /* 0x0000000106007819 */ /* 0x000fe400000006ff */
[----:B------:R-:W-:Y:S01]  /*0300*/  ISETP.EQ.OR.EX P0, PT, R9, RZ, P0, P1 ;  /* 0x000000ff0900720c */ /* 0x000fe20000702710 */
[----:B------:R-:W-:Y:S01]  /*0310*/  IMAD R2, R2, 0x67, RZ ;  /* 0x0000006702027824 */ /* 0x000fe200078e02ff */
[----:B------:R-:W-:Y:S02]  /*0320*/  MOV R12, 0x7fffffc1 ;  /* 0x7fffffc1000c7802 */ /* 0x000fe40000000f00 */
[----:B------:R-:W-:Y:S02]  /*0330*/  ISETP.NE.AND P1, PT, R6, RZ, PT ;  /* 0x000000ff0600720c */ /* 0x000fe40003f25270 */
[----:B------:R-:W-:-:S02]  /*0340*/  LOP3.LUT R2, R2, 0xffff, RZ, 0xc0, !PT ;  /* 0x0000ffff02027812 */ /* 0x000fc400078ec0ff */
[----:B------:R-:W-:Y:S02]  /*0350*/  SHF.L.U32 R10, R27, 0x2, RZ ;  /* 0x000000021b0a7819 */ /* 0x000fe400000006ff */
[----:B------:R-:W-:Y:S02]  /*0360*/  SHF.R.U32.HI R2, RZ, 0x9, R2 ;  /* 0x00000009ff027819 */ /* 0x000fe40000011602 */
[----:B------:R-:W-:Y:S02]  /*0370*/  LOP3.LUT R0, R0, 0x7e, RZ, 0xc0, !PT ;  /* 0x0000007e00007812 */ /* 0x000fe400078ec0ff */
[----:B------:R-:W-:Y:S02]  /*0380*/  LOP3.LUT R2, R2, 0xffff, RZ, 0xc0, !PT ;  /* 0x0000ffff02027812 */ /* 0x000fe400078ec0ff */
[----:B------:R-:W-:Y:S02]  /*0390*/  IADD3 R25, PT, PT, R25, R4, RZ ;  /* 0x0000000419197210 */ /* 0x000fe40007ffe0ff */
[----:B------:R-:W-:-:S02]  /*03a0*/  IADD3 R24, PT, PT, R22, R3, RZ ;  /* 0x0000000316187210 */ /* 0x000fc40007ffe0ff */
[----:B------:R-:W-:Y:S02]  /*03b0*/  LEA R22, R22, R5, 0x3 ;  /* 0x0000000516167211 */ /* 0x000fe400078e18ff */
[----:B------:R-:W-:Y:S02]  /*03c0*/  MOV R21, UR9 ;  /* 0x0000000900157c02 */ /* 0x000fe40008000f00 */
[----:B------:R-:W-:Y:S02]  /*03d0*/  MOV R18, RZ ;  /* 0x000000ff00127202 */ /* 0x000fe40000000f00 */
[C---:B------:R-:W-:Y:S02]  /*03e0*/  LOP3.LUT R16, R27.reuse, 0xf, RZ, 0xc0, !PT ;  /* 0x0000000f1b107812 */ /* 0x040fe400078ec0ff */
[----:B------:R-:W-:Y:S02]  /*03f0*/  SHF.L.U32 R14, R27, 0x1, RZ ;  /* 0x000000011b0e7819 */ /* 0x000fe400000006ff */
[----:B------:R-:W-:-:S02]  /*0400*/  SEL R12, R12, 0x1, !P1 ;  /* 0x000000010c0c7807 */ /* 0x000fc40004800000 */
[----:B------:R-:W-:Y:S02]  /*0410*/  LOP3.LUT R10, R10, 0x3c0, RZ, 0xc0, !PT ;  /* 0x000003c00a0a7812 */ /* 0x000fe400078ec0ff */
[C---:B------:R-:W-:Y:S02]  /*0420*/  ISETP.GT.U32.OR P0, PT, R27.reuse, 0xf, P0 ;  /* 0x0000000f1b00780c */ /* 0x040fe40000704470 */
[----:B------:R-:W-:Y:S02]  /*0430*/  MOV R32, UR6 ;  /* 0x0000000600207c02 */ /* 0x000fe40008000f00 */
[C---:B------:R-:W-:Y:S02]  /*0440*/  LEA R8, R27.reuse, R0, 0x5 ;  /* 0x000000001b087211 */ /* 0x040fe400078e28ff */
[----:B------:R-:W-:Y:S02]  /*0450*/  MOV R33, UR7 ;  /* 0x0000000700217c02 */ /* 0x000fe40008000f00 */
[----:B------:R-:W-:-:S02]  /*0460*/  LEA.HI R6, R27, UR4, RZ, 0x1f ;  /* 0x000000041b067c11 */ /* 0x000fc4000f8ff8ff */
[----:B0-----:R-:W-:-:S07]  /*0470*/  LEA R4, R2, UR4, 0x3 ;  /* 0x0000000402047c11 */ /* 0x001fce000f8e18ff */
.L_x_1596:
[----:B0-----:R-:W0:Y:S01]  /*0480*/  LDCU.64 UR6, c[0x0][0x388] ;  /* 0x00007100ff0677ac */ /* 0x001e220008000a00 */
        /* <DEDUP_REMOVED lines=14> */
[----:B------:R-:W-:Y:S01]  /*0570*/  ISETP.GT.U32.AND P1, PT, R27, 0x3f, PT ;  /* 0x0000003f1b00780c */ /* 0x000fe20003f24070 */
[----:B------:R-:W-:Y:S01]  /*0580*/  BSSY.RECONVERGENT B0, `(.L_x_1590) ;  /* 0x0000044000007945 */ /* 0x000fe20003800200 */
[----:B--2---:R-:W-:-:S02]  /*0590*/  HADD2.F32 R3, -RZ, R42.H0_H0 ;  /* 0x2000002aff037230 */ /* 0x004fc40000004100 */
[----:B------:R-:W-:Y:S02]  /*05a0*/  HADD2.F32 R19, -RZ, R42.H1_H1 ;  /* 0x3000002aff137230 */ /* 0x000fe40000004100 */
[--C-:B------:R-:W-:Y:S02]  /*05b0*/  HADD2.F32 R17, -RZ, R43.reuse.H0_H0 ;  /* 0x2000002bff117230 */ /* 0x100fe40000004100 */
[----:B------:R-:W-:Y:S01]  /*05c0*/  FADD.FTZ R42, RZ, R3 ;  /* 0x00000003ff2a7221 */ /* 0x000fe20000010000 */
[----:B------:R-:W-:Y:S01]  /*05d0*/  FFMA.FTZ R46, R3, R3, RZ ;  /* 0x00000003032e7223 */ /* 0x000fe200000100ff */
[----:B------:R-:W-:Y:S02]  /*05e0*/  HADD2.F32 R15, -RZ, R43.H1_H1 ;  /* 0x3000002bff0f7230 */ /* 0x000fe40000004100 */
[----:B------:R-:W-:Y:S01]  /*05f0*/  FADD.FTZ R42, R42, R19 ;  /* 0x000000132a2a7221 */ /* 0x000fe20000010000 */
[----:B------:R-:W-:Y:S01]  /*0600*/  FFMA.FTZ R46, R19, R19, R46 ;  /* 0x00000013132e7223 */ /* 0x000fe2000001002e */
[----:B---3--:R-:W-:-:S02]  /*0610*/  HADD2.F32 R13, -RZ, R38.H0_H0 ;  /* 0x20000026ff0d7230 */ /* 0x008fc40000004100 */
        /* <DEDUP_REMOVED lines=11> */
[--C-:B----4-:R-:W-:Y:S02]  /*06d0*/  HADD2.F32 R5, -RZ, R34.reuse.H0_H0 ;  /* 0x20000022ff057230 */ /* 0x110fe40000004100 */
        /* <DEDUP_REMOVED lines=24> */
[----:B------:R-:W-:Y:S01]  /*0860*/  FFMA.FTZ R46, R53, R53, R46 ;  /* 0x00000035352e7223 */ /* 0x000fe2000001002e */
[----:B------:R-:W-:Y:S02]  /*0870*/  CS2R R42, SRZ ;  /* 0x00000000002a7805 */ /* 0x000fe4000001ff00 */
        /* <DEDUP_REMOVED lines=20> */
.L_x_1591:
[----:B------:R-:W-:Y:S05]  /*09c0*/  BSYNC.RECONVERGENT B0 ;  /* 0x0000000000007941 */ /* 0x000fea0003800200 */
.L_x_1590:
[----:B0-----:R-:W0:Y:S01]  /*09d0*/  SHFL.BFLY PT, R35, R42, 0x2, 0x1f ;  /* 0x0c401f002a237f89 */ /* 0x001e2200000e0000 */
[C---:B------:R-:W-:Y:S02]  /*09e0*/  LOP3.LUT P1, RZ, R27.reuse, 0x3c3, RZ, 0xc0, !PT ;  /* 0x000003c31bff7812 */ /* 0x040fe4000782c0ff */
[----:B------:R-:W-:Y:S01]  /*09f0*/  ISETP.NE.AND P2, PT, R27, RZ, PT ;  /* 0x000000ff1b00720c */ /* 0x000fe20003f45270 */
[----:B------:R-:W1:Y:S10]  /*0a00*/  SHFL.BFLY PT, R34, R43, 0x2, 0x1f ;  /* 0x0c401f002b227f89 */ /* 0x000e7400000e0000 */
[----:B------:R-:W2:Y:S01]  /*0a10*/  @!P1 LDC.64 R36, c[0x0][0x3b8] ;  /* 0x0000ee00ff249b82 */ /* 0x000ea20000000a00 */
[----:B------:R-:W-:-:S05]  /*0a20*/  @!P1 IMAD R41, R23, R20, UR9 ;  /* 0x0000000917299e24 */ /* 0x000fca000f8e0214 */
[----:B------:R-:W-:Y:S01]  /*0a30*/  @!P1 LEA R41, R41, R8, 0xb ;  /* 0x0000000829299211 */ /* 0x000fe200078e58ff */
[----:B0-----:R-:W-:Y:S01]  /*0a40*/  FADD.FTZ R38, R35, R42 ;  /* 0x0000002a23267221 */ /* 0x001fe20000010000 */
[----:B-1----:R-:W-:-:S04]  /*0a50*/  FADD.FTZ R39, R34, R43 ;  /* 0x0000002b22277221 */ /* 0x002fc80000010000 */
[----:B------:R-:W0:Y:S04]  /*0a60*/  SHFL.BFLY PT, R35, R38, 0x1, 0x1f ;  /* 0x0c201f0026237f89 */ /* 0x000e2800000e0000 */
[----:B------:R-:W1:Y:S01]  /*0a70*/  SHFL.BFLY PT, R40, R39, 0x1, 0x1f ;  /* 0x0c201f0027287f89 */ /* 0x000e6200000e0000 */
        /* <DEDUP_REMOVED lines=10> */
.L_x_1593:
[----:B------:R-:W2:Y:S04]  /*0b20*/  LD.E.STRONG.GPU R35, desc[UR10][R32.64] ;  /* 0x0000000a20237980 */ /* 0x000ea8000c10f900 */
[----:B--2---:R-:W-:Y:S01]  /*0b30*/  CCTL.IVALL ;  /* 0x00000000ff00798f */ /* 0x004fe20002000000 */
[----:B------:R-:W-:Y:S05]  /*0b40*/  YIELD ;  /* 0x0000000000007946 */ /* 0x000fea0003800000 */
[----:B-----5:R-:W-:-:S04]  /*0b50*/  LOP3.LUT R35, R35, R34, RZ, 0x3c, !PT ;  /* 0x0000002223237212 */ /* 0x020fc800078e3cff */
[----:B------:R-:W-:-:S13]  /*0b60*/  ISETP.GT.AND P1, PT, R35, -0x1, PT ;  /* 0xffffffff2300780c */ /* 0x000fda0003f24270 */
[----:B------:R-:W-:Y:S05]  /*0b70*/  @P1 BRA `(.L_x_1593) ;  /* 0xfffffffc00e81947 */ /* 0x000fea000383ffff */
.L_x_1592:
[----:B------:R-:W-:Y:S01]  /*0b80*/  ISETP.GT.U32.AND P1, PT, R27, 0xff, PT ;  /* 0x000000ff1b00780c */ /* 0x000fe20003f24070 */
[----:B------:R-:W-:Y:S05]  /*0b90*/  WARPSYNC.ALL ;  /* 0x0000000000007948 */ /* 0x000fea0003800000 */
[----:B------:R-:W-:Y:S01]  /*0ba0*/  BAR.SYNC.DEFER_BLOCKING 0x0 ;  /* 0x0000000000007b1d */ /* 0x000fe20000010000 */
[----:B------:R-:W-:Y:S01]  /*0bb0*/  IADD3 R42, P2, PT, R21, 0x2, RZ ;  /* 0x00000002152a7810 */ /* 0x000fe20007f5e0ff */
[----:B0-----:R-:W-:Y:S01]  /*0bc0*/  HFMA2 R36, -RZ, RZ, 0, 0 ;  /* 0x00000000ff247431 */ /* 0x001fe200000001ff */
[----:B------:R-:W-:Y:S02]  /*0bd0*/  MOV R38, RZ ;  /* 0x000000ff00267202 */ /* 0x000fe40000000f00 */
[----:B------:R-:W-:Y:S01]  /*0be0*/  IADD3.X R43, PT, PT, RZ, R18, RZ, P2, !PT ;  /* 0x00000012ff2b7210 */ /* 0x000fe200017fe4ff */
[----:B------:R-:W-:Y:S04]  /*0bf0*/  BSSY.RECONVERGENT B0, `(.L_x_1594) ;  /* 0x000001a000007945 */ /* 0x000fe80003800200 */
[----:B------:R-:W-:Y:S05]  /*0c00*/  @P1 BRA `(.L_x_1595) ;  /* 0x0000000000601947 */ /* 0x000fea0003800000 */
        /* <DEDUP_REMOVED lines=24> */
.L_x_1595:
[----:B------:R-:W-:Y:S05]  /*0d90*/  BSYNC.RECONVERGENT B0 ;  /* 0x0000000000007941 */ /* 0x000fea0003800200 */
.L_x_1594:
[----:B------:R-:W0:Y:S01]  /*0da0*/  SHFL.BFLY PT, R35, R38, 0x8, 0x1f ;  /* 0x0d001f0026237f89 */ /* 0x000e2200000e0000 */
[----:B------:R-:W-:Y:S01]  /*0db0*/  LOP3.LUT P1, RZ, R27, 0x30f, RZ, 0xc0, !PT ;  /* 0x0000030f1bff7812 */ /* 0x000fe2000782c0ff */
[----:B------:R-:W1:Y:S01]  /*0dc0*/  LDCU UR5, c[0x0][0x3a0] ;  /* 0x00007400ff0577ac */ /* 0x000e620008000800 */
[----:B-----5:R-:W-:Y:S01]  /*0dd0*/  HADD2.F32 R46, -RZ, R29.H0_H0 ;  /* 0x2000001dff2e7230 */ /* 0x020fe20000004100 */
[----:B------:R-:W2:Y:S01]  /*0de0*/  SHFL.BFLY PT, R37, R36, 0x8, 0x1f ;  /* 0x0d001f0024257f89 */ /* 0x000ea200000e0000 */
[----:B------:R-:W-:Y:S01]  /*0df0*/  LOP3.LUT R20, R20, 0x1, RZ, 0x3c, !PT ;  /* 0x0000000114147812 */ /* 0x000fe200078e3cff */
[----:B------:R-:W3:Y:S01]  /*0e00*/  LDCU.64 UR6, c[0x0][0x380] ;  /* 0x00007000ff0677ac */ /* 0x000ee20008000a00 */
[----:B0-----:R-:W-:Y:S01]  /*0e10*/  FADD.FTZ R35, R35, R38 ;  /* 0x0000002623237221 */ /* 0x001fe20000010000 */
[----:B------:R-:W-:Y:S02]  /*0e20*/  HADD2.F32 R38, -RZ, R30.H0_H0 ;  /* 0x2000001eff267230 */ /* 0x000fe40000004100 */
[----:B--2---:R-:W-:-:S02]  /*0e30*/  FADD.FTZ R37, R37, R36 ;  /* 0x0000002425257221 */ /* 0x004fc40000010000 */
[----:B------:R-:W0:Y:S04]  /*0e40*/  SHFL.BFLY PT, R34, R35, 0x4, 0x1f ;  /* 0x0c801f0023227f89 */ /* 0x000e2800000e0000 */
[----:B------:R-:W2:Y:S01]  /*0e50*/  SHFL.BFLY PT, R40, R37, 0x4, 0x1f ;  /* 0x0c801f0025287f89 */ /* 0x000ea200000e0000 */
[----:B0-----:R-:W-:Y:S01]  /*0e60*/  FADD.FTZ R39, R35, R34 ;  /* 0x0000002223277221 */ /* 0x001fe20000010000 */
[----:B--2---:R-:W-:-:S04]  /*0e70*/  FADD.FTZ R40, R37, R40 ;  /* 0x0000002825287221 */ /* 0x004fc80000010000 */
[----:B------:R-:W0:Y:S04]  /*0e80*/  SHFL.BFLY PT, R34, R39, 0x2, 0x1f ;  /* 0x0c401f0027227f89 */ /* 0x000e2800000e0000 */
[----:B------:R-:W2:Y:S01]  /*0e90*/  SHFL.BFLY PT, R59, R40, 0x2, 0x1f ;  /* 0x0c401f00283b7f89 */ /* 0x000ea200000e0000 */
[----:B0-----:R-:W-:Y:S01]  /*0ea0*/  FADD.FTZ R41, R39, R34 ;  /* 0x0000002227297221 */ /* 0x001fe20000010000 */
[----:B------:R-:W-:Y:S02]  /*0eb0*/  HADD2.F32 R39, -RZ, R28.H0_H0 ;  /* 0x2000001cff277230 */ /* 0x000fe40000004100 */
[----:B--2---:R-:W-:Y:S02]  /*0ec0*/  FADD.FTZ R59, R40, R59 ;  /* 0x0000003b283b7221 */ /* 0x004fe40000010000 */
[----:B------:R-:W0:Y:S04]  /*0ed0*/  SHFL.BFLY PT, R34, R41, 0x1, 0x1f ;  /* 0x0c201f0029227f89 */ /* 0x000e2800000e0000 */
[----:B------:R-:W2:Y:S01]  /*0ee0*/  SHFL.BFLY PT, R36, R59, 0x1, 0x1f ;  /* 0x0c201f003b247f89 */ /* 0x000ea200000e0000 */
[----:B0-----:R-:W-:Y:S01]  /*0ef0*/  FADD.FTZ R34, R41, R34 ;  /* 0x0000002229227221 */ /* 0x001fe20000010000 */
[----:B------:R-:W-:-:S03]  /*0f00*/  HADD2.F32 R41, -RZ, R29.H1_H1 ;  /* 0x3000001dff297230 */ /* 0x000fc60000004100 */
[----:B------:R-:W-:Y:S01]  /*0f10*/  @!P1 FMUL.FTZ R34, R34, 4.8828125727595761418e-05 ;  /* 0x384ccccd22229820 */ /* 0x000fe20000410000 */
[----:B--2---:R-:W-:-:S03]  /*0f20*/  FADD.FTZ R36, R59, R36 ;  /* 0x000000243b247221 */ /* 0x004fc60000010000 */
[----:B------:R-:W-:-:S04]  /*0f30*/  @!P1 FMUL.FTZ R35, R34, R34 ;  /* 0x0000002222239220 */ /* 0x000fc80000410000 */
[----:B------:R-:W-:-:S05]  /*0f40*/  @!P1 FFMA.FTZ R35, R36, 4.8828125727595761418e-05, -R35 ;  /* 0x384ccccd24239823 */ /* 0x000fca0000010823 */
[----:B------:R-:W-:-:S05]  /*0f50*/  @!P1 FMNMX.FTZ R35, RZ, R35, !PT ;  /* 0x00000023ff239209 */ /* 0x000fca0007810000 */
[----:B------:R0:W-:Y:S01]  /*0f60*/  @!P1 STS.64 [R6], R34 ;  /* 0x0000002206009388 */ /* 0x0001e20000000a00 */
[----:B------:R-:W-:Y:S01]  /*0f70*/  BAR.SYNC.DEFER_BLOCKING 0x0 ;  /* 0x0000000000007b1d */ /* 0x000fe20000010000 */
[----:B0-----:R-:W-:-:S05]  /*0f80*/  HADD2.F32 R34, -RZ, R30.H1_H1 ;  /* 0x3000001eff227230 */ /* 0x001fca0000004100 */
        /* <DEDUP_REMOVED lines=13> */
[----:B0-----:R-:W-:Y:S01]  /*1060*/  FMUL.FTZ R3, R37, R40 ;  /* 0x0000002825037220 */ /* 0x001fe20000410000 */
[----:B------:R-:W-:Y:S01]  /*1070*/  FADD.FTZ R40, R19, -R36 ;  /* 0x8000002413287221 */ /* 0x000fe20000010000 */
[----:B------:R-:W-:-:S02]  /*1080*/  HADD2.F32 R19, -RZ, R28.H1_H1 ;  /* 0x3000001cff137230 */ /* 0x000fc40000004100 */
[C---:B------:R-:W-:Y:S01]  /*1090*/  FMUL.FTZ R50, R37.reuse, R48 ;  /* 0x0000003025327220 */ /* 0x040fe20000410000 */
[C---:B------:R-:W-:Y:S01]  /*10a0*/  FMUL.FTZ R60, R37.reuse, R60 ;  /* 0x0000003c253c7220 */ /* 0x040fe20000410000 */
[C---:B------:R-:W-:Y:S01]  /*10b0*/  FMUL.FTZ R35, R37.reuse, R40 ;  /* 0x0000002825237220 */ /* 0x040fe20000410000 */
[C---:B------:R-:W-:Y:S01]  /*10c0*/  FMUL.FTZ R62, R37.reuse, R62 ;  /* 0x0000003e253e7220 */ /* 0x040fe20000410000 */
[C---:B------:R-:W-:Y:S01]  /*10d0*/  FMUL.FTZ R56, R37.reuse, R54 ;  /* 0x0000003625387220 */ /* 0x040fe20000410000 */
[----:B------:R-:W-:Y:S01]  /*10e0*/  FMUL.FTZ R66, R37, R66 ;  /* 0x0000004225427220 */ /* 0x000fe20000410000 */
[----:B------:R-:W-:Y:S01]  /*10f0*/  FFMA.FTZ R17, R35, R19, R34 ;  /* 0x0000001323117223 */ /* 0x000fe20000010022 */
[--C-:B------:R-:W-:Y:S02]  /*1100*/  HADD2.F32 R35, -RZ, R31.reuse.H0_H0 ;  /* 0x2000001fff237230 */ /* 0x100fe40000004100 */
[----:B------:R-:W-:Y:S01]  /*1110*/  FMUL.FTZ R59, R37, R52 ;  /* 0x00000034253b7220 */ /* 0x000fe20000410000 */
[--C-:B------:R-:W-:Y:S01]  /*1120*/  FFMA.FTZ R3, R3, R39, R38.reuse ;  /* 0x0000002703037223 */ /* 0x100fe20000010026 */
[----:B------:R-:W-:Y:S01]  /*1130*/  FFMA.FTZ R11, R39, R56, R38 ;  /* 0x00000038270b7223 */ /* 0x000fe20000010026 */
[----:B------:R-:W-:Y:S01]  /*1140*/  FMUL.FTZ R58, R37, R58 ;  /* 0x0000003a253a7220 */ /* 0x000fe20000410000 */
[----:B------:R-:W-:Y:S01]  /*1150*/  FFMA.FTZ R15, R50, R46, R35 ;  /* 0x0000002e320f7223 */ /* 0x000fe20000010023 */
[----:B------:R-:W-:-:S02]  /*1160*/  HADD2.F32 R50, -RZ, R31.H1_H1 ;  /* 0x3000001fff327230 */ /* 0x000fc40000004100 */
[C-C-:B------:R-:W-:Y:S01]  /*1170*/  FFMA.FTZ R7, R46.reuse, R60, R35.reuse ;  /* 0x0000003c2e077223 */ /* 0x140fe20000010023 */
[----:B------:R-:W-:Y:S01]  /*1180*/  FADD.FTZ R60, R5, -R36 ;  /* 0x80000024053c7221 */ /* 0x000fe20000010000 */
[C---:B------:R-:W-:Y:S01]  /*1190*/  FMUL.FTZ R68, R37.reuse, R68 ;  /* 0x0000004425447220 */ /* 0x040fe20000410000 */
[----:B------:R-:W-:Y:S01]  /*11a0*/  FMUL.FTZ R64, R37, R64 ;  /* 0x0000004025407220 */ /* 0x000fe20000410000 */
[----:B------:R-:W-:Y:S01]  /*11b0*/  FFMA.FTZ R5, R41, R62, R50 ;  /* 0x0000003e29057223 */ /* 0x000fe20000010032 */
[----:B------:R-:W-:Y:S01]  /*11c0*/  FMUL.FTZ R60, R37, R60 ;  /* 0x0000003c253c7220 */ /* 0x000fe20000410000 */
[----:B------:R-:W-:Y:S01]  /*11d0*/  FADD.FTZ R62, R47, -R36 ;  /* 0x800000242f3e7221 */ /* 0x000fe20000010000 */
[----:B------:R-:W-:Y:S01]  /*11e0*/  FFMA.FTZ R13, R59, R41, R50 ;  /* 0x000000293b0d7223 */ /* 0x000fe20000010032 */
[----:B------:R-:W-:Y:S01]  /*11f0*/  FMUL.FTZ R59, R7, -1.4426950216293334961 ;  /* 0xbfb8aa3b073b7820 */ /* 0x000fe20000410000 */
[--C-:B------:R-:W-:Y:S01]  /*1200*/  FFMA.FTZ R47, R39, R60, R38.reuse ;  /* 0x0000003c272f7223 */ /* 0x100fe20000010026 */
[----:B------:R-:W-:Y:S01]  /*1210*/  FMUL.FTZ R62, R37, R62 ;  /* 0x0000003e253e7220 */ /* 0x000fe20000410000 */
[----:B------:R-:W-:Y:S01]  /*1220*/  FFMA.FTZ R38, R39, R66, R38 ;  /* 0x0000004227267223 */ /* 0x000fe20000010026 */
[--C-:B------:R-:W-:Y:S01]  /*1230*/  FADD.FTZ R60, R45, -R36.reuse ;  /* 0x800000242d3c7221 */ /* 0x100fe20000010000 */
[--C-:B------:R-:W-:Y:S01]  /*1240*/  FADD.FTZ R66, R53, -R36.reuse ;  /* 0x8000002435427221 */ /* 0x100fe20000010000 */
[----:B------:R-:W-:Y:S01]  /*1250*/  FADD.FTZ R36, R57, -R36 ;  /* 0x8000002439247221 */ /* 0x000fe20000010000 */
[C-C-:B------:R-:W-:Y:S01]  /*1260*/  FFMA.FTZ R9, R19.reuse, R58, R34.reuse ;  /* 0x0000003a13097223 */ /* 0x140fe20000010022 */
[C-C-:B------:R-:W-:Y:S01]  /*1270*/  FFMA.FTZ R45, R19.reuse, R62, R34.reuse ;  /* 0x0000003e132d7223 */ /* 0x140fe20000010022 */
[----:B------:R-:W-:Y:S01]  /*1280*/  FFMA.FTZ R19, R19, R68, R34 ;  /* 0x0000004413137223 */ /* 0x000fe20000010022 */
[----:B------:R-:W-:Y:S01]  /*1290*/  FMUL.FTZ R40, R3, -1.4426950216293334961 ;  /* 0xbfb8aa3b03287820 */ /* 0x000fe20000410000 */
[----:B------:R-:W-:Y:S01]  /*12a0*/  FMUL.FTZ R60, R37, R60 ;  /* 0x0000003c253c7220 */ /* 0x000fe20000410000 */
[--C-:B------:R-:W-:Y:S01]  /*12b0*/  FFMA.FTZ R49, R41, R64, R50.reuse ;  /* 0x0000004029317223 */ /* 0x100fe20000010032 */
[C---:B------:R-:W-:Y:S01]  /*12c0*/  FMUL.FTZ R66, R37.reuse, R66 ;  /* 0x0000004225427220 */ /* 0x040fe20000410000 */
[----:B------:R-:W-:Y:S01]  /*12d0*/  FMUL.FTZ R36, R37, R36 ;  /* 0x0000002425247220 */ /* 0x000fe20000410000 */
[----:B------:R-:W0:Y:S01]  /*12e0*/  MUFU.EX2 R59, R59 ;  /* 0x0000003b003b7308 */ /* 0x000e220000000800 */
[----:B------:R-:W-:Y:S01]  /*12f0*/  FMUL.FTZ R55, R19, -1.4426950216293334961 ;  /* 0xbfb8aa3b13377820 */ /* 0x000fe20000410000 */
[C-C-:B------:R-:W-:Y:S01]  /*1300*/  FFMA.FTZ R51, R46.reuse, R60, R35.reuse ;  /* 0x0000003c2e337223 */ /* 0x140fe20000010023 */
[----:B------:R-:W-:Y:S01]  /*1310*/  FMUL.FTZ R64, R49, -1.4426950216293334961 ;  /* 0xbfb8aa3b31407820 */ /* 0x000fe20000410000 */
[----:B------:R-:W-:Y:S01]  /*1320*/  FFMA.FTZ R46, R46, R66, R35 ;  /* 0x000000422e2e7223 */ /* 0x000fe20000010023 */
[----:B------:R-:W-:Y:S01]  /*1330*/  FFMA.FTZ R50, R41, R36, R50 ;  /* 0x0000002429327223 */ /* 0x000fe20000010032 */
[----:B------:R-:W-:Y:S01]  /*1340*/  FMUL.FTZ R48, R17, -1.4426950216293334961 ;  /* 0xbfb8aa3b11307820 */ /* 0x000fe20000410000 */
[----:B------:R-:W-:Y:S01]  /*1350*/  FMUL.FTZ R52, R15, -1.4426950216293334961 ;  /* 0xbfb8aa3b0f347820 */ /* 0x000fe20000410000 */
[----:B------:R-:W1:Y:S01]  /*1360*/  MUFU.EX2 R40, R40 ;  /* 0x0000002800287308 */ /* 0x000e620000000800 */
[----:B------:R-:W-:Y:S01]  /*1370*/  FMUL.FTZ R54, R13, -1.4426950216293334961 ;  /* 0xbfb8aa3b0d367820 */ /* 0x000fe20000410000 */
        /* <DEDUP_REMOVED lines=8> */
[----:B------:R-:W-:Y:S01]  /*1400*/  FMUL.FTZ R63, R47, -1.4426950216293334961 ;  /* 0xbfb8aa3b2f3f7820 */ /* 0x000fe20000410000 */
[----:B------:R-:W-:Y:S01]  /*1410*/  FMUL.FTZ R65, R38, -1.4426950216293334961 ;  /* 0xbfb8aa3b26417820 */ /* 0x000fe20000410000 */
[----:B------:R-:W2:Y:S01]  /*1420*/  @!P0 LDC.64 R36, c[0x0][0x3b0] ;  /* 0x0000ec00ff248b82 */ /* 0x000ea20000000a00 */
[----:B------:R-:W4:Y:S01]  /*1430*/  @!P0 LDS.64 R34, [R26+UR4] ;  /* 0x000000041a228984 */ /* 0x000f220008000a00 */
[----:B0-----:R-:W-:-:S02]  /*1440*/  FADD.FTZ R59, R59, 1 ;  /* 0x3f8000003b3b7421 */ /* 0x001fc40000010000 */
[----:B------:R-:W-:Y:S01]  /*1450*/  MUFU.EX2 R55, R55 ;  /* 0x0000003700377308 */ /* 0x000fe20000000800 */
[----:B-1----:R-:W-:-:S07]  /*1460*/  FADD.FTZ R40, R40, 1 ;  /* 0x3f80000028287421 */ /* 0x002fce0000010000 */
[----:B------:R-:W0:Y:S08]  /*1470*/  MUFU.EX2 R48, R48 ;  /* 0x0000003000307308 */ /* 0x000e300000000800 */
[----:B------:R-:W1:Y:S08]  /*1480*/  MUFU.EX2 R52, R52 ;  /* 0x0000003400347308 */ /* 0x000e700000000800 */
[----:B------:R-:W3:Y:S01]  /*1490*/  MUFU.EX2 R54, R54 ;  /* 0x0000003600367308 */ /* 0x000ee20000000800 */
[----:B0-----:R-:W-:-:S07]  /*14a0*/  FADD.FTZ R48, R48, 1 ;  /* 0x3f80000030307421 */ /* 0x001fce0000010000 */
[----:B------:R-:W0:Y:S01]  /*14b0*/  MUFU.EX2 R56, R56 ;  /* 0x0000003800387308 */ /* 0x000e220000000800 */
[----:B-1----:R-:W-:-:S07]  /*14c0*/  FADD.FTZ R52, R52, 1 ;  /* 0x3f80000034347421 */ /* 0x002fce0000010000 */
[----:B------:R-:W1:Y:S01]  /*14d0*/  MUFU.EX2 R58, R58 ;  /* 0x0000003a003a7308 */ /* 0x000e620000000800 */
[----:B---3--:R-:W-:-:S07]  /*14e0*/  FADD.FTZ R54, R54, 1 ;  /* 0x3f80000036367421 */ /* 0x008fce0000010000 */
[----:B------:R-:W3:Y:S01]  /*14f0*/  MUFU.EX2 R62, R62 ;  /* 0x0000003e003e7308 */ /* 0x000ee20000000800 */
[----:B0-----:R-:W-:-:S07]  /*1500*/  FADD.FTZ R56, R56, 1 ;  /* 0x3f80000038387421 */ /* 0x001fce0000010000 */
[----:B------:R-:W0:Y:S01]  /*1510*/  MUFU.EX2 R60, R60 ;  /* 0x0000003c003c7308 */ /* 0x000e220000000800 */
[----:B-1----:R-:W-:-:S07]  /*1520*/  FADD.FTZ R58, R58, 1 ;  /* 0x3f8000003a3a7421 */ /* 0x002fce0000010000 */
[----:B------:R-:W1:Y:S01]  /*1530*/  MUFU.EX2 R53, R65 ;  /* 0x0000004100357308 */ /* 0x000e620000000800 */
[----:B---3--:R-:W-:-:S07]  /*1540*/  FADD.FTZ R62, R62, 1 ;  /* 0x3f8000003e3e7421 */ /* 0x008fce0000010000 */
[----:B------:R-:W-:Y:S01]  /*1550*/  MUFU.EX2 R57, R57 ;  /* 0x0000003900397308 */ /* 0x000fe20000000800 */
[----:B0-----:R-:W-:-:S07]  /*1560*/  FADD.FTZ R60, R60, 1 ;  /* 0x3f8000003c3c7421 */ /* 0x001fce0000010000 */
[----:B------:R-:W0:Y:S01]  /*1570*/  MUFU.EX2 R41, R41 ;  /* 0x0000002900297308 */ /* 0x000e220000000800 */
[----:B-1----:R-:W-:-:S07]  /*1580*/  FADD.FTZ R53, R53, 1 ;  /* 0x3f80000035357421 */ /* 0x002fce0000010000 */
[----:B------:R-:W1:Y:S08]  /*1590*/  MUFU.EX2 R61, R61 ;  /* 0x0000003d003d7308 */ /* 0x000e700000000800 */
[----:B------:R-:W3:Y:S01]  /*15a0*/  MUFU.EX2 R63, R63 ;  /* 0x0000003f003f7308 */ /* 0x000ee20000000800 */
[----:B0-----:R-:W-:-:S07]  /*15b0*/  FADD.FTZ R41, R41, 1 ;  /* 0x3f80000029297421 */ /* 0x001fce0000010000 */
[----:B------:R0:W4:Y:S01]  /*15c0*/  MUFU.RCP R64, R59 ;  /* 0x0000003b00407308 */ /* 0x0001220000001000 */
[----:B-1----:R-:W-:-:S07]  /*15d0*/  FADD.FTZ R61, R61, 1 ;  /* 0x3f8000003d3d7421 */ /* 0x002fce0000010000 */
[----:B------:R-:W1:Y:S01]  /*15e0*/  MUFU.RCP R40, R40 ;  /* 0x0000002800287308 */ /* 0x000e620000001000 */
[----:B0-----:R-:W-:Y:S01]  /*15f0*/  FADD.FTZ R59, R39, 1 ;  /* 0x3f800000273b7421 */ /* 0x001fe20000010000 */
[----:B------:R-:W-:Y:S01]  /*1600*/  FADD.FTZ R39, R55, 1 ;  /* 0x3f80000037277421 */ /* 0x000fe20000010000 */
[----:B------:R-:W-:Y:S01]  /*1610*/  @!P0 LEA R55, P1, R21, R14, 0x5 ;  /* 0x0000000e15378211 */ /* 0x000fe200078228ff */
[----:B---3--:R-:W-:-:S03]  /*1620*/  FADD.FTZ R63, R63, 1 ;  /* 0x3f8000003f3f7421 */ /* 0x008fc60000010000 */
[----:B------:R-:W-:Y:S01]  /*1630*/  @!P0 LEA.HI.X R18, R21, RZ, R18, 0x5, P1 ;  /* 0x000000ff15128211 */ /* 0x000fe200008f2c12 */
[----:B------:R-:W-:Y:S01]  /*1640*/  FADD.FTZ R21, R57, 1 ;  /* 0x3f80000039157421 */ /* 0x000fe20000010000 */
[----:B------:R-:W0:Y:S01]  /*1650*/  MUFU.RCP R48, R48 ;  /* 0x0000003000307308 */ /* 0x000e220000001000 */
[----:B--2---:R-:W-:Y:S01]  /*1660*/  @!P0 LEA R36, P1, R55, R36, 0x2 ;  /* 0x0000002437248211 */ /* 0x004fe200078210ff */
[----:B----4-:R-:W-:-:S03]  /*1670*/  FMUL.FTZ R64, R7, R64 ;  /* 0x0000004007407220 */ /* 0x010fc60000410000 */
[----:B------:R-:W-:Y:S02]  /*1680*/  @!P0 LEA.HI.X R37, R55, R37, R18, 0x2, P1 ;  /* 0x0000002537258211 */ /* 0x000fe400008f1412 */
[----:B------:R-:W-:Y:S01]  /*1690*/  IADD3 R2, P1, PT, R2, UR6, RZ ;  /* 0x0000000602027c10 */ /* 0x000fe2000ff3e0ff */
[----:B------:R-:W2:Y:S01]  /*16a0*/  MUFU.RCP R52, R52 ;  /* 0x0000003400347308 */ /* 0x000ea20000001000 */
[----:B-1----:R-:W-:Y:S01]  /*16b0*/  FMUL.FTZ R40, R3, R40 ;  /* 0x0000002803287220 */ /* 0x002fe20000410000 */
[----:B------:R1:W-:Y:S01]  /*16c0*/  @!P0 STG.E.64 desc[UR10][R36.64], R34 ;  /* 0x0000002224008986 */ /* 0x0003e2000c101b0a */
[----:B------:R-:W-:Y:S01]  /*16d0*/  IADD3.X R3, PT, PT, R0, UR7, RZ, P1, !PT ;  /* 0x0000000700037c10 */ /* 0x000fe20008ffe4ff */
[----:B------:R-:W3:Y:S04]  /*16e0*/  LDCU.64 UR6, c[0x0][0x3a8] ;  /* 0x00007500ff0677ac */ /* 0x000ee80008000a00 */
[----:B------:R-:W4:Y:S01]  /*16f0*/  MUFU.RCP R54, R54 ;  /* 0x0000003600367308 */ /* 0x000f220000001000 */
[----:B0-----:R-:W-:-:S05]  /*1700*/  FMUL.FTZ R17, R17, R48 ;  /* 0x0000003011117220 */ /* 0x001fca0000410000 */
[----:B------:R-:W-:Y:S02]  /*1710*/  F2FP.F16.F32.PACK_AB R40, R17, R40 ;  /* 0x000000281128723e */ /* 0x000fe400000000ff */
[----:B------:R-:W0:Y:S01]  /*1720*/  MUFU.RCP R56, R56 ;  /* 0x0000003800387308 */ /* 0x000e220000001000 */
[----:B--2---:R-:W-:Y:S01]  /*1730*/  FMUL.FTZ R52, R15, R52 ;  /* 0x000000340f347220 */ /* 0x004fe20000410000 */
[----:B---3--:R-:W-:-:S06]  /*1740*/  ISETP.GE.U32.AND P1, PT, R42, UR6, PT ;  /* 0x000000062a007c0c */ /* 0x008fcc000bf26070 */
[----:B------:R-:W2:Y:S01]  /*1750*/  MUFU.RCP R58, R58 ;  /* 0x0000003a003a7308 */ /* 0x000ea20000001000 */
[----:B----4-:R-:W-:Y:S01]  /*1760*/  FMUL.FTZ R13, R13, R54 ;  /* 0x000000360d0d7220 */ /* 0x010fe20000410000 */
[----:B------:R-:W-:-:S06]  /*1770*/  ISETP.GE.AND.EX P1, PT, R43, UR7, PT, P1 ;  /* 0x000000072b007c0c */ /* 0x000fcc000bf26310 */
[----:B------:R-:W3:Y:S01]  /*1780*/  MUFU.RCP R66, R61 ;  /* 0x0000003d00427308 */ /* 0x000ee20000001000 */
[----:B0-----:R-:W-:-:S07]  /*1790*/  FMUL.FTZ R56, R11, R56 ;  /* 0x000000380b387220 */ /* 0x001fce0000410000 */
[----:B------:R-:W0:Y:S01]  /*17a0*/  MUFU.RCP R68, R63 ;  /* 0x0000003f00447308 */ /* 0x000e220000001000 */
[----:B--2---:R-:W-:-:S05]  /*17b0*/  FMUL.FTZ R9, R9, R58 ;  /* 0x0000003a09097220 */ /* 0x004fca0000410000 */
[----:B-1----:R-:W-:Y:S02]  /*17c0*/  F2FP.F16.F32.PACK_AB R34, R9, R56 ;  /* 0x000000380922723e */ /* 0x002fe400000000ff */
[----:B------:R-:W1:Y:S01]  /*17d0*/  MUFU.RCP R62, R62 ;  /* 0x0000003e003e7308 */ /* 0x000e620000001000 */
[----:B---3--:R-:W-:-:S05]  /*17e0*/  FMUL.FTZ R5, R5, R66 ;  /* 0x0000004205057220 */ /* 0x008fca0000410000 */
[----:B------:R-:W-:Y:S02]  /*17f0*/  F2FP.F16.F32.PACK_AB R35, R5, R64 ;  /* 0x000000400523723e */ /* 0x000fe400000000ff */
[----:B------:R-:W2:Y:S01]  /*1800*/  MUFU.RCP R60, R60 ;  /* 0x0000003c003c7308 */ /* 0x000ea20000001000 */
[----:B0-----:R-:W-:Y:S02]  /*1810*/  FMUL.FTZ R68, R47, R68 ;  /* 0x000000442f447220 */ /* 0x001fe40000410000 */
[----:B------:R0:W-:Y:S05]  /*1820*/  STG.E.64 desc[UR10][R2.64+0xa00], R34 ;  /* 0x000a002202007986 */ /* 0x0001ea000c101b0a */
[----:B------:R-:W3:Y:S01]  /*1830*/  MUFU.RCP R59, R59 ;  /* 0x0000003b003b7308 */ /* 0x000ee20000001000 */
[----:B-1----:R-:W-:-:S05]  /*1840*/  FMUL.FTZ R45, R45, R62 ;  /* 0x0000003e2d2d7220 */ /* 0x002fca0000410000 */
[----:B------:R-:W-:Y:S02]  /*1850*/  F2FP.F16.F32.PACK_AB R58, R45, R68 ;  /* 0x000000442d3a723e */ /* 0x000fe400000000ff */
[----:B------:R-:W1:Y:S01]  /*1860*/  MUFU.RCP R53, R53 ;  /* 0x0000003500357308 */ /* 0x000e620000001000 */
[----:B--2---:R-:W-:-:S07]  /*1870*/  FMUL.FTZ R60, R51, R60 ;  /* 0x0000003c333c7220 */ /* 0x004fce0000410000 */
[----:B------:R-:W2:Y:S01]  /*1880*/  MUFU.RCP R39, R39 ;  /* 0x0000002700277308 */ /* 0x000ea20000001000 */
[----:B---3--:R-:W-:-:S05]  /*1890*/  FMUL.FTZ R59, R49, R59 ;  /* 0x0000003b313b7220 */ /* 0x008fca0000410000 */
[----:B------:R-:W-:Y:S02]  /*18a0*/  F2FP.F16.F32.PACK_AB R59, R59, R60 ;  /* 0x0000003c3b3b723e */ /* 0x000fe400000000ff */
[----:B------:R-:W3:Y:S01]  /*18b0*/  MUFU.RCP R21, R21 ;  /* 0x0000001500157308 */ /* 0x000ee20000001000 */
[----:B-1----:R-:W-:Y:S02]  /*18c0*/  FMUL.FTZ R53, R38, R53 ;  /* 0x0000003526357220 */ /* 0x002fe40000410000 */
[----:B------:R0:W-:Y:S05]  /*18d0*/  STG.E.64 desc[UR10][R2.64+0x1400], R58 ;  /* 0x0014003a02007986 */ /* 0x0001ea000c101b0a */
[----:B------:R-:W1:Y:S01]  /*18e0*/  MUFU.RCP R41, R41 ;  /* 0x0000002900297308 */ /* 0x000e620000001000 */
[----:B--2---:R-:W-:-:S05]  /*18f0*/  FMUL.FTZ R18, R19, R39 ;  /* 0x0000002713127220 */ /* 0x004fca0000410000 */
[----:B------:R-:W-:Y:S02]  /*1900*/  F2FP.F16.F32.PACK_AB R36, R18, R53 ;  /* 0x000000351224723e */ /* 0x000fe400000000ff */
[----:B------:R-:W-:Y:S01]  /*1910*/  MOV R18, R43 ;  /* 0x0000002b00127202 */ /* 0x000fe20000000f00 */
[----:B---3--:R-:W-:Y:S01]  /*1920*/  FMUL.FTZ R21, R46, R21 ;  /* 0x000000152e157220 */ /* 0x008fe20000410000 */
[----:B-1----:R-:W-:Y:S01]  /*1930*/  FMUL.FTZ R50, R50, R41 ;  /* 0x0000002932327220 */ /* 0x002fe20000410000 */
[----:B------:R-:W-:-:S04]  /*1940*/  F2FP.F16.F32.PACK_AB R41, R13, R52 ;  /* 0x000000340d29723e */ /* 0x000fc800000000ff */
[----:B------:R-:W-:Y:S01]  /*1950*/  F2FP.F16.F32.PACK_AB R37, R50, R21 ;  /* 0x000000153225723e */ /* 0x000fe200000000ff */
[----:B------:R0:W-:Y:S01]  /*1960*/  STG.E.64 desc[UR10][R2.64], R40 ;  /* 0x0000002802007986 */ /* 0x0001e2000c101b0a */
[----:B------:R-:W-:-:S03]  /*1970*/  MOV R21, R42 ;  /* 0x0000002a00157202 */ /* 0x000fc60000000f00 */
[----:B------:R0:W-:Y:S01]  /*1980*/  STG.E.64 desc[UR10][R2.64+0x1e00], R36 ;  /* 0x001e002402007986 */ /* 0x0001e2000c101b0a */
[----:B------:R-:W-:Y:S05]  /*1990*/  @!P1 BRA `(.L_x_1596) ;  /* 0xffffffe800b89947 */ /* 0x000fea000383ffff */
[----:B------:R-:W-:Y:S05]  /*19a0*/  EXIT ;  /* 0x000000000000794d */ /* 0x000fea0003800000 */
.L_x_1597:
        /* <DEDUP_REMOVED lines=13> */
.L_x_1707:


//--------------------- .text._ZN13group_norm_v214gn_cuda_kernelI6__halfLi320ELi3ELi16ELi20ELi1024ELb1ELi16ELi320ELi320ELi4ELb1ELi5ELb0ELb0ENS_16CompileConditionILi1000EEEEEvPT_PKS4_S7_S7_flPfS8_Pj --------------------------
	.section	.text._ZN13group_norm_v214gn_cuda_kernelI6__halfLi320ELi3ELi16ELi20ELi1024ELb1ELi16ELi320ELi320ELi4ELb1ELi5ELb0ELb0ENS_16CompileConditionILi1000EEEEEvPT_PKS4_S7_S7_flPfS8_Pj,"ax",@progbits
	.align	128
        .global         _ZN13group_norm_v214gn_cuda_kernelI6__halfLi320ELi3ELi16ELi20ELi1024ELb1ELi16ELi320ELi320ELi4ELb1ELi5ELb0ELb0ENS_16CompileConditionILi1000EEEEEvPT_PKS4_S7_S7_flPfS8_Pj
        .type           _ZN13group_norm_v214gn_cuda_kernelI6__halfLi320ELi3ELi16ELi20ELi1024ELb1ELi16ELi320ELi320ELi4ELb1ELi5ELb0ELb0ENS_16CompileConditionILi1000EEEEEvPT_PKS4_S7_S7_flPfS8_Pj,@function
        .size           _ZN13group_norm_v214gn_cuda_kernelI6__halfLi320ELi3ELi16ELi20ELi1024ELb1ELi16ELi320ELi320ELi4ELb1ELi5ELb0ELb0ENS_16CompileConditionILi1000EEEEEvPT_PKS4_S7_S7_flPfS8_Pj,(.L_x_1708 - _ZN13group_norm_v214gn_cuda_kernelI6__halfLi320ELi3ELi16ELi20ELi1024ELb1ELi16ELi320ELi320ELi4ELb1ELi5ELb0ELb0ENS_16CompileConditionILi1000EEEEEvPT_PKS4_S7_S7_flPfS8_Pj)
        .other          _ZN13group_norm_v214gn_cuda_kernelI6__halfLi320ELi3ELi16ELi20ELi1024ELb1ELi16ELi320ELi320ELi4ELb1ELi5ELb0ELb0ENS_16CompileConditionILi1000EEEEEvPT_PKS4_S7_S7_flPfS8_Pj,@"STO_CUDA_ENTRY STV_DEFAULT"
_ZN13group_norm_v214gn_cuda_kernelI6__halfLi320ELi3ELi16ELi20ELi1024ELb1ELi16ELi320ELi320ELi4ELb1ELi5ELb0ELb0ENS_16CompileConditionILi1000EEEEEvPT_PKS4_S7_S7_flPfS8_Pj:
.text._ZN13group_norm_v214gn_cuda_kernelI6__halfLi320ELi3ELi16ELi20ELi1024ELb1ELi16ELi320ELi320ELi4ELb1ELi5ELb0ELb0ENS_16CompileConditionILi1000EEEEEvPT_PKS4_S7_S7_flPfS8_Pj:
        /* <DEDUP_REMOVED lines=11> */
[----:B------:R-:W2:Y:S01]  /*00b0*/  LDCU.64 UR4, c[0x0][0x3c0] ;  /* 0x00007800ff0477ac */ /* 0x000ea20008000a00 */
[----:B------:R-:W4:Y:S05]  /*00c0*/  S2R R14, SR_CTAID.X ;  /* 0x00000000000e7919 */ /* 0x000f2a0000002500 */
        /* <DEDUP_REMOVED lines=17> */
[----:B------:R-:W-:Y:S02]  /*01e0*/  SHF.L.U32 R5, R0, 0x3, RZ ;  /* 0x0000000300057819 */ /* 0x000fe400000006ff */
[----:B------:R-:W-:Y:S01]  /*01f0*/  MOV R4, 0x400 ;  /* 0x0000040000047802 */ /* 0x000fe20000000f00 */
[----:B------:R-:W-:Y:S01]  /*0200*/  ULEA.HI.X UR5, UR8, UR5, URZ, 0x2, UP0 ;  /* 0x0000000508057291 */ /* 0x000fe200080f14ff */
[----:B------:R-:W-:Y:S01]  /*0210*/  LOP3.LUT R13, R5, 0x18, RZ, 0xc0, !PT ;  /* 0x00000018050d7812 */ /* 0x000fe200078ec0ff */
[----:B------:R-:W-:Y:S01]  /*0220*/  IMAD R5, R12, 0x67, RZ ;  /* 0x000000670c057824 */ /* 0x000fe200078e02ff */
[----:B----4-:R-:W-:Y:S01]  /*0230*/  ISETP.EQ.U32.AND P1, PT, R8, RZ, PT ;  /* 0x000000ff0800720c */ /* 0x010fe20003f22070 */
[----:B------:R-:W-:Y:S01]  /*0240*/  HFMA2 R12, -RZ, RZ, 0, 0 ;  /* 0x00000000ff0c7431 */ /* 0x000fe200000001ff */
[----:B------:R-:W-:-:S02]  /*0250*/  LEA R3, R11, R4, 0x18 ;  /* 0x000000040b037211 */ /* 0x000fc400078ec0ff */
[----:B------:R-:W-:Y:S02]  /*0260*/  LOP3.LUT R5, R5, 0xffff, RZ, 0xc0, !PT ;  /* 0x0000ffff05057812 */ /* 0x000fe400078ec0ff */
[----:B------:R-:W-:Y:S01]  /*0270*/  SHF.R.U32.HI R6, RZ, 0x2, R0 ;  /* 0x00000002ff067819 */ /* 0x000fe20000011600 */
[----:B------:R-:W-:Y:S01]  /*0280*/  IMAD R10, R10, 0x28, R3 ;  /* 0x000000280a0a7824 */ /* 0x000fe200078e0203 */
[----:B------:R-:W-:Y:S02]  /*0290*/  SHF.R.U32.HI R8, RZ, 0x9, R5 ;  /* 0x00000009ff087819 */ /* 0x000fe40000011605 */
[----:B------:R-:W0:Y:S01]  /*02a0*/  LDC R5, c[0x0][0x374] ;  /* 0x0000dd00ff057b82 */ /* 0x000e220000000800 */
[----:B------:R-:W-:Y:S01]  /*02b0*/  IADD3 R4, PT, PT, R4, 0xc80, RZ ;  /* 0x00000c8004047810 */ /* 0x000fe20007ffe0ff */
[----:B------:R-:W-:Y:S01]  /*02c0*/  IMAD R6, R6, 0xc8, R3 ;  /* 0x000000c806067824 */ /* 0x000fe200078e0203 */
[----:B------:R-:W-:Y:S02]  /*02d0*/  SHF.L.U32 R3, R14, 0x4, RZ ;  /* 0x000000040e037819 */ /* 0x000fe400000006ff */
[----:B------:R-:W-:-:S02]  /*02e0*/  LEA R11, R11, R4, 0x18 ;  /* 0x000000040b0b7211 */ /* 0x000fc400078ec0ff */
[----:B------:R-:W-:Y:S02]  /*02f0*/  IADD3 R4, PT, PT, R6, R13, RZ ;  /* 0x0000000d06047210 */ /* 0x000fe40007ffe0ff */
[----:B------:R-:W-:Y:S02]  /*0300*/  LOP3.LUT R6, R3, 0x3f0, RZ, 0xc0, !PT ;  /* 0x000003f003067812 */ /* 0x000fe400078ec0ff */
[C---:B------:R-:W-:Y:S02]  /*0310*/  LOP3.LUT P0, RZ, R14.reuse, 0x3f, RZ, 0xc0, !PT ;  /* 0x0000003f0eff7812 */ /* 0x040fe4000780c0ff */
[----:B------:R-:W-:Y:S02]  /*0320*/  SHF.L.U32 R3, R14, 0x1, RZ ;  /* 0x000000010e037819 */ /* 0x000fe400000006ff */
[C---:B------:R-:W-:Y:S02]  /*0330*/  IADD3 R6, PT, PT, R7.reuse, R6, RZ ;  /* 0x0000000607067210 */ /* 0x040fe40007ffe0ff */
[----:B------:R-:W-:-:S02]  /*0340*/  LEA R7, R7, R10, 0x3 ;  /* 0x0000000a07077211 */ /* 0x000fc400078e18ff */
[----:B------:R-:W-:Y:S02]  /*0350*/  ISETP.EQ.OR.EX P0, PT, R9, RZ, P0, P1 ;  /* 0x000000ff0900720c */ /* 0x000fe40000702710 */
[----:B------:R-:W-:Y:S02]  /*0360*/  LOP3.LUT R8, R8, 0xffff, RZ, 0xc0, !PT ;  /* 0x0000ffff08087812 */ /* 0x000fe400078ec0ff */
[----:B------:R-:W-:Y:S02]  /*0370*/  MOV R10, 0x7fffffc1 ;  /* 0x7fffffc1000a7802 */ /* 0x000fe40000000f00 */
[----:B------:R-:W-:Y:S02]  /*0380*/  ISETP.NE.AND P1, PT, R14, RZ, PT ;  /* 0x000000ff0e00720c */ /* 0x000fe40003f25270 */
[----:B------:R-:W-:Y:S02]  /*0390*/  LOP3.LUT R3, R3, 0x7e, RZ, 0xc0, !PT ;  /* 0x0000007e03037812 */ /* 0x000fe400078ec0ff */
[----:B------:R-:W-:-:S02]  /*03a0*/  LEA R8, R8, R11, 0x3 ;  /* 0x0000000b08087211 */ /* 0x000fc400078e18ff */
[----:B------:R-:W-:Y:S02]  /*03b0*/  MOV R55, UR8 ;  /* 0x0000000800377c02 */ /* 0x000fe40008000f00 */
[----:B------:R-:W-:Y:S02]  /*03c0*/  ISETP.GT.U32.OR P0, PT, R0, 0xf, P0 ;  /* 0x0000000f0000780c */ /* 0x000fe40000704470 */
[----:B------:R-:W-:Y:S02]  /*03d0*/  MOV R18, RZ ;  /* 0x000000ff00127202 */ /* 0x000fe40000000f00 */
[----:B------:R-:W-:Y:S02]  /*03e0*/  SEL R10, R10, 0x1, !P1 ;  /* 0x000000010a0a7807 */ /* 0x000fe40004800000 */
[----:B------:R-:W-:Y:S02]  /*03f0*/  MOV R56, UR4 ;  /* 0x0000000400387c02 */ /* 0x000fe40008000f00 */
[----:B------:R-:W-:-:S02]  /*0400*/  LEA R9, R0, R3, 0x5 ;  /* 0x0000000300097211 */ /* 0x000fc400078e28ff */
[----:B------:R-:W-:-:S07]  /*0410*/  MOV R57, UR5 ;  /* 0x0000000500397c02 */ /* 0x000fce0008000f00 */
.L_x_1608:
[----:B------:R-:W1:Y:S01]  /*0420*/  LDCU.64 UR4, c[0x0][0x388] ;  /* 0x00007100ff0477ac */ /* 0x000e620008000a00 */
[----:B------:R-:W-:Y:S01]  /*0430*/  MOV R3, RZ ;  /* 0x000000ff00037202 */ /* 0x000fe20000000f00 */
[----:B------:R-:W-:Y:S02]  /*0440*/  IMAD R11, R6, 0x140, RZ ;  /* 0x00000140060b7824 */ /* 0x000fe400078e02ff */
[----:B---3--:R-:W-:-:S04]  /*0450*/  IMAD.WIDE.U32 R14, R55, 0x50000, R2 ;  /* 0x00050000370e7825 */ /* 0x008fc800078e0002 */
        /* <DEDUP_REMOVED lines=11> */
[----:B------:R-:W-:Y:S01]  /*0510*/  ISETP.GT.U32.AND P1, PT, R0, 0x3f, PT ;  /* 0x0000003f0000780c */ /* 0x000fe20003f24070 */
[----:B------:R-:W-:Y:S01]  /*0520*/  BSSY.RECONVERGENT B0, `(.L_x_1598) ;  /* 0x0000044000007945 */ /* 0x000fe20003800200 */
[----:B------:R-:W-:Y:S01]  /*0530*/  CS2R R42, SRZ ;  /* 0x00000000002a7805 */ /* 0x000fe2000001ff00 */
        /* <DEDUP_REMOVED lines=66> */
.L_x_1599:
[----:B------:R-:W-:Y:S05]  /*0960*/  BSYNC.RECONVERGENT B0 ;  /* 0x0000000000007941 */ /* 0x000fea0003800200 */
.L_x_1598:
[----:B-1----:R-:W1:Y:S01]  /*0970*/  SHFL.BFLY PT, R35, R42, 0x2, 0x1f ;  /* 0x0c401f002a237f89 */ /* 0x002e6200000e0000 */
[C---:B------:R-:W-:Y:S02]  /*0980*/  LOP3.LUT P2, RZ, R0.reuse, 0x3c3, RZ, 0xc0, !PT ;  /* 0x000003c300ff7812 */ /* 0x040fe4000784c0ff */
[C---:B------:R-:W-:Y:S01]  /*0990*/  ISETP.NE.AND P3, PT, R0.reuse, RZ, PT ;  /* 0x000000ff0000720c */ /* 0x040fe20003f65270 */
[----:B------:R-:W2:Y:S01]  /*09a0*/  SHFL.BFLY PT, R22, R43, 0x2, 0x1f ;  /* 0x0c401f002b167f89 */ /* 0x000ea200000e0000 */
[----:B------:R-:W-:Y:S02]  /*09b0*/  ISETP.GT.U32.AND P1, PT, R0, 0xff, PT ;  /* 0x000000ff0000780c */ /* 0x000fe40003f24070 */
[----:B------:R-:W-:-:S07]  /*09c0*/  MOV R26, RZ ;  /* 0x000000ff001a7202 */ /* 0x000fce0000000f00 */
[----:B------:R-:W3:Y:S01]  /*09d0*/  @!P2 LDC.64 R36, c[0x0][0x3b8] ;  /* 0x0000ee00ff24ab82 */ /* 0x000ee20000000a00 */
[----:B0-----:R-:W-:-:S05]  /*09e0*/  @!P2 IMAD R24, R5, R12, UR8 ;  /* 0x000000080518ae24 */ /* 0x001fca000f8e020c */
[----:B------:R-:W-:Y:S01]  /*09f0*/  @!P2 LEA R41, R24, R9, 0xb ;  /* 0x000000091829a211 */ /* 0x000fe200078e58ff */
[----:B------:R-:W-:Y:S02]  /*0a00*/  HFMA2 R24, -RZ, RZ, 0, 0 ;  /* 0x00000000ff187431 */ /* 0x000fe400000001ff */
        /* <DEDUP_REMOVED lines=13> */
[----:B------:R1:W5:Y:S02]  /*0ae0*/  ATOM.E.ADD.STRONG.GPU PT, R20, desc[UR6][R56.64], R10 ;  /* 0x8000000a3814798a */ /* 0x00036400081ef106 */
.L_x_1601:
[----:B0-----:R-:W2:Y:S04]  /*0af0*/  LD.E.STRONG.GPU R35, desc[UR6][R56.64] ;  /* 0x0000000638237980 */ /* 0x001ea8000c10f900 */
[----:B--2---:R-:W-:Y:S01]  /*0b00*/  CCTL.IVALL ;  /* 0x00000000ff00798f */ /* 0x004fe20002000000 */
[----:B------:R-:W-:Y:S05]  /*0b10*/  YIELD ;  /* 0x0000000000007946 */ /* 0x000fea0003800000 */
[----:B-----5:R-:W-:-:S04]  /*0b20*/  LOP3.LUT R35, R35, R20, RZ, 0x3c, !PT ;  /* 0x0000001423237212 */ /* 0x020fc800078e3cff */
[----:B------:R-:W-:-:S13]  /*0b30*/  ISETP.GT.AND P2, PT, R35, -0x1, PT ;  /* 0xffffffff2300780c */ /* 0x000fda0003f44270 */
[----:B------:R-:W-:Y:S05]  /*0b40*/  @P2 BRA `(.L_x_1601) ;  /* 0xfffffffc00e82947 */ /* 0x000fea000383ffff */
.L_x_1600:
[----:B------:R-:W-:Y:S05]  /*0b50*/  WARPSYNC.ALL ;  /* 0x0000000000007948 */ /* 0x000fea0003800000 */
[----:B------:R-:W-:Y:S06]  /*0b60*/  BAR.SYNC.DEFER_BLOCKING 0x0 ;  /* 0x0000000000007b1d */ /* 0x000fec0000010000 */
[----:B------:R-:W-:Y:S04]  /*0b70*/  BSSY.RECONVERGENT B0, `(.L_x_1602) ;  /* 0x000001d000007945 */ /* 0x000fe80003800200 */
[----:B------:R-:W-:Y:S05]  /*0b80*/  @P1 BRA `(.L_x_1603) ;  /* 0x00000000006c1947 */ /* 0x000fea0003800000 */
[----:B------:R-:W2:Y:S01]  /*0b90*/  LDC.64 R40, c[0x0][0x3b8] ;  /* 0x0000ee00ff287b82 */ /* 0x000ea20000000a00 */
[C---:B------:R-:W-:Y:S01]  /*0ba0*/  SHF.L.U32 R20, R0.reuse, 0x2, RZ ;  /* 0x0000000200147819 */ /* 0x040fe200000006ff */
        /* <DEDUP_REMOVED lines=25> */
.L_x_1603:
[----:B------:R-:W-:Y:S05]  /*0d40*/  BSYNC.RECONVERGENT B0 ;  /* 0x0000000000007941 */ /* 0x000fea0003800200 */
.L_x_1602:
        /* <DEDUP_REMOVED lines=29> */
.L_x_1605:
[----:B------:R-:W-:Y:S05]  /*0f20*/  BSYNC.RECONVERGENT B0 ;  /* 0x0000000000007941 */ /* 0x000fea0003800200 */
.L_x_1604:
[----:B------:R-:W-:Y:S01]  /*0f30*/  BAR.SYNC.DEFER_BLOCKING 0x0 ;  /* 0x0000000000007b1d */ /* 0x000fe20000010000 */
[----:B------:R-:W-:-:S04]  /*0f40*/  IADD3 R20, P1, PT, R55, 0x5, RZ ;  /* 0x0000000537147810 */ /* 0x000fc80007f3e0ff */
[----:B0-----:R-:W-:Y:S01]  /*0f50*/  IADD3.X R22, PT, PT, RZ, R18, RZ, P1, !PT ;  /* 0x00000012ff167210 */ /* 0x001fe20000ffe4ff */
        /* <DEDUP_REMOVED lines=15> */
.L_x_1607:
[----:B------:R-:W-:Y:S05]  /*1050*/  BSYNC.RECONVERGENT B0 ;  /* 0x0000000000007941 */ /* 0x000fea0003800200 */
.L_x_1606:
[----:B0-----:R-:W0:Y:S01]  /*1060*/  LDS.64 R34, [R8] ;  /* 0x0000000008227984 */ /* 0x001e220000000a00 */
[----:B------:R-:W0:Y:S01]  /*1070*/  LDCU UR4, c[0x0][0x3a0] ;  /* 0x00007400ff0477ac */ /* 0x000e220008000800 */
[--C-:B-----5:R-:W-:Y:S01]  /*1080*/  HADD2.F32 R24, -RZ, R30.reuse.H0_H0 ;  /* 0x2000001eff187230 */ /* 0x120fe20000004100 */
[----:B------:R-:W-:Y:S01]  /*1090*/  LOP3.LUT R12, R12, 0x1, RZ, 0x3c, !PT ;  /* 0x000000010c0c7812 */ /* 0x000fe200078e3cff */
[----:B------:R-:W-:Y:S02]  /*10a0*/  HADD2.F32 R38, -RZ, R33.H0_H0 ;  /* 0x20000021ff267230 */ /* 0x000fe40000004100 */
[----:B------:R-:W-:Y:S02]  /*10b0*/  HADD2.F32 R37, -RZ, R31.H0_H0 ;  /* 0x2000001fff257230 */ /* 0x000fe40000004100 */
[----:B------:R-:W-:Y:S02]  /*10c0*/  HADD2.F32 R28, -RZ, R30.H1_H1 ;  /* 0x3000001eff1c7230 */ /* 0x000fe40000004100 */
[----:B------:R-:W-:-:S02]  /*10d0*/  HADD2.F32 R40, -RZ, R33.H1_H1 ;  /* 0x30000021ff287230 */ /* 0x000fc40000004100 */
[----:B------:R-:W-:Y:S02]  /*10e0*/  HADD2.F32 R43, -RZ, R31.H1_H1 ;  /* 0x3000001fff2b7230 */ /* 0x000fe40000004100 */
[----:B0-----:R-:W-:Y:S01]  /*10f0*/  FADD.FTZ R18, R35, UR4 ;  /* 0x0000000423127e21 */ /* 0x001fe20008010000 */
[--C-:B------:R-:W-:Y:S01]  /*1100*/  FADD.FTZ R49, R49, -R34.reuse ;  /* 0x8000002231317221 */ /* 0x100fe20000010000 */
[--C-:B------:R-:W-:Y:S01]  /*1110*/  FADD.FTZ R35, R27, -R34.reuse ;  /* 0x800000221b237221 */ /* 0x100fe20000010000 */
[--C-:B------:R-:W-:Y:S01]  /*1120*/  FADD.FTZ R51, R51, -R34.reuse ;  /* 0x8000002233337221 */ /* 0x100fe20000010000 */
[--C-:B------:R-:W-:Y:S02]  /*1130*/  HADD2.F32 R27, -RZ, R32.reuse.H0_H0 ;  /* 0x20000020ff1b7230 */ /* 0x100fe40000004100 */
[--C-:B------:R-:W-:Y:S01]  /*1140*/  FADD.FTZ R53, R53, -R34.reuse ;  /* 0x8000002235357221 */ /* 0x100fe20000010000 */
[----:B------:R-:W0:Y:S01]  /*1150*/  MUFU.RSQ R18, R18 ;  /* 0x0000001200127308 */ /* 0x000e220000001400 */
[--C-:B------:R-:W-:Y:S01]  /*1160*/  FADD.FTZ R55, R25, -R34.reuse ;  /* 0x8000002219377221 */ /* 0x100fe20000010000 */
[--C-:B------:R-:W-:Y:S01]  /*1170*/  FADD.FTZ R59, R11, -R34.reuse ;  /* 0x800000220b3b7221 */ /* 0x100fe20000010000 */
[----:B------:R-:W2:Y:S01]  /*1180*/  LDCU.64 UR4, c[0x0][0x380] ;  /* 0x00007000ff0477ac */ /* 0x000ea20008000a00 */
[C---:B0-----:R-:W-:Y:S01]  /*1190*/  FMUL.FTZ R42, R18.reuse, R49 ;  /* 0x00000031122a7220 */ /* 0x041fe20000410000 */
[--C-:B------:R-:W-:Y:S01]  /*11a0*/  FADD.FTZ R49, R3, -R34.reuse ;  /* 0x8000002203317221 */ /* 0x100fe20000010000 */
[----:B------:R-:W-:Y:S01]  /*11b0*/  FMUL.FTZ R39, R18, R51 ;  /* 0x0000003312277220 */ /* 0x000fe20000410000 */
[----:B------:R-:W-:Y:S01]  /*11c0*/  FADD.FTZ R51, R23, -R34 ;  /* 0x8000002217337221 */ /* 0x000fe20000010000 */
[----:B------:R-:W-:Y:S01]  /*11d0*/  FFMA.FTZ R42, R38, R42, R37 ;  /* 0x0000002a262a7223 */ /* 0x000fe20000010025 */
[C---:B------:R-:W-:Y:S01]  /*11e0*/  FMUL.FTZ R49, R18.reuse, R49 ;  /* 0x0000003112317220 */ /* 0x040fe20000410000 */
[----:B------:R-:W-:Y:S01]  /*11f0*/  FMUL.FTZ R26, R18, R35 ;  /* 0x00000023121a7220 */ /* 0x000fe20000410000 */
[----:B------:R-:W-:-:S02]  /*1200*/  HADD2.F32 R35, -RZ, R32.H1_H1 ;  /* 0x30000020ff237230 */ /* 0x000fc40000004100 */
[C---:B------:R-:W-:Y:S01]  /*1210*/  FMUL.FTZ R44, R18.reuse, R53 ;  /* 0x00000035122c7220 */ /* 0x040fe20000410000 */
[----:B------:R-:W-:Y:S01]  /*1220*/  FFMA.FTZ R46, R49, R27, R24 ;  /* 0x0000001b312e7223 */ /* 0x000fe20000010018 */
[----:B------:R-:W-:Y:S01]  /*1230*/  FMUL.FTZ R49, R18, R51 ;  /* 0x0000003312317220 */ /* 0x000fe20000410000 */
[----:B------:R-:W-:Y:S01]  /*1240*/  FMUL.FTZ R50, R42, -1.4426950216293334961 ;  /* 0xbfb8aa3b2a327820 */ /* 0x000fe20000410000 */
[----:B------:R-:W-:Y:S01]  /*1250*/  FADD.FTZ R53, R29, -R34 ;  /* 0x800000221d357221 */ /* 0x000fe20000010000 */
[----:B------:R-:W-:Y:S01]  /*1260*/  FMUL.FTZ R51, R46, -1.4426950216293334961 ;  /* 0xbfb8aa3b2e337820 */ /* 0x000fe20000410000 */
[----:B------:R-:W-:Y:S01]  /*1270*/  FFMA.FTZ R48, R49, R35, R28 ;  /* 0x0000002331307223 */ /* 0x000fe2000001001c */
[----:B------:R0:W3:Y:S01]  /*1280*/  MUFU.EX2 R3, R50 ;  /* 0x0000003200037308 */ /* 0x0000e20000000800 */
[----:B------:R-:W-:Y:S01]  /*1290*/  FFMA.FTZ R26, R27, R26, R24 ;  /* 0x0000001a1b1a7223 */ /* 0x000fe20000010018 */
[----:B------:R-:W-:Y:S01]  /*12a0*/  FFMA.FTZ R44, R40, R44, R43 ;  /* 0x0000002c282c7223 */ /* 0x000fe2000001002b */
[----:B------:R-:W-:Y:S01]  /*12b0*/  FMUL.FTZ R52, R48, -1.4426950216293334961 ;  /* 0xbfb8aa3b30347820 */ /* 0x000fe20000410000 */
[----:B------:R-:W-:Y:S01]  /*12c0*/  FFMA.FTZ R39, R35, R39, R28 ;  /* 0x0000002723277223 */ /* 0x000fe2000001001c */
[----:B------:R-:W-:Y:S01]  /*12d0*/  FMUL.FTZ R36, R26, -1.4426950216293334961 ;  /* 0xbfb8aa3b1a247820 */ /* 0x000fe20000410000 */
[----:B------:R-:W-:Y:S01]  /*12e0*/  FMUL.FTZ R54, R44, -1.4426950216293334961 ;  /* 0xbfb8aa3b2c367820 */ /* 0x000fe20000410000 */
[----:B--2---:R-:W-:Y:S01]  /*12f0*/  IADD3 R16, P1, PT, R16, UR4, RZ ;  /* 0x0000000410107c10 */ /* 0x004fe2000ff3e0ff */
[----:B------:R2:W4:Y:S01]  /*1300*/  MUFU.EX2 R29, R51 ;  /* 0x00000033001d7308 */ /* 0x0005220000000800 */
[----:B0-----:R-:W-:Y:S01]  /*1310*/  FMUL.FTZ R50, R18, R53 ;  /* 0x0000003512327220 */ /* 0x001fe20000410000 */
[----:B------:R-:W-:Y:S01]  /*1320*/  FADD.FTZ R53, R45, -R34 ;  /* 0x800000222d357221 */ /* 0x000fe20000010000 */
[----:B------:R-:W-:-:S02]  /*1330*/  FMUL.FTZ R41, R39, -1.4426950216293334961 ;  /* 0xbfb8aa3b27297820 */ /* 0x000fc40000410000 */
[----:B------:R-:W-:Y:S01]  /*1340*/  FFMA.FTZ R49, R50, R38, R37 ;  /* 0x0000002632317223 */ /* 0x000fe20000010025 */
[C---:B------:R-:W-:Y:S02]  /*1350*/  FMUL.FTZ R50, R18.reuse, R53 ;  /* 0x0000003512327220 */ /* 0x040fe40000410000 */
[----:B------:R0:W-:Y:S01]  /*1360*/  MUFU.EX2 R45, R52 ;  /* 0x00000034002d7308 */ /* 0x0001e20000000800 */
[----:B--2---:R-:W-:Y:S01]  /*1370*/  FMUL.FTZ R51, R18, R55 ;  /* 0x0000003712337220 */ /* 0x004fe20000410000 */
[----:B------:R-:W-:Y:S01]  /*1380*/  FADD.FTZ R55, R19, -R34 ;  /* 0x8000002213377221 */ /* 0x000fe20000010000 */
[----:B------:R-:W-:Y:S01]  /*1390*/  FMUL.FTZ R53, R49, -1.4426950216293334961 ;  /* 0xbfb8aa3b31357820 */ /* 0x000fe20000410000 */
[--C-:B------:R-:W-:Y:S01]  /*13a0*/  FFMA.FTZ R50, R50, R40, R43.reuse ;  /* 0x0000002832327223 */ /* 0x100fe2000001002b */
[----:B------:R-:W-:Y:S01]  /*13b0*/  FFMA.FTZ R51, R27, R51, R24 ;  /* 0x000000331b337223 */ /* 0x000fe20000010018 */
[C---:B------:R-:W-:Y:S01]  /*13c0*/  FMUL.FTZ R55, R18.reuse, R55 ;  /* 0x0000003712377220 */ /* 0x040fe20000410000 */
[----:B---3--:R-:W-:Y:S01]  /*13d0*/  FADD.FTZ R3, R3, 1 ;  /* 0x3f80000003037421 */ /* 0x008fe20000010000 */
[----:B------:R2:W3:Y:S01]  /*13e0*/  MUFU.EX2 R25, R53 ;  /* 0x0000003500197308 */ /* 0x0004e20000000800 */
[C---:B0-----:R-:W-:Y:S01]  /*13f0*/  FMUL.FTZ R52, R18.reuse, R59 ;  /* 0x0000003b12347220 */ /* 0x041fe20000410000 */
[----:B------:R-:W-:Y:S01]  /*1400*/  FADD.FTZ R59, R47, -R34 ;  /* 0x800000222f3b7221 */ /* 0x000fe20000010000 */
[----:B------:R-:W-:Y:S01]  /*1410*/  FFMA.FTZ R47, R35, R55, R28 ;  /* 0x00000037232f7223 */ /* 0x000fe2000001001c */
[----:B------:R-:W-:Y:S01]  /*1420*/  FADD.FTZ R55, R15, -R34 ;  /* 0x800000220f377221 */ /* 0x000fe20000010000 */
[----:B------:R-:W-:Y:S01]  /*1430*/  FFMA.FTZ R24, R27, R52, R24 ;  /* 0x000000341b187223 */ /* 0x000fe20000010018 */
[C---:B------:R-:W-:Y:S01]  /*1440*/  FMUL.FTZ R27, R18.reuse, R59 ;  /* 0x0000003b121b7220 */ /* 0x040fe20000410000 */
[--C-:B------:R-:W-:Y:S01]  /*1450*/  FADD.FTZ R59, R21, -R34.reuse ;  /* 0x80000022153b7221 */ /* 0x100fe20000010000 */
[C---:B------:R-:W-:Y:S01]  /*1460*/  FMUL.FTZ R52, R18.reuse, R55 ;  /* 0x0000003712347220 */ /* 0x040fe20000410000 */
[----:B--2---:R-:W-:Y:S01]  /*1470*/  FMUL.FTZ R53, R47, -1.4426950216293334961 ;  /* 0xbfb8aa3b2f357820 */ /* 0x004fe20000410000 */
[----:B------:R-:W-:Y:S01]  /*1480*/  FADD.FTZ R55, R13, -R34 ;  /* 0x800000220d377221 */ /* 0x000fe20000010000 */
[----:B------:R-:W-:Y:S01]  /*1490*/  FMUL.FTZ R59, R18, R59 ;  /* 0x0000003b123b7220 */ /* 0x000fe20000410000 */
[----:B------:R-:W-:Y:S01]  /*14a0*/  FFMA.FTZ R52, R40, R52, R43 ;  /* 0x0000003428347223 */ /* 0x000fe2000001002b */
[----:B------:R0:W2:Y:S01]  /*14b0*/  MUFU.EX2 R15, R53 ;  /* 0x00000035000f7308 */ /* 0x0000a20000000800 */
[----:B------:R-:W-:Y:S01]  /*14c0*/  FMUL.FTZ R55, R18, R55 ;  /* 0x0000003712377220 */ /* 0x000fe20000410000 */
[----:B------:R-:W-:Y:S01]  /*14d0*/  FFMA.FTZ R27, R38, R27, R37 ;  /* 0x0000001b261b7223 */ /* 0x000fe20000010025 */
[----:B------:R-:W-:Y:S01]  /*14e0*/  FFMA.FTZ R35, R35, R59, R28 ;  /* 0x0000003b23237223 */ /* 0x000fe2000001001c */
[----:B------:R-:W-:Y:S01]  /*14f0*/  FMUL.FTZ R11, R51, -1.4426950216293334961 ;  /* 0xbfb8aa3b330b7820 */ /* 0x000fe20000410000 */
[----:B------:R-:W-:Y:S01]  /*1500*/  FFMA.FTZ R40, R40, R55, R43 ;  /* 0x0000003728287223 */ /* 0x000fe2000001002b */
[----:B------:R-:W-:Y:S01]  /*1510*/  FMUL.FTZ R28, R52, -1.4426950216293334961 ;  /* 0xbfb8aa3b341c7820 */ /* 0x000fe20000410000 */
[----:B------:R-:W-:Y:S01]  /*1520*/  FMUL.FTZ R13, R35, -1.4426950216293334961 ;  /* 0xbfb8aa3b230d7820 */ /* 0x000fe20000410000 */
[----:B------:R1:W2:Y:S01]  /*1530*/  MUFU.EX2 R23, R54 ;  /* 0x0000003600177308 */ /* 0x0002a20000000800 */
[----:B0-----:R-:W-:Y:S01]  /*1540*/  FADD.FTZ R53, R17, -R34 ;  /* 0x8000002211357221 */ /* 0x001fe20000010000 */
[----:B------:R-:W-:Y:S01]  /*1550*/  FMUL.FTZ R34, R40, -1.4426950216293334961 ;  /* 0xbfb8aa3b28227820 */ /* 0x000fe20000410000 */
[----:B------:R-:W-:Y:S01]  /*1560*/  FMUL.FTZ R21, R27, -1.4426950216293334961 ;  /* 0xbfb8aa3b1b157820 */ /* 0x000fe20000410000 */
[----:B----4-:R-:W-:Y:S01]  /*1570*/  FADD.FTZ R29, R29, 1 ;  /* 0x3f8000001d1d7421 */ /* 0x010fe20000010000 */
[----:B------:R-:W-:Y:S01]  /*1580*/  FMUL.FTZ R53, R18, R53 ;  /* 0x0000003512357220 */ /* 0x000fe20000410000 */
[----:B---3--:R-:W-:Y:S01]  /*1590*/  FADD.FTZ R25, R25, 1 ;  /* 0x3f80000019197421 */ /* 0x008fe20000010000 */
[----:B------:R-:W-:Y:S01]  /*15a0*/  MOV R55, R20 ;  /* 0x0000001400377202 */ /* 0x000fe20000000f00 */
[----:B------:R-:W-:Y:S01]  /*15b0*/  MUFU.EX2 R11, R11 ;  /* 0x0000000b000b7308 */ /* 0x000fe20000000800 */
[----:B------:R-:W-:Y:S01]  /*15c0*/  FFMA.FTZ R37, R38, R53, R37 ;  /* 0x0000003526257223 */ /* 0x000fe20000010025 */
[----:B-1----:R-:W-:Y:S01]  /*15d0*/  FMUL.FTZ R54, R50, -1.4426950216293334961 ;  /* 0xbfb8aa3b32367820 */ /* 0x002fe20000410000 */
[----:B--2---:R-:W-:-:S02]  /*15e0*/  FADD.FTZ R58, R15, 1 ;  /* 0x3f8000000f3a7421 */ /* 0x004fc40000010000 */
[----:B------:R-:W-:-:S03]  /*15f0*/  FMUL.FTZ R18, R37, -1.4426950216293334961 ;  /* 0xbfb8aa3b25127820 */ /* 0x000fc60000410000 */
[----:B------:R0:W1:Y:S01]  /*1600*/  MUFU.EX2 R19, R54 ;  /* 0x0000003600137308 */ /* 0x0000620000000800 */
[----:B------:R-:W-:-:S07]  /*1610*/  FADD.FTZ R23, R23, 1 ;  /* 0x3f80000017177421 */ /* 0x000fce0000010000 */
[----:B------:R-:W2:Y:S01]  /*1620*/  MUFU.EX2 R36, R36 ;  /* 0x0000002400247308 */ /* 0x000ea20000000800 */
[----:B0-----:R-:W-:-:S07]  /*1630*/  FMUL.FTZ R54, R24, -1.4426950216293334961 ;  /* 0xbfb8aa3b18367820 */ /* 0x001fce0000410000 */
[----:B------:R-:W-:Y:S01]  /*1640*/  MUFU.EX2 R28, R28 ;  /* 0x0000001c001c7308 */ /* 0x000fe20000000800 */
[----:B-1----:R-:W-:-:S07]  /*1650*/  FADD.FTZ R19, R19, 1 ;  /* 0x3f80000013137421 */ /* 0x002fce0000010000 */
[----:B------:R-:W0:Y:S01]  /*1660*/  MUFU.EX2 R41, R41 ;  /* 0x0000002900297308 */ /* 0x000e220000000800 */
[----:B--2---:R-:W-:-:S07]  /*1670*/  FADD.FTZ R43, R36, 1 ;  /* 0x3f800000242b7421 */ /* 0x004fce0000010000 */
[----:B------:R-:W1:Y:S08]  /*1680*/  MUFU.EX2 R13, R13 ;  /* 0x0000000d000d7308 */ /* 0x000e700000000800 */
[----:B------:R2:W3:Y:S01]  /*1690*/  MUFU.EX2 R17, R54 ;  /* 0x0000003600117308 */ /* 0x0004e20000000800 */
[----:B0-----:R-:W-:Y:S01]  /*16a0*/  FADD.FTZ R36, R41, 1 ;  /* 0x3f80000029247421 */ /* 0x001fe20000010000 */
[----:B------:R-:W-:-:S06]  /*16b0*/  FADD.FTZ R41, R45, 1 ;  /* 0x3f8000002d297421 */ /* 0x000fcc0000010000 */
[----:B------:R-:W0:Y:S01]  /*16c0*/  MUFU.EX2 R18, R18 ;  /* 0x0000001200127308 */ /* 0x000e220000000800 */
[----:B--2---:R-:W-:Y:S01]  /*16d0*/  FADD.FTZ R54, R11, 1 ;  /* 0x3f8000000b367421 */ /* 0x004fe20000010000 */
[----:B------:R-:W-:Y:S01]  /*16e0*/  FADD.FTZ R11, R28, 1 ;  /* 0x3f8000001c0b7421 */ /* 0x000fe20000010000 */
[----:B-1----:R-:W-:-:S05]  /*16f0*/  FADD.FTZ R28, R13, 1 ;  /* 0x3f8000000d1c7421 */ /* 0x002fca0000010000 */
[----:B------:R-:W1:Y:S01]  /*1700*/  MUFU.EX2 R34, R34 ;  /* 0x0000002200227308 */ /* 0x000e620000000800 */
[----:B---3--:R-:W-:Y:S01]  /*1710*/  FADD.FTZ R15, R17, 1 ;  /* 0x3f800000110f7421 */ /* 0x008fe20000010000 */
[----:B------:R-:W-:Y:S01]  /*1720*/  IADD3.X R17, PT, PT, R14, UR5, RZ, P1, !PT ;  /* 0x000000050e117c10 */ /* 0x000fe20008ffe4ff */
[----:B------:R-:W2:Y:S05]  /*1730*/  LDCU.64 UR4, c[0x0][0x3a8] ;  /* 0x00007500ff0477ac */ /* 0x000eaa0008000a00 */
[----:B------:R-:W3:Y:S01]  /*1740*/  MUFU.EX2 R21, R21 ;  /* 0x0000001500157308 */ /* 0x000ee20000000800 */
[----:B0-----:R-:W-:-:S07]  /*1750*/  FADD.FTZ R18, R18, 1 ;  /* 0x3f80000012127421 */ /* 0x001fce0000010000 */
[----:B------:R-:W0:Y:S01]  /*1760*/  MUFU.RCP R43, R43 ;  /* 0x0000002b002b7308 */ /* 0x000e220000001000 */
[----:B-1----:R-:W-:Y:S01]  /*1770*/  FADD.FTZ R13, R34, 1 ;  /* 0x3f800000220d7421 */ /* 0x002fe20000010000 */
[----:B--2---:R-:W-:-:S06]  /*1780*/  ISETP.GE.U32.AND P1, PT, R20, UR4, PT ;  /* 0x0000000414007c0c */ /* 0x004fcc000bf26070 */
[----:B------:R-:W1:Y:S01]  /*1790*/  MUFU.RCP R36, R36 ;  /* 0x0000002400247308 */ /* 0x000e620000001000 */
[----:B---3--:R-:W-:Y:S01]  /*17a0*/  FADD.FTZ R21, R21, 1 ;  /* 0x3f80000015157421 */ /* 0x008fe20000010000 */
[----:B------:R-:W-:-:S06]  /*17b0*/  ISETP.GE.AND.EX P1, PT, R22, UR5, PT, P1 ;  /* 0x0000000516007c0c */ /* 0x000fcc000bf26310 */
[----:B------:R-:W2:Y:S01]  /*17c0*/  MUFU.RCP R3, R3 ;  /* 0x0000000300037308 */ /* 0x000ea20000001000 */
[----:B0-----:R-:W-:-:S07]  /*17d0*/  FMUL.FTZ R43, R26, R43 ;  /* 0x0000002b1a2b7220 */ /* 0x001fce0000410000 */
[----:B------:R-:W0:Y:S01]  /*17e0*/  MUFU.RCP R23, R23 ;  /* 0x0000001700177308 */ /* 0x000e220000001000 */
[----:B-1----:R-:W-:-:S05]  /*17f0*/  FMUL.FTZ R36, R39, R36 ;  /* 0x0000002427247220 */ /* 0x002fca0000410000 */
[----:B------:R-:W-:Y:S02]  /*1800*/  F2FP.F16.F32.PACK_AB R36, R36, R43 ;  /* 0x0000002b2424723e */ /* 0x000fe400000000ff */
[----:B------:R-:W1:Y:S01]  /*1810*/  MUFU.RCP R29, R29 ;  /* 0x0000001d001d7308 */ /* 0x000e620000001000 */
[----:B--2---:R-:W-:-:S07]  /*1820*/  FMUL.FTZ R3, R42, R3 ;  /* 0x000000032a037220 */ /* 0x004fce0000410000 */
[----:B------:R-:W2:Y:S01]  /*1830*/  MUFU.RCP R41, R41 ;  /* 0x0000002900297308 */ /* 0x000ea20000001000 */
[----:B0-----:R-:W-:-:S07]  /*1840*/  FMUL.FTZ R44, R44, R23 ;  /* 0x000000172c2c7220 */ /* 0x001fce0000410000 */
[----:B------:R-:W0:Y:S01]  /*1850*/  MUFU.RCP R38, R25 ;  /* 0x0000001900267308 */ /* 0x000e220000001000 */
[----:B-1----:R-:W-:-:S07]  /*1860*/  FMUL.FTZ R29, R46, R29 ;  /* 0x0000001d2e1d7220 */ /* 0x002fce0000410000 */
[----:B------:R-:W1:Y:S01]  /*1870*/  MUFU.RCP R19, R19 ;  /* 0x0000001300137308 */ /* 0x000e620000001000 */
[----:B--2---:R-:W-:-:S05]  /*1880*/  FMUL.FTZ R48, R48, R41 ;  /* 0x0000002930307220 */ /* 0x004fca0000410000 */
[----:B------:R-:W-:Y:S02]  /*1890*/  F2FP.F16.F32.PACK_AB R14, R48, R29 ;  /* 0x0000001d300e723e */ /* 0x000fe400000000ff */
        /* <DEDUP_REMOVED lines=8> */
[----:B------:R-:W-:Y:S02]  /*1920*/  F2FP.F16.F32.PACK_AB R26, R47, R54 ;  /* 0x000000362f1a723e */ /* 0x000fe400000000ff */
[----:B------:R-:W0:Y:S01]  /*1930*/  MUFU.RCP R15, R15 ;  /* 0x0000000f000f7308 */ /* 0x000e220000001000 */
[----:B-1----:R-:W-:-:S07]  /*1940*/  FMUL.FTZ R60, R27, R60 ;  /* 0x0000003c1b3c7220 */ /* 0x002fce0000410000 */
[----:B------:R-:W1:Y:S01]  /*1950*/  MUFU.RCP R28, R28 ;  /* 0x0000001c001c7308 */ /* 0x000e620000001000 */
[----:B--2---:R-:W-:-:S05]  /*1960*/  FMUL.FTZ R11, R52, R11 ;  /* 0x0000000b340b7220 */ /* 0x004fca0000410000 */
[----:B------:R-:W-:Y:S02]  /*1970*/  F2FP.F16.F32.PACK_AB R27, R11, R60 ;  /* 0x0000003c0b1b723e */ /* 0x000fe400000000ff */
[----:B------:R-:W2:Y:S01]  /*1980*/  MUFU.RCP R18, R18 ;  /* 0x0000001200127308 */ /* 0x000ea20000001000 */
[----:B0-----:R-:W-:Y:S01]  /*1990*/  FMUL.FTZ R24, R24, R15 ;  /* 0x0000000f18187220 */ /* 0x001fe20000410000 */
[----:B------:R-:W-:Y:S01]  /*19a0*/  F2FP.F16.F32.PACK_AB R15, R19, R38 ;  /* 0x00000026130f723e */ /* 0x000fe200000000ff */
[----:B------:R3:W-:Y:S04]  /*19b0*/  STG.E.64 desc[UR6][R16.64+0xa00], R26 ;  /* 0x000a001a10007986 */ /* 0x0007e8000c101b06 */
[----:B------:R3:W-:Y:S01]  /*19c0*/  STG.E.64 desc[UR6][R16.64], R14 ;  /* 0x0000000e10007986 */ /* 0x0007e2000c101b06 */
[----:B------:R-:W0:Y:S01]  /*19d0*/  MUFU.RCP R13, R13 ;  /* 0x0000000d000d7308 */ /* 0x000e220000001000 */
[----:B-1----:R-:W-:-:S05]  /*19e0*/  FMUL.FTZ R35, R35, R28 ;  /* 0x0000001c23237220 */ /* 0x002fca0000410000 */
[----:B------:R-:W-:Y:S01]  /*19f0*/  F2FP.F16.F32.PACK_AB R24, R35, R24 ;  /* 0x000000182318723e */ /* 0x000fe200000000ff */
[----:B--2---:R-:W-:Y:S01]  /*1a00*/  FMUL.FTZ R18, R37, R18 ;  /* 0x0000001225127220 */ /* 0x004fe20000410000 */
[----:B------:R-:W-:-:S05]  /*1a10*/  F2FP.F16.F32.PACK_AB R37, R44, R3 ;  /* 0x000000032c25723e */ /* 0x000fca00000000ff */
[----:B------:R3:W-:Y:S01]  /*1a20*/  STG.E.64 desc[UR6][R16.64+0x1e00], R36 ;  /* 0x001e002410007986 */ /* 0x0007e2000c101b06 */
[----:B0-----:R-:W-:-:S05]  /*1a30*/  FMUL.FTZ R13, R40, R13 ;  /* 0x0000000d280d7220 */ /* 0x001fca0000410000 */
[----:B------:R-:W-:Y:S02]  /*1a40*/  F2FP.F16.F32.PACK_AB R25, R13, R18 ;  /* 0x000000120d19723e */ /* 0x000fe400000000ff */
[----:B------:R-:W-:-:S03]  /*1a50*/  MOV R18, R22 ;  /* 0x0000001600127202 */ /* 0x000fc60000000f00 */
[----:B------:R3:W-:Y:S01]  /*1a60*/  STG.E.64 desc[UR6][R16.64+0x1400], R24 ;  /* 0x0014001810007986 */ /* 0x0007e2000c101b06 */
[----:B------:R-:W-:Y:S05]  /*1a70*/  @!P1 BRA `(.L_x_1608) ;  /* 0xffffffe800689947 */ /* 0x000fea000383ffff */
[----:B------:R-:W-:Y:S05]  /*1a80*/  EXIT ;  /* 0x000000000000794d */ /* 0x000fea0003800000 */
.L_x_1609:
        /* <DEDUP_REMOVED lines=15> */
.L_x_1708:


//--------------------- .text._ZN13group_norm_v214gn_cuda_kernelI6__halfLi320ELi1ELi16ELi20ELi1024ELb1ELi32ELi320ELi320ELi4ELb1ELi4ELb0ELb0ENS_16CompileConditionILi1000EEEEEvPT_PKS4_S7_S7_flPfS8_Pj --------------------------
	.section	.text._ZN13group_norm_v214gn_cuda_kernelI6__halfLi320ELi1ELi16ELi20ELi1024ELb1ELi32ELi320ELi320ELi4ELb1ELi4ELb0ELb0ENS_16CompileConditionILi1000EEEEEvPT_PKS4_S7_S7_flPfS8_Pj,"ax",@progbits
	.align	128
        .global         _ZN13group_norm_v214gn_cuda_kernelI6__halfLi320ELi1ELi16ELi20ELi1024ELb1ELi32ELi320ELi320ELi4ELb1ELi4ELb0ELb0ENS_16CompileConditionILi1000EEEEEvPT_PKS4_S7_S7_flPfS8_Pj
        .type           _ZN13group_norm_v214gn_cuda_kernelI6__halfLi320ELi1ELi16ELi20ELi1024ELb1ELi32ELi320ELi320ELi4ELb1ELi4ELb0ELb0ENS_16CompileConditionILi1000EEEEEvPT_PKS4_S7_S7_flPfS8_Pj,@function
        .size           _ZN13group_norm_v214gn_cuda_kernelI6__halfLi320ELi1ELi16ELi20ELi1024ELb1ELi32ELi320ELi320ELi4ELb1ELi4ELb0ELb0ENS_16CompileConditionILi1000EEEEEvPT_PKS4_S7_S7_flPfS8_Pj,(.L_x_1709 - _ZN13group_norm_v214gn_cuda_kernelI6__halfLi320ELi1ELi16ELi20ELi1024ELb1ELi32ELi320ELi320ELi4ELb1ELi4ELb0ELb0ENS_16CompileConditionILi1000EEEEEvPT_PKS4_S7_S7_flPfS8_Pj)
        .other          _ZN13group_norm_v214gn_cuda_kernelI6__halfLi320ELi1ELi16ELi20ELi1024ELb1ELi32ELi320ELi320ELi4ELb1ELi4ELb0ELb0ENS_16CompileConditionILi1000EEEEEvPT_PKS4_S7_S7_flPfS8_Pj,@"STO_CUDA_ENTRY STV_DEFAULT"
_ZN13group_norm_v214gn_cuda_kernelI6__halfLi320ELi1ELi16ELi20ELi1024ELb1ELi32ELi320ELi320ELi4ELb1ELi4ELb0ELb0ENS_16CompileConditionILi1000EEEEEvPT_PKS4_S7_S7_flPfS8_Pj:
.text._ZN13group_norm_v214gn_cuda_kernelI6__halfLi320ELi1ELi16ELi20ELi1024ELb1ELi32ELi320ELi320ELi4ELb1ELi4ELb0ELb0ENS_16CompileConditionILi1000EEEEEvPT_PKS4_S7_S7_flPfS8_Pj:
        /* <DEDUP_REMOVED lines=32> */
[----:B------:R-:W-:Y:S01]  /*0200*/  SHF.L.U32 R13, R0, 0x3, RZ ;  /* 0x00000003000d7819 */ /* 0x000fe200000006ff */
[----:B------:R-:W-:Y:S01]  /*0210*/  ULEA UR6, UP0, UR9, UR6, 0x2 ;  /* 0x0000000609067291 */ /* 0x000fe2000f8010ff */
[----:B------:R-:W-:Y:S01]  /*0220*/  HFMA2 R21, -RZ, RZ, 0, 5.9604644775390625e-08 ;  /* 0x00000001ff157431 */ /* 0x000fe200000001ff */
[----:B------:R-:W-:Y:S01]  /*0230*/  MOV R11, UR8 ;  /* 0x00000008000b7c02 */ /* 0x000fe20008000f00 */
[----:B------:R-:W-:Y:S01]  /*0240*/  UIADD3 UR4, UPT, UPT, UR4, 0xc80, URZ ;  /* 0x00000c8004047890 */ /* 0x000fe2000fffe0ff */
[----:B------:R-:W-:Y:S01]  /*0250*/  LOP3.LUT R9, R13, 0x18, RZ, 0xc0, !PT ;  /* 0x000000180d097812 */ /* 0x000fe200078ec0ff */
[----:B------:R-:W-:Y:S01]  /*0260*/  ULEA.HI.X UR7, UR9, UR7, URZ, 0x2, UP0 ;  /* 0x0000000709077291 */ /* 0x000fe200080f14ff */
[----:B------:R-:W-:Y:S01]  /*0270*/  ISETP.EQ.U32.AND P1, PT, R18, RZ, PT ;  /* 0x000000ff1200720c */ /* 0x000fe20003f22070 */
[----:B------:R-:W-:Y:S01]  /*0280*/  IMAD R14, R3, 0xc8, R11 ;  /* 0x000000c8030e7824 */ /* 0x000fe200078e020b */
[C---:B------:R-:W-:Y:S01]  /*0290*/  SHF.L.U32 R3, R10.reuse, 0x5, RZ ;  /* 0x000000050a037819 */ /* 0x040fe200000006ff */
[----:B------:R-:W-:Y:S01]  /*02a0*/  ULEA UR4, UR5, UR4, 0x18 ;  /* 0x0000000405047291 */ /* 0x000fe2000f8ec0ff */
[----:B------:R-:W-:Y:S01]  /*02b0*/  LOP3.LUT P0, RZ, R10, 0x1f, RZ, 0xc0, !PT ;  /* 0x0000001f0aff7812 */ /* 0x000fe2000780c0ff */
[----:B------:R-:W-:Y:S01]  /*02c0*/  HFMA2 R28, -RZ, RZ, 0, 0 ;  /* 0x00000000ff1c7431 */ /* 0x000fe200000001ff */
[----:B------:R-:W-:-:S02]  /*02d0*/  LOP3.LUT R3, R3, 0x3e0, RZ, 0xc0, !PT ;  /* 0x000003e003037812 */ /* 0x000fc400078ec0ff */
[----:B------:R-:W-:Y:S01]  /*02e0*/  IADD3 R14, PT, PT, R14, R9, RZ ;  /* 0x000000090e0e7210 */ /* 0x000fe20007ffe0ff */
[----:B------:R-:W-:Y:S01]  /*02f0*/  IMAD R9, R8, 0x28, R11 ;  /* 0x0000002808097824 */ /* 0x000fe200078e020b */
[----:B------:R-:W-:Y:S02]  /*0300*/  IADD3 R15, PT, PT, R16, R3, RZ ;  /* 0x00000003100f7210 */ /* 0x000fe40007ffe0ff */
[----:B------:R-:W-:Y:S02]  /*0310*/  PRMT R3, R2, 0x9910, RZ ;  /* 0x0000991002037816 */ /* 0x000fe400000000ff */
[----:B------:R-:W-:Y:S02]  /*0320*/  SHF.L.U32 R2, R10, 0x1, RZ ;  /* 0x000000010a027819 */ /* 0x000fe400000006ff */
[----:B------:R-:W-:Y:S01]  /*0330*/  ISETP.EQ.OR.EX P0, PT, R19, RZ, P0, P1 ;  /* 0x000000ff1300720c */ /* 0x000fe20000702710 */
[----:B------:R-:W-:Y:S01]  /*0340*/  IMAD R3, R3, 0x67, RZ ;  /* 0x0000006703037824 */ /* 0x000fe200078e02ff */
[----:B------:R-:W-:-:S02]  /*0350*/  LOP3.LUT R23, R2, 0x3e, RZ, 0xc0, !PT ;  /* 0x0000003e02177812 */ /* 0x000fc400078ec0ff */
[----:B------:R-:W-:Y:S02]  /*0360*/  ISETP.NE.AND P1, PT, R10, RZ, PT ;  /* 0x000000ff0a00720c */ /* 0x000fe40003f25270 */
[----:B------:R-:W-:Y:S02]  /*0370*/  LOP3.LUT R3, R3, 0xffff, RZ, 0xc0, !PT ;  /* 0x0000ffff03037812 */ /* 0x000fe400078ec0ff */
[----:B------:R-:W-:Y:S02]  /*0380*/  SHF.L.U32 R20, R0, 0x1, RZ ;  /* 0x0000000100147819 */ /* 0x000fe400000006ff */
[----:B------:R-:W-:Y:S02]  /*0390*/  SHF.R.U32.HI R2, RZ, 0x9, R3 ;  /* 0x00000009ff027819 */ /* 0x000fe40000011603 */
[----:B------:R-:W-:Y:S02]  /*03a0*/  LEA R16, R16, R9, 0x3 ;  /* 0x0000000910107211 */ /* 0x000fe400078e18ff */
[----:B------:R-:W-:-:S02]  /*03b0*/  LOP3.LUT R2, R2, 0xffff, RZ, 0xc0, !PT ;  /* 0x0000ffff02027812 */ /* 0x000fc400078ec0ff */
[----:B------:R-:W-:Y:S02]  /*03c0*/  MOV R18, RZ ;  /* 0x000000ff00127202 */ /* 0x000fe40000000f00 */
[----:B------:R-:W-:Y:S02]  /*03d0*/  MOV R29, UR9 ;  /* 0x00000009001d7c02 */ /* 0x000fe40008000f00 */
[C---:B------:R-:W-:Y:S02]  /*03e0*/  LOP3.LUT R19, R0.reuse, 0xf, RZ, 0xc0, !PT ;  /* 0x0000000f00137812 */ /* 0x040fe400078ec0ff */
[----:B------:R-:W-:Y:S02]  /*03f0*/  SEL R21, R21, 0x7fffffe1, P1 ;  /* 0x7fffffe115157807 */ /* 0x000fe40000800000 */
[----:B------:R-:W-:Y:S02]  /*0400*/  MOV R8, UR6 ;  /* 0x0000000600087c02 */ /* 0x000fe40008000f00 */
[----:B------:R-:W-:-:S02]  /*0410*/  ISETP.GT.U32.OR P0, PT, R0, 0xf, P0 ;  /* 0x0000000f0000780c */ /* 0x000fc40000704470 */
[----:B------:R-:W-:Y:S02]  /*0420*/  LOP3.LUT R22, R20, 0x1e0, RZ, 0xc0, !PT ;  /* 0x000001e014167812 */ /* 0x000fe400078ec0ff */
[C---:B------:R-:W-:Y:S02]  /*0430*/  LEA R23, R0.reuse, R23, 0x4 ;  /* 0x0000001700177211 */ /* 0x040fe400078e20ff */
[----:B------:R-:W-:Y:S02]  /*0440*/  MOV R9, UR7 ;  /* 0x0000000700097c02 */ /* 0x000fe40008000f00 */
[----:B------:R-:W-:Y:S02]  /*0450*/  LEA.HI R24, R0, UR4, RZ, 0x1f ;  /* 0x0000000400187c11 */ /* 0x000fe4000f8ff8ff */
[----:B0-----:R-:W-:-:S07]  /*0460*/  LEA R25, R2, UR4, 0x3 ;  /* 0x0000000402197c11 */ /* 0x001fce000f8e18ff */
.L_x_1616:
[----:B0-----:R-:W0:Y:S01]  /*0470*/  LDCU.64 UR6, c[0x0][0x388] ;  /* 0x00007100ff0677ac */ /* 0x001e220008000a00 */
[----:B------:R-:W-:Y:S01]  /*0480*/  MOV R2, R12 ;  /* 0x0000000c00027202 */ /* 0x000fe20000000f00 */
[----:B------:R-:W-:Y:S01]  /*0490*/  IMAD R27, R15, 0x140, RZ ;  /* 0x000001400f1b7824 */ /* 0x000fe200078e02ff */
[----:B------:R-:W-:Y:S01]  /*04a0*/  MOV R3, RZ ;  /* 0x000000ff00037202 */ /* 0x000fe20000000f00 */
        /* <DEDUP_REMOVED lines=15> */
[----:B------:R0:W4:Y:S01]  /*05a0*/  LDG.E.64.CONSTANT R38, desc[UR10][R30.64+0x4600] ;  /* 0x0046000a1e267981 */ /* 0x000122000c1e9b00 */
[----:B------:R-:W-:Y:S01]  /*05b0*/  ISETP.GT.U32.AND P1, PT, R0, 0x3f, PT ;  /* 0x0000003f0000780c */ /* 0x000fe20003f24070 */
[----:B------:R-:W-:Y:S01]  /*05c0*/  BSSY.RECONVERGENT B0, `(.L_x_1610) ;  /* 0x0000075000007945 */ /* 0x000fe20003800200 */
[----:B0-----:R-:W-:Y:S01]  /*05d0*/  MOV R30, RZ ;  /* 0x000000ff001e7202 */ /* 0x001fe20000000f00 */
        /* <DEDUP_REMOVED lines=93> */
[----:B------:R-:W-:-:S03]  /*0bb0*/  FFMA.FTZ R32, R41, R41, R32 ;  /* 0x0000002929207223 */ /* 0x000fc60000010020 */
[----:B------:R-:W-:Y:S01]  /*0bc0*/  FADD.FTZ R10, R2, R39 ;  /* 0x00000027020a7221 */ /* 0x000fe20000010000 */
[----:B------:R-:W-:Y:S01]  /*0bd0*/  FFMA.FTZ R11, R39, R39, R32 ;  /* 0x00000027270b7223 */ /* 0x000fe20000010020 */
[----:B------:R-:W-:-:S04]  /*0be0*/  MOV R2, RZ ;  /* 0x000000ff00027202 */ /* 0x000fc80000000f00 */
[----:B------:R0:W-:Y:S01]  /*0bf0*/  STS.64 [R16], R10 ;  /* 0x0000000a10007388 */ /* 0x0001e20000000a00 */
[----:B------:R-:W-:Y:S06]  /*0c00*/  BAR.SYNC.DEFER_BLOCKING 0x0 ;  /* 0x0000000000007b1d */ /* 0x000fec0000010000 */
[----:B------:R-:W-:Y:S05]  /*0c10*/  @P1 BRA `(.L_x_1611) ;  /* 0x00000000003c1947 */ /* 0x000fea0003800000 */
[----:B------:R-:W1:Y:S04]  /*0c20*/  LDS.64 R96, [R14] ;  /* 0x000000000e607984 */ /* 0x000e680000000a00 */
[----:B------:R-:W2:Y:S04]  /*0c30*/  LDS.64 R100, [R14+0x28] ;  /* 0x000028000e647984 */ /* 0x000ea80000000a00 */
[----:B------:R-:W3:Y:S04]  /*0c40*/  LDS.64 R94, [R14+0x50] ;  /* 0x000050000e5e7984 */ /* 0x000ee80000000a00 */
[----:B------:R-:W4:Y:S04]  /*0c50*/  LDS.64 R30, [R14+0x78] ;  /* 0x000078000e1e7984 */ /* 0x000f280000000a00 */
[----:B0-----:R-:W0:Y:S01]  /*0c60*/  LDS.64 R10, [R14+0xa0] ;  /* 0x0000a0000e0a7984 */ /* 0x001e220000000a00 */
        /* <DEDUP_REMOVED lines=10> */
.L_x_1611:
[----:B------:R-:W-:Y:S05]  /*0d10*/  BSYNC.RECONVERGENT B0 ;  /* 0x0000000000007941 */ /* 0x000fea0003800200 */
.L_x_1610:
[----:B0-----:R-:W0:Y:S01]  /*0d20*/  SHFL.BFLY PT, R11, R30, 0x2, 0x1f ;  /* 0x0c401f001e0b7f89 */ /* 0x001e2200000e0000 */
[C---:B------:R-:W-:Y:S02]  /*0d30*/  LOP3.LUT P1, RZ, R0.reuse, 0x3c3, RZ, 0xc0, !PT ;  /* 0x000003c300ff7812 */ /* 0x040fe4000782c0ff */
[----:B------:R-:W-:Y:S01]  /*0d40*/  ISETP.NE.AND P2, PT, R0, RZ, PT ;  /* 0x000000ff0000720c */ /* 0x000fe20003f45270 */
[----:B------:R-:W1:Y:S10]  /*0d50*/  SHFL.BFLY PT, R95, R2, 0x2, 0x1f ;  /* 0x0c401f00025f7f89 */ /* 0x000e7400000e0000 */
[----:B------:R-:W-:-:S05]  /*0d60*/  @!P1 IMAD R36, R17, R18, UR9 ;  /* 0x0000000911249e24 */ /* 0x000fca000f8e0212 */
[----:B------:R-:W-:Y:S01]  /*0d70*/  @!P1 LEA R97, R36, R23, 0xa ;  /* 0x0000001724619211 */ /* 0x000fe200078e50ff */
[----:B0-----:R-:W-:Y:S02]  /*0d80*/  FADD.FTZ R31, R11, R30 ;  /* 0x0000001e0b1f7221 */ /* 0x001fe40000010000 */
[----:B------:R-:W0:Y:S01]  /*0d90*/  @!P1 LDC.64 R10, c[0x0][0x3b8] ;  /* 0x0000ee00ff0a9b82 */ /* 0x000e220000000a00 */
[----:B-1----:R-:W-:Y:S02]  /*0da0*/  FADD.FTZ R95, R95, R2 ;  /* 0x000000025f5f7221 */ /* 0x002fe40000010000 */
[----:B------:R-:W1:Y:S04]  /*0db0*/  SHFL.BFLY PT, R32, R31, 0x1, 0x1f ;  /* 0x0c201f001f207f89 */ /* 0x000e6800000e0000 */
[----:B------:R-:W2:Y:S01]  /*0dc0*/  SHFL.BFLY PT, R34, R95, 0x1, 0x1f ;  /* 0x0c201f005f227f89 */ /* 0x000ea200000e0000 */
        /* <DEDUP_REMOVED lines=9> */
[----:B------:R1:W5:Y:S02]  /*0e60*/  ATOM.E.ADD.STRONG.GPU PT, R2, desc[UR10][R8.64], R21 ;  /* 0x800000150802798a */ /* 0x00036400081ef10a */
.L_x_1613:
[----:B0-----:R-:W2:Y:S04]  /*0e70*/  LD.E.STRONG.GPU R11, desc[UR10][R8.64] ;  /* 0x0000000a080b7980 */ /* 0x001ea8000c10f900 */
[----:B--2---:R-:W-:Y:S01]  /*0e80*/  CCTL.IVALL ;  /* 0x00000000ff00798f */ /* 0x004fe20002000000 */
[----:B------:R-:W-:Y:S05]  /*0e90*/  YIELD ;  /* 0x0000000000007946 */ /* 0x000fea0003800000 */
[----:B-----5:R-:W-:-:S04]  /*0ea0*/  LOP3.LUT R11, R11, R2, RZ, 0x3c, !PT ;  /* 0x000000020b0b7212 */ /* 0x020fc800078e3cff */
[----:B------:R-:W-:-:S13]  /*0eb0*/  ISETP.GT.AND P1, PT, R11, -0x1, PT ;  /* 0xffffffff0b00780c */ /* 0x000fda0003f24270 */
[----:B------:R-:W-:Y:S05]  /*0ec0*/  @P1 BRA `(.L_x_1613) ;  /* 0xfffffffc00e81947 */ /* 0x000fea000383ffff */
.L_x_1612:
[----:B------:R-:W-:Y:S01]  /*0ed0*/  ISETP.GT.U32.AND P1, PT, R0, 0xff, PT ;  /* 0x000000ff0000780c */ /* 0x000fe20003f24070 */
[----:B------:R-:W-:Y:S05]  /*0ee0*/  WARPSYNC.ALL ;  /* 0x0000000000007948 */ /* 0x000fea0003800000 */
[----:B------:R-:W-:Y:S01]  /*0ef0*/  BAR.SYNC.DEFER_BLOCKING 0x0 ;  /* 0x0000000000007b1d */ /* 0x000fe20000010000 */
[----:B------:R-:W-:Y:S01]  /*0f00*/  IADD3 R30, P2, PT, R29, 0x4, RZ ;  /* 0x000000041d1e7810 */ /* 0x000fe20007f5e0ff */
[----:B------:R-:W-:Y:S01]  /*0f10*/  HFMA2 R32, -RZ, RZ, 0, 0 ;  /* 0x00000000ff207431 */ /* 0x000fe200000001ff */
[----:B------:R-:W-:Y:S02]  /*0f20*/  MOV R2, RZ ;  /* 0x000000ff00027202 */ /* 0x000fe40000000f00 */
[----:B------:R-:W-:Y:S01]  /*0f30*/  IADD3.X R31, PT, PT, RZ, R28, RZ, P2, !PT ;  /* 0x0000001cff1f7210 */ /* 0x000fe200017fe4ff */
[----:B------:R-:W-:Y:S04]  /*0f40*/  BSSY.RECONVERGENT B0, `(.L_x_1614) ;  /* 0x0000010000007945 */ /* 0x000fe80003800200 */
[----:B------:R-:W-:Y:S05]  /*0f50*/  @P1 BRA `(.L_x_1615) ;  /* 0x0000000000381947 */ /* 0x000fea0003800000 */
        /* <DEDUP_REMOVED lines=14> */
.L_x_1615:
[----:B------:R-:W-:Y:S05]  /*1040*/  BSYNC.RECONVERGENT B0 ;  /* 0x0000000000007941 */ /* 0x000fea0003800200 */
.L_x_1614:
[----:B0-----:R-:W0:Y:S01]  /*1050*/  SHFL.BFLY PT, R11, R32, 0x8, 0x1f ;  /* 0x0d001f00200b7f89 */ /* 0x001e2200000e0000 */
[----:B------:R-:W-:Y:S01]  /*1060*/  LOP3.LUT P1, RZ, R0, 0x30f, RZ, 0xc0, !PT ;  /* 0x0000030f00ff7812 */ /* 0x000fe2000782c0ff */
[----:B------:R-:W2:Y:S01]  /*1070*/  LDCU UR5, c[0x0][0x3a0] ;  /* 0x00007400ff0577ac */ /* 0x000ea20008000800 */
[--C-:B-----5:R-:W-:Y:S01]  /*1080*/  HADD2.F32 R90, -RZ, R4.reuse.H0_H0 ;  /* 0x20000004ff5a7230 */ /* 0x120fe20000004100 */
[----:B------:R-:W3:Y:S01]  /*1090*/  SHFL.BFLY PT, R95, R2, 0x8, 0x1f ;  /* 0x0d001f00025f7f89 */ /* 0x000ee200000e0000 */
[----:B------:R-:W-:Y:S01]  /*10a0*/  HADD2.F32 R92, -RZ, R4.H1_H1 ;  /* 0x30000004ff5c7230 */ /* 0x000fe20000004100 */
[----:B------:R-:W4:Y:S01]  /*10b0*/  LDCU.64 UR6, c[0x0][0x380] ;  /* 0x00007000ff0677ac */ /* 0x000f220008000a00 */
[--C-:B------:R-:W-:Y:S01]  /*10c0*/  HADD2.F32 R48, -RZ, R5.reuse.H1_H1 ;  /* 0x30000005ff307230 */ /* 0x100fe20000004100 */
[----:B------:R-:W-:Y:S01]  /*10d0*/  LOP3.LUT R18, R18, 0x1, RZ, 0x3c, !PT ;  /* 0x0000000112127812 */ /* 0x000fe200078e3cff */
[----:B------:R-:W-:Y:S02]  /*10e0*/  HADD2.F32 R94, -RZ, R5.H0_H0 ;  /* 0x20000005ff5e7230 */ /* 0x000fe40000004100 */
[----:B0-----:R-:W-:Y:S01]  /*10f0*/  FADD.FTZ R11, R11, R32 ;  /* 0x000000200b0b7221 */ /* 0x001fe20000010000 */
[----:B---3--:R-:W-:-:S04]  /*1100*/  FADD.FTZ R95, R95, R2 ;  /* 0x000000025f5f7221 */ /* 0x008fc80000010000 */
[----:B------:R-:W0:Y:S04]  /*1110*/  SHFL.BFLY PT, R10, R11, 0x4, 0x1f ;  /* 0x0c801f000b0a7f89 */ /* 0x000e2800000e0000 */
[----:B------:R-:W3:Y:S01]  /*1120*/  SHFL.BFLY PT, R34, R95, 0x4, 0x1f ;  /* 0x0c801f005f227f89 */ /* 0x000ee200000e0000 */
[----:B0-----:R-:W-:Y:S01]  /*1130*/  FADD.FTZ R10, R11, R10 ;  /* 0x0000000a0b0a7221 */ /* 0x001fe20000010000 */
[----:B---3--:R-:W-:-:S04]  /*1140*/  FADD.FTZ R34, R95, R34 ;  /* 0x000000225f227221 */ /* 0x008fc80000010000 */
[----:B------:R-:W0:Y:S01]  /*1150*/  SHFL.BFLY PT, R97, R10, 0x2, 0x1f ;  /* 0x0c401f000a617f89 */ /* 0x000e2200000e0000 */
[----:B------:R-:W-:-:S03]  /*1160*/  HADD2.F32 R95, -RZ, R6.H0_H0 ;  /* 0x20000006ff5f7230 */ /* 0x000fc60000004100 */
[----:B------:R-:W3:Y:S01]  /*1170*/  SHFL.BFLY PT, R99, R34, 0x2, 0x1f ;  /* 0x0c401f0022637f89 */ /* 0x000ee200000e0000 */
[----:B0-----:R-:W-:Y:S01]  /*1180*/  FADD.FTZ R97, R10, R97 ;  /* 0x000000610a617221 */ /* 0x001fe20000010000 */
[----:B---3--:R-:W-:-:S04]  /*1190*/  FADD.FTZ R99, R34, R99 ;  /* 0x0000006322637221 */ /* 0x008fc80000010000 */
[----:B------:R-:W0:Y:S04]  /*11a0*/  SHFL.BFLY PT, R32, R97, 0x1, 0x1f ;  /* 0x0c201f0061207f89 */ /* 0x000e2800000e0000 */
[----:B------:R-:W3:Y:S01]  /*11b0*/  SHFL.BFLY PT, R2, R99, 0x1, 0x1f ;  /* 0x0c201f0063027f89 */ /* 0x000ee200000e0000 */
[----:B0-----:R-:W-:Y:S01]  /*11c0*/  FADD.FTZ R32, R97, R32 ;  /* 0x0000002061207221 */ /* 0x001fe20000010000 */
[----:B------:R-:W-:-:S03]  /*11d0*/  HADD2.F32 R97, -RZ, R7.H0_H0 ;  /* 0x20000007ff617230 */ /* 0x000fc60000004100 */
[----:B------:R-:W-:Y:S01]  /*11e0*/  @!P1 FMUL.FTZ R100, R32, 4.8828125727595761418e-05 ;  /* 0x384ccccd20649820 */ /* 0x000fe20000410000 */
[----:B---3--:R-:W-:-:S03]  /*11f0*/  FADD.FTZ R11, R99, R2 ;  /* 0x00000002630b7221 */ /* 0x008fc60000010000 */
[----:B------:R-:W-:-:S04]  /*1200*/  @!P1 FMUL.FTZ R2, R100, R100 ;  /* 0x0000006464029220 */ /* 0x000fc80000410000 */
[----:B------:R-:W-:-:S05]  /*1210*/  @!P1 FFMA.FTZ R2, R11, 4.8828125727595761418e-05, -R2 ;  /* 0x384ccccd0b029823 */ /* 0x000fca0000010802 */
[----:B------:R-:W-:-:S05]  /*1220*/  @!P1 FMNMX.FTZ R101, RZ, R2, !PT ;  /* 0x00000002ff659209 */ /* 0x000fca0007810000 */
[----:B------:R-:W-:Y:S01]  /*1230*/  @!P1 STS.64 [R24], R100 ;  /* 0x0000006418009388 */ /* 0x000fe20000000a00 */
[----:B------:R-:W-:Y:S06]  /*1240*/  BAR.SYNC.DEFER_BLOCKING 0x0 ;  /* 0x0000000000007b1d */ /* 0x000fec0000010000 */
[----:B------:R-:W2:Y:S02]  /*1250*/  LDS.64 R10, [R25] ;  /* 0x00000000190a7984 */ /* 0x000ea40000000a00 */
[----:B--2---:R-:W-:Y:S01]  /*1260*/  FADD.FTZ R2, R11, UR5 ;  /* 0x000000050b027e21 */ /* 0x004fe20008010000 */
        /* <DEDUP_REMOVED lines=10> */
[----:B------:R-:W-:Y:S01]  /*1310*/  FADD.FTZ R99, R55, -R10 ;  /* 0x8000000a37637221 */ /* 0x000fe20000010000 */
[----:B------:R-:W-:-:S02]  /*1320*/  HADD2.F32 R55, -RZ, R7.H1_H1 ;  /* 0x30000007ff377230 */ /* 0x000fc40000004100 */
        /* <DEDUP_REMOVED lines=9> */
[C---:B------:R-:W-:Y:S01]  /*13c0*/  FMUL.FTZ R51, R2.reuse, R63 ;  /* 0x0000003f02337220 */ /* 0x040fe20000410000 */
[--C-:B------:R-:W-:Y:S01]  /*13d0*/  FADD.FTZ R85, R71, -R10.reuse ;  /* 0x8000000a47557221 */ /* 0x100fe20000010000 */
[C---:B------:R-:W-:Y:S01]  /*13e0*/  FMUL.FTZ R63, R2.reuse, R87 ;  /* 0x00000057023f7220 */ /* 0x040fe20000410000 */
[C---:B------:R-:W-:Y:S01]  /*13f0*/  FMUL.FTZ R32, R2.reuse, R3 ;  /* 0x0000000302207220 */ /* 0x040fe20000410000 */
[--C-:B------:R-:W-:Y:S01]  /*1400*/  FADD.FTZ R87, R73, -R10.reuse ;  /* 0x8000000a49577221 */ /* 0x100fe20000010000 */
[----:B------:R-:W-:Y:S01]  /*1410*/  FADD.FTZ R3, R93, -R10 ;  /* 0x8000000a5d037221 */ /* 0x000fe20000010000 */
[----:B------:R-:W-:Y:S01]  /*1420*/  FMUL.FTZ R85, R2, R85 ;  /* 0x0000005502557220 */ /* 0x000fe20000410000 */
[----:B------:R-:W-:-:S02]  /*1430*/  HADD2.F32 R93, -RZ, R6.H1_H1 ;  /* 0x30000006ff5d7230 */ /* 0x000fc40000004100 */
[--C-:B------:R-:W-:Y:S01]  /*1440*/  FFMA.FTZ R32, R32, R90, R95.reuse ;  /* 0x0000005a20207223 */ /* 0x100fe2000001005f */
[C---:B------:R-:W-:Y:S01]  /*1450*/  FMUL.FTZ R91, R2.reuse, R91 ;  /* 0x0000005b025b7220 */ /* 0x040fe20000410000 */
[C---:B------:R-:W-:Y:S01]  /*1460*/  FMUL.FTZ R87, R2.reuse, R87 ;  /* 0x0000005702577220 */ /* 0x040fe20000410000 */
[C---:B------:R-:W-:Y:S01]  /*1470*/  FMUL.FTZ R40, R2.reuse, R57 ;  /* 0x0000003902287220 */ /* 0x040fe20000410000 */
[----:B------:R-:W-:Y:S01]  /*1480*/  FMUL.FTZ R57, R2, R81 ;  /* 0x0000005102397220 */ /* 0x000fe20000410000 */
[----:B------:R-:W-:Y:S01]  /*1490*/  FFMA.FTZ R73, R90, R85, R95 ;  /* 0x000000555a497223 */ /* 0x000fe2000001005f */
[----:B------:R-:W-:Y:S01]  /*14a0*/  FMUL.FTZ R34, R2, R3 ;  /* 0x0000000302227220 */ /* 0x000fe20000410000 */
[--C-:B------:R-:W-:Y:S01]  /*14b0*/  FADD.FTZ R81, R67, -R10.reuse ;  /* 0x8000000a43517221 */ /* 0x100fe20000010000 */
[--C-:B------:R-:W-:Y:S01]  /*14c0*/  FADD.FTZ R85, R75, -R10.reuse ;  /* 0x8000000a4b557221 */ /* 0x100fe20000010000 */
[----:B------:R-:W-:Y:S01]  /*14d0*/  FMUL.FTZ R3, R32, -1.4426950216293334961 ;  /* 0xbfb8aa3b20037820 */ /* 0x000fe20000410000 */
[C-C-:B------:R-:W-:Y:S01]  /*14e0*/  FFMA.FTZ R67, R92.reuse, R91, R93.reuse ;  /* 0x0000005b5c437223 */ /* 0x140fe2000001005d */
[--C-:B------:R-:W-:Y:S01]  /*14f0*/  FFMA.FTZ R75, R92, R87, R93.reuse ;  /* 0x000000575c4b7223 */ /* 0x100fe2000001005d */
[--C-:B------:R-:W-:Y:S01]  /*1500*/  FADD.FTZ R87, R77, -R10.reuse ;  /* 0x8000000a4d577221 */ /* 0x100fe20000010000 */
[--C-:B------:R-:W-:Y:S01]  /*1510*/  FADD.FTZ R91, R47, -R10.reuse ;  /* 0x8000000a2f5b7221 */ /* 0x100fe20000010000 */
[----:B------:R-:W-:Y:S01]  /*1520*/  FMUL.FTZ R36, R2, R99 ;  /* 0x0000006302247220 */ /* 0x000fe20000410000 */
[----:B------:R-:W-:Y:S01]  /*1530*/  FFMA.FTZ R33, R34, R92, R93 ;  /* 0x0000005c22217223 */ /* 0x000fe2000001005d */
[--C-:B------:R-:W-:Y:S01]  /*1540*/  FADD.FTZ R99, R35, -R10.reuse ;  /* 0x8000000a23637221 */ /* 0x100fe20000010000 */
[C---:B------:R-:W-:Y:S01]  /*1550*/  FMUL.FTZ R87, R2.reuse, R87 ;  /* 0x0000005702577220 */ /* 0x040fe20000410000 */
[C---:B------:R-:W-:Y:S01]  /*1560*/  FMUL.FTZ R91, R2.reuse, R91 ;  /* 0x0000005b025b7220 */ /* 0x040fe20000410000 */
[----:B------:R-:W0:Y:S01]  /*1570*/  MUFU.EX2 R3, R3 ;  /* 0x0000000300037308 */ /* 0x000e220000000800 */
[----:B------:R-:W-:Y:S01]  /*1580*/  FMUL.FTZ R34, R2, R11 ;  /* 0x0000000b02227220 */ /* 0x000fe20000410000 */
[--C-:B------:R-:W-:Y:S01]  /*1590*/  FFMA.FTZ R35, R36, R48, R55.reuse ;  /* 0x0000003024237223 */ /* 0x100fe20000010037 */
[C---:B------:R-:W-:Y:S01]  /*15a0*/  FMUL.FTZ R54, R2.reuse, R65 ;  /* 0x0000004102367220 */ /* 0x040fe20000410000 */
[----:B------:R-:W-:Y:S01]  /*15b0*/  FMUL.FTZ R11, R33, -1.4426950216293334961 ;  /* 0xbfb8aa3b210b7820 */ /* 0x000fe20000410000 */
[C---:B------:R-:W-:Y:S01]  /*15c0*/  FMUL.FTZ R36, R2.reuse, R99 ;  /* 0x0000006302247220 */ /* 0x040fe20000410000 */
[----:B------:R-:W-:Y:S01]  /*15d0*/  FMUL.FTZ R65, R2, R89 ;  /* 0x0000005902417220 */ /* 0x000fe20000410000 */
[--C-:B------:R-:W-:Y:S01]  /*15e0*/  FADD.FTZ R89, R79, -R10.reuse ;  /* 0x8000000a4f597221 */ /* 0x100fe20000010000 */
[--C-:B------:R-:W-:Y:S01]  /*15f0*/  FADD.FTZ R99, R45, -R10.reuse ;  /* 0x8000000a2d637221 */ /* 0x100fe20000010000 */
[C-C-:B------:R-:W-:Y:S01]  /*1600*/  FFMA.FTZ R79, R48.reuse, R87, R55.reuse ;  /* 0x00000057304f7223 */ /* 0x140fe20000010037 */
[----:B------:R-:W-:Y:S01]  /*1610*/  FFMA.FTZ R45, R48, R91, R55 ;  /* 0x0000005b302d7223 */ /* 0x000fe20000010037 */
[--C-:B------:R-:W-:Y:S01]  /*1620*/  FADD.FTZ R87, R53, -R10.reuse ;  /* 0x8000000a35577221 */ /* 0x100fe20000010000 */
[--C-:B------:R-:W-:Y:S01]  /*1630*/  FADD.FTZ R91, R43, -R10.reuse ;  /* 0x8000000a2b5b7221 */ /* 0x100fe20000010000 */
[C---:B------:R-:W-:Y:S01]  /*1640*/  FMUL.FTZ R42, R2.reuse, R59 ;  /* 0x0000003b022a7220 */ /* 0x040fe20000410000 */
[C---:B------:R-:W-:Y:S01]  /*1650*/  FMUL.FTZ R89, R2.reuse, R89 ;  /* 0x0000005902597220 */ /* 0x040fe20000410000 */
[----:B------:R-:W2:Y:S01]  /*1660*/  MUFU.EX2 R11, R11 ;  /* 0x0000000b000b7308 */ /* 0x000ea20000000800 */
[C---:B------:R-:W-:Y:S01]  /*1670*/  FMUL.FTZ R99, R2.reuse, R99 ;  /* 0x0000006302637220 */ /* 0x040fe20000410000 */
[C---:B------:R-:W-:Y:S01]  /*1680*/  FMUL.FTZ R37, R2.reuse, R37 ;  /* 0x0000002502257220 */ /* 0x040fe20000410000 */
[C---:B------:R-:W-:Y:S01]  /*1690*/  FMUL.FTZ R59, R2.reuse, R83 ;  /* 0x00000053023b7220 */ /* 0x040fe20000410000 */
[C---:B------:R-:W-:Y:S01]  /*16a0*/  FMUL.FTZ R88, R2.reuse, R87 ;  /* 0x0000005702587220 */ /* 0x040fe20000410000 */
[----:B------:R-:W-:Y:S01]  /*16b0*/  FMUL.FTZ R91, R2, R91 ;  /* 0x0000005b025b7220 */ /* 0x000fe20000410000 */
[C-C-:B------:R-:W-:Y:S01]  /*16c0*/  FFMA.FTZ R36, R90.reuse, R36, R95.reuse ;  /* 0x000000245a247223 */ /* 0x140fe2000001005f */
[C-C-:B------:R-:W-:Y:S01]  /*16d0*/  FFMA.FTZ R42, R90.reuse, R42, R95.reuse ;  /* 0x0000002a5a2a7223 */ /* 0x140fe2000001005f */
[C-C-:B------:R-:W-:Y:S01]  /*16e0*/  FFMA.FTZ R57, R90.reuse, R57, R95.reuse ;  /* 0x000000395a397223 */ /* 0x140fe2000001005f */
[C-C-:B------:R-:W-:Y:S01]  /*16f0*/  FFMA.FTZ R65, R90.reuse, R65, R95.reuse ;  /* 0x000000415a417223 */ /* 0x140fe2000001005f */
[C-C-:B------:R-:W-:Y:S01]  /*1700*/  FFMA.FTZ R53, R90.reuse, R89, R95.reuse ;  /* 0x000000595a357223 */ /* 0x140fe2000001005f */
[--C-:B------:R-:W-:Y:S01]  /*1710*/  FADD.FTZ R89, R49, -R10.reuse ;  /* 0x8000000a31597221 */ /* 0x100fe20000010000 */
[----:B------:R-:W-:Y:S01]  /*1720*/  FFMA.FTZ R90, R90, R99, R95 ;  /* 0x000000635a5a7223 */ /* 0x000fe2000001005f */
[C-C-:B------:R-:W-:Y:S01]  /*1730*/  FFMA.FTZ R37, R92.reuse, R37, R93.reuse ;  /* 0x000000255c257223 */ /* 0x140fe2000001005d */
[C-C-:B------:R-:W-:Y:S01]  /*1740*/  FFMA.FTZ R46, R92.reuse, R46, R93.reuse ;  /* 0x0000002e5c2e7223 */ /* 0x140fe2000001005d */
[C-C-:B------:R-:W-:Y:S01]  /*1750*/  FFMA.FTZ R59, R92.reuse, R59, R93.reuse ;  /* 0x0000003b5c3b7223 */ /* 0x140fe2000001005d */
[--C-:B------:R-:W-:Y:S01]  /*1760*/  FADD.FTZ R83, R69, -R10.reuse ;  /* 0x8000000a45537221 */ /* 0x100fe20000010000 */
[C-C-:B------:R-:W-:Y:S01]  /*1770*/  FFMA.FTZ R49, R92.reuse, R88, R93.reuse ;  /* 0x000000585c317223 */ /* 0x140fe2000001005d */
[--C-:B------:R-:W-:Y:S01]  /*1780*/  FADD.FTZ R99, R41, -R10.reuse ;  /* 0x8000000a29637221 */ /* 0x100fe20000010000 */
[----:B------:R-:W-:Y:S01]  /*1790*/  FFMA.FTZ R91, R92, R91, R93 ;  /* 0x0000005b5c5b7223 */ /* 0x000fe2000001005d */
[----:B------:R-:W-:Y:S01]  /*17a0*/  FADD.FTZ R93, R39, -R10 ;  /* 0x8000000a275d7221 */ /* 0x000fe20000010000 */
[--C-:B------:R-:W-:Y:S01]  /*17b0*/  FFMA.FTZ R54, R48, R54, R55.reuse ;  /* 0x0000003630367223 */ /* 0x100fe20000010037 */
[C---:B------:R-:W-:Y:S01]  /*17c0*/  FMUL.FTZ R81, R2.reuse, R81 ;  /* 0x0000005102517220 */ /* 0x040fe20000410000 */
[C---:B------:R-:W-:Y:S01]  /*17d0*/  FMUL.FTZ R83, R2.reuse, R83 ;  /* 0x0000005302537220 */ /* 0x040fe20000410000 */
[C---:B------:R-:W-:Y:S01]  /*17e0*/  FMUL.FTZ R82, R2.reuse, R85 ;  /* 0x0000005502527220 */ /* 0x040fe20000410000 */
[----:B------:R-:W-:Y:S01]  /*17f0*/  FMUL.FTZ R89, R2, R89 ;  /* 0x0000005902597220 */ /* 0x000fe20000410000 */
[----:B------:R-:W-:Y:S01]  /*1800*/  FMUL.FTZ R95, R90, -1.4426950216293334961 ;  /* 0xbfb8aa3b5a5f7820 */ /* 0x000fe20000410000 */
[C---:B------:R-:W-:Y:S01]  /*1810*/  FMUL.FTZ R92, R2.reuse, R99 ;  /* 0x00000063025c7220 */ /* 0x040fe20000410000 */
[----:B------:R-:W-:Y:S01]  /*1820*/  FMUL.FTZ R2, R2, R93 ;  /* 0x0000005d02027220 */ /* 0x000fe20000410000 */
[----:B0-----:R-:W-:Y:S01]  /*1830*/  FADD.FTZ R3, R3, 1 ;  /* 0x3f80000003037421 */ /* 0x001fe20000010000 */
[----:B------:R-:W-:Y:S01]  /*1840*/  FMUL.FTZ R68, R54, -1.4426950216293334961 ;  /* 0xbfb8aa3b36447820 */ /* 0x000fe20000410000 */
[C-C-:B------:R-:W-:Y:S01]  /*1850*/  FFMA.FTZ R40, R48.reuse, R40, R55.reuse ;  /* 0x0000002830287223 */ /* 0x140fe20000010037 */
[----:B------:R-:W-:Y:S01]  /*1860*/  FFMA.FTZ R63, R48, R63, R55 ;  /* 0x0000003f303f7223 */ /* 0x000fe20000010037 */
[----:B------:R-:W-:Y:S01]  /*1870*/  FFMA.FTZ R69, R94, R81, R97 ;  /* 0x000000515e457223 */ /* 0x000fe20000010061 */
[C-C-:B------:R-:W-:Y:S01]  /*1880*/  FFMA.FTZ R71, R48.reuse, R83, R55.reuse ;  /* 0x0000005330477223 */ /* 0x140fe20000010037 */
[----:B------:R-:W-:Y:S01]  /*1890*/  MUFU.EX2 R41, R95 ;  /* 0x0000005f00297308 */ /* 0x000fe20000000800 */
[----:B------:R-:W-:Y:S01]  /*18a0*/  FFMA.FTZ R48, R48, R2, R55 ;  /* 0x0000000230307223 */ /* 0x000fe20000010037 */
[----:B------:R-:W-:Y:S01]  /*18b0*/  FMUL.FTZ R64, R46, -1.4426950216293334961 ;  /* 0xbfb8aa3b2e407820 */ /* 0x000fe20000410000 */
[----:B--2---:R-:W-:Y:S01]  /*18c0*/  FADD.FTZ R11, R11, 1 ;  /* 0x3f8000000b0b7421 */ /* 0x004fe20000010000 */
[--C-:B------:R-:W-:Y:S01]  /*18d0*/  FFMA.FTZ R38, R94, R38, R97.reuse ;  /* 0x000000265e267223 */ /* 0x100fe20000010061 */
[----:B------:R-:W-:Y:S01]  /*18e0*/  FMUL.FTZ R81, R69, -1.4426950216293334961 ;  /* 0xbfb8aa3b45517820 */ /* 0x000fe20000410000 */
[--C-:B------:R-:W-:Y:S01]  /*18f0*/  FFMA.FTZ R34, R34, R94, R97.reuse ;  /* 0x0000005e22227223 */ /* 0x100fe20000010061 */
[----:B------:R-:W-:Y:S01]  /*1900*/  FMUL.FTZ R52, R36, -1.4426950216293334961 ;  /* 0xbfb8aa3b24347820 */ /* 0x000fe20000410000 */
[----:B------:R0:W-:Y:S01]  /*1910*/  MUFU.RCP R95, R3 ;  /* 0x00000003005f7308 */ /* 0x0001e20000001000 */
[----:B------:R-:W-:Y:S01]  /*1920*/  FMUL.FTZ R62, R42, -1.4426950216293334961 ;  /* 0xbfb8aa3b2a3e7820 */ /* 0x000fe20000410000 */
[C-C-:B------:R-:W-:Y:S01]  /*1930*/  FFMA.FTZ R51, R94.reuse, R51, R97.reuse ;  /* 0x000000335e337223 */ /* 0x140fe20000010061 */
[C-C-:B------:R-:W-:Y:S01]  /*1940*/  FFMA.FTZ R61, R94.reuse, R61, R97.reuse ;  /* 0x0000003d5e3d7223 */ /* 0x140fe20000010061 */
[----:B------:R-:W-:Y:S01]  /*1950*/  FMUL.FTZ R78, R65, -1.4426950216293334961 ;  /* 0xbfb8aa3b414e7820 */ /* 0x000fe20000410000 */
[C-C-:B------:R-:W-:Y:S01]  /*1960*/  FFMA.FTZ R77, R94.reuse, R82, R97.reuse ;  /* 0x000000525e4d7223 */ /* 0x140fe20000010061 */
[C-C-:B------:R-:W-:Y:S01]  /*1970*/  FFMA.FTZ R47, R94.reuse, R89, R97.reuse ;  /* 0x000000595e2f7223 */ /* 0x140fe20000010061 */
[----:B------:R-:W-:Y:S01]  /*1980*/  FFMA.FTZ R92, R94, R92, R97 ;  /* 0x0000005c5e5c7223 */ /* 0x000fe20000010061 */
[----:B------:R-:W2:Y:S01]  /*1990*/  MUFU.EX2 R68, R68 ;  /* 0x0000004400447308 */ /* 0x000ea20000000800 */
[----:B0-----:R-:W0:Y:S01]  /*19a0*/  @!P0 LDS.64 R2, [R13+UR4] ;  /* 0x000000040d028984 */ /* 0x001e220008000a00 */
[----:B------:R-:W-:Y:S01]  /*19b0*/  FMUL.FTZ R58, R38, -1.4426950216293334961 ;  /* 0xbfb8aa3b263a7820 */ /* 0x000fe20000410000 */
[----:B------:R-:W-:Y:S01]  /*19c0*/  FMUL.FTZ R60, R40, -1.4426950216293334961 ;  /* 0xbfb8aa3b283c7820 */ /* 0x000fe20000410000 */
[----:B------:R-:W-:Y:S01]  /*19d0*/  FMUL.FTZ R84, R79, -1.4426950216293334961 ;  /* 0xbfb8aa3b4f547820 */ /* 0x000fe20000410000 */
[----:B------:R-:W-:Y:S01]  /*19e0*/  FMUL.FTZ R44, R34, -1.4426950216293334961 ;  /* 0xbfb8aa3b222c7820 */ /* 0x000fe20000410000 */
[----:B------:R-:W-:Y:S01]  /*19f0*/  FMUL.FTZ R50, R35, -1.4426950216293334961 ;  /* 0xbfb8aa3b23327820 */ /* 0x000fe20000410000 */
[----:B------:R-:W-:Y:S01]  /*1a00*/  FMUL.FTZ R56, R37, -1.4426950216293334961 ;  /* 0xbfb8aa3b25387820 */ /* 0x000fe20000410000 */
[----:B------:R-:W3:Y:S01]  /*1a10*/  MUFU.EX2 R64, R64 ;  /* 0x0000004000407308 */ /* 0x000ee20000000800 */
[----:B------:R-:W-:Y:S01]  /*1a20*/  FMUL.FTZ R66, R51, -1.4426950216293334961 ;  /* 0xbfb8aa3b33427820 */ /* 0x000fe20000410000 */
[----:B------:R-:W-:Y:S01]  /*1a30*/  FMUL.FTZ R76, R63, -1.4426950216293334961 ;  /* 0xbfb8aa3b3f4c7820 */ /* 0x000fe20000410000 */
[----:B------:R-:W-:Y:S01]  /*1a40*/  FMUL.FTZ R70, R57, -1.4426950216293334961 ;  /* 0xbfb8aa3b39467820 */ /* 0x000fe20000410000 */
[----:B------:R-:W-:Y:S01]  /*1a50*/  FMUL.FTZ R72, R59, -1.4426950216293334961 ;  /* 0xbfb8aa3b3b487820 */ /* 0x000fe20000410000 */
[----:B------:R-:W-:Y:S01]  /*1a60*/  FMUL.FTZ R74, R61, -1.4426950216293334961 ;  /* 0xbfb8aa3b3d4a7820 */ /* 0x000fe20000410000 */
[----:B------:R-:W-:Y:S01]  /*1a70*/  FMUL.FTZ R80, R67, -1.4426950216293334961 ;  /* 0xbfb8aa3b43507820 */ /* 0x000fe20000410000 */
[----:B------:R-:W-:Y:S01]  /*1a80*/  FMUL.FTZ R82, R77, -1.4426950216293334961 ;  /* 0xbfb8aa3b4d527820 */ /* 0x000fe20000410000 */
[----:B------:R1:W4:Y:S01]  /*1a90*/  MUFU.RCP R94, R11 ;  /* 0x0000000b005e7308 */ /* 0x0003220000001000 */
        /* <DEDUP_REMOVED lines=8> */
[----:B-1----:R-:W1:Y:S01]  /*1b20*/  @!P0 LDC.64 R10, c[0x0][0x3b0] ;  /* 0x0000ec00ff0a8b82 */ /* 0x002e620000000a00 */
[----:B------:R-:W-:Y:S01]  /*1b30*/  FMUL.FTZ R55, R48, -1.4426950216293334961 ;  /* 0xbfb8aa3b30377820 */ /* 0x000fe20000410000 */
[----:B------:R-:W-:Y:S01]  /*1b40*/  FMUL.FTZ R96, R45, -1.4426950216293334961 ;  /* 0xbfb8aa3b2d607820 */ /* 0x000fe20000410000 */
[----:B------:R-:W-:Y:S01]  /*1b50*/  FMUL.FTZ R98, R91, -1.4426950216293334961 ;  /* 0xbfb8aa3b5b627820 */ /* 0x000fe20000410000 */
[----:B--2---:R-:W-:Y:S01]  /*1b60*/  FADD.FTZ R68, R68, 1 ;  /* 0x3f80000044447421 */ /* 0x004fe20000010000 */
[----:B---3--:R-:W-:Y:S01]  /*1b70*/  FADD.FTZ R64, R64, 1 ;  /* 0x3f80000040407421 */ /* 0x008fe20000010000 */
[----:B------:R-:W-:Y:S01]  /*1b80*/  FADD.FTZ R41, R41, 1 ;  /* 0x3f80000029297421 */ /* 0x000fe20000010000 */
[----:B------:R-:W2:Y:S01]  /*1b90*/  MUFU.EX2 R52, R52 ;  /* 0x0000003400347308 */ /* 0x000ea20000000800 */
[----:B------:R-:W-:Y:S01]  /*1ba0*/  FMUL.FTZ R95, R32, R95 ;  /* 0x0000005f205f7220 */ /* 0x000fe20000410000 */
[----:B----4-:R-:W-:-:S05]  /*1bb0*/  FMUL.FTZ R94, R33, R94 ;  /* 0x0000005e215e7220 */ /* 0x010fca0000410000 */
[----:B------:R-:W-:Y:S01]  /*1bc0*/  F2FP.F16.F32.PACK_AB R94, R94, R95 ;  /* 0x0000005f5e5e723e */ /* 0x000fe200000000ff */
[----:B------:R-:W3:Y:S08]  /*1bd0*/  MUFU.EX2 R62, R62 ;  /* 0x0000003e003e7308 */ /* 0x000ef00000000800 */
[----:B------:R-:W-:Y:S01]  /*1be0*/  MUFU.EX2 R78, R78 ;  /* 0x0000004e004e7308 */ /* 0x000fe20000000800 */
[----:B--2---:R-:W-:-:S07]  /*1bf0*/  FADD.FTZ R52, R52, 1 ;  /* 0x3f80000034347421 */ /* 0x004fce0000010000 */
[----:B------:R-:W2:Y:S01]  /*1c00*/  MUFU.EX2 R58, R58 ;  /* 0x0000003a003a7308 */ /* 0x000ea20000000800 */
[----:B---3--:R-:W-:-:S07]  /*1c10*/  FADD.FTZ R62, R62, 1 ;  /* 0x3f8000003e3e7421 */ /* 0x008fce0000010000 */
[----:B------:R-:W3:Y:S08]  /*1c20*/  MUFU.EX2 R60, R60 ;  /* 0x0000003c003c7308 */ /* 0x000ef00000000800 */
[----:B------:R-:W-:Y:S01]  /*1c30*/  MUFU.EX2 R84, R84 ;  /* 0x0000005400547308 */ /* 0x000fe20000000800 */
[----:B--2---:R-:W-:-:S07]  /*1c40*/  FADD.FTZ R58, R58, 1 ;  /* 0x3f8000003a3a7421 */ /* 0x004fce0000010000 */
[----:B------:R-:W2:Y:S01]  /*1c50*/  MUFU.EX2 R44, R44 ;  /* 0x0000002c002c7308 */ /* 0x000ea20000000800 */
[----:B---3--:R-:W-:-:S07]  /*1c60*/  FADD.FTZ R60, R60, 1 ;  /* 0x3f8000003c3c7421 */ /* 0x008fce0000010000 */
[----:B------:R-:W3:Y:S08]  /*1c70*/  MUFU.EX2 R50, R50 ;  /* 0x0000003200327308 */ /* 0x000ef00000000800 */
[----:B------:R-:W4:Y:S01]  /*1c80*/  MUFU.EX2 R56, R56 ;  /* 0x0000003800387308 */ /* 0x000f220000000800 */
[----:B--2---:R-:W-:-:S07]  /*1c90*/  FADD.FTZ R97, R44, 1 ;  /* 0x3f8000002c617421 */ /* 0x004fce0000010000 */
[----:B------:R-:W-:Y:S01]  /*1ca0*/  MUFU.EX2 R66, R66 ;  /* 0x0000004200427308 */ /* 0x000fe20000000800 */
[----:B---3--:R-:W-:-:S07]  /*1cb0*/  FADD.FTZ R44, R50, 1 ;  /* 0x3f800000322c7421 */ /* 0x008fce0000010000 */
[----:B------:R-:W-:Y:S01]  /*1cc0*/  MUFU.EX2 R76, R76 ;  /* 0x0000004c004c7308 */ /* 0x000fe20000000800 */
[----:B----4-:R-:W-:-:S07]  /*1cd0*/  FADD.FTZ R50, R56, 1 ;  /* 0x3f80000038327421 */ /* 0x010fce0000010000 */
[----:B------:R-:W2:Y:S08]  /*1ce0*/  MUFU.EX2 R70, R70 ;  /* 0x0000004600467308 */ /* 0x000eb00000000800 */
[----:B------:R-:W-:Y:S08]  /*1cf0*/  MUFU.EX2 R72, R72 ;  /* 0x0000004800487308 */ /* 0x000ff00000000800 */
[----:B------:R-:W-:Y:S01]  /*1d00*/  MUFU.EX2 R74, R74 ;  /* 0x0000004a004a7308 */ /* 0x000fe20000000800 */
[----:B--2---:R-:W-:-:S07]  /*1d10*/  FADD.FTZ R56, R70, 1 ;  /* 0x3f80000046387421 */ /* 0x004fce0000010000 */
[----:B------:R-:W-:Y:S08]  /*1d20*/  MUFU.EX2 R80, R80 ;  /* 0x0000005000507308 */ /* 0x000ff00000000800 */
[----:B------:R-:W-:Y:S08]  /*1d30*/  MUFU.EX2 R82, R82 ;  /* 0x0000005200527308 */ /* 0x000ff00000000800 */
[----:B------:R-:W2:Y:S08]  /*1d40*/  MUFU.EX2 R83, R83 ;  /* 0x0000005300537308 */ /* 0x000eb00000000800 */
[----:B------:R-:W-:Y:S08]  /*1d50*/  MUFU.EX2 R86, R86 ;  /* 0x0000005600567308 */ /* 0x000ff00000000800 */
[----:B------:R-:W-:Y:S01]  /*1d60*/  MUFU.EX2 R85, R85 ;  /* 0x0000005500557308 */ /* 0x000fe20000000800 */
[----:B--2---:R-:W-:-:S07]  /*1d70*/  FADD.FTZ R70, R83, 1 ;  /* 0x3f80000053467421 */ /* 0x004fce0000010000 */
[----:B------:R-:W-:Y:S08]  /*1d80*/  MUFU.EX2 R87, R87 ;  /* 0x0000005700577308 */ /* 0x000ff00000000800 */
[----:B------:R-:W-:Y:S08]  /*1d90*/  MUFU.EX2 R88, R88 ;  /* 0x0000005800587308 */ /* 0x000ff00000000800 */
[----:B------:R-:W-:Y:S08]  /*1da0*/  MUFU.EX2 R89, R89 ;  /* 0x0000005900597308 */ /* 0x000ff00000000800 */
[----:B------:R-:W2:Y:S08]  /*1db0*/  MUFU.EX2 R93, R93 ;  /* 0x0000005d005d7308 */ /* 0x000eb00000000800 */
[----:B------:R-:W3:Y:S08]  /*1dc0*/  MUFU.EX2 R43, R96 ;  /* 0x00000060002b7308 */ /* 0x000ef00000000800 */
[----:B------:R-:W4:Y:S01]  /*1dd0*/  MUFU.EX2 R39, R98 ;  /* 0x0000006200277308 */ /* 0x000f220000000800 */
[----:B--2---:R-:W-:-:S07]  /*1de0*/  FADD.FTZ R93, R93, 1 ;  /* 0x3f8000005d5d7421 */ /* 0x004fce0000010000 */
[----:B------:R-:W2:Y:S01]  /*1df0*/  MUFU.EX2 R55, R55 ;  /* 0x0000003700377308 */ /* 0x000ea20000000800 */
[----:B---3--:R-:W-:-:S07]  /*1e00*/  FADD.FTZ R43, R43, 1 ;  /* 0x3f8000002b2b7421 */ /* 0x008fce0000010000 */
[----:B------:R3:W0:Y:S01]  /*1e10*/  MUFU.RCP R109, R68 ;  /* 0x00000044006d7308 */ /* 0x0006220000001000 */
[----:B----4-:R-:W-:-:S07]  /*1e20*/  FADD.FTZ R39, R39, 1 ;  /* 0x3f80000027277421 */ /* 0x010fce0000010000 */
[----:B------:R4:W0:Y:S01]  /*1e30*/  MUFU.RCP R107, R64 ;  /* 0x00000040006b7308 */ /* 0x0008220000001000 */
[----:B---3--:R-:W-:Y:S01]  /*1e40*/  FADD.FTZ R68, R81, 1 ;  /* 0x3f80000051447421 */ /* 0x008fe20000010000 */
[----:B------:R-:W-:Y:S01]  /*1e50*/  @!P0 LEA R81, P1, R29, R20, 0x5 ;  /* 0x000000141d518211 */ /* 0x000fe200078228ff */
[----:B--2---:R-:W-:-:S05]  /*1e60*/  FADD.FTZ R55, R55, 1 ;  /* 0x3f80000037377421 */ /* 0x004fca0000010000 */
[----:B------:R2:W3:Y:S01]  /*1e70*/  MUFU.RCP R99, R52 ;  /* 0x0000003400637308 */ /* 0x0004e20000001000 */
[----:B----4-:R-:W-:Y:S01]  /*1e80*/  FADD.FTZ R64, R78, 1 ;  /* 0x3f8000004e407421 */ /* 0x010fe20000010000 */
[----:B------:R-:W-:Y:S01]  /*1e90*/  FADD.FTZ R78, R84, 1 ;  /* 0x3f800000544e7421 */ /* 0x000fe20000010000 */
[----:B------:R-:W-:Y:S01]  /*1ea0*/  @!P0 LEA.HI.X R84, R29, RZ, R28, 0x5, P1 ;  /* 0x000000ff1d548211 */ /* 0x000fe200008f2c1c */
[----:B------:R-:W-:Y:S01]  /*1eb0*/  FADD.FTZ R28, R89, 1 ;  /* 0x3f800000591c7421 */ /* 0x000fe20000010000 */
[----:B-1----:R-:W-:Y:S01]  /*1ec0*/  @!P0 LEA R10, P1, R81, R10, 0x2 ;  /* 0x0000000a510a8211 */ /* 0x002fe200078210ff */
[----:B0-----:R-:W-:Y:S01]  /*1ed0*/  FMUL.FTZ R109, R54, R109 ;  /* 0x0000006d366d7220 */ /* 0x001fe20000410000 */
[----:B------:R-:W-:Y:S01]  /*1ee0*/  MOV R29, R30 ;  /* 0x0000001e001d7202 */ /* 0x000fe20000000f00 */
[----:B------:R0:W1:Y:S01]  /*1ef0*/  MUFU.RCP R105, R62 ;  /* 0x0000003e00697308 */ /* 0x0000620000001000 */
[----:B--2---:R-:W-:Y:S01]  /*1f00*/  FADD.FTZ R52, R66, 1 ;  /* 0x3f80000042347421 */ /* 0x004fe20000010000 */
[----:B------:R-:W-:Y:S01]  /*1f10*/  FADD.FTZ R66, R80, 1 ;  /* 0x3f80000050427421 */ /* 0x000fe20000010000 */
[----:B------:R-:W-:Y:S01]  /*1f20*/  FADD.FTZ R80, R87, 1 ;  /* 0x3f80000057507421 */ /* 0x000fe20000010000 */
[----:B------:R-:W-:Y:S01]  /*1f30*/  @!P0 LEA.HI.X R11, R81, R11, R84, 0x2, P1 ;  /* 0x0000000b510b8211 */ /* 0x000fe200008f1454 */
[----:B------:R-:W-:Y:S01]  /*1f40*/  FMUL.FTZ R46, R46, R107 ;  /* 0x0000006b2e2e7220 */ /* 0x000fe20000410000 */
[----:B------:R-:W-:-:S02]  /*1f50*/  IADD3 R26, P1, PT, R26, UR6, RZ ;  /* 0x000000061a1a7c10 */ /* 0x000fc4000ff3e0ff */
[----:B------:R2:W4:Y:S01]  /*1f60*/  MUFU.RCP R101, R58 ;  /* 0x0000003a00657308 */ /* 0x0005220000001000 */
[----:B0-----:R-:W-:Y:S01]  /*1f70*/  FADD.FTZ R62, R76, 1 ;  /* 0x3f8000004c3e7421 */ /* 0x001fe20000010000 */
[----:B------:R-:W-:Y:S01]  /*1f80*/  FADD.FTZ R76, R82, 1 ;  /* 0x3f800000524c7421 */ /* 0x000fe20000010000 */
[----:B------:R-:W-:Y:S01]  /*1f90*/  FADD.FTZ R82, R88, 1 ;  /* 0x3f80000058527421 */ /* 0x000fe20000010000 */
[----:B------:R0:W-:Y:S01]  /*1fa0*/  @!P0 STG.E.64 desc[UR10][R10.64], R2 ;  /* 0x000000020a008986 */ /* 0x0001e2000c101b0a */
[----:B------:R-:W-:Y:S01]  /*1fb0*/  IADD3.X R27, PT, PT, R27, UR7, RZ, P1, !PT ;  /* 0x000000071b1b7c10 */ /* 0x000fe20008ffe4ff */
[----:B------:R-:W0:Y:S01]  /*1fc0*/  LDCU.64 UR6, c[0x0][0x3a8] ;  /* 0x00007500ff0677ac */ /* 0x000e220008000a00 */
[----:B---3--:R-:W-:Y:S01]  /*1fd0*/  FMUL.FTZ R99, R36, R99 ;  /* 0x0000006324637220 */ /* 0x008fe20000410000 */
[----:B------:R3:W0:Y:S01]  /*1fe0*/  MUFU.RCP R103, R60 ;  /* 0x0000003c00677308 */ /* 0x0006220000001000 */
[----:B--2---:R-:W-:Y:S01]  /*1ff0*/  FADD.FTZ R58, R72, 1 ;  /* 0x3f800000483a7421 */ /* 0x004fe20000010000 */
[----:B------:R-:W-:Y:S01]  /*2000*/  FADD.FTZ R72, R86, 1 ;  /* 0x3f80000056487421 */ /* 0x000fe20000010000 */
[----:B-1----:R-:W-:-:S05]  /*2010*/  FMUL.FTZ R105, R42, R105 ;  /* 0x000000692a697220 */ /* 0x002fca0000410000 */
[----:B------:R-:W1:Y:S01]  /*2020*/  MUFU.RCP R97, R97 ;  /* 0x0000006100617308 */ /* 0x000e620000001000 */
[----:B---3--:R-:W-:Y:S01]  /*2030*/  FADD.FTZ R60, R74, 1 ;  /* 0x3f8000004a3c7421 */ /* 0x008fe20000010000 */
[----:B------:R-:W-:Y:S01]  /*2040*/  FADD.FTZ R74, R85, 1 ;  /* 0x3f800000554a7421 */ /* 0x000fe20000010000 */
[----:B----4-:R-:W-:Y:S01]  /*2050*/  FMUL.FTZ R101, R38, R101 ;  /* 0x0000006526657220 */ /* 0x010fe20000410000 */
[----:B------:R-:W-:-:S04]  /*2060*/  F2FP.F16.F32.PACK_AB R46, R46, R105 ;  /* 0x000000692e2e723e */ /* 0x000fc800000000ff */
[----:B------:R-:W2:Y:S01]  /*2070*/  MUFU.RCP R44, R44 ;  /* 0x0000002c002c7308 */ /* 0x000ea20000001000 */
[----:B0-----:R-:W-:Y:S01]  /*2080*/  FMUL.FTZ R40, R40, R103 ;  /* 0x0000006728287220 */ /* 0x001fe20000410000 */
[----:B------:R-:W-:-:S04]  /*2090*/  ISETP.GE.U32.AND P1, PT, R30, UR6, PT ;  /* 0x000000061e007c0c */ /* 0x000fc8000bf26070 */
[----:B------:R-:W-:Y:S02]  /*20a0*/  ISETP.GE.AND.EX P1, PT, R31, UR7, PT, P1 ;  /* 0x000000071f007c0c */ /* 0x000fe4000bf26310 */
[----:B------:R-:W0:Y:S01]  /*20b0*/  MUFU.RCP R50, R50 ;  /* 0x0000003200327308 */ /* 0x000e220000001000 */
[----:B-1----:R-:W-:-:S07]  /*20c0*/  FMUL.FTZ R97, R34, R97 ;  /* 0x0000006122617220 */ /* 0x002fce0000410000 */
[----:B------:R-:W1:Y:S01]  /*20d0*/  MUFU.RCP R52, R52 ;  /* 0x0000003400347308 */ /* 0x000e620000001000 */
[----:B--2---:R-:W-:-:S05]  /*20e0*/  FMUL.FTZ R44, R35, R44 ;  /* 0x0000002c232c7220 */ /* 0x004fca0000410000 */
[----:B------:R-:W-:Y:S02]  /*20f0*/  F2FP.F16.F32.PACK_AB R95, R44, R97 ;  /* 0x000000612c5f723e */ /* 0x000fe400000000ff */
[----:B------:R-:W2:Y:S01]  /*2100*/  MUFU.RCP R56, R56 ;  /* 0x0000003800387308 */ /* 0x000ea20000001000 */
[----:B0-----:R-:W-:Y:S02]  /*2110*/  FMUL.FTZ R50, R37, R50 ;  /* 0x0000003225327220 */ /* 0x001fe40000410000 */
[----:B------:R0:W-:Y:S03]  /*2120*/  STG.E.64 desc[UR10][R26.64], R94 ;  /* 0x0000005e1a007986 */ /* 0x0001e6000c101b0a */
[----:B------:R-:W-:Y:S02]  /*2130*/  F2FP.F16.F32.PACK_AB R50, R50, R99 ;  /* 0x000000633232723e */ /* 0x000fe400000000ff */
[----:B------:R-:W3:Y:S01]  /*2140*/  MUFU.RCP R58, R58 ;  /* 0x0000003a003a7308 */ /* 0x000ee20000001000 */
[----:B-1----:R-:W-:Y:S01]  /*2150*/  FMUL.FTZ R52, R51, R52 ;  /* 0x0000003433347220 */ /* 0x002fe20000410000 */
[----:B------:R-:W-:-:S05]  /*2160*/  F2FP.F16.F32.PACK_AB R51, R40, R101 ;  /* 0x000000652833723e */ /* 0x000fca00000000ff */
[----:B------:R0:W-:Y:S01]  /*2170*/  STG.E.64 desc[UR10][R26.64+0xa00], R50 ;  /* 0x000a00321a007986 */ /* 0x0001e2000c101b0a */
[----:B------:R-:W1:Y:S01]  /*2180*/  MUFU.RCP R60, R60 ;  /* 0x0000003c003c7308 */ /* 0x000e620000001000 */
[----:B--2---:R-:W-:-:S07]  /*2190*/  FMUL.FTZ R56, R57, R56 ;  /* 0x0000003839387220 */ /* 0x004fce0000410000 */
[----:B------:R-:W2:Y:S01]  /*21a0*/  MUFU.RCP R62, R62 ;  /* 0x0000003e003e7308 */ /* 0x000ea20000001000 */
[----:B---3--:R-:W-:-:S05]  /*21b0*/  FMUL.FTZ R59, R59, R58 ;  /* 0x0000003a3b3b7220 */ /* 0x008fca0000410000 */
[----:B------:R-:W-:Y:S02]  /*21c0*/  F2FP.F16.F32.PACK_AB R56, R59, R56 ;  /* 0x000000383b38723e */ /* 0x000fe400000000ff */
[----:B------:R-:W3:Y:S01]  /*21d0*/  MUFU.RCP R64, R64 ;  /* 0x0000004000407308 */ /* 0x000ee20000001000 */
[----:B-1----:R-:W-:-:S07]  /*21e0*/  FMUL.FTZ R60, R61, R60 ;  /* 0x0000003c3d3c7220 */ /* 0x002fce0000410000 */
[----:B------:R-:W1:Y:S01]  /*21f0*/  MUFU.RCP R66, R66 ;  /* 0x0000004200427308 */ /* 0x000e620000001000 */
[----:B--2---:R-:W-:-:S05]  /*2200*/  FMUL.FTZ R63, R63, R62 ;  /* 0x0000003e3f3f7220 */ /* 0x004fca0000410000 */
[----:B------:R-:W-:Y:S02]  /*2210*/  F2FP.F16.F32.PACK_AB R57, R63, R60 ;  /* 0x0000003c3f39723e */ /* 0x000fe400000000ff */
[----:B------:R-:W2:Y:S01]  /*2220*/  MUFU.RCP R68, R68 ;  /* 0x0000004400447308 */ /* 0x000ea20000001000 */
[----:B---3--:R-:W-:Y:S02]  /*2230*/  FMUL.FTZ R64, R65, R64 ;  /* 0x0000004041407220 */ /* 0x008fe40000410000 */
        /* <DEDUP_REMOVED lines=15> */
[----:B------:R-:W2:Y:S01]  /*2330*/  MUFU.RCP R80, R80 ;  /* 0x0000005000507308 */ /* 0x000ea20000001000 */
[----:B---3--:R-:W-:-:S07]  /*2340*/  FMUL.FTZ R76, R77, R76 ;  /* 0x0000004c4d4c7220 */ /* 0x008fce0000410000 */
[----:B------:R-:W3:Y:S01]  /*2350*/  MUFU.RCP R82, R82 ;  /* 0x0000005200527308 */ /* 0x000ee20000001000 */
[----:B-1----:R-:W-:-:S05]  /*2360*/  FMUL.FTZ R79, R79, R78 ;  /* 0x0000004e4f4f7220 */ /* 0x002fca0000410000 */
[----:B------:R-:W-:Y:S02]  /*2370*/  F2FP.F16.F32.PACK_AB R73, R79, R76 ;  /* 0x0000004c4f49723e */ /* 0x000fe400000000ff */
[----:B------:R-:W1:Y:S01]  /*2380*/  MUFU.RCP R28, R28 ;  /* 0x0000001c001c7308 */ /* 0x000e620000001000 */
[----:B--2---:R-:W-:Y:S02]  /*2390*/  FMUL.FTZ R80, R53, R80 ;  /* 0x0000005035507220 */ /* 0x004fe40000410000 */
[----:B------:R0:W-:Y:S05]  /*23a0*/  STG.E.64 desc[UR10][R26.64+0x3200], R72 ;  /* 0x003200481a007986 */ /* 0x0001ea000c101b0a */
[----:B------:R-:W2:Y:S01]  /*23b0*/  MUFU.RCP R84, R43 ;  /* 0x0000002b00547308 */ /* 0x000ea20000001000 */
[----:B---3--:R-:W-:-:S05]  /*23c0*/  FMUL.FTZ R49, R49, R82 ;  /* 0x0000005231317220 */ /* 0x008fca0000410000 */
[----:B------:R-:W-:Y:S02]  /*23d0*/  F2FP.F16.F32.PACK_AB R44, R49, R80 ;  /* 0x00000050312c723e */ /* 0x000fe400000000ff */
[----:B------:R-:W3:Y:S01]  /*23e0*/  MUFU.RCP R41, R41 ;  /* 0x0000002900297308 */ /* 0x000ee20000001000 */
[----:B-1----:R-:W-:Y:S01]  /*23f0*/  FMUL.FTZ R28, R47, R28 ;  /* 0x0000001c2f1c7220 */ /* 0x002fe20000410000 */
[----:B------:R-:W-:-:S05]  /*2400*/  F2FP.F16.F32.PACK_AB R47, R109, R52 ;  /* 0x000000346d2f723e */ /* 0x000fca00000000ff */
[----:B------:R0:W-:Y:S01]  /*2410*/  STG.E.64 desc[UR10][R26.64+0x1400], R46 ;  /* 0x0014002e1a007986 */ /* 0x0001e2000c101b0a */
[----:B------:R-:W1:Y:S01]  /*2420*/  MUFU.RCP R2, R39 ;  /* 0x0000002700027308 */ /* 0x000e620000001000 */
[----:B--2---:R-:W-:-:S05]  /*2430*/  FMUL.FTZ R45, R45, R84 ;  /* 0x000000542d2d7220 */ /* 0x004fca0000410000 */
[----:B------:R-:W-:Y:S02]  /*2440*/  F2FP.F16.F32.PACK_AB R45, R45, R28 ;  /* 0x0000001c2d2d723e */ /* 0x000fe400000000ff */
[----:B------:R-:W2:Y:S01]  /*2450*/  MUFU.RCP R93, R93 ;  /* 0x0000005d005d7308 */ /* 0x000ea20000001000 */
[----:B---3--:R-:W-:Y:S01]  /*2460*/  FMUL.FTZ R90, R90, R41 ;  /* 0x000000295a5a7220 */ /* 0x008fe20000410000 */
[----:B------:R-:W-:Y:S01]  /*2470*/  MOV R28, R31 ;  /* 0x0000001f001c7202 */ /* 0x000fe20000000f00 */
[----:B------:R0:W-:Y:S05]  /*2480*/  STG.E.64 desc[UR10][R26.64+0x3c00], R44 ;  /* 0x003c002c1a007986 */ /* 0x0001ea000c101b0a */
[----:B------:R-:W3:Y:S01]  /*2490*/  MUFU.RCP R3, R55 ;  /* 0x0000003700037308 */ /* 0x000ee20000001000 */
[----:B-1----:R-:W-:-:S05]  /*24a0*/  FMUL.FTZ R91, R91, R2 ;  /* 0x000000025b5b7220 */ /* 0x002fca0000410000 */
[----:B------:R-:W-:Y:S01]  /*24b0*/  F2FP.F16.F32.PACK_AB R2, R91, R90 ;  /* 0x0000005a5b02723e */ /* 0x000fe200000000ff */
[----:B--2---:R-:W-:Y:S01]  /*24c0*/  FMUL.FTZ R92, R92, R93 ;  /* 0x0000005d5c5c7220 */ /* 0x004fe20000410000 */
[----:B---3--:R-:W-:-:S05]  /*24d0*/  FMUL.FTZ R3, R48, R3 ;  /* 0x0000000330037220 */ /* 0x008fca0000410000 */
[----:B------:R-:W-:-:S05]  /*24e0*/  F2FP.F16.F32.PACK_AB R3, R3, R92 ;  /* 0x0000005c0303723e */ /* 0x000fca00000000ff */
[----:B------:R0:W-:Y:S01]  /*24f0*/  STG.E.64 desc[UR10][R26.64+0x4600], R2 ;  /* 0x004600021a007986 */ /* 0x0001e2000c101b0a */
[----:B------:R-:W-:Y:S05]  /*2500*/  @!P1 BRA `(.L_x_1616) ;  /* 0xffffffdc00d89947 */ /* 0x000fea000383ffff */
[----:B------:R-:W-:Y:S05]  /*2510*/  EXIT ;  /* 0x000000000000794d */ /* 0x000fea0003800000 */
.L_x_1617:
        /* <DEDUP_REMOVED lines=14> */
.L_x_1709:


//--------------------- .text._ZN13group_norm_v214gn_cuda_kernelI6__halfLi320ELi3ELi16ELi20ELi1024ELb1ELi32ELi320ELi320ELi4ELb1ELi10ELb0ELb0ENS_16CompileConditionILi1000EEEEEvPT_PKS4_S7_S7_flPfS8_Pj --------------------------
	.section	.text._ZN13group_norm_v214gn_cuda_kernelI6__halfLi320ELi3ELi16ELi20ELi1024ELb1ELi32ELi320ELi320ELi4ELb1ELi10ELb0ELb0ENS_16CompileConditionILi1000EEEEEvPT_PKS4_S7_S7_flPfS8_Pj,"ax",@progbits
	.align	128
        .global         _ZN13group_norm_v214gn_cuda_kernelI6__halfLi320ELi3ELi16ELi20ELi1024ELb1ELi32ELi320ELi320ELi4ELb1ELi10ELb0ELb0ENS_16CompileConditionILi1000EEEEEvPT_PKS4_S7_S7_flPfS8_Pj
        .type           _ZN13group_norm_v214gn_cuda_kernelI6__halfLi320ELi3ELi16ELi20ELi1024ELb1ELi32ELi320ELi320ELi4ELb1ELi10ELb0ELb0ENS_16CompileConditionILi1000EEEEEvPT_PKS4_S7_S7_flPfS8_Pj,@function
        .size           _ZN13group_norm_v214gn_cuda_kernelI6__halfLi320ELi3ELi16ELi20ELi1024ELb1ELi32ELi320ELi320ELi4ELb1ELi10ELb0ELb0ENS_16CompileConditionILi1000EEEEEvPT_PKS4_S7_S7_flPfS8_Pj,(.L_x_1710 - _ZN13group_norm_v214gn_cuda_kernelI6__halfLi320ELi3ELi16ELi20ELi1024ELb1ELi32ELi320ELi320ELi4ELb1ELi10ELb0ELb0ENS_16CompileConditionILi1000EEEEEvPT_PKS4_S7_S7_flPfS8_Pj)
        .other          _ZN13group_norm_v214gn_cuda_kernelI6__halfLi320ELi3ELi16ELi20ELi1024ELb1ELi32ELi320ELi320ELi4ELb1ELi10ELb0ELb0ENS_16CompileConditionILi1000EEEEEvPT_PKS4_S7_S7_flPfS8_Pj,@"STO_CUDA_ENTRY STV_DEFAULT"
_ZN13group_norm_v214gn_cuda_kernelI6__halfLi320ELi3ELi16ELi20ELi1024ELb1ELi32ELi320ELi320ELi4ELb1ELi10ELb0ELb0ENS_16CompileConditionILi1000EEEEEvPT_PKS4_S7_S7_flPfS8_Pj:
.text._ZN13group_norm_v214gn_cuda_kernelI6__halfLi320ELi3ELi16ELi20ELi1024ELb1ELi32ELi320ELi320ELi4ELb1ELi10ELb0ELb0ENS_16CompileConditionILi1000EEEEEvPT_PKS4_S7_S7_flPfS8_Pj:
        /* <DEDUP_REMOVED lines=22> */
[----:B-1----:R-:W-:-:S04]  /*0160*/  IMAD.WIDE.U32 R26, R55, 0x8, R26 ;  /* 0x00000008371a7825 */ /* 0x002fc800078e001a */
[----:B---3--:R-:W-:Y:S02]  /*0170*/  IMAD.WIDE.U32 R24, R55, 0x8, R24 ;  /* 0x0000000837187825 */ /* 0x008fe400078e0018 */
[----:B--2---:R-:W5:Y:S04]  /*0180*/  LDG.E.64.CONSTANT R26, desc[UR12][R26.64] ;  /* 0x0000000c1a1a7981 */ /* 0x004f68000c1e9b00 */
[----:B------:R-:W5:Y:S01]  /*0190*/  LDG.E.64.CONSTANT R24, desc[UR12][R24.64] ;  /* 0x0000000c18187981 */ /* 0x000f62000c1e9b00 */
[----:B------:R-:W-:Y:S01]  /*01a0*/  PRMT R3, R0, 0x9910, RZ ;  /* 0x0000991000037816 */ /* 0x000fe200000000ff */
[----:B------:R-:W-:Y:S01]  /*01b0*/  UMOV UR4, URZ ;  /* 0x000000ff00047c82 */ /* 0x000fe20008000000 */
[----:B------:R-:W-:Y:S01]  /*01c0*/  MOV R0, 0x400 ;  /* 0x0000040000007802 */ /* 0x000fe20000000f00 */
[----:B------:R-:W-:Y:S01]  /*01d0*/  UMOV UR9, UR8 ;  /* 0x0000000800097c82 */ /* 0x000fe20008000000 */
[----:B----4-:R-:W-:Y:S01]  /*01e0*/  LOP3.LUT P0, RZ, R8, 0x1f, RZ, 0xc0, !PT ;  /* 0x0000001f08ff7812 */ /* 0x010fe2000780c0ff */
[----:B------:R-:W-:Y:S01]  /*01f0*/  IMAD R3, R3, 0x67, RZ ;  /* 0x0000006703037824 */ /* 0x000fe200078e02ff */
[----:B------:R-:W-:Y:S01]  /*0200*/  IADD3 R4, PT, PT, R0, 0xc80, RZ ;  /* 0x00000c8000047810 */ /* 0x000fe20007ffe0ff */
[----:B------:R-:W-:Y:S01]  /*0210*/  UMOV UR5, URZ ;  /* 0x000000ff00057c82 */ /* 0x000fe20008000000 */
[----:B------:R-:W-:-:S02]  /*0220*/  LEA R0, R7, R0, 0x18 ;  /* 0x0000000007007211 */ /* 0x000fc400078ec0ff */
[----:B------:R-:W-:Y:S02]  /*0230*/  LEA R6, R7, R4, 0x18 ;  /* 0x0000000407067211 */ /* 0x000fe400078ec0ff */
[----:B------:R-:W-:Y:S02]  /*0240*/  LOP3.LUT R3, R3, 0xffff, RZ, 0xc0, !PT ;  /* 0x0000ffff03037812 */ /* 0x000fe400078ec0ff */
[----:B------:R-:W-:Y:S02]  /*0250*/  SHF.R.U32.HI R7, RZ, 0x2, R2 ;  /* 0x00000002ff077819 */ /* 0x000fe40000011602 */
[----:B------:R-:W-:Y:S02]  /*0260*/  SHF.L.U32 R4, R8, 0x5, RZ ;  /* 0x0000000508047819 */ /* 0x000fe400000006ff */
[----:B------:R-:W-:Y:S01]  /*0270*/  ISETP.EQ.U32.AND P1, PT, R10, RZ, PT ;  /* 0x000000ff0a00720c */ /* 0x000fe20003f22070 */
[--C-:B------:R-:W-:Y:S01]  /*0280*/  IMAD R7, R7, 0xc8, R0.reuse ;  /* 0x000000c807077824 */ /* 0x100fe200078e0200 */
[----:B------:R-:W-:Y:S01]  /*0290*/  SHF.L.U32 R8, R2, 0x3, RZ ;  /* 0x0000000302087819 */ /* 0x000fe200000006ff */
[C---:B------:R-:W-:Y:S01]  /*02a0*/  IMAD R0, R55.reuse, 0x28, R0 ;  /* 0x0000002837007824 */ /* 0x040fe200078e0200 */
[----:B------:R-:W-:Y:S01]  /*02b0*/  SHF.R.U32.HI R3, RZ, 0x9, R3 ;  /* 0x00000009ff037819 */ /* 0x000fe20000011603 */
[----:B------:R-:W-:Y:S01]  /*02c0*/  IMAD.WIDE.U32 R54, R55, 0x4, RZ ;  /* 0x0000000437367825 */ /* 0x000fe200078e00ff */
[----:B------:R-:W-:-:S02]  /*02d0*/  LOP3.LUT R4, R4, 0x3e0, RZ, 0xc0, !PT ;  /* 0x000003e004047812 */ /* 0x000fc400078ec0ff */
[----:B------:R-:W-:Y:S02]  /*02e0*/  ISETP.EQ.OR.EX P0, PT, R11, RZ, P0, P1 ;  /* 0x000000ff0b00720c */ /* 0x000fe40000702710 */
[----:B------:R-:W-:Y:S02]  /*02f0*/  LOP3.LUT R8, R8, 0x18, RZ, 0xc0, !PT ;  /* 0x0000001808087812 */ /* 0x000fe400078ec0ff */
[----:B------:R-:W-:Y:S02]  /*0300*/  LOP3.LUT R9, R3, 0xffff, RZ, 0xc0, !PT ;  /* 0x0000ffff03097812 */ /* 0x000fe400078ec0ff */
[----:B------:R-:W-:Y:S02]  /*0310*/  IADD3 R4, PT, PT, R5, R4, RZ ;  /* 0x0000000405047210 */ /* 0x000fe40007ffe0ff */
[----:B------:R-:W-:Y:S02]  /*0320*/  ISETP.GT.U32.OR P0, PT, R2, 0xf, P0 ;  /* 0x0000000f0200780c */ /* 0x000fe40000704470 */
[----:B------:R-:W-:-:S02]  /*0330*/  IADD3 R3, PT, PT, R7, R8, RZ ;  /* 0x0000000807037210 */ /* 0x000fc40007ffe0ff */
[----:B------:R-:W-:Y:S02]  /*0340*/  LEA R5, R5, R0, 0x3 ;  /* 0x0000000005057211 */ /* 0x000fe400078e18ff */
[----:B------:R-:W-:-:S07]  /*0350*/  LEA R6, R9, R6, 0x3 ;  /* 0x0000000609067211 */ /* 0x000fce00078e18ff */
.L_x_1626:
[----:B---3--:R-:W-:Y:S01]  /*0360*/  MOV R9, UR9 ;  /* 0x0000000900097c02 */ /* 0x008fe20008000f00 */
        /* <DEDUP_REMOVED lines=19> */
[----:B------:R-:W-:Y:S01]  /*04a0*/  UIADD3 UR10, UP0, UPT, UR9, 0xa, URZ ;  /* 0x0000000a090a7890 */ /* 0x000fe2000ff1e0ff */
[----:B------:R-:W-:Y:S03]  /*04b0*/  BSSY.RECONVERGENT B0, `(.L_x_1618) ;  /* 0x0000075000007945 */ /* 0x000fe60003800200 */
[----:B------:R-:W-:Y:S01]  /*04c0*/  UIADD3.X UR11, UPT, UPT, URZ, UR5, URZ, UP0, !UPT ;  /* 0x00000005ff0b7290 */ /* 0x000fe200087fe4ff */
[----:B--2---:R-:W-:-:S02]  /*04d0*/  HADD2.F32 R0, -RZ, R18.H0_H0 ;  /* 0x20000012ff007230 */ /* 0x004fc40000004100 */
[----:B------:R-:W-:Y:S02]  /*04e0*/  HADD2.F32 R18, -RZ, R18.H1_H1 ;  /* 0x30000012ff127230 */ /* 0x000fe40000004100 */
[--C-:B------:R-:W-:Y:S02]  /*04f0*/  HADD2.F32 R38, -RZ, R19.reuse.H0_H0 ;  /* 0x20000013ff267230 */ /* 0x100fe40000004100 */
[----:B------:R-:W-:Y:S01]  /*0500*/  FADD.FTZ R7, RZ, R0 ;  /* 0x00000000ff077221 */ /* 0x000fe20000010000 */
[----:B------:R-:W-:Y:S01]  /*0510*/  FFMA.FTZ R15, R0, R0, RZ ;  /* 0x00000000000f7223 */ /* 0x000fe200000100ff */
[----:B---3--:R-:W-:Y:S02]  /*0520*/  HADD2.F32 R23, -RZ, R12.H0_H0 ;  /* 0x2000000cff177230 */ /* 0x008fe40000004100 */
[----:B------:R-:W-:Y:S01]  /*0530*/  FADD.FTZ R7, R7, R18 ;  /* 0x0000001207077221 */ /* 0x000fe20000010000 */
[----:B------:R-:W-:Y:S01]  /*0540*/  FFMA.FTZ R17, R18, R18, R15 ;  /* 0x0000001212117223 */ /* 0x000fe2000001000f */
[----:B------:R-:W-:-:S02]  /*0550*/  HADD2.F32 R15, -RZ, R19.H1_H1 ;  /* 0x30000013ff0f7230 */ /* 0x000fc40000004100 */
[----:B------:R-:W-:Y:S01]  /*0560*/  FADD.FTZ R10, R7, R38 ;  /* 0x00000026070a7221 */ /* 0x000fe20000010000 */
[----:B------:R-:W-:Y:S01]  /*0570*/  FFMA.FTZ R16, R38, R38, R17 ;  /* 0x0000002626107223 */ /* 0x000fe20000010011 */
[----:B------:R-:W-:Y:S02]  /*0580*/  HADD2.F32 R7, -RZ, R12.H1_H1 ;  /* 0x3000000cff077230 */ /* 0x000fe40000004100 */
[----:B------:R-:W-:Y:S01]  /*0590*/  FADD.FTZ R10, R10, R15 ;  /* 0x0000000f0a0a7221 */ /* 0x000fe20000010000 */
[----:B------:R-:W-:Y:S01]  /*05a0*/  FFMA.FTZ R16, R15, R15, R16 ;  /* 0x0000000f0f107223 */ /* 0x000fe20000010010 */
[--C-:B0-----:R-:W-:Y:S02]  /*05b0*/  HADD2.F32 R9, -RZ, R13.reuse.H0_H0 ;  /* 0x2000000dff097230 */ /* 0x101fe40000004100 */
        /* <DEDUP_REMOVED lines=8> */
[----:B------:R-:W-:Y:S02]  /*0640*/  HADD2.F32 R16, -RZ, R21.H0_H0 ;  /* 0x20000015ff107230 */ /* 0x000fe40000004100 */
        /* <DEDUP_REMOVED lines=35> */
[----:B------:R-:W-:Y:S02]  /*0880*/  HADD2.F32 R41, -RZ, R30.H0_H0 ;  /* 0x2000001eff297230 */ /* 0x000fe40000004100 */
        /* <DEDUP_REMOVED lines=8> */
[--C-:B------:R-:W-:Y:S01]  /*0910*/  HADD2.F32 R45, -RZ, R32.reuse.H0_H0 ;  /* 0x20000020ff2d7230 */ /* 0x100fe20000004100 */
[----:B------:R-:W-:Y:S01]  /*0920*/  CS2R R36, SRZ ;  /* 0x0000000000247805 */ /* 0x000fe2000001ff00 */
        /* <DEDUP_REMOVED lines=45> */
.L_x_1619:
[----:B------:R-:W-:Y:S05]  /*0c00*/  BSYNC.RECONVERGENT B0 ;  /* 0x0000000000007941 */ /* 0x000fea0003800200 */
.L_x_1618:
[----:B0-----:R-:W0:Y:S01]  /*0c10*/  SHFL.BFLY PT, R29, R36, 0x2, 0x1f ;  /* 0x0c401f00241d7f89 */ /* 0x001e2200000e0000 */
[C---:B------:R-:W-:Y:S01]  /*0c20*/  LOP3.LUT P2, RZ, R2.reuse, 0x3c3, RZ, 0xc0, !PT ;  /* 0x000003c302ff7812 */ /* 0x040fe2000784c0ff */
[----:B------:R-:W-:Y:S01]  /*0c30*/  BSSY.RECONVERGENT B0, `(.L_x_1620) ;  /* 0x0000016000007945 */ /* 0x000fe20003800200 */
[----:B------:R-:W-:Y:S01]  /*0c40*/  ISETP.GT.U32.AND P1, PT, R2, 0xff, PT ;  /* 0x000000ff0200780c */ /* 0x000fe20003f24070 */
[----:B------:R-:W1:Y:S01]  /*0c50*/  SHFL.BFLY PT, R28, R37, 0x2, 0x1f ;  /* 0x0c401f00251c7f89 */ /* 0x000e6200000e0000 */
[----:B------:R-:W2:Y:S01]  /*0c60*/  S2R R32, SR_CTAID.Y ;  /* 0x0000000000207919 */ /* 0x000ea20000002600 */
[----:B0-----:R-:W-:Y:S01]  /*0c70*/  FADD.FTZ R30, R29, R36 ;  /* 0x000000241d1e7221 */ /* 0x001fe20000010000 */
[----:B-1----:R-:W-:-:S04]  /*0c80*/  FADD.FTZ R31, R28, R37 ;  /* 0x000000251c1f7221 */ /* 0x002fc80000010000 */
[----:B------:R-:W0:Y:S04]  /*0c90*/  SHFL.BFLY PT, R29, R30, 0x1, 0x1f ;  /* 0x0c201f001e1d7f89 */ /* 0x000e2800000e0000 */
[----:B------:R-:W1:Y:S01]  /*0ca0*/  SHFL.BFLY PT, R34, R31, 0x1, 0x1f ;  /* 0x0c201f001f227f89 */ /* 0x000e6200000e0000 */
[----:B0-----:R-:W-:Y:S01]  /*0cb0*/  FADD.FTZ R28, R30, R29 ;  /* 0x0000001d1e1c7221 */ /* 0x001fe20000010000 */
[----:B-1----:R-:W-:Y:S01]  /*0cc0*/  FADD.FTZ R29, R31, R34 ;  /* 0x000000221f1d7221 */ /* 0x002fe20000010000 */
[----:B--2---:R-:W-:Y:S06]  /*0cd0*/  @P2 BRA `(.L_x_1621) ;  /* 0x00000000002c2947 */ /* 0x004fec0003800000 */
        /* <DEDUP_REMOVED lines=11> */
.L_x_1621:
[----:B------:R-:W-:Y:S05]  /*0d90*/  BSYNC.RECONVERGENT B0 ;  /* 0x0000000000007941 */ /* 0x000fea0003800200 */
.L_x_1620:
[----:B0-----:R-:W0:Y:S01]  /*0da0*/  @!P1 LDC R29, c[0x0][0x374] ;  /* 0x0000dd00ff1d9b82 */ /* 0x001e220000000800 */
[----:B------:R-:W-:-:S07]  /*0db0*/  @!P1 SHF.L.U32 R28, R2, 0x1, RZ ;  /* 0x00000001021c9819 */ /* 0x000fce00000006ff */
[----:B------:R-:W-:Y:S01]  /*0dc0*/  BAR.SYNC.DEFER_BLOCKING 0x0 ;  /* 0x0000000000007b1d */ /* 0x000fe20000010000 */
[----:B------:R-:W-:-:S07]  /*0dd0*/  ISETP.NE.AND P2, PT, R2, RZ, PT ;  /* 0x000000ff0200720c */ /* 0x000fce0003f45270 */
[----:B------:R-:W1:Y:S01]  /*0de0*/  @!P1 LDC.64 R30, c[0x0][0x3b8] ;  /* 0x0000ee00ff1e9b82 */ /* 0x000e620000000a00 */
[----:B0-----:R-:W-:Y:S01]  /*0df0*/  @!P1 IMAD R32, R29, UR4, R32 ;  /* 0x000000041d209c24 */ /* 0x001fe2000f8e0220 */
[----:B------:R-:W-:Y:S02]  /*0e00*/  @!P1 LOP3.LUT R29, R28, 0x1e0, RZ, 0xc0, !PT ;  /* 0x000001e01c1d9812 */ /* 0x000fe400078ec0ff */
[----:B------:R-:W-:Y:S02]  /*0e10*/  @!P1 LOP3.LUT R28, R2, 0xf, RZ, 0xc0, !PT ;  /* 0x0000000f021c9812 */ /* 0x000fe400078ec0ff */
        /* <DEDUP_REMOVED lines=17> */
.L_x_1623:
[----:B------:R-:W2:Y:S04]  /*0f30*/  LD.E.STRONG.GPU R32, desc[UR12][R28.64] ;  /* 0x0000000c1c207980 */ /* 0x000ea8000c10f900 */
[----:B--2---:R-:W-:Y:S01]  /*0f40*/  CCTL.IVALL ;  /* 0x00000000ff00798f */ /* 0x004fe20002000000 */
[----:B------:R-:W-:Y:S05]  /*0f50*/  YIELD ;  /* 0x0000000000007946 */ /* 0x000fea0003800000 */
[----:B-----5:R-:W-:-:S04]  /*0f60*/  LOP3.LUT R32, R32, R33, RZ, 0x3c, !PT ;  /* 0x0000002120207212 */ /* 0x020fc800078e3cff */
[----:B------:R-:W-:-:S13]  /*0f70*/  ISETP.GT.AND P2, PT, R32, -0x1, PT ;  /* 0xffffffff2000780c */ /* 0x000fda0003f44270 */
[----:B------:R-:W-:Y:S05]  /*0f80*/  @P2 BRA `(.L_x_1623) ;  /* 0xfffffffc00e82947 */ /* 0x000fea000383ffff */
.L_x_1622:
[----:B------:R-:W-:Y:S05]  /*0f90*/  WARPSYNC.ALL ;  /* 0x0000000000007948 */ /* 0x000fea0003800000 */
[----:B------:R-:W-:Y:S01]  /*0fa0*/  BAR.SYNC.DEFER_BLOCKING 0x0 ;  /* 0x0000000000007b1d */ /* 0x000fe20000010000 */
[C---:B------:R-:W-:Y:S01]  /*0fb0*/  @!P1 IADD3 R33, PT, PT, R35.reuse, 0x20, RZ ;  /* 0x0000002023219810 */ /* 0x040fe20007ffe0ff */
[----:B01----:R-:W-:-:S04]  /*0fc0*/  @!P1 IMAD.WIDE.U32 R28, R35, 0x4, R30 ;  /* 0x00000004231c9825 */ /* 0x003fc800078e001e */
[----:B------:R-:W-:Y:S02]  /*0fd0*/  @!P1 IMAD.WIDE.U32 R30, R33, 0x4, R30 ;  /* 0x00000004211e9825 */ /* 0x000fe400078e001e */
[----:B------:R-:W2:Y:S04]  /*0fe0*/  @!P1 LDG.E.64 R28, desc[UR12][R28.64] ;  /* 0x0000000c1c1c9981 */ /* 0x000ea8000c1e1b00 */
[----:B------:R-:W3:Y:S01]  /*0ff0*/  @!P1 LDG.E.64 R30, desc[UR12][R30.64] ;  /* 0x0000000c1e1e9981 */ /* 0x000ee2000c1e1b00 */
[----:B------:R-:W-:Y:S01]  /*1000*/  CS2R R32, SRZ ;  /* 0x0000000000207805 */ /* 0x000fe2000001ff00 */
[----:B------:R-:W-:Y:S01]  /*1010*/  BSSY.RECONVERGENT B0, `(.L_x_1624) ;  /* 0x0000032000007945 */ /* 0x000fe20003800200 */
[----:B--2---:R-:W-:Y:S01]  /*1020*/  @!P1 FADD.FTZ R35, RZ, R28 ;  /* 0x0000001cff239221 */ /* 0x004fe20000010000 */
[----:B------:R-:W-:-:S03]  /*1030*/  @!P1 FADD.FTZ R34, RZ, R29 ;  /* 0x0000001dff229221 */ /* 0x000fc60000010000 */
[----:B---3--:R-:W-:Y:S01]  /*1040*/  @!P1 FADD.FTZ R33, R30, R35 ;  /* 0x000000231e219221 */ /* 0x008fe20000010000 */
[----:B------:R-:W-:Y:S01]  /*1050*/  @!P1 FADD.FTZ R32, R31, R34 ;  /* 0x000000221f209221 */ /* 0x000fe20000010000 */
[----:B------:R-:W-:-:S03]  /*1060*/  LOP3.LUT P1, RZ, R2, 0x30f, RZ, 0xc0, !PT ;  /* 0x0000030f02ff7812 */ /* 0x000fc6000782c0ff */
[----:B------:R-:W0:Y:S04]  /*1070*/  SHFL.BFLY PT, R36, R33, 0x8, 0x1f ;  /* 0x0d001f0021247f89 */ /* 0x000e2800000e0000 */
[----:B------:R-:W1:Y:S01]  /*1080*/  SHFL.BFLY PT, R35, R32, 0x8, 0x1f ;  /* 0x0d001f0020237f89 */ /* 0x000e6200000e0000 */
[----:B0-----:R-:W-:Y:S01]  /*1090*/  FADD.FTZ R36, R36, R33 ;  /* 0x0000002124247221 */ /* 0x001fe20000010000 */
[----:B-1----:R-:W-:-:S04]  /*10a0*/  FADD.FTZ R35, R35, R32 ;  /* 0x0000002023237221 */ /* 0x002fc80000010000 */
[----:B------:R-:W0:Y:S04]  /*10b0*/  SHFL.BFLY PT, R29, R36, 0x4, 0x1f ;  /* 0x0c801f00241d7f89 */ /* 0x000e2800000e0000 */
[----:B------:R-:W1:Y:S01]  /*10c0*/  SHFL.BFLY PT, R28, R35, 0x4, 0x1f ;  /* 0x0c801f00231c7f89 */ /* 0x000e6200000e0000 */
[----:B0-----:R-:W-:Y:S02]  /*10d0*/  FADD.FTZ R29, R36, R29 ;  /* 0x0000001d241d7221 */ /* 0x001fe40000010000 */
[----:B------:R-:W0:Y:S01]  /*10e0*/  @!P1 S2R R36, SR_CgaCtaId ;  /* 0x0000000000249919 */ /* 0x000e220000008800 */
[----:B-1----:R-:W-:Y:S02]  /*10f0*/  FADD.FTZ R30, R35, R28 ;  /* 0x0000001c231e7221 */ /* 0x002fe40000010000 */
[----:B------:R-:W1:Y:S04]  /*1100*/  SHFL.BFLY PT, R34, R29, 0x2, 0x1f ;  /* 0x0c401f001d227f89 */ /* 0x000e6800000e0000 */
[----:B------:R-:W2:Y:S01]  /*1110*/  SHFL.BFLY PT, R31, R30, 0x2, 0x1f ;  /* 0x0c401f001e1f7f89 */ /* 0x000ea200000e0000 */
[----:B-1----:R-:W-:Y:S01]  /*1120*/  FADD.FTZ R34, R29, R34 ;  /* 0x000000221d227221 */ /* 0x002fe20000010000 */
[----:B--2---:R-:W-:-:S04]  /*1130*/  FADD.FTZ R31, R30, R31 ;  /* 0x0000001f1e1f7221 */ /* 0x004fc80000010000 */
[----:B------:R-:W1:Y:S04]  /*1140*/  SHFL.BFLY PT, R33, R34, 0x1, 0x1f ;  /* 0x0c201f0022217f89 */ /* 0x000e6800000e0000 */
[----:B------:R-:W2:Y:S01]  /*1150*/  SHFL.BFLY PT, R32, R31, 0x1, 0x1f ;  /* 0x0c201f001f207f89 */ /* 0x000ea200000e0000 */
[----:B-1----:R-:W-:Y:S01]  /*1160*/  FADD.FTZ R28, R34, R33 ;  /* 0x00000021221c7221 */ /* 0x002fe20000010000 */
[----:B------:R-:W-:-:S03]  /*1170*/  @!P1 MOV R33, 0x400 ;  /* 0x0000040000219802 */ /* 0x000fc60000000f00 */
[----:B------:R-:W-:Y:S01]  /*1180*/  @!P1 FMUL.FTZ R28, R28, 4.8828125727595761418e-05 ;  /* 0x384ccccd1c1c9820 */ /* 0x000fe20000410000 */
[----:B--2---:R-:W-:Y:S01]  /*1190*/  FADD.FTZ R32, R31, R32 ;  /* 0x000000201f207221 */ /* 0x004fe20000010000 */
[----:B------:R-:W-:Y:S02]  /*11a0*/  @!P1 IADD3 R33, PT, PT, R33, 0xc80, RZ ;  /* 0x00000c8021219810 */ /* 0x000fe40007ffe0ff */
[----:B------:R-:W-:Y:S02]  /*11b0*/  @!P1 FMUL.FTZ R29, R28, R28 ;  /* 0x0000001c1c1d9220 */ /* 0x000fe40000410000 */
[----:B0-----:R-:W-:Y:S02]  /*11c0*/  @!P1 LEA R33, R36, R33, 0x18 ;  /* 0x0000002124219211 */ /* 0x001fe400078ec0ff */
[----:B------:R-:W-:Y:S02]  /*11d0*/  @!P1 FFMA.FTZ R29, R32, 4.8828125727595761418e-05, -R29 ;  /* 0x384ccccd201d9823 */ /* 0x000fe4000001081d */
[----:B------:R-:W-:-:S03]  /*11e0*/  @!P1 LEA.HI R30, R2, R33, RZ, 0x1f ;  /* 0x00000021021e9211 */ /* 0x000fc600078ff8ff */
[----:B------:R-:W-:-:S05]  /*11f0*/  @!P1 FMNMX.FTZ R29, RZ, R29, !PT ;  /* 0x0000001dff1d9209 */ /* 0x000fca0007810000 */
[----:B------:R0:W-:Y:S01]  /*1200*/  @!P1 STS.64 [R30], R28 ;  /* 0x0000001c1e009388 */ /* 0x0001e20000000a00 */
        /* <DEDUP_REMOVED lines=18> */
.L_x_1625:
[----:B------:R-:W-:Y:S05]  /*1330*/  BSYNC.RECONVERGENT B0 ;  /* 0x0000000000007941 */ /* 0x000fea0003800200 */
.L_x_1624:
[----:B01----:R-:W0:Y:S01]  /*1340*/  LDS.64 R28, [R6] ;  /* 0x00000000061c7984 */ /* 0x003e220000000a00 */
[----:B------:R-:W0:Y:S01]  /*1350*/  LDCU UR5, c[0x0][0x3a0] ;  /* 0x00007400ff0577ac */ /* 0x000e220008000800 */
[----:B-----5:R-:W-:Y:S02]  /*1360*/  HADD2.F32 R34, -RZ, R26.H0_H0 ;  /* 0x2000001aff227230 */ /* 0x020fe40000004100 */
[--C-:B------:R-:W-:Y:S01]  /*1370*/  HADD2.F32 R33, -RZ, R24.reuse.H0_H0 ;  /* 0x20000018ff217230 */ /* 0x100fe20000004100 */
[----:B------:R-:W1:Y:S01]  /*1380*/  LDCU.64 UR6, c[0x0][0x380] ;  /* 0x00007000ff0677ac */ /* 0x000e620008000a00 */
[----:B------:R-:W-:Y:S02]  /*1390*/  HADD2.F32 R35, -RZ, R24.H1_H1 ;  /* 0x30000018ff237230 */ /* 0x000fe40000004100 */
[----:B------:R-:W-:Y:S01]  /*13a0*/  HADD2.F32 R37, -RZ, R25.H0_H0 ;  /* 0x20000019ff257230 */ /* 0x000fe20000004100 */
[----:B------:R-:W-:Y:S01]  /*13b0*/  ULOP3.LUT UR4, UR4, 0x1, URZ, 0x3c, !UPT ;  /* 0x0000000104047892 */ /* 0x000fe2000f8e3cff */
[----:B------:R-:W-:Y:S01]  /*13c0*/  UMOV UR9, UR10 ;  /* 0x0000000a00097c82 */ /* 0x000fe20008000000 */
        /* <DEDUP_REMOVED lines=19> */
[----:B------:R-:W-:Y:S01]  /*1500*/  UMOV UR5, UR11 ;  /* 0x0000000b00057c82 */ /* 0x000fe20008000000 */
[C---:B0-----:R-:W-:Y:S01]  /*1510*/  FMUL.FTZ R58, R29.reuse, R58 ;  /* 0x0000003a1d3a7220 */ /* 0x041fe20000410000 */
[C---:B------:R-:W-:Y:S01]  /*1520*/  FMUL.FTZ R32, R29.reuse, R32 ;  /* 0x000000201d207220 */ /* 0x040fe20000410000 */
[C---:B------:R-:W-:Y:S01]  /*1530*/  FMUL.FTZ R10, R29.reuse, R10 ;  /* 0x0000000a1d0a7220 */ /* 0x040fe20000410000 */
[C---:B------:R-:W-:Y:S01]  /*1540*/  FMUL.FTZ R0, R29.reuse, R0 ;  /* 0x000000001d007220 */ /* 0x040fe20000410000 */
[C---:B------:R-:W-:Y:S01]  /*1550*/  FMUL.FTZ R30, R29.reuse, R30 ;  /* 0x0000001e1d1e7220 */ /* 0x040fe20000410000 */
[C---:B------:R-:W-:Y:S01]  /*1560*/  FMUL.FTZ R36, R29.reuse, R36 ;  /* 0x000000241d247220 */ /* 0x040fe20000410000 */
[C---:B------:R-:W-:Y:S01]  /*1570*/  FMUL.FTZ R56, R29.reuse, R56 ;  /* 0x000000381d387220 */ /* 0x040fe20000410000 */
[----:B------:R-:W-:Y:S01]  /*1580*/  FMUL.FTZ R60, R29, R60 ;  /* 0x0000003c1d3c7220 */ /* 0x000fe20000410000 */
[C-C-:B------:R-:W-:Y:S01]  /*1590*/  FFMA.FTZ R31, R34.reuse, R58, R33.reuse ;  /* 0x0000003a221f7223 */ /* 0x140fe20000010021 */
[C-C-:B------:R-:W-:Y:S01]  /*15a0*/  FFMA.FTZ R23, R34.reuse, R32, R33.reuse ;  /* 0x0000002022177223 */ /* 0x140fe20000010021 */
[--C-:B------:R-:W-:Y:S01]  /*15b0*/  FFMA.FTZ R19, R34, R10, R33.reuse ;  /* 0x0000000a22137223 */ /* 0x100fe20000010021 */
[----:B------:R-:W-:Y:S01]  /*15c0*/  FADD.FTZ R58, R22, -R28 ;  /* 0x8000001c163a7221 */ /* 0x000fe20000010000 */
[--C-:B------:R-:W-:Y:S01]  /*15d0*/  FFMA.FTZ R0, R0, R34, R33.reuse ;  /* 0x0000002200007223 */ /* 0x100fe20000010021 */
[C-C-:B------:R-:W-:Y:S01]  /*15e0*/  FFMA.FTZ R30, R34.reuse, R30, R33.reuse ;  /* 0x0000001e221e7223 */ /* 0x140fe20000010021 */
[C-C-:B------:R-:W-:Y:S01]  /*15f0*/  FFMA.FTZ R17, R34.reuse, R36, R33.reuse ;  /* 0x0000002422117223 */ /* 0x140fe20000010021 */
[C-C-:B------:R-:W-:Y:S01]  /*1600*/  FFMA.FTZ R32, R34.reuse, R56, R33.reuse ;  /* 0x0000003822207223 */ /* 0x140fe20000010021 */
[----:B------:R-:W-:Y:S01]  /*1610*/  FFMA.FTZ R10, R34, R60, R33 ;  /* 0x0000003c220a7223 */ /* 0x000fe20000010021 */
[----:B------:R-:W-:-:S02]  /*1620*/  HADD2.F32 R56, -RZ, R26.H1_H1 ;  /* 0x3000001aff387230 */ /* 0x000fc40000004100 */
[--C-:B------:R-:W-:Y:S01]  /*1630*/  FADD.FTZ R34, R7, -R28.reuse ;  /* 0x8000001c07227221 */ /* 0x100fe20000010000 */
[--C-:B------:R-:W-:Y:S01]  /*1640*/  FADD.FTZ R36, R13, -R28.reuse ;  /* 0x8000001c0d247221 */ /* 0x100fe20000010000 */
        /* <DEDUP_REMOVED lines=9> */
[--C-:B------:R-:W-:Y:S01]  /*16e0*/  FFMA.FTZ R18, R56, R52, R35.reuse ;  /* 0x0000003438127223 */ /* 0x100fe20000010023 */
[--C-:B------:R-:W-:Y:S01]  /*16f0*/  FADD.FTZ R48, R9, -R28.reuse ;  /* 0x8000001c09307221 */ /* 0x100fe20000010000 */
[--C-:B------:R-:W-:Y:S01]  /*1700*/  FADD.FTZ R60, R51, -R28.reuse ;  /* 0x8000001c333c7221 */ /* 0x100fe20000010000 */
[----:B------:R-:W-:Y:S01]  /*1710*/  FMUL.FTZ R40, R29, R40 ;  /* 0x000000281d287220 */ /* 0x000fe20000410000 */
[--C-:B------:R-:W-:Y:S01]  /*1720*/  FADD.FTZ R58, R38, -R28.reuse ;  /* 0x8000001c263a7221 */ /* 0x100fe20000010000 */
[----:B------:R-:W-:Y:S01]  /*1730*/  FMUL.FTZ R9, R10, -1.4426950216293334961 ;  /* 0xbfb8aa3b0a097820 */ /* 0x000fe20000410000 */
[----:B------:R-:W-:Y:S01]  /*1740*/  FFMA.FTZ R41, R56, R44, R35 ;  /* 0x0000002c38297223 */ /* 0x000fe20000010023 */
[----:B------:R-:W-:Y:S01]  /*1750*/  FADD.FTZ R38, R12, -R28 ;  /* 0x8000001c0c267221 */ /* 0x000fe20000010000 */
[----:B------:R-:W-:-:S02]  /*1760*/  HADD2.F32 R44, -RZ, R27.H0_H0 ;  /* 0x2000001bff2c7230 */ /* 0x000fc40000004100 */
[--C-:B------:R-:W-:Y:S01]  /*1770*/  FADD.FTZ R12, R47, -R28.reuse ;  /* 0x8000001c2f0c7221 */ /* 0x100fe20000010000 */
[----:B------:R-:W-:Y:S01]  /*1780*/  FMUL.FTZ R47, R29, R60 ;  /* 0x0000003c1d2f7220 */ /* 0x000fe20000410000 */
[----:B------:R-:W-:Y:S01]  /*1790*/  FMUL.FTZ R45, R18, -1.4426950216293334961 ;  /* 0xbfb8aa3b122d7820 */ /* 0x000fe20000410000 */
[C-C-:B------:R-:W-:Y:S01]  /*17a0*/  FFMA.FTZ R33, R56.reuse, R33, R35.reuse ;  /* 0x0000002138217223 */ /* 0x140fe20000010023 */
[C-C-:B------:R-:W-:Y:S01]  /*17b0*/  FFMA.FTZ R22, R56.reuse, R22, R35.reuse ;  /* 0x0000001638167223 */ /* 0x140fe20000010023 */
[C-C-:B------:R-:W-:Y:S01]  /*17c0*/  FFMA.FTZ R7, R56.reuse, R40, R35.reuse ;  /* 0x0000002838077223 */ /* 0x140fe20000010023 */
[----:B------:R-:W-:Y:S01]  /*17d0*/  FFMA.FTZ R36, R56, R36, R35 ;  /* 0x0000002438247223 */ /* 0x000fe20000010023 */
[--C-:B------:R-:W-:Y:S01]  /*17e0*/  FADD.FTZ R56, R39, -R28.reuse ;  /* 0x8000001c27387221 */ /* 0x100fe20000010000 */
[----:B------:R-:W-:Y:S01]  /*17f0*/  FADD.FTZ R52, R43, -R28 ;  /* 0x8000001c2b347221 */ /* 0x000fe20000010000 */
[----:B------:R-:W0:Y:S01]  /*1800*/  MUFU.EX2 R9, R9 ;  /* 0x0000000900097308 */ /* 0x000e220000000800 */
[----:B------:R-:W-:Y:S01]  /*1810*/  FFMA.FTZ R47, R44, R47, R37 ;  /* 0x0000002f2c2f7223 */ /* 0x000fe20000010025 */
[C---:B------:R-:W-:Y:S01]  /*1820*/  FMUL.FTZ R43, R29.reuse, R53 ;  /* 0x000000351d2b7220 */ /* 0x040fe20000410000 */
[----:B------:R-:W-:Y:S01]  /*1830*/  FMUL.FTZ R53, R29, R38 ;  /* 0x000000261d357220 */ /* 0x000fe20000410000 */
[----:B------:R-:W-:-:S02]  /*1840*/  HADD2.F32 R35, -RZ, R27.H1_H1 ;  /* 0x3000001bff237230 */ /* 0x000fc40000004100 */
[C---:B------:R-:W-:Y:S01]  /*1850*/  FMUL.FTZ R58, R29.reuse, R58 ;  /* 0x0000003a1d3a7220 */ /* 0x040fe20000410000 */
[----:B------:R-:W-:Y:S02]  /*1860*/  HADD2.F32 R40, -RZ, R25.H1_H1 ;  /* 0x30000019ff287230 */ /* 0x000fe40000004100 */
[C---:B------:R-:W-:Y:S01]  /*1870*/  FMUL.FTZ R39, R29.reuse, R48 ;  /* 0x000000301d277220 */ /* 0x040fe20000410000 */
[----:B------:R-:W-:Y:S01]  /*1880*/  MUFU.EX2 R45, R45 ;  /* 0x0000002d002d7308 */ /* 0x000fe20000000800 */
[C---:B------:R-:W-:Y:S01]  /*1890*/  FMUL.FTZ R60, R29.reuse, R16 ;  /* 0x000000101d3c7220 */ /* 0x040fe20000410000 */
[C---:B------:R-:W-:Y:S01]  /*18a0*/  FMUL.FTZ R38, R29.reuse, R56 ;  /* 0x000000381d267220 */ /* 0x040fe20000410000 */
[C---:B------:R-:W-:Y:S01]  /*18b0*/  FMUL.FTZ R52, R29.reuse, R52 ;  /* 0x000000341d347220 */ /* 0x040fe20000410000 */
[----:B------:R-:W-:Y:S01]  /*18c0*/  FMUL.FTZ R56, R29, R12 ;  /* 0x0000000c1d387220 */ /* 0x000fe20000410000 */
[----:B------:R-:W-:Y:S01]  /*18d0*/  FMUL.FTZ R48, R47, -1.4426950216293334961 ;  /* 0xbfb8aa3b2f307820 */ /* 0x000fe20000410000 */
[--C-:B------:R-:W-:Y:S01]  /*18e0*/  FFMA.FTZ R51, R58, R44, R37.reuse ;  /* 0x0000002c3a337223 */ /* 0x100fe20000010025 */
[C-C-:B------:R-:W-:Y:S01]  /*18f0*/  FFMA.FTZ R16, R44.reuse, R39, R37.reuse ;  /* 0x000000272c107223 */ /* 0x140fe20000010025 */
[C-C-:B------:R-:W-:Y:S01]  /*1900*/  FFMA.FTZ R49, R44.reuse, R60, R37.reuse ;  /* 0x0000003c2c317223 */ /* 0x140fe20000010025 */
[C-C-:B------:R-:W-:Y:S01]  /*1910*/  FFMA.FTZ R12, R44.reuse, R53, R37.reuse ;  /* 0x000000352c0c7223 */ /* 0x140fe20000010025 */
[C-C-:B------:R-:W-:Y:S01]  /*1920*/  FFMA.FTZ R38, R44.reuse, R38, R37.reuse ;  /* 0x000000262c267223 */ /* 0x140fe20000010025 */
[C-C-:B------:R-:W-:Y:S01]  /*1930*/  FFMA.FTZ R52, R44.reuse, R52, R37.reuse ;  /* 0x000000342c347223 */ /* 0x140fe20000010025 */
[----:B------:R-:W-:Y:S01]  /*1940*/  FFMA.FTZ R43, R35, R43, R40 ;  /* 0x0000002b232b7223 */ /* 0x000fe20000010028 */
[----:B------:R-:W-:Y:S01]  /*1950*/  FFMA.FTZ R37, R44, R56, R37 ;  /* 0x000000382c257223 */ /* 0x000fe20000010025 */
[--C-:B------:R-:W-:Y:S01]  /*1960*/  FADD.FTZ R44, R15, -R28.reuse ;  /* 0x8000001c0f2c7221 */ /* 0x100fe20000010000 */
[--C-:B------:R-:W-:Y:S01]  /*1970*/  FADD.FTZ R58, R8, -R28.reuse ;  /* 0x8000001c083a7221 */ /* 0x100fe20000010000 */
[----:B------:R-:W2:Y:S01]  /*1980*/  MUFU.EX2 R48, R48 ;  /* 0x0000003000307308 */ /* 0x000ea20000000800 */
[--C-:B------:R-:W-:Y:S01]  /*1990*/  FADD.FTZ R56, R20, -R28.reuse ;  /* 0x8000001c14387221 */ /* 0x100fe20000010000 */
[----:B------:R-:W-:Y:S01]  /*19a0*/  FMUL.FTZ R57, R43, -1.4426950216293334961 ;  /* 0xbfb8aa3b2b397820 */ /* 0x000fe20000410000 */
[----:B------:R-:W-:Y:S01]  /*19b0*/  FADD.FTZ R20, R21, -R28 ;  /* 0x8000001c15147221 */ /* 0x000fe20000010000 */
[C---:B------:R-:W-:Y:S01]  /*19c0*/  FMUL.FTZ R61, R29.reuse, R46 ;  /* 0x0000002e1d3d7220 */ /* 0x040fe20000410000 */
[----:B------:R-:W-:Y:S01]  /*19d0*/  FMUL.FTZ R53, R0, -1.4426950216293334961 ;  /* 0xbfb8aa3b00357820 */ /* 0x000fe20000410000 */
[C---:B------:R-:W-:Y:S01]  /*19e0*/  FMUL.FTZ R21, R29.reuse, R44 ;  /* 0x0000002c1d157220 */ /* 0x040fe20000410000 */
[----:B------:R-:W-:Y:S01]  /*19f0*/  FMUL.FTZ R44, R29, R58 ;  /* 0x0000003a1d2c7220 */ /* 0x000fe20000410000 */
[----:B------:R-:W-:Y:S01]  /*1a00*/  FMUL.FTZ R58, R51, -1.4426950216293334961 ;  /* 0xbfb8aa3b333a7820 */ /* 0x000fe20000410000 */
[----:B------:R3:W-:Y:S01]  /*1a10*/  MUFU.EX2 R39, R57 ;  /* 0x0000003900277308 */ /* 0x0007e20000000800 */
[----:B------:R-:W-:Y:S01]  /*1a20*/  FFMA.FTZ R46, R35, R61, R40 ;  /* 0x0000003d232e7223 */ /* 0x000fe20000010028 */
[----:B0-----:R-:W-:Y:S01]  /*1a30*/  FADD.FTZ R61, R9, 1 ;  /* 0x3f800000093d7421 */ /* 0x001fe20000010000 */
[----:B------:R-:W-:Y:S01]  /*1a40*/  FMUL.FTZ R59, R29, R42 ;  /* 0x0000002a1d3b7220 */ /* 0x000fe20000410000 */
[----:B------:R-:W-:Y:S01]  /*1a50*/  FADD.FTZ R28, R50, -R28 ;  /* 0x8000001c321c7221 */ /* 0x000fe20000010000 */
[--C-:B------:R-:W-:Y:S01]  /*1a60*/  FFMA.FTZ R21, R21, R35, R40.reuse ;  /* 0x0000002315157223 */ /* 0x100fe20000010028 */
[C-C-:B------:R-:W-:Y:S01]  /*1a70*/  FFMA.FTZ R44, R35.reuse, R44, R40.reuse ;  /* 0x0000002c232c7223 */ /* 0x140fe20000010028 */
[--C-:B------:R-:W-:Y:S01]  /*1a80*/  FFMA.FTZ R50, R35, R59, R40.reuse ;  /* 0x0000003b23327223 */ /* 0x100fe20000010028 */
[----:B------:R0:W-:Y:S01]  /*1a90*/  MUFU.EX2 R15, R53 ;  /* 0x00000035000f7308 */ /* 0x0001e20000000800 */
[C---:B---3--:R-:W-:Y:S01]  /*1aa0*/  FMUL.FTZ R57, R29.reuse, R56 ;  /* 0x000000381d397220 */ /* 0x048fe20000410000 */
[----:B--2---:R-:W-:Y:S01]  /*1ab0*/  FADD.FTZ R60, R48, 1 ;  /* 0x3f800000303c7421 */ /* 0x004fe20000010000 */
[----:B------:R-:W-:Y:S01]  /*1ac0*/  FMUL.FTZ R56, R29, R28 ;  /* 0x0000001c1d387220 */ /* 0x000fe20000410000 */
[----:B------:R-:W-:Y:S01]  /*1ad0*/  FMUL.FTZ R28, R21, -1.4426950216293334961 ;  /* 0xbfb8aa3b151c7820 */ /* 0x000fe20000410000 */
[--C-:B------:R-:W-:Y:S01]  /*1ae0*/  FFMA.FTZ R42, R35, R57, R40.reuse ;  /* 0x00000039232a7223 */ /* 0x100fe20000010028 */
[----:B------:R-:W-:Y:S01]  /*1af0*/  FMUL.FTZ R9, R23, -1.4426950216293334961 ;  /* 0xbfb8aa3b17097820 */ /* 0x000fe20000410000 */
[----:B------:R-:W-:Y:S01]  /*1b00*/  FFMA.FTZ R57, R35, R56, R40 ;  /* 0x0000003823397223 */ /* 0x000fe20000010028 */
[----:B------:R-:W2:Y:S01]  /*1b10*/  MUFU.RCP R61, R61 ;  /* 0x0000003d003d7308 */ /* 0x000ea20000001000 */
[----:B0-----:R-:W-:Y:S01]  /*1b20*/  FMUL.FTZ R53, R29, R20 ;  /* 0x000000141d357220 */ /* 0x001fe20000410000 */
[----:B------:R-:W-:Y:S01]  /*1b30*/  FMUL.FTZ R56, R16, -1.4426950216293334961 ;  /* 0xbfb8aa3b10387820 */ /* 0x000fe20000410000 */
[----:B------:R-:W-:-:S02]  /*1b40*/  FMUL.FTZ R8, R34, -1.4426950216293334961 ;  /* 0xbfb8aa3b22087820 */ /* 0x000fc40000410000 */
[----:B------:R-:W-:Y:S01]  /*1b50*/  FFMA.FTZ R29, R35, R53, R40 ;  /* 0x00000035231d7223 */ /* 0x000fe20000010028 */
[----:B------:R-:W-:Y:S01]  /*1b60*/  FMUL.FTZ R35, R30, -1.4426950216293334961 ;  /* 0xbfb8aa3b1e237820 */ /* 0x000fe20000410000 */
[----:B------:R-:W-:Y:S01]  /*1b70*/  FMUL.FTZ R40, R33, -1.4426950216293334961 ;  /* 0xbfb8aa3b21287820 */ /* 0x000fe20000410000 */
[----:B------:R0:W3:Y:S01]  /*1b80*/  MUFU.EX2 R20, R58 ;  /* 0x0000003a00147308 */ /* 0x0000e20000000800 */
[----:B------:R-:W-:-:S07]  /*1b90*/  FMUL.FTZ R53, R44, -1.4426950216293334961 ;  /* 0xbfb8aa3b2c357820 */ /* 0x000fce0000410000 */
[----:B------:R4:W1:Y:S01]  /*1ba0*/  MUFU.RCP R48, R60 ;  /* 0x0000003c00307308 */ /* 0x0008620000001000 */
[----:B0-----:R-:W-:Y:S01]  /*1bb0*/  FADD.FTZ R58, R45, 1 ;  /* 0x3f8000002d3a7421 */ /* 0x001fe20000010000 */
[----:B--2---:R-:W-:Y:S01]  /*1bc0*/  FMUL.FTZ R10, R10, R61 ;  /* 0x0000003d0a0a7220 */ /* 0x004fe20000410000 */
[----:B------:R-:W-:Y:S01]  /*1bd0*/  FADD.FTZ R61, R15, 1 ;  /* 0x3f8000000f3d7421 */ /* 0x000fe20000010000 */
[----:B------:R-:W-:-:S04]  /*1be0*/  FMUL.FTZ R45, R22, -1.4426950216293334961 ;  /* 0xbfb8aa3b162d7820 */ /* 0x000fc80000410000 */
[----:B------:R3:W0:Y:S01]  /*1bf0*/  MUFU.RCP R59, R58 ;  /* 0x0000003a003b7308 */ /* 0x0006220000001000 */
[----:B----4-:R-:W-:-:S07]  /*1c00*/  FADD.FTZ R60, R39, 1 ;  /* 0x3f800000273c7421 */ /* 0x010fce0000010000 */
[----:B------:R-:W2:Y:S01]  /*1c10*/  MUFU.RCP R60, R60 ;  /* 0x0000003c003c7308 */ /* 0x000ea20000001000 */
[----:B---3--:R-:W-:Y:S01]  /*1c20*/  FADD.FTZ R58, R20, 1 ;  /* 0x3f800000143a7421 */ /* 0x008fe20000010000 */
[----:B-1----:R-:W-:Y:S01]  /*1c30*/  FMUL.FTZ R48, R47, R48 ;  /* 0x000000302f307220 */ /* 0x002fe20000410000 */
[----:B------:R-:W-:Y:S01]  /*1c40*/  FMUL.FTZ R47, R42, -1.4426950216293334961 ;  /* 0xbfb8aa3b2a2f7820 */ /* 0x000fe20000410000 */
[----:B------:R-:W-:-:S04]  /*1c50*/  FMUL.FTZ R20, R12, -1.4426950216293334961 ;  /* 0xbfb8aa3b0c147820 */ /* 0x000fc80000410000 */
[----:B------:R-:W1:Y:S01]  /*1c60*/  MUFU.EX2 R35, R35 ;  /* 0x0000002300237308 */ /* 0x000e620000000800 */
[----:B0-----:R-:W-:Y:S01]  /*1c70*/  FMUL.FTZ R59, R18, R59 ;  /* 0x0000003b123b7220 */ /* 0x001fe20000410000 */
[----:B------:R-:W-:-:S04]  /*1c80*/  FMUL.FTZ R18, R49, -1.4426950216293334961 ;  /* 0xbfb8aa3b31127820 */ /* 0x000fc80000410000 */
[----:B------:R-:W-:Y:S02]  /*1c90*/  F2FP.F16.F32.PACK_AB R10, R59, R10 ;  /* 0x0000000a3b0a723e */ /* 0x000fe400000000ff */
[----:B------:R-:W0:Y:S01]  /*1ca0*/  MUFU.RCP R58, R58 ;  /* 0x0000003a003a7308 */ /* 0x000e220000001000 */
[----:B--2---:R-:W-:-:S07]  /*1cb0*/  FMUL.FTZ R43, R43, R60 ;  /* 0x0000003c2b2b7220 */ /* 0x004fce0000410000 */
[----:B------:R-:W2:Y:S01]  /*1cc0*/  MUFU.EX2 R28, R28 ;  /* 0x0000001c001c7308 */ /* 0x000ea20000000800 */
[----:B-1----:R-:W-:-:S07]  /*1cd0*/  FADD.FTZ R60, R35, 1 ;  /* 0x3f800000233c7421 */ /* 0x002fce0000010000 */
[----:B------:R-:W1:Y:S01]  /*1ce0*/  MUFU.EX2 R56, R56 ;  /* 0x0000003800387308 */ /* 0x000e620000000800 */
[----:B0-----:R-:W-:-:S07]  /*1cf0*/  FMUL.FTZ R51, R51, R58 ;  /* 0x0000003a33337220 */ /* 0x001fce0000410000 */
[----:B------:R-:W-:Y:S01]  /*1d00*/  MUFU.EX2 R9, R9 ;  /* 0x0000000900097308 */ /* 0x000fe20000000800 */
[----:B--2---:R-:W-:-:S07]  /*1d10*/  FADD.FTZ R58, R28, 1 ;  /* 0x3f8000001c3a7421 */ /* 0x004fce0000010000 */
[----:B------:R1:W0:Y:S08]  /*1d20*/  MUFU.RCP R15, R61 ;  /* 0x0000003d000f7308 */ /* 0x0002300000001000 */
[----:B------:R-:W2:Y:S01]  /*1d30*/  MUFU.EX2 R8, R8 ;  /* 0x0000000800087308 */ /* 0x000ea20000000800 */
[----:B-1----:R-:W-:-:S07]  /*1d40*/  FADD.FTZ R61, R56, 1 ;  /* 0x3f800000383d7421 */ /* 0x002fce0000010000 */
[----:B------:R-:W-:Y:S01]  /*1d50*/  MUFU.EX2 R18, R18 ;  /* 0x0000001200127308 */ /* 0x000fe20000000800 */
[----:B0-----:R-:W-:Y:S01]  /*1d60*/  FMUL.FTZ R15, R0, R15 ;  /* 0x0000000f000f7220 */ /* 0x001fe20000410000 */
[----:B------:R-:W-:-:S06]  /*1d70*/  FMUL.FTZ R0, R13, -1.4426950216293334961 ;  /* 0xbfb8aa3b0d007820 */ /* 0x000fcc0000410000 */
[----:B------:R0:W1:Y:S01]  /*1d80*/  MUFU.RCP R35, R60 ;  /* 0x0000003c00237308 */ /* 0x0000620000001000 */
[----:B--2---:R-:W-:Y:S01]  /*1d90*/  FADD.FTZ R39, R8, 1 ;  /* 0x3f80000008277421 */ /* 0x004fe20000010000 */
[----:B------:R-:W-:-:S06]  /*1da0*/  FMUL.FTZ R8, R19, -1.4426950216293334961 ;  /* 0xbfb8aa3b13087820 */ /* 0x000fcc0000410000 */
[----:B------:R-:W2:Y:S01]  /*1db0*/  MUFU.EX2 R40, R40 ;  /* 0x0000002800287308 */ /* 0x000ea20000000800 */
[----:B0-----:R-:W-:-:S07]  /*1dc0*/  FADD.FTZ R60, R9, 1 ;  /* 0x3f800000093c7421 */ /* 0x001fce0000010000 */
[----:B------:R0:W3:Y:S01]  /*1dd0*/  MUFU.RCP R28, R58 ;  /* 0x0000003a001c7308 */ /* 0x0000e20000001000 */
[----:B-1----:R-:W-:Y:S01]  /*1de0*/  FMUL.FTZ R35, R30, R35 ;  /* 0x000000231e237220 */ /* 0x002fe20000410000 */
[----:B------:R-:W-:-:S06]  /*1df0*/  FMUL.FTZ R30, R7, -1.4426950216293334961 ;  /* 0xbfb8aa3b071e7820 */ /* 0x000fcc0000410000 */
[----:B------:R-:W1:Y:S01]  /*1e00*/  MUFU.EX2 R53, R53 ;  /* 0x0000003500357308 */ /* 0x000e620000000800 */
[----:B0-----:R-:W-:Y:S01]  /*1e10*/  FADD.FTZ R58, R18, 1 ;  /* 0x3f800000123a7421 */ /* 0x001fe20000010000 */
[----:B--2---:R-:W-:Y:S01]  /*1e20*/  FADD.FTZ R40, R40, 1 ;  /* 0x3f80000028287421 */ /* 0x004fe20000010000 */
[----:B------:R-:W-:-:S05]  /*1e30*/  FMUL.FTZ R18, R32, -1.4426950216293334961 ;  /* 0xbfb8aa3b20127820 */ /* 0x000fca0000410000 */
[----:B------:R-:W0:Y:S01]  /*1e40*/  MUFU.EX2 R45, R45 ;  /* 0x0000002d002d7308 */ /* 0x000e220000000800 */
[----:B---3--:R-:W-:Y:S01]  /*1e50*/  FMUL.FTZ R28, R21, R28 ;  /* 0x0000001c151c7220 */ /* 0x008fe20000410000 */
[----:B------:R-:W-:-:S04]  /*1e60*/  FMUL.FTZ R21, R17, -1.4426950216293334961 ;  /* 0xbfb8aa3b11157820 */ /* 0x000fc80000410000 */
[----:B------:R-:W-:Y:S02]  /*1e70*/  F2FP.F16.F32.PACK_AB R51, R28, R51 ;  /* 0x000000331c33723e */ /* 0x000fe400000000ff */
[----:B------:R-:W2:Y:S01]  /*1e80*/  MUFU.RCP R61, R61 ;  /* 0x0000003d003d7308 */ /* 0x000ea20000001000 */
[----:B-1----:R-:W-:-:S07]  /*1e90*/  FADD.FTZ R53, R53, 1 ;  /* 0x3f80000035357421 */ /* 0x002fce0000010000 */
[----:B------:R-:W1:Y:S01]  /*1ea0*/  MUFU.EX2 R47, R47 ;  /* 0x0000002f002f7308 */ /* 0x000e620000000800 */
[----:B0-----:R-:W-:-:S07]  /*1eb0*/  FADD.FTZ R45, R45, 1 ;  /* 0x3f8000002d2d7421 */ /* 0x001fce0000010000 */
[----:B------:R-:W0:Y:S01]  /*1ec0*/  MUFU.RCP R60, R60 ;  /* 0x0000003c003c7308 */ /* 0x000e220000001000 */
[----:B--2---:R-:W-:Y:S01]  /*1ed0*/  FMUL.FTZ R56, R16, R61 ;  /* 0x0000003d10387220 */ /* 0x004fe20000410000 */
[----:B------:R-:W-:-:S06]  /*1ee0*/  FMUL.FTZ R16, R50, -1.4426950216293334961 ;  /* 0xbfb8aa3b32107820 */ /* 0x000fcc0000410000 */
[----:B------:R-:W2:Y:S01]  /*1ef0*/  MUFU.EX2 R0, R0 ;  /* 0x0000000000007308 */ /* 0x000ea20000000800 */
[----:B-1----:R-:W-:-:S07]  /*1f00*/  FADD.FTZ R61, R47, 1 ;  /* 0x3f8000002f3d7421 */ /* 0x002fce0000010000 */
[----:B------:R-:W1:Y:S01]  /*1f10*/  MUFU.EX2 R20, R20 ;  /* 0x0000001400147308 */ /* 0x000e620000000800 */
[----:B0-----:R-:W-:-:S07]  /*1f20*/  FMUL.FTZ R23, R23, R60 ;  /* 0x0000003c17177220 */ /* 0x001fce0000410000 */
[----:B------:R-:W0:Y:S01]  /*1f30*/  MUFU.RCP R58, R58 ;  /* 0x0000003a003a7308 */ /* 0x000e220000001000 */
[----:B--2---:R-:W-:-:S07]  /*1f40*/  FADD.FTZ R60, R0, 1 ;  /* 0x3f800000003c7421 */ /* 0x004fce0000010000 */
[----:B------:R-:W2:Y:S01]  /*1f50*/  MUFU.RCP R39, R39 ;  /* 0x0000002700277308 */ /* 0x000ea20000001000 */
[----:B-1----:R-:W-:-:S07]  /*1f60*/  FADD.FTZ R20, R20, 1 ;  /* 0x3f80000014147421 */ /* 0x002fce0000010000 */
[----:B------:R-:W1:Y:S01]  /*1f70*/  MUFU.EX2 R8, R8 ;  /* 0x0000000800087308 */ /* 0x000e620000000800 */
[----:B0-----:R-:W-:-:S07]  /*1f80*/  FMUL.FTZ R49, R49, R58 ;  /* 0x0000003a31317220 */ /* 0x001fce0000410000 */
[----:B------:R-:W0:Y:S01]  /*1f90*/  MUFU.RCP R40, R40 ;  /* 0x0000002800287308 */ /* 0x000e220000001000 */
[----:B--2---:R-:W-:Y:S01]  /*1fa0*/  FMUL.FTZ R34, R34, R39 ;  /* 0x0000002722227220 */ /* 0x004fe20000410000 */
[----:B------:R-:W-:-:S06]  /*1fb0*/  FMUL.FTZ R39, R29, -1.4426950216293334961 ;  /* 0xbfb8aa3b1d277820 */ /* 0x000fcc0000410000 */
[----:B------:R-:W2:Y:S01]  /*1fc0*/  MUFU.RCP R53, R53 ;  /* 0x0000003500357308 */ /* 0x000ea20000001000 */
[----:B-1----:R-:W-:Y:S01]  /*1fd0*/  FADD.FTZ R58, R8, 1 ;  /* 0x3f800000083a7421 */ /* 0x002fe20000010000 */
[----:B------:R-:W-:-:S06]  /*1fe0*/  FMUL.FTZ R8, R31, -1.4426950216293334961 ;  /* 0xbfb8aa3b1f087820 */ /* 0x000fcc0000410000 */
[----:B------:R-:W1:Y:S01]  /*1ff0*/  MUFU.RCP R45, R45 ;  /* 0x0000002d002d7308 */ /* 0x000e620000001000 */
[----:B0-----:R-:W-:Y:S01]  /*2000*/  FMUL.FTZ R40, R33, R40 ;  /* 0x0000002821287220 */ /* 0x001fe20000410000 */
[----:B------:R-:W-:-:S06]  /*2010*/  FMUL.FTZ R33, R38, -1.4426950216293334961 ;  /* 0xbfb8aa3b26217820 */ /* 0x000fcc0000410000 */
[----:B------:R-:W0:Y:S01]  /*2020*/  MUFU.RCP R0, R60 ;  /* 0x0000003c00007308 */ /* 0x000e220000001000 */
[----:B--2---:R-:W-:Y:S01]  /*2030*/  FMUL.FTZ R9, R44, R53 ;  /* 0x000000352c097220 */ /* 0x004fe20000410000 */
[----:B------:R-:W-:Y:S01]  /*2040*/  FMUL.FTZ R44, R41, -1.4426950216293334961 ;  /* 0xbfb8aa3b292c7820 */ /* 0x000fe20000410000 */
[----:B------:R-:W-:-:S03]  /*2050*/  FMUL.FTZ R53, R46, -1.4426950216293334961 ;  /* 0xbfb8aa3b2e357820 */ /* 0x000fc60000410000 */
[----:B------:R-:W-:Y:S02]  /*2060*/  F2FP.F16.F32.PACK_AB R9, R9, R56 ;  /* 0x000000380909723e */ /* 0x000fe400000000ff */
[----:B------:R-:W2:Y:S01]  /*2070*/  MUFU.RCP R47, R20 ;  /* 0x00000014002f7308 */ /* 0x000ea20000001000 */
[----:B-1----:R-:W-:Y:S01]  /*2080*/  FMUL.FTZ R22, R22, R45 ;  /* 0x0000002d16167220 */ /* 0x002fe20000410000 */
[----:B------:R-:W-:-:S04]  /*2090*/  FMUL.FTZ R45, R52, -1.4426950216293334961 ;  /* 0xbfb8aa3b342d7820 */ /* 0x000fc80000410000 */
[----:B------:R-:W-:Y:S02]  /*20a0*/  F2FP.F16.F32.PACK_AB R22, R22, R23 ;  /* 0x000000171616723e */ /* 0x000fe400000000ff */
[----:B------:R-:W1:Y:S01]  /*20b0*/  MUFU.RCP R61, R61 ;  /* 0x0000003d003d7308 */ /* 0x000e620000001000 */
[----:B0-----:R-:W-:Y:S01]  /*20c0*/  FMUL.FTZ R0, R13, R0 ;  /* 0x000000000d007220 */ /* 0x001fe20000410000 */
[----:B------:R-:W-:-:S06]  /*20d0*/  FMUL.FTZ R13, R37, -1.4426950216293334961 ;  /* 0xbfb8aa3b250d7820 */ /* 0x000fcc0000410000 */
[----:B------:R-:W0:Y:S01]  /*20e0*/  MUFU.RCP R58, R58 ;  /* 0x0000003a003a7308 */ /* 0x000e220000001000 */
[----:B--2---:R-:W-:Y:S01]  /*20f0*/  FMUL.FTZ R47, R12, R47 ;  /* 0x0000002f0c2f7220 */ /* 0x004fe20000410000 */
[----:B------:R-:W-:-:S06]  /*2100*/  FMUL.FTZ R12, R57, -1.4426950216293334961 ;  /* 0xbfb8aa3b390c7820 */ /* 0x000fcc0000410000 */
[----:B------:R-:W2:Y:S01]  /*2110*/  MUFU.EX2 R39, R39 ;  /* 0x0000002700277308 */ /* 0x000ea20000000800 */
[----:B-1----:R-:W-:Y:S01]  /*2120*/  FMUL.FTZ R42, R42, R61 ;  /* 0x0000003d2a2a7220 */ /* 0x002fe20000410000 */
[----:B------:R-:W-:-:S04]  /*2130*/  FMUL.FTZ R61, R36, -1.4426950216293334961 ;  /* 0xbfb8aa3b243d7820 */ /* 0x000fc80000410000 */
[----:B------:R-:W-:Y:S02]  /*2140*/  F2FP.F16.F32.PACK_AB R23, R42, R49 ;  /* 0x000000312a17723e */ /* 0x000fe400000000ff */
[----:B------:R-:W1:Y:S01]  /*2150*/  MUFU.EX2 R21, R21 ;  /* 0x0000001500157308 */ /* 0x000e620000000800 */
[----:B0-----:R-:W-:-:S07]  /*2160*/  FMUL.FTZ R19, R19, R58 ;  /* 0x0000003a13137220 */ /* 0x001fce0000410000 */
        /* <DEDUP_REMOVED lines=18> */
[----:B------:R-:W-:Y:S01]  /*2290*/  MUFU.EX2 R13, R13 ;  /* 0x0000000d000d7308 */ /* 0x000fe20000000800 */
[----:B--2---:R-:W-:-:S07]  /*22a0*/  FADD.FTZ R53, R53, 1 ;  /* 0x3f80000035357421 */ /* 0x004fce0000010000 */
[----:B------:R-:W0:Y:S01]  /*22b0*/  MUFU.EX2 R12, R12 ;  /* 0x0000000c000c7308 */ /* 0x000e220000000800 */
[----:B-1----:R-:W-:-:S07]  /*22c0*/  FADD.FTZ R8, R8, 1 ;  /* 0x3f80000008087421 */ /* 0x002fce0000010000 */
[----:B------:R-:W1:Y:S08]  /*22d0*/  MUFU.RCP R58, R58 ;  /* 0x0000003a003a7308 */ /* 0x000e700000001000 */
[----:B------:R2:W3:Y:S01]  /*22e0*/  MUFU.RCP R39, R18 ;  /* 0x0000001200277308 */ /* 0x0004e20000001000 */
[----:B0-----:R-:W-:Y:S01]  /*22f0*/  FADD.FTZ R20, R12, 1 ;  /* 0x3f8000000c147421 */ /* 0x001fe20000010000 */
[----:B------:R-:W-:-:S02]  /*2300*/  IADD3 R12, P1, PT, R11, UR6, RZ ;  /* 0x000000060b0c7c10 */ /* 0x000fc4000ff3e0ff */
[----:B------:R-:W-:-:S04]  /*2310*/  F2FP.F16.F32.PACK_AB R11, R43, R48 ;  /* 0x000000302b0b723e */ /* 0x000fc800000000ff */
[----:B------:R-:W0:Y:S01]  /*2320*/  MUFU.RCP R30, R30 ;  /* 0x0000001e001e7308 */ /* 0x000e220000001000 */
[----:B--2---:R-:W-:Y:S01]  /*2330*/  FADD.FTZ R18, R13, 1 ;  /* 0x3f8000000d127421 */ /* 0x004fe20000010000 */
[----:B-1----:R-:W-:Y:S01]  /*2340*/  FMUL.FTZ R58, R29, R58 ;  /* 0x0000003a1d3a7220 */ /* 0x002fe20000410000 */
[----:B------:R-:W-:Y:S01]  /*2350*/  IADD3.X R13, PT, PT, R14, UR7, RZ, P1, !PT ;  /* 0x000000070e0d7c10 */ /* 0x000fe20008ffe4ff */
[----:B------:R-:W1:Y:S01]  /*2360*/  LDCU.64 UR6, c[0x0][0x3a8] ;  /* 0x00007500ff0677ac */ /* 0x000e620008000a00 */
[----:B------:R-:W-:-:S03]  /*2370*/  F2FP.F16.F32.PACK_AB R14, R0, R19 ;  /* 0x00000013000e723e */ /* 0x000fc600000000ff */
[----:B------:R-:W2:Y:S01]  /*2380*/  MUFU.RCP R60, R60 ;  /* 0x0000003c003c7308 */ /* 0x000ea20000001000 */
[----:B---3--:R-:W-:Y:S01]  /*2390*/  FMUL.FTZ R39, R32, R39 ;  /* 0x0000002720277220 */ /* 0x008fe20000410000 */
[----:B------:R3:W-:Y:S04]  /*23a0*/  STG.E.64 desc[UR12][R12.64+0x1400], R22 ;  /* 0x001400160c007986 */ /* 0x0007e8000c101b0c */
[----:B------:R3:W-:Y:S02]  /*23b0*/  STG.E.64 desc[UR12][R12.64+0x4600], R10 ;  /* 0x0046000a0c007986 */ /* 0x0007e4000c101b0c */
[----:B------:R-:W4:Y:S01]  /*23c0*/  MUFU.RCP R21, R21 ;  /* 0x0000001500157308 */ /* 0x000f220000001000 */
[----:B0-----:R-:W-:Y:S01]  /*23d0*/  FMUL.FTZ R7, R7, R30 ;  /* 0x0000001e07077220 */ /* 0x001fe20000410000 */
[----:B-1----:R-:W-:-:S06]  /*23e0*/  UISETP.GE.U32.AND UP0, UPT, UR10, UR6, UPT ;  /* 0x000000060a00728c */ /* 0x002fcc000bf06070 */
[----:B------:R-:W0:Y:S01]  /*23f0*/  MUFU.RCP R33, R33 ;  /* 0x0000002100217308 */ /* 0x000e220000001000 */
[----:B--2---:R-:W-:Y:S01]  /*2400*/  FMUL.FTZ R60, R17, R60 ;  /* 0x0000003c113c7220 */ /* 0x004fe20000410000 */
[----:B------:R-:W-:-:S06]  /*2410*/  UISETP.GE.AND.EX UP0, UPT, UR11, UR7, UPT, UP0 ;  /* 0x000000070b00728c */ /* 0x000fcc000bf06300 */
[----:B------:R-:W1:Y:S01]  /*2420*/  MUFU.RCP R16, R16 ;  /* 0x0000001000107308 */ /* 0x000e620000001000 */
[----:B----4-:R-:W-:-:S07]  /*2430*/  FMUL.FTZ R21, R38, R21 ;  /* 0x0000001526157220 */ /* 0x010fce0000410000 */
[----:B------:R-:W2:Y:S01]  /*2440*/  MUFU.RCP R45, R45 ;  /* 0x0000002d002d7308 */ /* 0x000ea20000001000 */
[----:B0-----:R-:W-:Y:S01]  /*2450*/  FMUL.FTZ R30, R50, R33 ;  /* 0x00000021321e7220 */ /* 0x001fe20000410000 */
[----:B------:R-:W-:Y:S02]  /*2460*/  F2FP.F16.F32.PACK_AB R50, R34, R15 ;  /* 0x0000000f2232723e */ /* 0x000fe400000000ff */
[----:B------:R-:W-:Y:S02]  /*2470*/  F2FP.F16.F32.PACK_AB R15, R58, R47 ;  /* 0x0000002f3a0f723e */ /* 0x000fe400000000ff */
[----:B------:R-:W-:Y:S01]  /*2480*/  F2FP.F16.F32.PACK_AB R21, R30, R21 ;  /* 0x000000151e15723e */ /* 0x000fe200000000ff */
[----:B------:R3:W-:Y:S01]  /*2490*/  STG.E.64 desc[UR12][R12.64], R50 ;  /* 0x000000320c007986 */ /* 0x0007e2000c101b0c */
[----:B------:R-:W0:Y:S01]  /*24a0*/  MUFU.RCP R53, R53 ;  /* 0x0000003500357308 */ /* 0x000e220000001000 */
[----:B-1----:R-:W-:Y:S02]  /*24b0*/  FMUL.FTZ R16, R41, R16 ;  /* 0x0000001029107220 */ /* 0x002fe40000410000 */
[----:B------:R3:W-:Y:S03]  /*24c0*/  STG.E.64 desc[UR12][R12.64+0x1e00], R14 ;  /* 0x001e000e0c007986 */ /* 0x0007e6000c101b0c */
[----:B------:R-:W-:-:S02]  /*24d0*/  F2FP.F16.F32.PACK_AB R16, R16, R39 ;  /* 0x000000271010723e */ /* 0x000fc400000000ff */
[----:B------:R-:W1:Y:S01]  /*24e0*/  MUFU.RCP R8, R8 ;  /* 0x0000000800087308 */ /* 0x000e620000001000 */
[----:B--2---:R-:W-:-:S07]  /*24f0*/  FMUL.FTZ R45, R52, R45 ;  /* 0x0000002d342d7220 */ /* 0x004fce0000410000 */
[----:B------:R-:W2:Y:S01]  /*2500*/  MUFU.RCP R29, R44 ;  /* 0x0000002c001d7308 */ /* 0x000ea20000001000 */
[----:B0-----:R-:W-:-:S05]  /*2510*/  FMUL.FTZ R46, R46, R53 ;  /* 0x000000352e2e7220 */ /* 0x001fca0000410000 */
[----:B------:R-:W-:Y:S02]  /*2520*/  F2FP.F16.F32.PACK_AB R17, R46, R45 ;  /* 0x0000002d2e11723e */ /* 0x000fe400000000ff */
[----:B------:R-:W0:Y:S01]  /*2530*/  MUFU.RCP R18, R18 ;  /* 0x0000001200127308 */ /* 0x000e220000001000 */
[----:B-1----:R-:W-:Y:S01]  /*2540*/  FMUL.FTZ R31, R31, R8 ;  /* 0x000000081f1f7220 */ /* 0x002fe20000410000 */
[----:B------:R-:W-:Y:S01]  /*2550*/  F2FP.F16.F32.PACK_AB R8, R40, R35 ;  /* 0x000000232808723e */ /* 0x000fe200000000ff */
[----:B------:R3:W-:Y:S04]  /*2560*/  STG.E.64 desc[UR12][R12.64+0x3200], R16 ;  /* 0x003200100c007986 */ /* 0x0007e8000c101b0c */
[----:B------:R3:W-:Y:S01]  /*2570*/  STG.E.64 desc[UR12][R12.64+0xa00], R8 ;  /* 0x000a00080c007986 */ /* 0x0007e2000c101b0c */
[----:B------:R-:W1:Y:S01]  /*2580*/  MUFU.RCP R20, R20 ;  /* 0x0000001400147308 */ /* 0x000e620000001000 */
[----:B--2---:R-:W-:-:S05]  /*2590*/  FMUL.FTZ R36, R36, R29 ;  /* 0x0000001d24247220 */ /* 0x004fca0000410000 */
[----:B------:R-:W-:Y:S01]  /*25a0*/  F2FP.F16.F32.PACK_AB R36, R36, R31 ;  /* 0x0000001f2424723e */ /* 0x000fe200000000ff */
[----:B0-----:R-:W-:Y:S01]  /*25b0*/  FMUL.FTZ R18, R37, R18 ;  /* 0x0000001225127220 */ /* 0x001fe20000410000 */
[----:B-1----:R-:W-:Y:S01]  /*25c0*/  FMUL.FTZ R57, R57, R20 ;  /* 0x0000001439397220 */ /* 0x002fe20000410000 */
[----:B------:R-:W-:-:S04]  /*25d0*/  F2FP.F16.F32.PACK_AB R20, R7, R60 ;  /* 0x0000003c0714723e */ /* 0x000fc800000000ff */
[----:B------:R-:W-:Y:S01]  /*25e0*/  F2FP.F16.F32.PACK_AB R37, R57, R18 ;  /* 0x000000123925723e */ /* 0x000fe200000000ff */
[----:B------:R3:W-:Y:S04]  /*25f0*/  STG.E.64 desc[UR12][R12.64+0x2800], R20 ;  /* 0x002800140c007986 */ /* 0x0007e8000c101b0c */
[----:B------:R3:W-:Y:S01]  /*2600*/  STG.E.64 desc[UR12][R12.64+0x3c00], R36 ;  /* 0x003c00240c007986 */ /* 0x0007e2000c101b0c */
[----:B------:R-:W-:Y:S05]  /*2610*/  BRA.U !UP0, `(.L_x_1626) ;  /* 0xffffffdd08507547 */ /* 0x000fea000b83ffff */
[----:B------:R-:W-:Y:S05]  /*2620*/  EXIT ;  /* 0x000000000000794d */ /* 0x000fea0003800000 */
.L_x_1627:
        /* <DEDUP_REMOVED lines=13> */
.L_x_1710:


//--------------------- .text._ZN13group_norm_v214gn_cuda_kernelI6__halfLi320ELi1ELi16ELi20ELi1024ELb1ELi64ELi320ELi320ELi4ELb1ELi9ELb0ELb0ENS_16CompileConditionILi1000EEEEEvPT_PKS4_S7_S7_flPfS8_Pj --------------------------
	.section	.text._ZN13group_norm_v214gn_cuda_kernelI6__halfLi320ELi1ELi16ELi20ELi1024ELb1ELi64ELi320ELi320ELi4ELb1ELi9ELb0ELb0ENS_16CompileConditionILi1000EEEEEvPT_PKS4_S7_S7_flPfS8_Pj,"ax",@progbits
	.align	128
        .global         _ZN13group_norm_v214gn_cuda_kernelI6__halfLi320ELi1ELi16ELi20ELi1024ELb1ELi64ELi320ELi320ELi4ELb1ELi9ELb0ELb0ENS_16CompileConditionILi1000EEEEEvPT_PKS4_S7_S7_flPfS8_Pj
        .type           _ZN13group_norm_v214gn_cuda_kernelI6__halfLi320ELi1ELi16ELi20ELi1024ELb1ELi64ELi320ELi320ELi4ELb1ELi9ELb0ELb0ENS_16CompileConditionILi1000EEEEEvPT_PKS4_S7_S7_flPfS8_Pj,@function
        .size           _ZN13group_norm_v214gn_cuda_kernelI6__halfLi320ELi1ELi16ELi20ELi1024ELb1ELi64ELi320ELi320ELi4ELb1ELi9ELb0ELb0ENS_16CompileConditionILi1000EEEEEvPT_PKS4_S7_S7_flPfS8_Pj,(.L_x_1711 - _ZN13group_norm_v214gn_cuda_kernelI6__halfLi320ELi1ELi16ELi20ELi1024ELb1ELi64ELi320ELi320ELi4ELb1ELi9ELb0ELb0ENS_16CompileConditionILi1000EEEEEvPT_PKS4_S7_S7_flPfS8_Pj)
        .other          _ZN13group_norm_v214gn_cuda_kernelI6__halfLi320ELi1ELi16ELi20ELi1024ELb1ELi64ELi320ELi320ELi4ELb1ELi9ELb0ELb0ENS_16CompileConditionILi1000EEEEEvPT_PKS4_S7_S7_flPfS8_Pj,@"STO_CUDA_ENTRY STV_DEFAULT"
_ZN13group_norm_v214gn_cuda_kernelI6__halfLi320ELi1ELi16ELi20ELi1024ELb1ELi64ELi320ELi320ELi4ELb1ELi9ELb0ELb0ENS_16CompileConditionILi1000EEEEEvPT_PKS4_S7_S7_flPfS8_Pj:
.text._ZN13group_norm_v214gn_cuda_kernelI6__halfLi320ELi1ELi16ELi20ELi1024ELb1ELi64ELi320ELi320ELi4ELb1ELi9ELb0ELb0ENS_16CompileConditionILi1000EEEEEvPT_PKS4_S7_S7_flPfS8_Pj:
        /* <DEDUP_REMOVED lines=34> */
[----:B------:R-:W-:Y:S01]  /*0220*/  ISETP.EQ.U32.AND P1, PT, R10, RZ, PT ;  /* 0x000000ff0a00720c */ /* 0x000fe20003f22070 */
[----:B------:R-:W-:Y:S01]  /*0230*/  UIADD3 UR4, UPT, UPT, UR4, 0xc80, URZ ;  /* 0x00000c8004047890 */ /* 0x000fe2000fffe0ff */
[----:B------:R-:W-:Y:S01]  /*0240*/  MOV R12, UR8 ;  /* 0x00000008000c7c02 */ /* 0x000fe20008000f00 */
[----:B------:R-:W-:Y:S01]  /*0250*/  ULEA.HI.X UR7, UR9, UR7, URZ, 0x2, UP0 ;  /* 0x0000000709077291 */ /* 0x000fe200080f14ff */
[----:B------:R-:W-:Y:S01]  /*0260*/  LOP3.LUT R8, R26, 0x18, RZ, 0xc0, !PT ;  /* 0x000000181a087812 */ /* 0x000fe200078ec0ff */
[----:B------:R-:W-:Y:S01]  /*0270*/  ULEA UR4, UR5, UR4, 0x18 ;  /* 0x0000000405047291 */ /* 0x000fe2000f8ec0ff */
[C---:B------:R-:W-:Y:S01]  /*0280*/  LOP3.LUT P0, RZ, R9.reuse, 0xf, RZ, 0xc0, !PT ;  /* 0x0000000f09ff7812 */ /* 0x040fe2000780c0ff */
[----:B------:R-:W-:Y:S01]  /*0290*/  IMAD R25, R2, 0xc8, R12 ;  /* 0x000000c802197824 */ /* 0x000fe200078e020c */
[----:B------:R-:W-:Y:S01]  /*02a0*/  SHF.L.U32 R2, R9, 0x6, RZ ;  /* 0x0000000609027819 */ /* 0x000fe200000006ff */
[----:B------:R-:W-:Y:S01]  /*02b0*/  HFMA2 R21, -RZ, RZ, 0, 0 ;  /* 0x00000000ff157431 */ /* 0x000fe200000001ff */
[----:B------:R-:W-:-:S02]  /*02c0*/  ISETP.EQ.OR.EX P0, PT, R11, RZ, P0, P1 ;  /* 0x000000ff0b00720c */ /* 0x000fc40000702710 */
[----:B------:R-:W-:Y:S02]  /*02d0*/  LOP3.LUT R2, R2, 0x3c0, RZ, 0xc0, !PT ;  /* 0x000003c002027812 */ /* 0x000fe400078ec0ff */
[----:B------:R-:W-:Y:S01]  /*02e0*/  IADD3 R25, PT, PT, R25, R8, RZ ;  /* 0x0000000819197210 */ /* 0x000fe20007ffe0ff */
[----:B------:R-:W-:Y:S01]  /*02f0*/  IMAD R8, R3, 0x28, R12 ;  /* 0x0000002803087824 */ /* 0x000fe200078e020c */
[----:B------:R-:W-:Y:S02]  /*0300*/  IADD3 R24, PT, PT, R23, R2, RZ ;  /* 0x0000000217187210 */ /* 0x000fe40007ffe0ff */
[----:B------:R-:W-:Y:S02]  /*0310*/  PRMT R2, R0, 0x9910, RZ ;  /* 0x0000991000027816 */ /* 0x000fe400000000ff */
[----:B------:R-:W-:Y:S02]  /*0320*/  SHF.L.U32 R0, R9, 0x1, RZ ;  /* 0x0000000109007819 */ /* 0x000fe400000006ff */
[----:B------:R-:W-:Y:S01]  /*0330*/  MOV R19, 0x7ffffff1 ;  /* 0x7ffffff100137802 */ /* 0x000fe20000000f00 */
        /* <DEDUP_REMOVED lines=8> */
[----:B------:R-:W-:Y:S02]  /*03c0*/  MOV R163, UR9 ;  /* 0x0000000900a37c02 */ /* 0x000fe40008000f00 */
[----:B------:R-:W-:Y:S02]  /*03d0*/  MOV R124, RZ ;  /* 0x000000ff007c7202 */ /* 0x000fe40000000f00 */
[----:B------:R-:W-:Y:S02]  /*03e0*/  SEL R19, R19, 0x1, !P1 ;  /* 0x0000000113137807 */ /* 0x000fe40004800000 */
[----:B------:R-:W-:Y:S02]  /*03f0*/  MOV R8, UR6 ;  /* 0x0000000600087c02 */ /* 0x000fe40008000f00 */
[----:B------:R-:W-:Y:S02]  /*0400*/  ISETP.GT.U32.OR P0, PT, R27, 0xf, P0 ;  /* 0x0000000f1b00780c */ /* 0x000fe40000704470 */
[----:B------:R-:W-:-:S02]  /*0410*/  LOP3.LUT R18, R20, 0x1fe, RZ, 0xc0, !PT ;  /* 0x000001fe14127812 */ /* 0x000fc400078ec0ff */
[----:B------:R-:W-:Y:S02]  /*0420*/  IADD3 R17, PT, PT, R26, R17, RZ ;  /* 0x000000111a117210 */ /* 0x000fe40007ffe0ff */
[----:B------:R-:W-:Y:S02]  /*0430*/  MOV R9, UR7 ;  /* 0x0000000700097c02 */ /* 0x000fe40008000f00 */
[----:B------:R-:W-:Y:S02]  /*0440*/  LEA.HI R16, R27, UR4, RZ, 0x1f ;  /* 0x000000041b107c11 */ /* 0x000fe4000f8ff8ff */
[----:B0-----:R-:W-:-:S07]  /*0450*/  LEA R15, R0, UR4, 0x3 ;  /* 0x00000004000f7c11 */ /* 0x001fce000f8e18ff */
.L_x_1634:
        /* <DEDUP_REMOVED lines=240> */
.L_x_1629:
[----:B------:R-:W-:Y:S05]  /*1360*/  BSYNC.RECONVERGENT B0 ;  /* 0x0000000000007941 */ /* 0x000fea0003800200 */
.L_x_1628:
[----:B0-----:R-:W0:Y:S01]  /*1370*/  SHFL.BFLY PT, R11, R36, 0x2, 0x1f ;  /* 0x0c401f00240b7f89 */ /* 0x001e2200000e0000 */
[C---:B------:R-:W-:Y:S02]  /*1380*/  LOP3.LUT P1, RZ, R27.reuse, 0x3c3, RZ, 0xc0, !PT ;  /* 0x000003c31bff7812 */ /* 0x040fe4000782c0ff */
[----:B------:R-:W-:Y:S01]  /*1390*/  ISETP.NE.AND P2, PT, R27, RZ, PT ;  /* 0x000000ff1b00720c */ /* 0x000fe20003f45270 */
[----:B------:R-:W1:Y:S10]  /*13a0*/  SHFL.BFLY PT, R10, R37, 0x2, 0x1f ;  /* 0x0c401f00250a7f89 */ /* 0x000e7400000e0000 */
[----:B------:R-:W-:-:S05]  /*13b0*/  @!P1 IMAD R30, R22, R21, UR9 ;  /* 0x00000009161e9e24 */ /* 0x000fca000f8e0215 */
[----:B------:R-:W-:Y:S01]  /*13c0*/  @!P1 LEA R33, R30, R17, 0x9 ;  /* 0x000000111e219211 */ /* 0x000fe200078e48ff */
[----:B0-----:R-:W-:Y:S01]  /*13d0*/  FADD.FTZ R2, R11, R36 ;  /* 0x000000240b027221 */ /* 0x001fe20000010000 */
[----:B-1----:R-:W-:-:S04]  /*13e0*/  FADD.FTZ R12, R10, R37 ;  /* 0x000000250a0c7221 */ /* 0x002fc80000010000 */
[----:B------:R-:W0:Y:S01]  /*13f0*/  SHFL.BFLY PT, R29, R2, 0x1, 0x1f ;  /* 0x0c201f00021d7f89 */ /* 0x000e2200000e0000 */
[----:B------:R-:W1:Y:S03]  /*1400*/  @!P1 LDC.64 R10, c[0x0][0x3b8] ;  /* 0x0000ee00ff0a9b82 */ /* 0x000e660000000a00 */
[----:B------:R-:W2:Y:S01]  /*1410*/  SHFL.BFLY PT, R31, R12, 0x1, 0x1f ;  /* 0x0c201f000c1f7f89 */ /* 0x000ea200000e0000 */
[----:B0-----:R-:W-:Y:S01]  /*1420*/  FADD.FTZ R30, R2, R29 ;  /* 0x0000001d021e7221 */ /* 0x001fe20000010000 */
        /* <DEDUP_REMOVED lines=9> */
.L_x_1631:
[----:B0-----:R-:W2:Y:S04]  /*14c0*/  LD.E.STRONG.GPU R11, desc[UR10][R8.64] ;  /* 0x0000000a080b7980 */ /* 0x001ea8000c10f900 */
[----:B--2---:R-:W-:Y:S01]  /*14d0*/  CCTL.IVALL ;  /* 0x00000000ff00798f */ /* 0x004fe20002000000 */
[----:B------:R-:W-:Y:S05]  /*14e0*/  YIELD ;  /* 0x0000000000007946 */ /* 0x000fea0003800000 */
[----:B-----5:R-:W-:-:S04]  /*14f0*/  LOP3.LUT R11, R11, R2, RZ, 0x3c, !PT ;  /* 0x000000020b0b7212 */ /* 0x020fc800078e3cff */
[----:B------:R-:W-:-:S13]  /*1500*/  ISETP.GT.AND P1, PT, R11, -0x1, PT ;  /* 0xffffffff0b00780c */ /* 0x000fda0003f24270 */
[----:B------:R-:W-:Y:S05]  /*1510*/  @P1 BRA `(.L_x_1631) ;  /* 0xfffffffc00e81947 */ /* 0x000fea000383ffff */
.L_x_1630:
[----:B------:R-:W-:Y:S01]  /*1520*/  ISETP.GT.U32.AND P1, PT, R27, 0xff, PT ;  /* 0x000000ff1b00780c */ /* 0x000fe20003f24070 */
[----:B------:R-:W-:Y:S05]  /*1530*/  WARPSYNC.ALL ;  /* 0x0000000000007948 */ /* 0x000fea0003800000 */
[----:B------:R-:W-:Y:S01]  /*1540*/  BAR.SYNC.DEFER_BLOCKING 0x0 ;  /* 0x0000000000007b1d */ /* 0x000fe20000010000 */
[----:B------:R-:W-:Y:S01]  /*1550*/  IADD3 R29, P2, PT, R163, 0x9, RZ ;  /* 0x00000009a31d7810 */ /* 0x000fe20007f5e0ff */
[----:B------:R-:W-:Y:S01]  /*1560*/  HFMA2 R2, -RZ, RZ, 0, 0 ;  /* 0x00000000ff027431 */ /* 0x000fe200000001ff */
[----:B------:R-:W-:Y:S02]  /*1570*/  MOV R12, RZ ;  /* 0x000000ff000c7202 */ /* 0x000fe40000000f00 */
[----:B0-----:R-:W-:Y:S01]  /*1580*/  IADD3.X R30, PT, PT, RZ, R124, RZ, P2, !PT ;  /* 0x0000007cff1e7210 */ /* 0x001fe200017fe4ff */
[----:B------:R-:W-:Y:S04]  /*1590*/  BSSY.RECONVERGENT B0, `(.L_x_1632) ;  /* 0x0000009000007945 */ /* 0x000fe80003800200 */
[----:B------:R-:W-:Y:S05]  /*15a0*/  @P1 BRA `(.L_x_1633) ;  /* 0x00000000001c1947 */ /* 0x000fea0003800000 */
[----:B------:R-:W0:Y:S01]  /*15b0*/  LDC.64 R10, c[0x0][0x3b8] ;  /* 0x0000ee00ff0a7b82 */ /* 0x000e220000000a00 */
[----:B------:R-:W-:-:S05]  /*15c0*/  IMAD R31, R22, R21, UR9 ;  /* 0x00000009161f7e24 */ /* 0x000fca000f8e0215 */
[----:B------:R-:W-:-:S05]  /*15d0*/  LEA R31, R31, R18, 0x9 ;  /* 0x000000121f1f7211 */ /* 0x000fca00078e48ff */
[----:B0-----:R-:W-:-:S06]  /*15e0*/  IMAD.WIDE.U32 R10, R31, 0x4, R10 ;  /* 0x000000041f0a7825 */ /* 0x001fcc00078e000a */
[----:B------:R-:W2:Y:S02]  /*15f0*/  LDG.E.64 R10, desc[UR10][R10.64] ;  /* 0x0000000a0a0a7981 */ /* 0x000ea4000c1e1b00 */
[----:B--2---:R-:W-:Y:S01]  /*1600*/  FADD.FTZ R12, RZ, R10 ;  /* 0x0000000aff0c7221 */ /* 0x004fe20000010000 */
[----:B------:R-:W-:-:S07]  /*1610*/  FADD.FTZ R2, RZ, R11 ;  /* 0x0000000bff027221 */ /* 0x000fce0000010000 */
.L_x_1633:
[----:B------:R-:W-:Y:S05]  /*1620*/  BSYNC.RECONVERGENT B0 ;  /* 0x0000000000007941 */ /* 0x000fea0003800200 */
.L_x_1632:
[----:B------:R-:W0:Y:S01]  /*1630*/  SHFL.BFLY PT, R11, R12, 0x8, 0x1f ;  /* 0x0d001f000c0b7f89 */ /* 0x000e2200000e0000 */
[----:B------:R-:W-:Y:S01]  /*1640*/  LOP3.LUT P1, RZ, R27, 0x30f, RZ, 0xc0, !PT ;  /* 0x0000030f1bff7812 */ /* 0x000fe2000782c0ff */
[----:B------:R-:W2:Y:S01]  /*1650*/  LDCU UR5, c[0x0][0x3a0] ;  /* 0x00007400ff0577ac */ /* 0x000ea20008000800 */
[--C-:B-----5:R-:W-:Y:S01]  /*1660*/  HADD2.F32 R150, -RZ, R7.reuse.H0_H0 ;  /* 0x20000007ff967230 */ /* 0x120fe20000004100 */
[----:B------:R-:W3:Y:S01]  /*1670*/  SHFL.BFLY PT, R31, R2, 0x8, 0x1f ;  /* 0x0d001f00021f7f89 */ /* 0x000ee200000e0000 */
[----:B------:R-:W-:Y:S01]  /*1680*/  HADD2.F32 R140, -RZ, R4.H0_H0 ;  /* 0x20000004ff8c7230 */ /* 0x000fe20000004100 */
[----:B------:R-:W4:Y:S01]  /*1690*/  LDCU.64 UR6, c[0x0][0x380] ;  /* 0x00007000ff0677ac */ /* 0x000f220008000a00 */
[----:B------:R-:W-:Y:S01]  /*16a0*/  HADD2.F32 R141, -RZ, R6.H0_H0 ;  /* 0x20000006ff8d7230 */ /* 0x000fe20000004100 */
[----:B------:R-:W-:Y:S01]  /*16b0*/  LOP3.LUT R21, R21, 0x1, RZ, 0x3c, !PT ;  /* 0x0000000115157812 */ /* 0x000fe200078e3cff */
[----:B------:R-:W-:Y:S02]  /*16c0*/  HADD2.F32 R146, -RZ, R4.H1_H1 ;  /* 0x30000004ff927230 */ /* 0x000fe40000004100 */
[----:B------:R-:W-:-:S02]  /*16d0*/  HADD2.F32 R134, -RZ, R7.H1_H1 ;  /* 0x30000007ff867230 */ /* 0x000fc40000004100 */
[----:B0-----:R-:W-:Y:S01]  /*16e0*/  FADD.FTZ R11, R11, R12 ;  /* 0x0000000c0b0b7221 */ /* 0x001fe20000010000 */
[----:B---3--:R-:W-:-:S04]  /*16f0*/  FADD.FTZ R31, R31, R2 ;  /* 0x000000021f1f7221 */ /* 0x008fc80000010000 */
[----:B------:R-:W0:Y:S04]  /*1700*/  SHFL.BFLY PT, R10, R11, 0x4, 0x1f ;  /* 0x0c801f000b0a7f89 */ /* 0x000e2800000e0000 */
        /* <DEDUP_REMOVED lines=9> */
[----:B0-----:R-:W-:-:S04]  /*17a0*/  FADD.FTZ R12, R35, R12 ;  /* 0x0000000c230c7221 */ /* 0x001fc80000010000 */
[----:B------:R-:W-:Y:S01]  /*17b0*/  @!P1 FMUL.FTZ R32, R12, 4.8828125727595761418e-05 ;  /* 0x384ccccd0c209820 */ /* 0x000fe20000410000 */
[----:B---3--:R-:W-:-:S03]  /*17c0*/  FADD.FTZ R37, R2, R37 ;  /* 0x0000002502257221 */ /* 0x008fc60000010000 */
[----:B------:R-:W-:-:S04]  /*17d0*/  @!P1 FMUL.FTZ R10, R32, R32 ;  /* 0x00000020200a9220 */ /* 0x000fc80000410000 */
[----:B------:R-:W-:-:S05]  /*17e0*/  @!P1 FFMA.FTZ R10, R37, 4.8828125727595761418e-05, -R10 ;  /* 0x384ccccd250a9823 */ /* 0x000fca000001080a */
[----:B------:R-:W-:-:S05]  /*17f0*/  @!P1 FMNMX.FTZ R33, RZ, R10, !PT ;  /* 0x0000000aff219209 */ /* 0x000fca0007810000 */
[----:B------:R-:W-:Y:S01]  /*1800*/  @!P1 STS.64 [R16], R32 ;  /* 0x0000002010009388 */ /* 0x000fe20000000a00 */
[----:B------:R-:W-:Y:S01]  /*1810*/  BAR.SYNC.DEFER_BLOCKING 0x0 ;  /* 0x0000000000007b1d */ /* 0x000fe20000010000 */
[----:B------:R-:W-:-:S04]  /*1820*/  @!P0 LEA R128, P1, R163, R20, 0x5 ;  /* 0x00000014a3808211 */ /* 0x000fc800078228ff */
[----:B------:R-:W-:Y:S01]  /*1830*/  @!P0 LEA.HI.X R130, R163, RZ, R124, 0x5, P1 ;  /* 0x000000ffa3828211 */ /* 0x000fe200008f2c7c */
[----:B------:R-:W2:Y:S02]  /*1840*/  LDS.64 R10, [R15] ;  /* 0x000000000f0a7984 */ /* 0x000ea40000000a00 */
[----:B--2---:R-:W-:Y:S01]  /*1850*/  FADD.FTZ R11, R11, UR5 ;  /* 0x000000050b0b7e21 */ /* 0x004fe20008010000 */
[--C-:B------:R-:W-:Y:S01]  /*1860*/  FADD.FTZ R3, R3, -R10.reuse ;  /* 0x8000000a03037221 */ /* 0x100fe20000010000 */
[--C-:B------:R-:W-:Y:S01]  /*1870*/  FADD.FTZ R39, R39, -R10.reuse ;  /* 0x8000000a27277221 */ /* 0x100fe20000010000 */
[--C-:B------:R-:W-:Y:S01]  /*1880*/  FADD.FTZ R41, R41, -R10.reuse ;  /* 0x8000000a29297221 */ /* 0x100fe20000010000 */
[----:B------:R-:W0:Y:S01]  /*1890*/  MUFU.RSQ R132, R11 ;  /* 0x0000000b00847308 */ /* 0x000e220000001400 */
        /* <DEDUP_REMOVED lines=15> */
[--C-:B------:R-:W-:Y:S01]  /*1990*/  FADD.FTZ R3, R155, -R10.reuse ;  /* 0x8000000a9b037221 */ /* 0x100fe20000010000 */
[C---:B------:R-:W-:Y:S01]  /*19a0*/  FMUL.FTZ R37, R132.reuse, R39 ;  /* 0x0000002784257220 */ /* 0x040fe20000410000 */
[C---:B------:R-:W-:Y:S01]  /*19b0*/  FMUL.FTZ R39, R132.reuse, R41 ;  /* 0x0000002984277220 */ /* 0x040fe20000410000 */
[C---:B------:R-:W-:Y:S01]  /*19c0*/  FMUL.FTZ R41, R132.reuse, R117 ;  /* 0x0000007584297220 */ /* 0x040fe20000410000 */
[----:B------:R-:W-:Y:S01]  /*19d0*/  FMUL.FTZ R32, R132, R3 ;  /* 0x0000000384207220 */ /* 0x000fe20000410000 */
[----:B------:R-:W-:Y:S01]  /*19e0*/  FADD.FTZ R3, R151, -R10 ;  /* 0x8000000a97037221 */ /* 0x000fe20000010000 */
[----:B------:R-:W-:-:S02]  /*19f0*/  HADD2.F32 R151, -RZ, R5.H0_H0 ;  /* 0x20000005ff977230 */ /* 0x000fc40000004100 */
[----:B------:R-:W-:Y:S01]  /*1a00*/  FADD.FTZ R117, R45, -R10 ;  /* 0x8000000a2d757221 */ /* 0x000fe20000010000 */
[----:B------:R-:W-:Y:S02]  /*1a10*/  HADD2.F32 R155, -RZ, R6.H1_H1 ;  /* 0x30000006ff9b7230 */ /* 0x000fe40000004100 */
[C---:B------:R-:W-:Y:S01]  /*1a20*/  FMUL.FTZ R3, R132.reuse, R3 ;  /* 0x0000000384037220 */ /* 0x040fe20000410000 */
[C---:B------:R-:W-:Y:S01]  /*1a30*/  FMUL.FTZ R35, R132.reuse, R35 ;  /* 0x0000002384237220 */ /* 0x040fe20000410000 */
[----:B------:R-:W-:Y:S01]  /*1a40*/  FMUL.FTZ R117, R132, R117 ;  /* 0x0000007584757220 */ /* 0x000fe20000410000 */
[----:B------:R-:W-:Y:S01]  /*1a50*/  FFMA.FTZ R31, R2, R140, R141 ;  /* 0x0000008c021f7223 */ /* 0x000fe2000001008d */
[----:B------:R-:W-:Y:S01]  /*1a60*/  FFMA.FTZ R33, R3, R151, R150 ;  /* 0x0000009703217223 */ /* 0x000fe20000010096 */
[----:B------:R-:W-:Y:S01]  /*1a70*/  FADD.FTZ R3, R43, -R10 ;  /* 0x8000000a2b037221 */ /* 0x000fe20000010000 */
[----:B------:R-:W-:Y:S01]  /*1a80*/  FFMA.FTZ R32, R32, R146, R155 ;  /* 0x0000009220207223 */ /* 0x000fe2000001009b */
[----:B------:R-:W-:Y:S01]  /*1a90*/  FFMA.FTZ R35, R35, R133, R134 ;  /* 0x0000008523237223 */ /* 0x000fe20000010086 */
[C---:B------:R-:W-:Y:S01]  /*1aa0*/  FMUL.FTZ R165, R132.reuse, R165 ;  /* 0x000000a584a57220 */ /* 0x040fe20000410000 */
[----:B------:R-:W-:Y:S01]  /*1ab0*/  FMUL.FTZ R3, R132, R3 ;  /* 0x0000000384037220 */ /* 0x000fe20000410000 */
[----:B------:R-:W-:Y:S01]  /*1ac0*/  FFMA.FTZ R37, R140, R37, R141 ;  /* 0x000000258c257223 */ /* 0x000fe2000001008d */
[----:B------:R-:W-:Y:S01]  /*1ad0*/  FMUL.FTZ R34, R32, -1.4426950216293334961 ;  /* 0xbfb8aa3b20227820 */ /* 0x000fe20000410000 */
[----:B------:R-:W-:Y:S01]  /*1ae0*/  FFMA.FTZ R39, R146, R39, R155 ;  /* 0x0000002792277223 */ /* 0x000fe2000001009b */
[----:B------:R-:W-:Y:S01]  /*1af0*/  FFMA.FTZ R45, R140, R3, R141 ;  /* 0x000000038c2d7223 */ /* 0x000fe2000001008d */
[--C-:B------:R-:W-:Y:S01]  /*1b00*/  FADD.FTZ R3, R47, -R10.reuse ;  /* 0x8000000a2f037221 */ /* 0x100fe20000010000 */
[----:B------:R-:W-:Y:S01]  /*1b10*/  FFMA.FTZ R47, R146, R117, R155 ;  /* 0x00000075922f7223 */ /* 0x000fe2000001009b */
[----:B------:R-:W-:Y:S01]  /*1b20*/  FADD.FTZ R117, R49, -R10 ;  /* 0x8000000a31757221 */ /* 0x000fe20000010000 */
[----:B------:R-:W-:Y:S01]  /*1b30*/  FMUL.FTZ R2, R31, -1.4426950216293334961 ;  /* 0xbfb8aa3b1f027820 */ /* 0x000fe20000410000 */
[C---:B------:R-:W-:Y:S01]  /*1b40*/  FMUL.FTZ R3, R132.reuse, R3 ;  /* 0x0000000384037220 */ /* 0x040fe20000410000 */
[----:B------:R-:W-:Y:S01]  /*1b50*/  FMUL.FTZ R36, R33, -1.4426950216293334961 ;  /* 0xbfb8aa3b21247820 */ /* 0x000fe20000410000 */
[C---:B------:R-:W-:Y:S01]  /*1b60*/  FMUL.FTZ R117, R132.reuse, R117 ;  /* 0x0000007584757220 */ /* 0x040fe20000410000 */
[C-C-:B------:R-:W-:Y:S01]  /*1b70*/  FFMA.FTZ R41, R151.reuse, R41, R150.reuse ;  /* 0x0000002997297223 */ /* 0x140fe20000010096 */
[----:B------:R-:W-:Y:S01]  /*1b80*/  FFMA.FTZ R49, R151, R3, R150 ;  /* 0x0000000397317223 */ /* 0x000fe20000010096 */
[----:B------:R-:W-:Y:S01]  /*1b90*/  FADD.FTZ R3, R51, -R10 ;  /* 0x8000000a33037221 */ /* 0x000fe20000010000 */
[----:B------:R-:W-:Y:S01]  /*1ba0*/  FFMA.FTZ R51, R133, R117, R134 ;  /* 0x0000007585337223 */ /* 0x000fe20000010086 */
[----:B------:R-:W-:Y:S01]  /*1bb0*/  FADD.FTZ R117, R53, -R10 ;  /* 0x8000000a35757221 */ /* 0x000fe20000010000 */
[----:B------:R-:W-:Y:S01]  /*1bc0*/  FMUL.FTZ R38, R35, -1.4426950216293334961 ;  /* 0xbfb8aa3b23267820 */ /* 0x000fe20000410000 */
[C---:B------:R-:W-:Y:S01]  /*1bd0*/  FMUL.FTZ R3, R132.reuse, R3 ;  /* 0x0000000384037220 */ /* 0x040fe20000410000 */
[----:B------:R-:W-:Y:S01]  /*1be0*/  FFMA.FTZ R43, R133, R165, R134 ;  /* 0x000000a5852b7223 */ /* 0x000fe20000010086 */
[C---:B------:R-:W-:Y:S01]  /*1bf0*/  FMUL.FTZ R117, R132.reuse, R117 ;  /* 0x0000007584757220 */ /* 0x040fe20000410000 */
[----:B------:R-:W-:Y:S01]  /*1c00*/  FMUL.FTZ R122, R132, R13 ;  /* 0x0000000d847a7220 */ /* 0x000fe20000410000 */
[----:B------:R-:W-:Y:S01]  /*1c10*/  FFMA.FTZ R53, R140, R3, R141 ;  /* 0x000000038c357223 */ /* 0x000fe2000001008d */
[--C-:B------:R-:W-:Y:S01]  /*1c20*/  FADD.FTZ R3, R55, -R10.reuse ;  /* 0x8000000a37037221 */ /* 0x100fe20000010000 */
[----:B------:R-:W-:Y:S01]  /*1c30*/  FFMA.FTZ R55, R146, R117, R155 ;  /* 0x0000007592377223 */ /* 0x000fe2000001009b */
[----:B------:R-:W-:Y:S01]  /*1c40*/  FADD.FTZ R117, R57, -R10 ;  /* 0x8000000a39757221 */ /* 0x000fe20000010000 */
[----:B------:R-:W-:Y:S01]  /*1c50*/  FMUL.FTZ R40, R37, -1.4426950216293334961 ;  /* 0xbfb8aa3b25287820 */ /* 0x000fe20000410000 */
[C---:B------:R-:W-:Y:S01]  /*1c60*/  FMUL.FTZ R3, R132.reuse, R3 ;  /* 0x0000000384037220 */ /* 0x040fe20000410000 */
[----:B------:R-:W0:Y:S01]  /*1c70*/  @!P0 LDS.64 R12, [R26+UR4] ;  /* 0x000000041a0c8984 */ /* 0x000e220008000a00 */
[C---:B------:R-:W-:Y:S01]  /*1c80*/  FMUL.FTZ R117, R132.reuse, R117 ;  /* 0x0000007584757220 */ /* 0x040fe20000410000 */
[----:B------:R-:W-:Y:S01]  /*1c90*/  FMUL.FTZ R42, R39, -1.4426950216293334961 ;  /* 0xbfb8aa3b272a7820 */ /* 0x000fe20000410000 */
[----:B------:R-:W-:Y:S01]  /*1ca0*/  FFMA.FTZ R57, R151, R3, R150 ;  /* 0x0000000397397223 */ /* 0x000fe20000010096 */
[----:B------:R-:W-:Y:S01]  /*1cb0*/  FADD.FTZ R3, R59, -R10 ;  /* 0x8000000a3b037221 */ /* 0x000fe20000010000 */
[----:B------:R-:W-:Y:S01]  /*1cc0*/  FFMA.FTZ R59, R133, R117, R134 ;  /* 0x00000075853b7223 */ /* 0x000fe20000010086 */
[--C-:B------:R-:W-:Y:S01]  /*1cd0*/  FADD.FTZ R117, R61, -R10.reuse ;  /* 0x8000000a3d757221 */ /* 0x100fe20000010000 */
[----:B------:R-:W2:Y:S01]  /*1ce0*/  MUFU.EX2 R11, R2 ;  /* 0x00000002000b7308 */ /* 0x000ea20000000800 */
[C---:B------:R-:W-:Y:S01]  /*1cf0*/  FMUL.FTZ R3, R132.reuse, R3 ;  /* 0x0000000384037220 */ /* 0x040fe20000410000 */
[----:B------:R-:W-:Y:S01]  /*1d00*/  FMUL.FTZ R44, R41, -1.4426950216293334961 ;  /* 0xbfb8aa3b292c7820 */ /* 0x000fe20000410000 */
[----:B------:R-:W-:Y:S01]  /*1d10*/  FMUL.FTZ R117, R132, R117 ;  /* 0x0000007584757220 */ /* 0x000fe20000410000 */
[----:B------:R-:W-:Y:S01]  /*1d20*/  FMUL.FTZ R46, R43, -1.4426950216293334961 ;  /* 0xbfb8aa3b2b2e7820 */ /* 0x000fe20000410000 */
[----:B------:R-:W-:Y:S01]  /*1d30*/  FFMA.FTZ R61, R140, R3, R141 ;  /* 0x000000038c3d7223 */ /* 0x000fe2000001008d */
[--C-:B------:R-:W-:Y:S01]  /*1d40*/  FADD.FTZ R3, R63, -R10.reuse ;  /* 0x8000000a3f037221 */ /* 0x100fe20000010000 */
[----:B------:R-:W-:Y:S01]  /*1d50*/  FFMA.FTZ R63, R146, R117, R155 ;  /* 0x00000075923f7223 */ /* 0x000fe2000001009b */
[----:B------:R-:W-:Y:S01]  /*1d60*/  FADD.FTZ R117, R65, -R10 ;  /* 0x8000000a41757221 */ /* 0x000fe20000010000 */
[----:B------:R-:W3:Y:S01]  /*1d70*/  MUFU.EX2 R34, R34 ;  /* 0x0000002200227308 */ /* 0x000ee20000000800 */
[C---:B------:R-:W-:Y:S01]  /*1d80*/  FMUL.FTZ R3, R132.reuse, R3 ;  /* 0x0000000384037220 */ /* 0x040fe20000410000 */
[----:B------:R-:W-:Y:S01]  /*1d90*/  FMUL.FTZ R48, R45, -1.4426950216293334961 ;  /* 0xbfb8aa3b2d307820 */ /* 0x000fe20000410000 */
[C---:B------:R-:W-:Y:S01]  /*1da0*/  FMUL.FTZ R117, R132.reuse, R117 ;  /* 0x0000007584757220 */ /* 0x040fe20000410000 */
[----:B------:R-:W-:Y:S01]  /*1db0*/  FMUL.FTZ R50, R47, -1.4426950216293334961 ;  /* 0xbfb8aa3b2f327820 */ /* 0x000fe20000410000 */
[----:B------:R-:W-:Y:S01]  /*1dc0*/  FFMA.FTZ R65, R151, R3, R150 ;  /* 0x0000000397417223 */ /* 0x000fe20000010096 */
[----:B------:R-:W-:Y:S01]  /*1dd0*/  FADD.FTZ R3, R67, -R10 ;  /* 0x8000000a43037221 */ /* 0x000fe20000010000 */
[----:B------:R-:W-:Y:S01]  /*1de0*/  FFMA.FTZ R67, R133, R117, R134 ;  /* 0x0000007585437223 */ /* 0x000fe20000010086 */
[--C-:B------:R-:W-:Y:S01]  /*1df0*/  FADD.FTZ R117, R69, -R10.reuse ;  /* 0x8000000a45757221 */ /* 0x100fe20000010000 */
[----:B------:R-:W1:Y:S01]  /*1e00*/  MUFU.EX2 R36, R36 ;  /* 0x0000002400247308 */ /* 0x000e620000000800 */
[C---:B------:R-:W-:Y:S01]  /*1e10*/  FMUL.FTZ R3, R132.reuse, R3 ;  /* 0x0000000384037220 */ /* 0x040fe20000410000 */
[--C-:B------:R-:W-:Y:S01]  /*1e20*/  FADD.FTZ R165, R115, -R10.reuse ;  /* 0x8000000a73a57221 */ /* 0x100fe20000010000 */
[----:B------:R-:W-:Y:S01]  /*1e30*/  FMUL.FTZ R117, R132, R117 ;  /* 0x0000007584757220 */ /* 0x000fe20000410000 */
[----:B------:R-:W-:Y:S01]  /*1e40*/  FMUL.FTZ R52, R49, -1.4426950216293334961 ;  /* 0xbfb8aa3b31347820 */ /* 0x000fe20000410000 */
[----:B------:R-:W-:Y:S01]  /*1e50*/  FFMA.FTZ R69, R140, R3, R141 ;  /* 0x000000038c457223 */ /* 0x000fe2000001008d */
[--C-:B------:R-:W-:Y:S01]  /*1e60*/  FADD.FTZ R3, R71, -R10.reuse ;  /* 0x8000000a47037221 */ /* 0x100fe20000010000 */
[----:B------:R-:W-:Y:S01]  /*1e70*/  FFMA.FTZ R71, R146, R117, R155 ;  /* 0x0000007592477223 */ /* 0x000fe2000001009b */
[----:B------:R-:W-:Y:S01]  /*1e80*/  FADD.FTZ R117, R73, -R10 ;  /* 0x8000000a49757221 */ /* 0x000fe20000010000 */
[----:B------:R-:W4:Y:S01]  /*1e90*/  MUFU.EX2 R38, R38 ;  /* 0x0000002600267308 */ /* 0x000f220000000800 */
        /* <DEDUP_REMOVED lines=8> */
[----:B------:R-:W0:Y:S01]  /*1f20*/  MUFU.EX2 R40, R40 ;  /* 0x0000002800287308 */ /* 0x000e220000000800 */
        /* <DEDUP_REMOVED lines=8> */
[----:B------:R-:W0:Y:S01]  /*1fb0*/  MUFU.EX2 R42, R42 ;  /* 0x0000002a002a7308 */ /* 0x000e220000000800 */
        /* <DEDUP_REMOVED lines=39> */
[----:B--2---:R-:W-:Y:S01]  /*2230*/  FADD.FTZ R154, R11, 1 ;  /* 0x3f8000000b9a7421 */ /* 0x004fe20000010000 */
        /* <DEDUP_REMOVED lines=8> */
[----:B---3--:R-:W-:Y:S01]  /*22c0*/  FADD.FTZ R11, R34, 1 ;  /* 0x3f800000220b7421 */ /* 0x008fe20000010000 */
        /* <DEDUP_REMOVED lines=8> */
[C---:B------:R-:W-:Y:S01]  /*2350*/  FMUL.FTZ R163, R132.reuse, R163 ;  /* 0x000000a384a37220 */ /* 0x040fe20000410000 */
[----:B------:R-:W-:Y:S01]  /*2360*/  FFMA.FTZ R105, R151, R3, R150 ;  /* 0x0000000397697223 */ /* 0x000fe20000010096 */
[----:B------:R-:W-:Y:S01]  /*2370*/  FADD.FTZ R3, R107, -R10 ;  /* 0x8000000a6b037221 */ /* 0x000fe20000010000 */
[----:B------:R-:W-:Y:S01]  /*2380*/  FFMA.FTZ R107, R133, R117, R134 ;  /* 0x00000075856b7223 */ /* 0x000fe20000010086 */
[--C-:B------:R-:W-:Y:S01]  /*2390*/  FADD.FTZ R117, R109, -R10.reuse ;  /* 0x8000000a6d757221 */ /* 0x100fe20000010000 */
[----:B------:R-:W3:Y:S01]  /*23a0*/  MUFU.EX2 R56, R56 ;  /* 0x0000003800387308 */ /* 0x000ee20000000800 */
[----:B------:R-:W-:Y:S01]  /*23b0*/  FMUL.FTZ R3, R132, R3 ;  /* 0x0000000384037220 */ /* 0x000fe20000410000 */
[----:B-1----:R-:W-:Y:S01]  /*23c0*/  FADD.FTZ R34, R36, 1 ;  /* 0x3f80000024227421 */ /* 0x002fe20000010000 */
[----:B------:R-:W-:Y:S01]  /*23d0*/  FMUL.FTZ R117, R132, R117 ;  /* 0x0000007584757220 */ /* 0x000fe20000410000 */
[----:B------:R-:W-:Y:S01]  /*23e0*/  FMUL.FTZ R84, R81, -1.4426950216293334961 ;  /* 0xbfb8aa3b51547820 */ /* 0x000fe20000410000 */
[----:B------:R-:W-:Y:S01]  /*23f0*/  FFMA.FTZ R109, R140, R3, R141 ;  /* 0x000000038c6d7223 */ /* 0x000fe2000001008d */
[--C-:B------:R-:W-:Y:S01]  /*2400*/  FADD.FTZ R3, R111, -R10.reuse ;  /* 0x8000000a6f037221 */ /* 0x100fe20000010000 */
[----:B------:R-:W-:Y:S01]  /*2410*/  FFMA.FTZ R111, R146, R117, R155 ;  /* 0x00000075926f7223 */ /* 0x000fe2000001009b */
[----:B------:R-:W-:Y:S01]  /*2420*/  FADD.FTZ R117, R113, -R10 ;  /* 0x8000000a71757221 */ /* 0x000fe20000010000 */
[----:B------:R-:W1:Y:S01]  /*2430*/  MUFU.EX2 R58, R58 ;  /* 0x0000003a003a7308 */ /* 0x000e620000000800 */
[----:B------:R-:W-:Y:S01]  /*2440*/  FMUL.FTZ R3, R132, R3 ;  /* 0x0000000384037220 */ /* 0x000fe20000410000 */
[----:B----4-:R-:W-:Y:S01]  /*2450*/  FADD.FTZ R36, R38, 1 ;  /* 0x3f80000026247421 */ /* 0x010fe20000010000 */
[----:B------:R-:W-:Y:S01]  /*2460*/  FMUL.FTZ R117, R132, R117 ;  /* 0x0000007584757220 */ /* 0x000fe20000410000 */
[----:B------:R-:W-:Y:S01]  /*2470*/  FMUL.FTZ R86, R83, -1.4426950216293334961 ;  /* 0xbfb8aa3b53567820 */ /* 0x000fe20000410000 */
[----:B------:R-:W-:Y:S01]  /*2480*/  FFMA.FTZ R113, R151, R3, R150 ;  /* 0x0000000397717223 */ /* 0x000fe20000010096 */
[----:B0-----:R-:W-:Y:S01]  /*2490*/  FADD.FTZ R38, R40, 1 ;  /* 0x3f80000028267421 */ /* 0x001fe20000010000 */
[----:B------:R-:W0:Y:S01]  /*24a0*/  @!P0 LDC.64 R2, c[0x0][0x3b0] ;  /* 0x0000ec00ff028b82 */ /* 0x000e220000000a00 */
[----:B------:R-:W-:Y:S01]  /*24b0*/  FFMA.FTZ R115, R133, R117, R134 ;  /* 0x0000007585737223 */ /* 0x000fe20000010086 */
[----:B------:R-:W-:Y:S01]  /*24c0*/  FMUL.FTZ R117, R132, R165 ;  /* 0x000000a584757220 */ /* 0x000fe20000410000 */
[----:B------:R-:W-:Y:S01]  /*24d0*/  FADD.FTZ R165, R119, -R10 ;  /* 0x8000000a77a57221 */ /* 0x000fe20000010000 */
[----:B------:R-:W4:Y:S01]  /*24e0*/  MUFU.EX2 R60, R60 ;  /* 0x0000003c003c7308 */ /* 0x000f220000000800 */
[----:B------:R-:W-:Y:S01]  /*24f0*/  FMUL.FTZ R88, R85, -1.4426950216293334961 ;  /* 0xbfb8aa3b55587820 */ /* 0x000fe20000410000 */
[----:B------:R-:W-:Y:S01]  /*2500*/  FADD.FTZ R40, R42, 1 ;  /* 0x3f8000002a287421 */ /* 0x000fe20000010000 */
[----:B------:R-:W-:Y:S01]  /*2510*/  FMUL.FTZ R165, R132, R165 ;  /* 0x000000a584a57220 */ /* 0x000fe20000410000 */
[----:B------:R-:W-:Y:S01]  /*2520*/  FMUL.FTZ R90, R87, -1.4426950216293334961 ;  /* 0xbfb8aa3b575a7820 */ /* 0x000fe20000410000 */
[----:B------:R-:W-:Y:S01]  /*2530*/  FADD.FTZ R42, R44, 1 ;  /* 0x3f8000002c2a7421 */ /* 0x000fe20000010000 */
[----:B------:R-:W-:Y:S01]  /*2540*/  FMUL.FTZ R92, R89, -1.4426950216293334961 ;  /* 0xbfb8aa3b595c7820 */ /* 0x000fe20000410000 */
[----:B------:R-:W-:Y:S01]  /*2550*/  FFMA.FTZ R121, R151, R165, R150 ;  /* 0x000000a597797223 */ /* 0x000fe20000010096 */
[----:B------:R-:W4:Y:S01]  /*2560*/  MUFU.EX2 R62, R62 ;  /* 0x0000003e003e7308 */ /* 0x000f220000000800 */
[--C-:B------:R-:W-:Y:S01]  /*2570*/  FADD.FTZ R165, R125, -R10.reuse ;  /* 0x8000000a7da57221 */ /* 0x100fe20000010000 */
[----:B------:R-:W-:Y:S01]  /*2580*/  FFMA.FTZ R125, R140, R163, R141 ;  /* 0x000000a38c7d7223 */ /* 0x000fe2000001008d */
[--C-:B------:R-:W-:Y:S01]  /*2590*/  FADD.FTZ R163, R127, -R10.reuse ;  /* 0x8000000a7fa37221 */ /* 0x100fe20000010000 */
[----:B------:R-:W-:Y:S01]  /*25a0*/  FADD.FTZ R44, R46, 1 ;  /* 0x3f8000002e2c7421 */ /* 0x000fe20000010000 */
[----:B------:R-:W-:Y:S01]  /*25b0*/  FMUL.FTZ R165, R132, R165 ;  /* 0x000000a584a57220 */ /* 0x000fe20000410000 */
[----:B------:R-:W-:Y:S01]  /*25c0*/  FMUL.FTZ R94, R91, -1.4426950216293334961 ;  /* 0xbfb8aa3b5b5e7820 */ /* 0x000fe20000410000 */
[----:B------:R-:W-:Y:S01]  /*25d0*/  FADD.FTZ R46, R48, 1 ;  /* 0x3f800000302e7421 */ /* 0x000fe20000010000 */
[----:B------:R-:W4:Y:S01]  /*25e0*/  MUFU.EX2 R64, R64 ;  /* 0x0000004000407308 */ /* 0x000f220000000800 */
[----:B------:R-:W-:Y:S01]  /*25f0*/  FFMA.FTZ R127, R146, R165, R155 ;  /* 0x000000a5927f7223 */ /* 0x000fe2000001009b */
[----:B------:R-:W-:Y:S01]  /*2600*/  FMUL.FTZ R96, R93, -1.4426950216293334961 ;  /* 0xbfb8aa3b5d607820 */ /* 0x000fe20000410000 */
[----:B------:R-:W-:Y:S01]  /*2610*/  FADD.FTZ R165, R129, -R10 ;  /* 0x8000000a81a57221 */ /* 0x000fe20000010000 */
[----:B------:R-:W-:Y:S01]  /*2620*/  FADD.FTZ R48, R50, 1 ;  /* 0x3f80000032307421 */ /* 0x000fe20000010000 */
[----:B------:R-:W-:Y:S01]  /*2630*/  FMUL.FTZ R98, R95, -1.4426950216293334961 ;  /* 0xbfb8aa3b5f627820 */ /* 0x000fe20000410000 */
[----:B--2---:R-:W-:Y:S01]  /*2640*/  FADD.FTZ R50, R52, 1 ;  /* 0x3f80000034327421 */ /* 0x004fe20000010000 */
[----:B------:R-:W-:Y:S01]  /*2650*/  FMUL.FTZ R100, R97, -1.4426950216293334961 ;  /* 0xbfb8aa3b61647820 */ /* 0x000fe20000410000 */
[----:B------:R-:W2:Y:S01]  /*2660*/  MUFU.EX2 R66, R66 ;  /* 0x0000004200427308 */ /* 0x000ea20000000800 */
[----:B------:R-:W-:Y:S01]  /*2670*/  FMUL.FTZ R163, R132, R163 ;  /* 0x000000a384a37220 */ /* 0x000fe20000410000 */
[----:B---3--:R-:W-:Y:S01]  /*2680*/  FADD.FTZ R52, R54, 1 ;  /* 0x3f80000036347421 */ /* 0x008fe20000010000 */
[----:B------:R-:W-:Y:S01]  /*2690*/  FMUL.FTZ R102, R99, -1.4426950216293334961 ;  /* 0xbfb8aa3b63667820 */ /* 0x000fe20000410000 */
[----:B0-----:R-:W-:Y:S01]  /*26a0*/  @!P0 LEA R2, P1, R128, R2, 0x2 ;  /* 0x0000000280028211 */ /* 0x001fe200078210ff */
[----:B------:R-:W-:Y:S01]  /*26b0*/  FADD.FTZ R54, R56, 1 ;  /* 0x3f80000038367421 */ /* 0x000fe20000010000 */
[----:B------:R-:W-:Y:S01]  /*26c0*/  FMUL.FTZ R104, R101, -1.4426950216293334961 ;  /* 0xbfb8aa3b65687820 */ /* 0x000fe20000410000 */
[----:B------:R-:W-:Y:S01]  /*26d0*/  FMUL.FTZ R165, R132, R165 ;  /* 0x000000a584a57220 */ /* 0x000fe20000410000 */
[----:B------:R-:W0:Y:S01]  /*26e0*/  MUFU.EX2 R68, R68 ;  /* 0x0000004400447308 */ /* 0x000e220000000800 */
[----:B-1----:R-:W-:Y:S01]  /*26f0*/  FADD.FTZ R56, R58, 1 ;  /* 0x3f8000003a387421 */ /* 0x002fe20000010000 */
[----:B------:R-:W-:Y:S01]  /*2700*/  FMUL.FTZ R106, R103, -1.4426950216293334961 ;  /* 0xbfb8aa3b676a7820 */ /* 0x000fe20000410000 */
[----:B----4-:R-:W-:Y:S01]  /*2710*/  FADD.FTZ R58, R60, 1 ;  /* 0x3f8000003c3a7421 */ /* 0x010fe20000010000 */
[----:B------:R-:W-:Y:S01]  /*2720*/  FMUL.FTZ R108, R105, -1.4426950216293334961 ;  /* 0xbfb8aa3b696c7820 */ /* 0x000fe20000410000 */
[----:B------:R-:W-:Y:S01]  /*2730*/  FFMA.FTZ R129, R151, R163, R150 ;  /* 0x000000a397817223 */ /* 0x000fe20000010096 */
[----:B------:R-:W-:Y:S01]  /*2740*/  FADD.FTZ R60, R62, 1 ;  /* 0x3f8000003e3c7421 */ /* 0x000fe20000010000 */
[----:B------:R-:W-:Y:S01]  /*2750*/  FMUL.FTZ R110, R107, -1.4426950216293334961 ;  /* 0xbfb8aa3b6b6e7820 */ /* 0x000fe20000410000 */
[----:B------:R-:W1:Y:S01]  /*2760*/  MUFU.EX2 R70, R70 ;  /* 0x0000004600467308 */ /* 0x000e620000000800 */
[----:B------:R-:W-:Y:S01]  /*2770*/  FMUL.FTZ R126, R132, R126 ;  /* 0x0000007e847e7220 */ /* 0x000fe20000410000 */
[----:B------:R-:W-:Y:S01]  /*2780*/  @!P0 LEA.HI.X R3, R128, R3, R130, 0x2, P1 ;  /* 0x0000000380038211 */ /* 0x000fe200008f1482 */
[----:B------:R-:W-:Y:S01]  /*2790*/  FADD.FTZ R163, R135, -R10 ;  /* 0x8000000a87a37221 */ /* 0x000fe20000010000 */
[----:B------:R-:W-:Y:S01]  /*27a0*/  FADD.FTZ R62, R64, 1 ;  /* 0x3f800000403e7421 */ /* 0x000fe20000010000 */
[----:B------:R-:W-:Y:S01]  /*27b0*/  FMUL.FTZ R112, R109, -1.4426950216293334961 ;  /* 0xbfb8aa3b6d707820 */ /* 0x000fe20000410000 */
[----:B------:R-:W-:Y:S01]  /*27c0*/  FFMA.FTZ R117, R140, R117, R141 ;  /* 0x000000758c757223 */ /* 0x000fe2000001008d */
[----:B------:R-:W-:Y:S01]  /*27d0*/  FFMA.FTZ R135, R133, R165, R134 ;  /* 0x000000a585877223 */ /* 0x000fe20000010086 */
[----:B------:R-:W3:Y:S01]  /*27e0*/  MUFU.EX2 R72, R72 ;  /* 0x0000004800487308 */ /* 0x000ee20000000800 */
[----:B--2---:R-:W-:Y:S01]  /*27f0*/  FADD.FTZ R64, R66, 1 ;  /* 0x3f80000042407421 */ /* 0x004fe20000010000 */
[----:B------:R-:W-:Y:S01]  /*2800*/  FMUL.FTZ R114, R111, -1.4426950216293334961 ;  /* 0xbfb8aa3b6f727820 */ /* 0x000fe20000410000 */
[----:B------:R-:W-:Y:S01]  /*2810*/  FFMA.FTZ R119, R146, R122, R155 ;  /* 0x0000007a92777223 */ /* 0x000fe2000001009b */
[----:B------:R-:W-:Y:S01]  /*2820*/  FADD.FTZ R165, R137, -R10 ;  /* 0x8000000a89a57221 */ /* 0x000fe20000010000 */
[----:B0-----:R-:W-:Y:S01]  /*2830*/  FADD.FTZ R66, R68, 1 ;  /* 0x3f80000044427421 */ /* 0x001fe20000010000 */
[----:B------:R-:W-:Y:S01]  /*2840*/  FMUL.FTZ R116, R113, -1.4426950216293334961 ;  /* 0xbfb8aa3b71747820 */ /* 0x000fe20000410000 */
[----:B------:R-:W-:Y:S01]  /*2850*/  FMUL.FTZ R118, R115, -1.4426950216293334961 ;  /* 0xbfb8aa3b73767820 */ /* 0x000fe20000410000 */
[----:B------:R-:W0:Y:S01]  /*2860*/  MUFU.EX2 R74, R74 ;  /* 0x0000004a004a7308 */ /* 0x000e220000000800 */
[----:B-1----:R-:W-:Y:S01]  /*2870*/  FADD.FTZ R68, R70, 1 ;  /* 0x3f80000046447421 */ /* 0x002fe20000010000 */
[----:B------:R-:W-:Y:S01]  /*2880*/  FFMA.FTZ R123, R133, R126, R134 ;  /* 0x0000007e857b7223 */ /* 0x000fe20000010086 */
[C---:B------:R-:W-:Y:S01]  /*2890*/  FMUL.FTZ R142, R132.reuse, R157 ;  /* 0x0000009d848e7220 */ /* 0x040fe20000410000 */
[----:B------:R-:W-:Y:S01]  /*28a0*/  FMUL.FTZ R120, R117, -1.4426950216293334961 ;  /* 0xbfb8aa3b75787820 */ /* 0x000fe20000410000 */
[----:B------:R1:W-:Y:S01]  /*28b0*/  @!P0 STG.E.64 desc[UR10][R2.64], R12 ;  /* 0x0000000c02008986 */ /* 0x0003e2000c101b0a */
[----:B------:R-:W-:Y:S01]  /*28c0*/  FMUL.FTZ R163, R132, R163 ;  /* 0x000000a384a37220 */ /* 0x000fe20000410000 */
[--C-:B------:R-:W-:Y:S01]  /*28d0*/  FADD.FTZ R157, R143, -R10.reuse ;  /* 0x8000000a8f9d7221 */ /* 0x100fe20000010000 */
[----:B------:R-:W2:Y:S01]  /*28e0*/  MUFU.EX2 R76, R76 ;  /* 0x0000004c004c7308 */ /* 0x000ea20000000800 */
[----:B---3--:R-:W-:Y:S01]  /*28f0*/  FADD.FTZ R70, R72, 1 ;  /* 0x3f80000048467421 */ /* 0x008fe20000010000 */
[----:B------:R-:W-:Y:S01]  /*2900*/  FMUL.FTZ R122, R119, -1.4426950216293334961 ;  /* 0xbfb8aa3b777a7820 */ /* 0x000fe20000410000 */
[----:B------:R-:W-:Y:S01]  /*2910*/  FMUL.FTZ R124, R121, -1.4426950216293334961 ;  /* 0xbfb8aa3b797c7820 */ /* 0x000fe20000410000 */
[----:B------:R-:W-:Y:S01]  /*2920*/  FMUL.FTZ R126, R123, -1.4426950216293334961 ;  /* 0xbfb8aa3b7b7e7820 */ /* 0x000fe20000410000 */
[----:B------:R-:W-:Y:S01]  /*2930*/  FMUL.FTZ R128, R125, -1.4426950216293334961 ;  /* 0xbfb8aa3b7d807820 */ /* 0x000fe20000410000 */
[----:B------:R-:W-:Y:S01]  /*2940*/  FFMA.FTZ R137, R140, R163, R141 ;  /* 0x000000a38c897223 */ /* 0x000fe2000001008d */
[----:B------:R-:W-:Y:S01]  /*2950*/  FMUL.FTZ R144, R132, R157 ;  /* 0x0000009d84907220 */ /* 0x000fe20000410000 */
[----:B------:R-:W3:Y:S01]  /*2960*/  MUFU.EX2 R78, R78 ;  /* 0x0000004e004e7308 */ /* 0x000ee20000000800 */
[----:B0-----:R-:W-:Y:S01]  /*2970*/  FADD.FTZ R72, R74, 1 ;  /* 0x3f8000004a487421 */ /* 0x001fe20000010000 */
[C---:B------:R-:W-:Y:S01]  /*2980*/  FMUL.FTZ R148, R132.reuse, R145 ;  /* 0x0000009184947220 */ /* 0x040fe20000410000 */
[----:B-1----:R-:W-:Y:S01]  /*2990*/  FMUL.FTZ R2, R132, R165 ;  /* 0x000000a584027220 */ /* 0x002fe20000410000 */
[----:B------:R-:W-:Y:S01]  /*29a0*/  FMUL.FTZ R130, R127, -1.4426950216293334961 ;  /* 0xbfb8aa3b7f827820 */ /* 0x000fe20000410000 */
[----:B------:R-:W-:Y:S01]  /*29b0*/  FMUL.FTZ R136, R129, -1.4426950216293334961 ;  /* 0xbfb8aa3b81887820 */ /* 0x000fe20000410000 */
[----:B------:R-:W-:Y:S01]  /*29c0*/  FMUL.FTZ R138, R135, -1.4426950216293334961 ;  /* 0xbfb8aa3b878a7820 */ /* 0x000fe20000410000 */
[--C-:B------:R-:W-:Y:S01]  /*29d0*/  FFMA.FTZ R2, R146, R2, R155.reuse ;  /* 0x0000000292027223 */ /* 0x100fe2000001009b */
[----:B------:R-:W0:Y:S01]  /*29e0*/  MUFU.EX2 R80, R80 ;  /* 0x0000005000507308 */ /* 0x000e220000000800 */
[----:B--2---:R-:W-:Y:S01]  /*29f0*/  FADD.FTZ R74, R76, 1 ;  /* 0x3f8000004c4a7421 */ /* 0x004fe20000010000 */
[----:B------:R-:W-:Y:S01]  /*2a00*/  FMUL.FTZ R3, R137, -1.4426950216293334961 ;  /* 0xbfb8aa3b89037820 */ /* 0x000fe20000410000 */
[C-C-:B------:R-:W-:Y:S01]  /*2a10*/  FFMA.FTZ R144, R146.reuse, R144, R155.reuse ;  /* 0x0000009092907223 */ /* 0x140fe2000001009b */
[----:B------:R-:W-:Y:S01]  /*2a20*/  FFMA.FTZ R145, R146, R148, R155 ;  /* 0x0000009492917223 */ /* 0x000fe2000001009b */
[----:B------:R-:W-:Y:S01]  /*2a30*/  FMUL.FTZ R13, R2, -1.4426950216293334961 ;  /* 0xbfb8aa3b020d7820 */ /* 0x000fe20000410000 */
[----:B------:R-:W-:Y:S01]  /*2a40*/  FMUL.FTZ R139, R132, R139 ;  /* 0x0000008b848b7220 */ /* 0x000fe20000410000 */
[--C-:B------:R-:W-:Y:S01]  /*2a50*/  FADD.FTZ R155, R149, -R10.reuse ;  /* 0x8000000a959b7221 */ /* 0x100fe20000010000 */
[----:B------:R-:W1:Y:S01]  /*2a60*/  MUFU.EX2 R82, R82 ;  /* 0x0000005200527308 */ /* 0x000e620000000800 */
[----:B---3--:R-:W-:Y:S01]  /*2a70*/  FADD.FTZ R76, R78, 1 ;  /* 0x3f8000004e4c7421 */ /* 0x008fe20000010000 */
[----:B------:R-:W-:Y:S01]  /*2a80*/  FADD.FTZ R149, R147, -R10 ;  /* 0x8000000a93957221 */ /* 0x000fe20000010000 */
[----:B------:R-:W-:Y:S01]  /*2a90*/  FMUL.FTZ R12, R132, R159 ;  /* 0x0000009f840c7220 */ /* 0x000fe20000410000 */
[C-C-:B------:R-:W-:Y:S01]  /*2aa0*/  FFMA.FTZ R139, R140.reuse, R139, R141.reuse ;  /* 0x0000008b8c8b7223 */ /* 0x140fe2000001008d */
[----:B------:R-:W-:Y:S01]  /*2ab0*/  FFMA.FTZ R140, R140, R142, R141 ;  /* 0x0000008e8c8c7223 */ /* 0x000fe2000001008d */
[C---:B------:R-:W-:Y:S01]  /*2ac0*/  FMUL.FTZ R148, R132.reuse, R153 ;  /* 0x0000009984947220 */ /* 0x040fe20000410000 */
[----:B------:R-:W-:Y:S01]  /*2ad0*/  FMUL.FTZ R149, R132, R149 ;  /* 0x0000009584957220 */ /* 0x000fe20000410000 */
[----:B------:R-:W2:Y:S01]  /*2ae0*/  MUFU.EX2 R84, R84 ;  /* 0x0000005400547308 */ /* 0x000ea20000000800 */
[----:B0-----:R-:W-:Y:S01]  /*2af0*/  FADD.FTZ R78, R80, 1 ;  /* 0x3f800000504e7421 */ /* 0x001fe20000010000 */
[C---:B------:R-:W-:Y:S01]  /*2b00*/  FMUL.FTZ R141, R132.reuse, R161 ;  /* 0x000000a1848d7220 */ /* 0x040fe20000410000 */
[C---:B------:R-:W-:Y:S01]  /*2b10*/  FMUL.FTZ R155, R132.reuse, R155 ;  /* 0x0000009b849b7220 */ /* 0x040fe20000410000 */
[----:B------:R-:W-:Y:S01]  /*2b20*/  FMUL.FTZ R132, R132, R131 ;  /* 0x0000008384847220 */ /* 0x000fe20000410000 */
[C-C-:B------:R-:W-:Y:S01]  /*2b30*/  FFMA.FTZ R12, R151.reuse, R12, R150.reuse ;  /* 0x0000000c970c7223 */ /* 0x140fe20000010096 */
[----:B------:R-:W-:Y:S01]  /*2b40*/  FFMA.FTZ R148, R151, R148, R150 ;  /* 0x0000009497947223 */ /* 0x000fe20000010096 */
[C-C-:B------:R-:W-:Y:S01]  /*2b50*/  FFMA.FTZ R152, R133.reuse, R149, R134.reuse ;  /* 0x0000009585987223 */ /* 0x140fe20000010086 */
[----:B------:R-:W0:Y:S01]  /*2b60*/  MUFU.EX2 R86, R86 ;  /* 0x0000005600567308 */ /* 0x000e220000000800 */
[----:B-1----:R-:W-:Y:S01]  /*2b70*/  FADD.FTZ R80, R82, 1 ;  /* 0x3f80000052507421 */ /* 0x002fe20000010000 */
[----:B------:R-:W-:Y:S01]  /*2b80*/  FFMA.FTZ R141, R133, R141, R134 ;  /* 0x0000008d858d7223 */ /* 0x000fe20000010086 */
[----:B------:R-:W-:Y:S01]  /*2b90*/  FFMA.FTZ R151, R151, R155, R150 ;  /* 0x0000009b97977223 */ /* 0x000fe20000010096 */
[----:B------:R-:W-:Y:S01]  /*2ba0*/  FFMA.FTZ R134, R133, R132, R134 ;  /* 0x0000008485867223 */ /* 0x000fe20000010086 */
[----:B------:R-:W-:Y:S01]  /*2bb0*/  FMUL.FTZ R142, R12, -1.4426950216293334961 ;  /* 0xbfb8aa3b0c8e7820 */ /* 0x000fe20000410000 */
[----:B------:R-:W-:Y:S01]  /*2bc0*/  FMUL.FTZ R146, R139, -1.4426950216293334961 ;  /* 0xbfb8aa3b8b927820 */ /* 0x000fe20000410000 */
[----:B------:R-:W-:Y:S01]  /*2bd0*/  FMUL.FTZ R150, R148, -1.4426950216293334961 ;  /* 0xbfb8aa3b94967820 */ /* 0x000fe20000410000 */
[----:B------:R-:W1:Y:S01]  /*2be0*/  MUFU.EX2 R88, R88 ;  /* 0x0000005800587308 */ /* 0x000e620000000800 */
[----:B--2---:R-:W-:Y:S01]  /*2bf0*/  FADD.FTZ R82, R84, 1 ;  /* 0x3f80000054527421 */ /* 0x004fe20000010000 */
[----:B------:R-:W-:Y:S01]  /*2c00*/  FMUL.FTZ R149, R152, -1.4426950216293334961 ;  /* 0xbfb8aa3b98957820 */ /* 0x000fe20000410000 */
[----:B------:R-:W-:Y:S01]  /*2c10*/  FMUL.FTZ R10, R140, -1.4426950216293334961 ;  /* 0xbfb8aa3b8c0a7820 */ /* 0x000fe20000410000 */
[----:B------:R-:W-:Y:S01]  /*2c20*/  FMUL.FTZ R143, R141, -1.4426950216293334961 ;  /* 0xbfb8aa3b8d8f7820 */ /* 0x000fe20000410000 */
[----:B------:R-:W-:Y:S01]  /*2c30*/  FMUL.FTZ R153, R144, -1.4426950216293334961 ;  /* 0xbfb8aa3b90997820 */ /* 0x000fe20000410000 */
[----:B------:R-:W-:Y:S01]  /*2c40*/  FMUL.FTZ R131, R145, -1.4426950216293334961 ;  /* 0xbfb8aa3b91837820 */ /* 0x000fe20000410000 */
[----:B------:R-:W-:Y:S01]  /*2c50*/  FMUL.FTZ R133, R151, -1.4426950216293334961 ;  /* 0xbfb8aa3b97857820 */ /* 0x000fe20000410000 */
[----:B------:R-:W2:Y:S01]  /*2c60*/  MUFU.EX2 R90, R90 ;  /* 0x0000005a005a7308 */ /* 0x000ea20000000800 */
[----:B0-----:R-:W-:Y:S01]  /*2c70*/  FADD.FTZ R84, R86, 1 ;  /* 0x3f80000056547421 */ /* 0x001fe20000010000 */
[----:B------:R-:W-:Y:S01]  /*2c80*/  FMUL.FTZ R132, R134, -1.4426950216293334961 ;  /* 0xbfb8aa3b86847820 */ /* 0x000fe20000410000 */
[----:B------:R-:W-:-:S05]  /*2c90*/  MOV R163, R29 ;  /* 0x0000001d00a37202 */ /* 0x000fca0000000f00 */
        /* <DEDUP_REMOVED lines=56> */
[----:B------:R-:W1:Y:S01]  /*3020*/  MUFU.EX2 R146, R146 ;  /* 0x0000009200927308 */ /* 0x000e620000000800 */
[----:B--2---:R-:W-:-:S07]  /*3030*/  FMUL.FTZ R34, R33, R34 ;  /* 0x0000002221227220 */ /* 0x004fce0000410000 */
[----:B------:R-:W2:Y:S01]  /*3040*/  MUFU.EX2 R147, R153 ;  /* 0x0000009900937308 */ /* 0x000ea20000000800 */
[----:B0-----:R-:W-:-:S05]  /*3050*/  FMUL.FTZ R35, R35, R36 ;  /* 0x0000002423237220 */ /* 0x001fca0000410000 */
[----:B------:R-:W-:Y:S02]  /*3060*/  F2FP.F16.F32.PACK_AB R155, R35, R34 ;  /* 0x00000022239b723e */ /* 0x000fe400000000ff */
        /* <DEDUP_REMOVED lines=31> */
[----:B0-----:R-:W-:Y:S01]  /*3260*/  FMUL.FTZ R37, R2, R3 ;  /* 0x0000000302257220 */ /* 0x001fe20000410000 */
[----:B------:R-:W-:-:S04]  /*3270*/  IADD3 R2, P1, PT, R14, UR6, RZ ;  /* 0x000000060e027c10 */ /* 0x000fc8000ff3e0ff */
[----:B------:R-:W-:Y:S01]  /*3280*/  IADD3.X R3, PT, PT, R0, UR7, RZ, P1, !PT ;  /* 0x0000000700037c10 */ /* 0x000fe20008ffe4ff */
[----:B------:R-:W0:Y:S01]  /*3290*/  LDCU.64 UR6, c[0x0][0x3a8] ;  /* 0x00007500ff0677ac */ /* 0x000e220008000a00 */
[----:B------:R-:W3:Y:S01]  /*32a0*/  MUFU.RCP R56, R56 ;  /* 0x0000003800387308 */ /* 0x000ee20000001000 */
[----:B-1----:R-:W-:Y:S02]  /*32b0*/  FMUL.FTZ R47, R47, R48 ;  /* 0x000000302f2f7220 */ /* 0x002fe40000410000 */
[----:B------:R1:W-:Y:S03]  /*32c0*/  STG.E.64 desc[UR10][R2.64], R154 ;  /* 0x0000009a02007986 */ /* 0x0003e6000c101b0a */
[----:B------:R-:W-:Y:S02]  /*32d0*/  F2FP.F16.F32.PACK_AB R46, R47, R46 ;  /* 0x0000002e2f2e723e */ /* 0x000fe400000000ff */
[----:B------:R-:W4:Y:S01]  /*32e0*/  MUFU.RCP R62, R62 ;  /* 0x0000003e003e7308 */ /* 0x000f220000001000 */
[----:B--2---:R-:W-:-:S07]  /*32f0*/  FMUL.FTZ R54, R53, R54 ;  /* 0x0000003635367220 */ /* 0x004fce0000410000 */
[----:B------:R-:W2:Y:S01]  /*3300*/  MUFU.RCP R64, R64 ;  /* 0x0000004000407308 */ /* 0x000ea20000001000 */
[----:B---3--:R-:W-:Y:S01]  /*3310*/  FMUL.FTZ R55, R55, R56 ;  /* 0x0000003837377220 */ /* 0x008fe20000410000 */
[----:B0-----:R-:W-:-:S04]  /*3320*/  ISETP.GE.U32.AND P1, PT, R29, UR6, PT ;  /* 0x000000061d007c0c */ /* 0x001fc8000bf26070 */
[----:B------:R-:W-:Y:S02]  /*3330*/  F2FP.F16.F32.PACK_AB R54, R55, R54 ;  /* 0x000000363736723e */ /* 0x000fe400000000ff */
[----:B------:R-:W0:Y:S01]  /*3340*/  MUFU.RCP R70, R70 ;  /* 0x0000004600467308 */ /* 0x000e220000001000 */
[----:B----4-:R-:W-:Y:S01]  /*3350*/  FMUL.FTZ R62, R61, R62 ;  /* 0x0000003e3d3e7220 */ /* 0x010fe20000410000 */
[----:B------:R-:W-:-:S06]  /*3360*/  ISETP.GE.AND.EX P1, PT, R30, UR7, PT, P1 ;  /* 0x000000071e007c0c */ /* 0x000fcc000bf26310 */
[----:B------:R-:W3:Y:S01]  /*3370*/  MUFU.RCP R72, R72 ;  /* 0x0000004800487308 */ /* 0x000ee20000001000 */
[----:B--2---:R-:W-:-:S05]  /*3380*/  FMUL.FTZ R63, R63, R64 ;  /* 0x000000403f3f7220 */ /* 0x004fca0000410000 */
[----:B------:R-:W-:Y:S02]  /*3390*/  F2FP.F16.F32.PACK_AB R62, R63, R62 ;  /* 0x0000003e3f3e723e */ /* 0x000fe400000000ff */
[----:B------:R-:W2:Y:S01]  /*33a0*/  MUFU.RCP R78, R78 ;  /* 0x0000004e004e7308 */ /* 0x000ea20000001000 */
[----:B0-----:R-:W-:-:S07]  /*33b0*/  FMUL.FTZ R70, R69, R70 ;  /* 0x0000004645467220 */ /* 0x001fce0000410000 */
[----:B------:R-:W0:Y:S01]  /*33c0*/  MUFU.RCP R80, R80 ;  /* 0x0000005000507308 */ /* 0x000e220000001000 */
[----:B---3--:R-:W-:-:S05]  /*33d0*/  FMUL.FTZ R71, R71, R72 ;  /* 0x0000004847477220 */ /* 0x008fca0000410000 */
[----:B------:R-:W-:Y:S02]  /*33e0*/  F2FP.F16.F32.PACK_AB R70, R71, R70 ;  /* 0x000000464746723e */ /* 0x000fe400000000ff */
[----:B------:R-:W3:Y:S01]  /*33f0*/  MUFU.RCP R86, R86 ;  /* 0x0000005600567308 */ /* 0x000ee20000001000 */
[----:B--2---:R-:W-:-:S07]  /*3400*/  FMUL.FTZ R78, R77, R78 ;  /* 0x0000004e4d4e7220 */ /* 0x004fce0000410000 */
[----:B------:R-:W2:Y:S01]  /*3410*/  MUFU.RCP R88, R88 ;  /* 0x0000005800587308 */ /* 0x000ea20000001000 */
[----:B0-----:R-:W-:-:S05]  /*3420*/  FMUL.FTZ R79, R79, R80 ;  /* 0x000000504f4f7220 */ /* 0x001fca0000410000 */
[----:B------:R-:W-:Y:S02]  /*3430*/  F2FP.F16.F32.PACK_AB R78, R79, R78 ;  /* 0x0000004e4f4e723e */ /* 0x000fe400000000ff */
[----:B------:R-:W0:Y:S01]  /*3440*/  MUFU.RCP R94, R94 ;  /* 0x0000005e005e7308 */ /* 0x000e220000001000 */
[----:B---3--:R-:W-:-:S07]  /*3450*/  FMUL.FTZ R86, R85, R86 ;  /* 0x0000005655567220 */ /* 0x008fce0000410000 */
        /* <DEDUP_REMOVED lines=39> */
[----:B--2---:R-:W-:Y:S02]  /*36d0*/  FMUL.FTZ R50, R49, R50 ;  /* 0x0000003231327220 */ /* 0x004fe40000410000 */
[----:B------:R1:W-:Y:S05]  /*36e0*/  STG.E.64 desc[UR10][R2.64+0xa00], R38 ;  /* 0x000a002602007986 */ /* 0x0003ea000c101b0a */
[----:B------:R-:W2:Y:S01]  /*36f0*/  MUFU.RCP R60, R60 ;  /* 0x0000003c003c7308 */ /* 0x000ea20000001000 */
[----:B0-----:R-:W-:-:S05]  /*3700*/  FMUL.FTZ R51, R51, R52 ;  /* 0x0000003433337220 */ /* 0x001fca0000410000 */
[----:B------:R-:W-:Y:S02]  /*3710*/  F2FP.F16.F32.PACK_AB R47, R51, R50 ;  /* 0x00000032332f723e */ /* 0x000fe400000000ff */
[----:B------:R-:W0:Y:S01]  /*3720*/  MUFU.RCP R66, R66 ;  /* 0x0000004200427308 */ /* 0x000e220000001000 */
[----:B---3--:R-:W-:Y:S02]  /*3730*/  FMUL.FTZ R58, R57, R58 ;  /* 0x0000003a393a7220 */ /* 0x008fe40000410000 */
[----:B------:R1:W-:Y:S05]  /*3740*/  STG.E.64 desc[UR10][R2.64+0x1400], R46 ;  /* 0x0014002e02007986 */ /* 0x0003ea000c101b0a */
[----:B------:R-:W3:Y:S01]  /*3750*/  MUFU.RCP R68, R68 ;  /* 0x0000004400447308 */ /* 0x000ee20000001000 */
[----:B--2---:R-:W-:-:S05]  /*3760*/  FMUL.FTZ R59, R59, R60 ;  /* 0x0000003c3b3b7220 */ /* 0x004fca0000410000 */
[----:B------:R-:W-:Y:S02]  /*3770*/  F2FP.F16.F32.PACK_AB R55, R59, R58 ;  /* 0x0000003a3b37723e */ /* 0x000fe400000000ff */
[----:B------:R-:W2:Y:S01]  /*3780*/  MUFU.RCP R74, R74 ;  /* 0x0000004a004a7308 */ /* 0x000ea20000001000 */
[----:B0-----:R-:W-:Y:S02]  /*3790*/  FMUL.FTZ R66, R65, R66 ;  /* 0x0000004241427220 */ /* 0x001fe40000410000 */
[----:B------:R1:W-:Y:S05]  /*37a0*/  STG.E.64 desc[UR10][R2.64+0x1e00], R54 ;  /* 0x001e003602007986 */ /* 0x0003ea000c101b0a */
        /* <DEDUP_REMOVED lines=43> */
[----:B0-----:R-:W-:Y:S01]  /*3a60*/  FMUL.FTZ R123, R123, R124 ;  /* 0x0000007c7b7b7220 */ /* 0x001fe20000410000 */
[----:B------:R-:W-:-:S04]  /*3a70*/  MOV R124, R30 ;  /* 0x0000001e007c7202 */ /* 0x000fc80000000f00 */
        /* <DEDUP_REMOVED lines=9> */
[----:B------:R1:W-:Y:S03]  /*3b10*/  STG.E.64 desc[UR10][R2.64+0x7800], R126 ;  /* 0x0078007e02007986 */ /* 0x0003e6000c101b0a */
[----:B------:R-:W-:Y:S02]  /*3b20*/  F2FP.F16.F32.PACK_AB R12, R37, R138 ;  /* 0x0000008a250c723e */ /* 0x000fe400000000ff */
[----:B------:R-:W0:Y:S01]  /*3b30*/  MUFU.RCP R33, R33 ;  /* 0x0000002100217308 */ /* 0x000e220000001000 */
[----:B---3--:R-:W-:-:S02]  /*3b40*/  FMUL.FTZ R36, R139, R36 ;  /* 0x000000248b247220 */ /* 0x008fc40000410000 */
[----:B------:R1:W-:Y:S05]  /*3b50*/  STG.E.64 desc[UR10][R2.64+0x8200], R12 ;  /* 0x0082000c02007986 */ /* 0x0003ea000c101b0a */
        /* <DEDUP_REMOVED lines=10> */
[----:B------:R1:W-:Y:S03]  /*3c00*/  STG.E.64 desc[UR10][R2.64+0x8c00], R32 ;  /* 0x008c002002007986 */ /* 0x0003e6000c101b0a */
[----:B------:R-:W-:Y:S01]  /*3c10*/  F2FP.F16.F32.PACK_AB R140, R145, R140 ;  /* 0x0000008c918c723e */ /* 0x000fe200000000ff */
[----:B0-----:R-:W-:Y:S01]  /*3c20*/  FMUL.FTZ R151, R151, R10 ;  /* 0x0000000a97977220 */ /* 0x001fe20000410000 */
[----:B---3--:R-:W-:-:S05]  /*3c30*/  FMUL.FTZ R134, R134, R45 ;  /* 0x0000002d86867220 */ /* 0x008fca0000410000 */
[----:B------:R-:W-:-:S05]  /*3c40*/  F2FP.F16.F32.PACK_AB R141, R134, R151 ;  /* 0x00000097868d723e */ /* 0x000fca00000000ff */
[----:B------:R1:W-:Y:S01]  /*3c50*/  STG.E.64 desc[UR10][R2.64+0x9600], R140 ;  /* 0x0096008c02007986 */ /* 0x0003e2000c101b0a */
[----:B------:R-:W-:Y:S05]  /*3c60*/  @!P1 BRA `(.L_x_1634) ;  /* 0xffffffc400fc9947 */ /* 0x000fea000383ffff */
[----:B------:R-:W-:Y:S05]  /*3c70*/  EXIT ;  /* 0x000000000000794d */ /* 0x000fea0003800000 */
.L_x_1635:
        /* <DEDUP_REMOVED lines=16> */
.L_x_1711:


//--------------------- .text._ZN13group_norm_v214gn_cuda_kernelI6__halfLi320ELi3ELi16ELi20ELi1024ELb1ELi64ELi320ELi320ELi4ELb1ELi21ELb0ELb0ENS_16CompileConditionILi1000EEEEEvPT_PKS4_S7_S7_flPfS8_Pj --------------------------
	.section	.text._ZN13group_norm_v214gn_cuda_kernelI6__halfLi320ELi3ELi16ELi20ELi1024ELb1ELi64ELi320ELi320ELi4ELb1ELi21ELb0ELb0ENS_16CompileConditionILi1000EEEEEvPT_PKS4_S7_S7_flPfS8_Pj,"ax",@progbits
	.align	128
        .global         _ZN13group_norm_v214gn_cuda_kernelI6__halfLi320ELi3ELi16ELi20ELi1024ELb1ELi64ELi320ELi320ELi4ELb1ELi21ELb0ELb0ENS_16CompileConditionILi1000EEEEEvPT_PKS4_S7_S7_flPfS8_Pj
        .type           _ZN13group_norm_v214gn_cuda_kernelI6__halfLi320ELi3ELi16ELi20ELi1024ELb1ELi64ELi320ELi320ELi4ELb1ELi21ELb0ELb0ENS_16CompileConditionILi1000EEEEEvPT_PKS4_S7_S7_flPfS8_Pj,@function
        .size           _ZN13group_norm_v214gn_cuda_kernelI6__halfLi320ELi3ELi16ELi20ELi1024ELb1ELi64ELi320ELi320ELi4ELb1ELi21ELb0ELb0ENS_16CompileConditionILi1000EEEEEvPT_PKS4_S7_S7_flPfS8_Pj,(.L_x_1712 - _ZN13group_norm_v214gn_cuda_kernelI6__halfLi320ELi3ELi16ELi20ELi1024ELb1ELi64ELi320ELi320ELi4ELb1ELi21ELb0ELb0ENS_16CompileConditionILi1000EEEEEvPT_PKS4_S7_S7_flPfS8_Pj)
        .other          _ZN13group_norm_v214gn_cuda_kernelI6__halfLi320ELi3ELi16ELi20ELi1024ELb1ELi64ELi320ELi320ELi4ELb1ELi21ELb0ELb0ENS_16CompileConditionILi1000EEEEEvPT_PKS4_S7_S7_flPfS8_Pj,@"STO_CUDA_ENTRY STV_DEFAULT"
_ZN13group_norm_v214gn_cuda_kernelI6__halfLi320ELi3ELi16ELi20ELi1024ELb1ELi64ELi320ELi320ELi4ELb1ELi21ELb0ELb0ENS_16CompileConditionILi1000EEEEEvPT_PKS4_S7_S7_flPfS8_Pj:
.text._ZN13group_norm_v214gn_cuda_kernelI6__halfLi320ELi3ELi16ELi20ELi1024ELb1ELi64ELi320ELi320ELi4ELb1ELi21ELb0ELb0ENS_16CompileConditionILi1000EEEEEvPT_PKS4_S7_S7_flPfS8_Pj:
        /* <DEDUP_REMOVED lines=9> */
[----:B------:R-:W1:Y:S01]  /*0090*/  S2UR UR4, SR_CTAID.X ;  /* 0x00000000000479c3 */ /* 0x000e620000002500 */
[----:B------:R-:W2:Y:S01]  /*00a0*/  LDCU.64 UR6, c[0x0][0x3b0] ;  /* 0x00007600ff0677ac */ /* 0x000ea20008000a00 */
[----:B------:R-:W3:Y:S01]  /*00b0*/  S2R R5, SR_CgaCtaId ;  /* 0x0000000000057919 */ /* 0x000ee20000008800 */
[----:B------:R-:W-:Y:S01]  /*00c0*/  IADD3 R4, PT, PT, R2, 0xc80, RZ ;  /* 0x00000c8002047810 */ /* 0x000fe20007ffe0ff */
[----:B------:R-:W-:Y:S01]  /*00d0*/  UMOV UR8, UR5 ;  /* 0x0000000500087c82 */ /* 0x000fe20008000000 */
[----:B------:R-:W4:Y:S01]  /*00e0*/  LDCU.64 UR12, c[0x0][0x358] ;  /* 0x00006b00ff0c77ac */ /* 0x000f220008000a00 */
[----:B------:R-:W-:Y:S01]  /*00f0*/  UMOV UR5, URZ ;  /* 0x000000ff00057c82 */ /* 0x000fe20008000000 */
[----:B--2---:R-:W-:Y:S02]  /*0100*/  UISETP.EQ.U32.AND UP1, UPT, UR6, URZ, UPT ;  /* 0x000000ff0600728c */ /* 0x004fe4000bf22070 */
[----:B-1----:R-:W-:-:S02]  /*0110*/  ULOP3.LUT UP0, URZ, UR4, 0xf, URZ, 0xc0, !UPT ;  /* 0x0000000f04ff7892 */ /* 0x002fc4000f80c0ff */
[----:B------:R-:W-:Y:S02]  /*0120*/  USHF.L.U32 UR4, UR4, 0x6, URZ ;  /* 0x0000000604047899 */ /* 0x000fe400080006ff */
[----:B------:R-:W-:Y:S01]  /*0130*/  UISETP.EQ.OR.EX UP0, UPT, UR7, URZ, UP0, UP1 ;  /* 0x000000ff0700728c */ /* 0x000fe20008702710 */
[----:B0-----:R-:W-:Y:S01]  /*0140*/  LOP3.LUT R0, R8, 0xffff, RZ, 0xc0, !PT ;  /* 0x0000ffff08007812 */ /* 0x001fe200078ec0ff */
[----:B------:R-:W-:Y:S01]  /*0150*/  ULOP3.LUT UR6, UR4, 0x3c0, URZ, 0xc0, !UPT ;  /* 0x000003c004067892 */ /* 0x000fe2000f8ec0ff */
[----:B---3--:R-:W-:-:S03]  /*0160*/  LEA R4, R5, R4, 0x18 ;  /* 0x0000000405047211 */ /* 0x008fc600078ec0ff */
[----:B------:R-:W-:Y:S01]  /*0170*/  IMAD R0, R0, 0xcccd, RZ ;  /* 0x0000cccd00007824 */ /* 0x000fe200078e02ff */
[----:B------:R-:W-:Y:S01]  /*0180*/  PLOP3.LUT P0, PT, PT, PT, UP0, 0x80, 0x8 ;  /* 0x000000000008781c */ /* 0x000fe20003f0f008 */
[----:B------:R-:W-:-:S03]  /*0190*/  UMOV UR4, URZ ;  /* 0x000000ff00047c82 */ /* 0x000fc60008000000 */
[----:B------:R-:W-:Y:S02]  /*01a0*/  SHF.R.U32.HI R7, RZ, 0x16, R0 ;  /* 0x00000016ff077819 */ /* 0x000fe40000011600 */
[----:B------:R-:W-:Y:S02]  /*01b0*/  ISETP.GT.U32.OR P0, PT, R8, 0xf, P0 ;  /* 0x0000000f0800780c */ /* 0x000fe40000704470 */
[----:B------:R-:W-:-:S05]  /*01c0*/  PRMT R0, R7, 0x9910, RZ ;  /* 0x0000991007007816 */ /* 0x000fca00000000ff */
[----:B------:R-:W-:-:S05]  /*01d0*/  IMAD R0, R0, 0x50, RZ ;  /* 0x0000005000007824 */ /* 0x000fca00078e02ff */
[----:B------:R-:W-:-:S04]  /*01e0*/  IADD3 R0, PT, PT, RZ, -R0, RZ ;  /* 0x80000000ff007210 */ /* 0x000fc80007ffe0ff */
[----:B------:R-:W-:-:S04]  /*01f0*/  PRMT R0, R0, 0x7710, RZ ;  /* 0x0000771000007816 */ /* 0x000fc800000000ff */
[----:B------:R-:W-:-:S04]  /*0200*/  IADD3 R0, PT, PT, R0, R8, RZ ;  /* 0x0000000800007210 */ /* 0x000fc80007ffe0ff */
[C---:B------:R-:W-:Y:S02]  /*0210*/  PRMT R3, R0.reuse, 0x9910, RZ ;  /* 0x0000991000037816 */ /* 0x040fe400000000ff */
[----:B------:R-:W-:-:S03]  /*0220*/  LOP3.LUT R0, R0, 0xffff, RZ, 0xc0, !PT ;  /* 0x0000ffff00007812 */ /* 0x000fc600078ec0ff */
[----:B------:R-:W-:-:S05]  /*0230*/  IMAD R3, R3, 0x67, RZ ;  /* 0x0000006703037824 */ /* 0x000fca00078e02ff */
[----:B------:R-:W-:Y:S02]  /*0240*/  LOP3.LUT R6, R3, 0xffff, RZ, 0xc0, !PT ;  /* 0x0000ffff03067812 */ /* 0x000fe400078ec0ff */
[----:B------:R-:W-:Y:S02]  /*0250*/  LEA R3, R5, R2, 0x18 ;  /* 0x0000000205037211 */ /* 0x000fe400078ec0ff */
[----:B------:R-:W-:-:S03]  /*0260*/  SHF.R.U32.HI R2, RZ, 0x9, R6 ;  /* 0x00000009ff027819 */ /* 0x000fc60000011606 */
[----:B------:R-:W-:Y:S01]  /*0270*/  IMAD R3, R0, 0x28, R3 ;  /* 0x0000002800037824 */ /* 0x000fe200078e0203 */
[----:B------:R-:W-:Y:S02]  /*0280*/  LOP3.LUT R5, R2, 0xffff, RZ, 0xc0, !PT ;  /* 0x0000ffff02057812 */ /* 0x000fe400078ec0ff */
[----:B------:R-:W-:Y:S02]  /*0290*/  SHF.L.U32 R2, R0, 0x2, RZ ;  /* 0x0000000200027819 */ /* 0x000fe400000006ff */
[----:B------:R-:W-:Y:S02]  /*02a0*/  LEA R4, R5, R4, 0x3 ;  /* 0x0000000405047211 */ /* 0x000fe400078e18ff */
[----:B------:R-:W-:-:S03]  /*02b0*/  LEA R0, R7, R3, 0x3 ;  /* 0x0000000307007211 */ /* 0x000fc600078e18ff */
[----:B------:R0:W-:Y:S04]  /*02c0*/  STL [R1+0x7c], R4 ;  /* 0x00007c0401007387 */ /* 0x0001e80000100800 */
[----:B------:R0:W-:Y:S04]  /*02d0*/  STL [R1+0x5c], R2 ;  /* 0x00005c0201007387 */ /* 0x0001e80000100800 */
[----:B----4-:R0:W-:Y:S02]  /*02e0*/  STL [R1+0x80], R0 ;  /* 0x0000800001007387 */ /* 0x0101e40000100800 */
.L_x_1644:
[----:B01----:R-:W2:Y:S01]  /*02f0*/  LDL R2, [R1+0x5c] ;  /* 0x00005c0001027983 */ /* 0x003ea20000100800 */
[----:B------:R-:W0:Y:S01]  /*0300*/  S2R R0, SR_TID.X ;  /* 0x0000000000007919 */ /* 0x000e220000002100 */
[----:B------:R-:W-:Y:S01]  /*0310*/  HFMA2 R3, -RZ, RZ, 0, 0 ;  /* 0x00000000ff037431 */ /* 0x000fe200000001ff */
[----:B------:R-:W-:Y:S01]  /*0320*/  MOV R5, UR8 ;  /* 0x0000000800057c02 */ /* 0x000fe20008000f00 */
[----:B------:R-:W1:Y:S01]  /*0330*/  LDCU.64 UR10, c[0x0][0x388] ;  /* 0x00007100ff0a77ac */ /* 0x000e620008000a00 */
[----:B------:R-:W-:Y:S01]  /*0340*/  UIMAD UR7, UR5, 0x50000, URZ ;  /* 0x00050000050778a4 */ /* 0x000fe2000f8e02ff */
[----:B0-----:R-:W-:-:S05]  /*0350*/  LOP3.LUT R0, R0, 0xffff, RZ, 0xc0, !PT ;  /* 0x0000ffff00007812 */ /* 0x001fca00078ec0ff */
[----:B------:R-:W-:-:S05]  /*0360*/  IMAD R0, R0, 0xcccd, RZ ;  /* 0x0000cccd00007824 */ /* 0x000fca00078e02ff */
[----:B------:R-:W-:-:S04]  /*0370*/  SHF.R.U32.HI R0, RZ, 0x16, R0 ;  /* 0x00000016ff007819 */ /* 0x000fc80000011600 */
[----:B------:R-:W-:Y:S01]  /*0380*/  IADD3 R0, PT, PT, R0, UR6, RZ ;  /* 0x0000000600007c10 */ /* 0x000fe2000fffe0ff */
[----:B--2---:R-:W-:-:S04]  /*0390*/  IMAD.WIDE.U32 R2, R5, 0x50000, R2 ;  /* 0x0005000005027825 */ /* 0x004fc800078e0002 */
[----:B------:R-:W-:-:S05]  /*03a0*/  IMAD R5, R0, 0x140, RZ ;  /* 0x0000014000057824 */ /* 0x000fca00078e02ff */
[----:B------:R-:W-:-:S04]  /*03b0*/  IADD3 R0, P1, PT, R5, R2, RZ ;  /* 0x0000000205007210 */ /* 0x000fc80007f3e0ff */
[----:B------:R-:W-:Y:S02]  /*03c0*/  IADD3.X R3, PT, PT, R3, UR7, RZ, P1, !PT ;  /* 0x0000000703037c10 */ /* 0x000fe40008ffe4ff */
[C---:B------:R-:W-:Y:S02]  /*03d0*/  SHF.L.U32 R6, R0.reuse, 0x1, RZ ;  /* 0x0000000100067819 */ /* 0x040fe400000006ff */
[----:B------:R-:W-:Y:S02]  /*03e0*/  SHF.L.U64.HI R4, R0, 0x1, R3 ;  /* 0x0000000100047819 */ /* 0x000fe40000010203 */
[----:B-1----:R-:W-:-:S04]  /*03f0*/  IADD3 R34, P1, PT, R6, UR10, RZ ;  /* 0x0000000a06227c10 */ /* 0x002fc8000ff3e0ff */
        /* <DEDUP_REMOVED lines=8> */
[----:B------:R-:W-:Y:S04]  /*0480*/  STL [R1+0x74], R6 ;  /* 0x0000740601007387 */ /* 0x000fe80000100800 */
[----:B------:R0:W-:Y:S04]  /*0490*/  STL [R1+0x78], R4 ;  /* 0x0000780401007387 */ /* 0x0001e80000100800 */
[----:B------:R-:W5:Y:S04]  /*04a0*/  LDG.E.64.CONSTANT R26, desc[UR12][R34.64+0x5000] ;  /* 0x0050000c221a7981 */ /* 0x000f68000c1e9b00 */
[----:B------:R-:W5:Y:S04]  /*04b0*/  LDG.E.64.CONSTANT R22, desc[UR12][R34.64+0x5a00] ;  /* 0x005a000c22167981 */ /* 0x000f68000c1e9b00 */
[----:B0-----:R-:W5:Y:S04]  /*04c0*/  LDG.E.64.CONSTANT R4, desc[UR12][R34.64+0x4600] ;  /* 0x0046000c22047981 */ /* 0x001f68000c1e9b00 */
[----:B------:R-:W5:Y:S04]  /*04d0*/  LDG.E.64.CONSTANT R18, desc[UR12][R34.64+0x6400] ;  /* 0x0064000c22127981 */ /* 0x000f68000c1e9b00 */
[----:B------:R-:W5:Y:S04]  /*04e0*/  LDG.E.64.CONSTANT R14, desc[UR12][R34.64+0x6e00] ;  /* 0x006e000c220e7981 */ /* 0x000f68000c1e9b00 */
[----:B------:R-:W5:Y:S04]  /*04f0*/  LDG.E.64.CONSTANT R10, desc[UR12][R34.64+0x7800] ;  /* 0x0078000c220a7981 */ /* 0x000f68000c1e9b00 */
[----:B------:R-:W5:Y:S04]  /*0500*/  LDG.E.64.CONSTANT R6, desc[UR12][R34.64+0x8200] ;  /* 0x0082000c22067981 */ /* 0x000f68000c1e9b00 */
[----:B------:R-:W5:Y:S04]  /*0510*/  LDG.E.64.CONSTANT R2, desc[UR12][R34.64+0x8c00] ;  /* 0x008c000c22027981 */ /* 0x000f68000c1e9b00 */
[----:B------:R0:W5:Y:S01]  /*0520*/  LDG.E.64.CONSTANT R28, desc[UR12][R34.64+0x9600] ;  /* 0x0096000c221c7981 */ /* 0x000162000c1e9b00 */
[----:B--2---:R-:W-:-:S02]  /*0530*/  HADD2.F32 R0, -RZ, R32.H0_H0 ;  /* 0x20000020ff007230 */ /* 0x004fc40000004100 */
[----:B------:R-:W-:-:S03]  /*0540*/  HADD2.F32 R38, -RZ, R32.H1_H1 ;  /* 0x30000020ff267230 */ /* 0x000fc60000004100 */
[----:B------:R-:W-:Y:S01]  /*0550*/  FFMA.FTZ R36, R0, R0, RZ ;  /* 0x0000000000247223 */ /* 0x000fe200000100ff */
[----:B------:R-:W-:Y:S01]  /*0560*/  FADD.FTZ R32, RZ, R0 ;  /* 0x00000000ff207221 */ /* 0x000fe20000010000 */
[--C-:B------:R-:W-:Y:S02]  /*0570*/  HADD2.F32 R37, -RZ, R33.reuse.H0_H0 ;  /* 0x20000021ff257230 */ /* 0x100fe40000004100 */
[----:B------:R-:W-:Y:S01]  /*0580*/  FFMA.FTZ R36, R38, R38, R36 ;  /* 0x0000002626247223 */ /* 0x000fe20000010024 */
[----:B------:R-:W-:Y:S01]  /*0590*/  FADD.FTZ R32, R32, R38 ;  /* 0x0000002620207221 */ /* 0x000fe20000010000 */
[----:B0-----:R-:W-:Y:S02]  /*05a0*/  HADD2.F32 R34, -RZ, R33.H1_H1 ;  /* 0x30000021ff227230 */ /* 0x001fe40000004100 */
[----:B------:R-:W-:Y:S01]  /*05b0*/  FFMA.FTZ R36, R37, R37, R36 ;  /* 0x0000002525247223 */ /* 0x000fe20000010024 */
[----:B------:R-:W-:Y:S01]  /*05c0*/  FADD.FTZ R32, R32, R37 ;  /* 0x0000002520207221 */ /* 0x000fe20000010000 */
[----:B---3--:R-:W-:-:S02]  /*05d0*/  HADD2.F32 R33, -RZ, R30.H0_H0 ;  /* 0x2000001eff217230 */ /* 0x008fc40000004100 */
[----:B------:R-:W-:Y:S01]  /*05e0*/  FFMA.FTZ R36, R34, R34, R36 ;  /* 0x0000002222247223 */ /* 0x000fe20000010024 */
[----:B------:R-:W-:Y:S01]  /*05f0*/  FADD.FTZ R32, R32, R34 ;  /* 0x0000002220207221 */ /* 0x000fe20000010000 */
[----:B------:R-:W-:Y:S02]  /*0600*/  HADD2.F32 R61, -RZ, R30.H1_H1 ;  /* 0x3000001eff3d7230 */ /* 0x000fe40000004100 */
[----:B------:R-:W-:Y:S01]  /*0610*/  FFMA.FTZ R36, R33, R33, R36 ;  /* 0x0000002121247223 */ /* 0x000fe20000010024 */
[----:B------:R-:W-:Y:S01]  /*0620*/  STL [R1+0x8], R38 ;  /* 0x0000082601007387 */ /* 0x000fe20000100800 */
[----:B------:R-:W-:Y:S01]  /*0630*/  FADD.FTZ R32, R32, R33 ;  /* 0x0000002120207221 */ /* 0x000fe20000010000 */
[----:B------:R-:W-:Y:S02]  /*0640*/  HADD2.F32 R60, -RZ, R31.H0_H0 ;  /* 0x2000001fff3c7230 */ /* 0x000fe40000004100 */
[----:B------:R-:W-:Y:S01]  /*0650*/  FFMA.FTZ R35, R61, R61, R36 ;  /* 0x0000003d3d237223 */ /* 0x000fe20000010024 */
[----:B------:R-:W-:Y:S04]  /*0660*/  STL [R1+0xc], R37 ;  /* 0x00000c2501007387 */ /* 0x000fe80000100800 */
[----:B------:R0:W-:Y:S01]  /*0670*/  STL [R1+0x2c], R34 ;  /* 0x00002c2201007387 */ /* 0x0001e20000100800 */
[----:B------:R-:W-:-:S03]  /*0680*/  FFMA.FTZ R35, R60, R60, R35 ;  /* 0x0000003c3c237223 */ /* 0x000fc60000010023 */
[----:B------:R1:W-:Y:S01]  /*0690*/  STL [R1], R33 ;  /* 0x0000002101007387 */ /* 0x0003e20000100800 */
[----:B----4-:R-:W-:Y:S02]  /*06a0*/  HADD2.F32 R59, -RZ, R24.H0_H0 ;  /* 0x20000018ff3b7230 */ /* 0x010fe40000004100 */
[----:B0-----:R-:W-:Y:S02]  /*06b0*/  HADD2.F32 R34, -RZ, R31.H1_H1 ;  /* 0x3000001fff227230 */ /* 0x001fe40000004100 */
[----:B-1----:R-:W-:-:S03]  /*06c0*/  FADD.FTZ R33, R32, R61 ;  /* 0x0000003d20217221 */ /* 0x002fc60000010000 */
[----:B------:R-:W-:Y:S01]  /*06d0*/  FFMA.FTZ R32, R34, R34, R35 ;  /* 0x0000002222207223 */ /* 0x000fe20000010023 */
[----:B------:R-:W-:Y:S01]  /*06e0*/  FADD.FTZ R33, R33, R60 ;  /* 0x0000003c21217221 */ /* 0x000fe20000010000 */
[----:B------:R-:W-:-:S03]  /*06f0*/  HADD2.F32 R58, -RZ, R24.H1_H1 ;  /* 0x30000018ff3a7230 */ /* 0x000fc60000004100 */
[----:B------:R-:W-:Y:S01]  /*0700*/  FADD.FTZ R30, R33, R34 ;  /* 0x00000022211e7221 */ /* 0x000fe20000010000 */
[----:B------:R-:W-:Y:S01]  /*0710*/  FFMA.FTZ R33, R59, R59, R32 ;  /* 0x0000003b3b217223 */ /* 0x000fe20000010020 */
[----:B------:R-:W-:Y:S02]  /*0720*/  HADD2.F32 R57, -RZ, R25.H0_H0 ;  /* 0x20000019ff397230 */ /* 0x000fe40000004100 */
[----:B------:R-:W-:Y:S01]  /*0730*/  FADD.FTZ R31, R30, R59 ;  /* 0x0000003b1e1f7221 */ /* 0x000fe20000010000 */
[----:B------:R-:W-:Y:S01]  /*0740*/  FFMA.FTZ R30, R58, R58, R33 ;  /* 0x0000003a3a1e7223 */ /* 0x000fe20000010021 */
[----:B------:R0:W-:Y:S02]  /*0750*/  STL [R1+0x28], R34 ;  /* 0x0000282201007387 */ /* 0x0001e40000100800 */
[----:B------:R-:W-:Y:S01]  /*0760*/  FADD.FTZ R24, R31, R58 ;  /* 0x0000003a1f187221 */ /* 0x000fe20000010000 */
[----:B------:R-:W-:Y:S01]  /*0770*/  FFMA.FTZ R30, R57, R57, R30 ;  /* 0x00000039391e7223 */ /* 0x000fe2000001001e */
[----:B-----5:R-:W-:-:S02]  /*0780*/  HADD2.F32 R56, -RZ, R20.H0_H0 ;  /* 0x20000014ff387230 */ /* 0x020fc40000004100 */
[----:B------:R-:W-:Y:S01]  /*0790*/  FADD.FTZ R24, R24, R57 ;  /* 0x0000003918187221 */ /* 0x000fe20000010000 */
[----:B0-----:R-:W-:Y:S02]  /*07a0*/  HADD2.F32 R34, -RZ, R25.H1_H1 ;  /* 0x30000019ff227230 */ /* 0x001fe40000004100 */
[----:B------:R-:W-:-:S03]  /*07b0*/  HADD2.F32 R55, -RZ, R20.H1_H1 ;  /* 0x30000014ff377230 */ /* 0x000fc60000004100 */
[----:B------:R-:W-:Y:S01]  /*07c0*/  FFMA.FTZ R31, R34, R34, R30 ;  /* 0x00000022221f7223 */ /* 0x000fe2000001001e */
[----:B------:R-:W-:-:S03]  /*07d0*/  FADD.FTZ R25, R24, R34 ;  /* 0x0000002218197221 */ /* 0x000fc60000010000 */
[----:B------:R-:W-:Y:S01]  /*07e0*/  FFMA.FTZ R24, R56, R56, R31 ;  /* 0x0000003838187223 */ /* 0x000fe2000001001f */
[----:B------:R-:W-:Y:S01]  /*07f0*/  FADD.FTZ R20, R25, R56 ;  /* 0x0000003819147221 */ /* 0x000fe20000010000 */
[--C-:B------:R-:W-:Y:S02]  /*0800*/  HADD2.F32 R54, -RZ, R21.reuse.H0_H0 ;  /* 0x20000015ff367230 */ /* 0x100fe40000004100 */
[----:B------:R-:W-:Y:S01]  /*0810*/  FFMA.FTZ R31, R55, R55, R24 ;  /* 0x00000037371f7223 */ /* 0x000fe20000010018 */
[----:B------:R-:W-:Y:S01]  /*0820*/  FADD.FTZ R25, R20, R55 ;  /* 0x0000003714197221 */ /* 0x000fe20000010000 */
[----:B------:R-:W-:Y:S02]  /*0830*/  HADD2.F32 R32, -RZ, R21.H1_H1 ;  /* 0x30000015ff207230 */ /* 0x000fe40000004100 */
[----:B------:R-:W-:Y:S01]  /*0840*/  FFMA.FTZ R31, R54, R54, R31 ;  /* 0x00000036361f7223 */ /* 0x000fe2000001001f */
[----:B------:R-:W-:Y:S01]  /*0850*/  FADD.FTZ R25, R25, R54 ;  /* 0x0000003619197221 */ /* 0x000fe20000010000 */
[----:B------:R-:W-:-:S02]  /*0860*/  HADD2.F32 R53, -RZ, R16.H0_H0 ;  /* 0x20000010ff357230 */ /* 0x000fc40000004100 */
[----:B------:R-:W-:Y:S01]  /*0870*/  FFMA.FTZ R24, R32, R32, R31 ;  /* 0x0000002020187223 */ /* 0x000fe2000001001f */
[----:B------:R-:W-:Y:S01]  /*0880*/  FADD.FTZ R20, R25, R32 ;  /* 0x0000002019147221 */ /* 0x000fe20000010000 */
[----:B------:R-:W-:Y:S02]  /*0890*/  HADD2.F32 R52, -RZ, R16.H1_H1 ;  /* 0x30000010ff347230 */ /* 0x000fe40000004100 */
[----:B------:R-:W-:Y:S01]  /*08a0*/  FFMA.FTZ R25, R53, R53, R24 ;  /* 0x0000003535197223 */ /* 0x000fe20000010018 */
[----:B------:R-:W-:Y:S01]  /*08b0*/  FADD.FTZ R21, R20, R53 ;  /* 0x0000003514157221 */ /* 0x000fe20000010000 */
[--C-:B------:R-:W-:Y:S02]  /*08c0*/  HADD2.F32 R51, -RZ, R17.reuse.H0_H0 ;  /* 0x20000011ff337230 */ /* 0x100fe40000004100 */
[----:B------:R-:W-:Y:S01]  /*08d0*/  FFMA.FTZ R20, R52, R52, R25 ;  /* 0x0000003434147223 */ /* 0x000fe20000010019 */
[----:B------:R-:W-:Y:S01]  /*08e0*/  FADD.FTZ R16, R21, R52 ;  /* 0x0000003415107221 */ /* 0x000fe20000010000 */
[----:B------:R-:W-:-:S02]  /*08f0*/  HADD2.F32 R30, -RZ, R17.H1_H1 ;  /* 0x30000011ff1e7230 */ /* 0x000fc40000004100 */
        /* <DEDUP_REMOVED lines=14> */
[----:B------:R-:W-:Y:S02]  /*09e0*/  HADD2.F32 R47, -RZ, R8.H0_H0 ;  /* 0x20000008ff2f7230 */ /* 0x000fe40000004100 */
[----:B------:R-:W-:Y:S01]  /*09f0*/  FFMA.FTZ R16, R24, R24, R21 ;  /* 0x0000001818107223 */ /* 0x000fe20000010015 */
[----:B------:R-:W-:Y:S01]  /*0a00*/  FADD.FTZ R12, R17, R24 ;  /* 0x00000018110c7221 */ /* 0x000fe20000010000 */
[----:B------:R-:W-:Y:S01]  /*0a10*/  HADD2.F32 R20, -RZ, R9.H1_H1 ;  /* 0x30000009ff147230 */ /* 0x000fe20000004100 */
[----:B------:R-:W-:Y:S01]  /*0a20*/  STL [R1+0x24], R34 ;  /* 0x0000242201007387 */ /* 0x000fe20000100800 */
[----:B------:R-:W-:Y:S01]  /*0a30*/  FFMA.FTZ R17, R47, R47, R16 ;  /* 0x0000002f2f117223 */ /* 0x000fe20000010010 */
[----:B------:R-:W-:-:S02]  /*0a40*/  HADD2.F32 R16, -RZ, R5.H1_H1 ;  /* 0x30000005ff107230 */ /* 0x000fc40000004100 */
[----:B------:R0:W-:Y:S04]  /*0a50*/  STL [R1+0x20], R32 ;  /* 0x0000202001007387 */ /* 0x0001e80000100800 */
[----:B------:R1:W-:Y:S04]  /*0a60*/  STL [R1+0x1c], R30 ;  /* 0x00001c1e01007387 */ /* 0x0003e80000100800 */
[----:B------:R2:W-:Y:S04]  /*0a70*/  STL [R1+0x18], R24 ;  /* 0x0000181801007387 */ /* 0x0005e80000100800 */
[----:B------:R3:W-:Y:S04]  /*0a80*/  STL [R1+0x14], R20 ;  /* 0x0000141401007387 */ /* 0x0007e80000100800 */
[----:B------:R4:W-:Y:S04]  /*0a90*/  STL [R1+0x10], R16 ;  /* 0x0000101001007387 */ /* 0x0009e80000100800 */
[----:B0-----:R-:W5:Y:S01]  /*0aa0*/  LDL R32, [R1+0x80] ;  /* 0x0000800001207983 */ /* 0x001f620000100800 */
[----:B------:R-:W-:-:S02]  /*0ab0*/  HADD2.F32 R46, -RZ, R8.H1_H1 ;  /* 0x30000008ff2e7230 */ /* 0x000fc40000004100 */
[----:B------:R-:W-:Y:S01]  /*0ac0*/  FADD.FTZ R13, R12, R47 ;  /* 0x0000002f0c0d7221 */ /* 0x000fe20000010000 */
[----:B------:R-:W-:-:S03]  /*0ad0*/  HADD2.F32 R45, -RZ, R9.H0_H0 ;  /* 0x20000009ff2d7230 */ /* 0x000fc60000004100 */
[----:B------:R-:W-:Y:S01]  /*0ae0*/  FADD.FTZ R8, R13, R46 ;  /* 0x0000002e0d087221 */ /* 0x000fe20000010000 */
[----:B------:R-:W-:-:S03]  /*0af0*/  FFMA.FTZ R12, R46, R46, R17 ;  /* 0x0000002e2e0c7223 */ /* 0x000fc60000010011 */
        /* <DEDUP_REMOVED lines=29> */
[----:B-1----:R-:W-:Y:S01]  /*0cd0*/  FADD.FTZ R30, R9, R26 ;  /* 0x0000001a091e7221 */ /* 0x002fe20000010000 */
[----:B------:R-:W-:Y:S01]  /*0ce0*/  FFMA.FTZ R4, R26, R26, R5 ;  /* 0x0000001a1a047223 */ /* 0x000fe20000010005 */
[--C-:B--2---:R-:W-:Y:S02]  /*0cf0*/  HADD2.F32 R24, -RZ, R23.reuse.H0_H0 ;  /* 0x20000017ff187230 */ /* 0x104fe40000004100 */
        /* <DEDUP_REMOVED lines=23> */
[----:B----4-:R-:W-:-:S02]  /*0e70*/  HADD2.F32 R16, -RZ, R15.H0_H0 ;  /* 0x2000000fff107230 */ /* 0x010fc40000004100 */
        /* <DEDUP_REMOVED lines=26> */
[----:B------:R-:W0:Y:S01]  /*1020*/  S2R R33, SR_TID.X ;  /* 0x0000000000217919 */ /* 0x000e220000002100 */
        /* <DEDUP_REMOVED lines=24> */
[----:B0-----:R-:W-:Y:S01]  /*11b0*/  ISETP.GT.U32.AND P1, PT, R33, 0x3f, PT ;  /* 0x0000003f2100780c */ /* 0x001fe20003f24070 */
[----:B------:R-:W-:Y:S02]  /*11c0*/  HADD2.F32 R39, -RZ, R29.H1_H1 ;  /* 0x3000001dff277230 */ /* 0x000fe40000004100 */
[----:B------:R-:W-:Y:S01]  /*11d0*/  FADD.FTZ R30, R30, R37 ;  /* 0x000000251e1e7221 */ /* 0x000fe20000010000 */
[----:B------:R-:W-:Y:S01]  /*11e0*/  FFMA.FTZ R29, R37, R37, R28 ;  /* 0x00000025251d7223 */ /* 0x000fe2000001001c */
[----:B------:R-:W-:-:S02]  /*11f0*/  UIADD3 UR9, UP0, UPT, UR8, 0x15, URZ ;  /* 0x0000001508097890 */ /* 0x000fc4000ff1e0ff */
[----:B------:R-:W-:Y:S01]  /*1200*/  FADD.FTZ R28, R30, R39 ;  /* 0x000000271e1c7221 */ /* 0x000fe20000010000 */
[----:B------:R-:W-:Y:S01]  /*1210*/  FFMA.FTZ R29, R39, R39, R29 ;  /* 0x00000027271d7223 */ /* 0x000fe2000001001d */
[----:B------:R-:W-:Y:S01]  /*1220*/  UIADD3.X UR10, UPT, UPT, URZ, UR5, URZ, UP0, !UPT ;  /* 0x00000005ff0a7290 */ /* 0x000fe200087fe4ff */
[----:B------:R-:W-:Y:S03]  /*1230*/  BSSY.RECONVERGENT B0, `(.L_x_1636) ;  /* 0x000001d000007945 */ /* 0x000fe60003800200 */
[----:B-----5:R0:W-:Y:S02]  /*1240*/  STS.64 [R32], R28 ;  /* 0x0000001c20007388 */ /* 0x0201e40000000a00 */
[----:B0-----:R-:W-:Y:S01]  /*1250*/  CS2R R28, SRZ ;  /* 0x00000000001c7805 */ /* 0x001fe2000001ff00 */
        /* <DEDUP_REMOVED lines=26> */
.L_x_1637:
[----:B------:R-:W-:Y:S05]  /*1400*/  BSYNC.RECONVERGENT B0 ;  /* 0x0000000000007941 */ /* 0x000fea0003800200 */
.L_x_1636:
        /* <DEDUP_REMOVED lines=24> */
.L_x_1639:
[----:B------:R-:W-:Y:S05]  /*1590*/  BSYNC.RECONVERGENT B0 ;  /* 0x0000000000007941 */ /* 0x000fea0003800200 */
.L_x_1638:
[----:B0-----:R-:W0:Y:S01]  /*15a0*/  @!P1 S2R R29, SR_CTAID.Y ;  /* 0x00000000001d9919 */ /* 0x001e220000002600 */
[----:B------:R-:W0:Y:S08]  /*15b0*/  @!P1 LDC R28, c[0x0][0x374] ;  /* 0x0000dd00ff1c9b82 */ /* 0x000e300000000800 */
[----:B------:R-:W-:Y:S01]  /*15c0*/  BAR.SYNC.DEFER_BLOCKING 0x0 ;  /* 0x0000000000007b1d */ /* 0x000fe20000010000 */
[----:B------:R-:W-:-:S07]  /*15d0*/  ISETP.NE.AND P2, PT, R34, RZ, PT ;  /* 0x000000ff2200720c */ /* 0x000fce0003f45270 */
[----:B------:R-:W1:Y:S01]  /*15e0*/  @!P1 LDC.64 R32, c[0x0][0x3b8] ;  /* 0x0000ee00ff209b82 */ /* 0x000e620000000a00 */
[----:B0-----:R-:W-:Y:S01]  /*15f0*/  @!P1 IMAD R28, R28, UR4, R29 ;  /* 0x000000041c1c9c24 */ /* 0x001fe2000f8e021d */
[----:B------:R-:W-:-:S04]  /*1600*/  @!P1 SHF.L.U32 R29, R34, 0x1, RZ ;  /* 0x00000001221d9819 */ /* 0x000fc800000006ff */
[----:B------:R-:W-:-:S04]  /*1610*/  @!P1 LOP3.LUT R29, R29, 0x1fe, RZ, 0xc0, !PT ;  /* 0x000001fe1d1d9812 */ /* 0x000fc800078ec0ff */
        /* <DEDUP_REMOVED lines=14> */
.L_x_1641:
[----:B------:R-:W2:Y:S04]  /*1700*/  LD.E.STRONG.GPU R31, desc[UR12][R28.64] ;  /* 0x0000000c1c1f7980 */ /* 0x000ea8000c10f900 */
[----:B--2---:R-:W-:Y:S01]  /*1710*/  CCTL.IVALL ;  /* 0x00000000ff00798f */ /* 0x004fe20002000000 */
[----:B------:R-:W-:Y:S05]  /*1720*/  YIELD ;  /* 0x0000000000007946 */ /* 0x000fea0003800000 */
[----:B-----5:R-:W-:-:S04]  /*1730*/  LOP3.LUT R31, R31, R30, RZ, 0x3c, !PT ;  /* 0x0000001e1f1f7212 */ /* 0x020fc800078e3cff */
[----:B------:R-:W-:-:S13]  /*1740*/  ISETP.GT.AND P2, PT, R31, -0x1, PT ;  /* 0xffffffff1f00780c */ /* 0x000fda0003f44270 */
[----:B------:R-:W-:Y:S05]  /*1750*/  @P2 BRA `(.L_x_1641) ;  /* 0xfffffffc00e82947 */ /* 0x000fea000383ffff */
.L_x_1640:
[----:B------:R-:W-:Y:S05]  /*1760*/  WARPSYNC.ALL ;  /* 0x0000000000007948 */ /* 0x000fea0003800000 */
[----:B------:R-:W-:Y:S08]  /*1770*/  BAR.SYNC.DEFER_BLOCKING 0x0 ;  /* 0x0000000000007b1d */ /* 0x000ff00000010000 */
[----:B0-----:R-:W0:Y:S01]  /*1780*/  LDC.64 R28, c[0x0][0x390] ;  /* 0x0000e400ff1c7b82 */ /* 0x001e220000000a00 */
[----:B------:R-:W0:Y:S04]  /*1790*/  LDL R34, [R1+0x5c] ;  /* 0x00005c0001227983 */ /* 0x000e280000100800 */
[----:B------:R-:W-:Y:S03]  /*17a0*/  STL [R1+0x84], R0 ;  /* 0x0000840001007387 */ /* 0x000fe60000100800 */
[----:B------:R-:W1:Y:S01]  /*17b0*/  LDC.64 R30, c[0x0][0x398] ;  /* 0x0000e600ff1e7b82 */ /* 0x000e620000000a00 */
[----:B------:R-:W2:Y:S01]  /*17c0*/  @!P1 LDG.E.64 R32, desc[UR12][R32.64] ;  /* 0x0000000c20209981 */ /* 0x000ea2000c1e1b00 */
[----:B0-----:R-:W-:-:S04]  /*17d0*/  IMAD.WIDE.U32 R28, R34, 0x2, R28 ;  /* 0x00000002221c7825 */ /* 0x001fc800078e001c */
[----:B-1----:R-:W-:-:S04]  /*17e0*/  IMAD.WIDE.U32 R30, R34, 0x2, R30 ;  /* 0x00000002221e7825 */ /* 0x002fc800078e001e */
[----:B------:R-:W-:Y:S01]  /*17f0*/  HFMA2 R34, -RZ, RZ, 0, 0 ;  /* 0x00000000ff227431 */ /* 0x000fe200000001ff */
[----:B------:R-:W5:Y:S04]  /*1800*/  LDG.E.64.CONSTANT R28, desc[UR12][R28.64] ;  /* 0x0000000c1c1c7981 */ /* 0x000f68000c1e9b00 */
[----:B------:R-:W5:Y:S01]  /*1810*/  LDG.E.64.CONSTANT R30, desc[UR12][R30.64] ;  /* 0x0000000c1e1e7981 */ /* 0x000f62000c1e9b00 */
[----:B--2---:R-:W-:Y:S01]  /*1820*/  @!P1 FADD.FTZ R34, RZ, R32 ;  /* 0x00000020ff229221 */ /* 0x004fe20000010000 */
[----:B------:R-:W-:Y:S01]  /*1830*/  MOV R32, RZ ;  /* 0x000000ff00207202 */ /* 0x000fe20000000f00 */
[----:B------:R-:W-:-:S03]  /*1840*/  @!P1 FADD.FTZ R32, RZ, R33 ;  /* 0x00000021ff209221 */ /* 0x000fc60000010000 */
        /* <DEDUP_REMOVED lines=10> */
[----:B0-----:R-:W-:Y:S02]  /*18f0*/  FADD.FTZ R32, R32, R34 ;  /* 0x0000002220207221 */ /* 0x001fe40000010000 */
[----:B------:R-:W0:Y:S01]  /*1900*/  S2R R34, SR_TID.X ;  /* 0x0000000000227919 */ /* 0x000e220000002100 */
[----:B-1----:R-:W-:Y:S02]  /*1910*/  FADD.FTZ R33, R33, R0 ;  /* 0x0000000021217221 */ /* 0x002fe40000010000 */
[----:B------:R1:W5:Y:S04]  /*1920*/  LDL.LU R0, [R1+0x84] ;  /* 0x0000840001007983 */ /* 0x0003680000300800 */
[----:B------:R-:W2:Y:S01]  /*1930*/  SHFL.BFLY PT, R35, R32, 0x1, 0x1f ;  /* 0x0c201f0020237f89 */ /* 0x000ea200000e0000 */
[----:B0-----:R-:W-:-:S03]  /*1940*/  LOP3.LUT P1, RZ, R34, 0x30f, RZ, 0xc0, !PT ;  /* 0x0000030f22ff7812 */ /* 0x001fc6000782c0ff */
[----:B------:R-:W0:Y:S01]  /*1950*/  SHFL.BFLY PT, R34, R33, 0x1, 0x1f ;  /* 0x0c201f0021227f89 */ /* 0x000e2200000e0000 */
[----:B--2---:R-:W-:-:S09]  /*1960*/  FADD.FTZ R32, R32, R35 ;  /* 0x0000002320207221 */ /* 0x004fd20000010000 */
[----:B------:R-:W2:Y:S01]  /*1970*/  @!P1 S2R R35, SR_CgaCtaId ;  /* 0x0000000000239919 */ /* 0x000ea20000008800 */
[----:B------:R-:W-:Y:S01]  /*1980*/  @!P1 FMUL.FTZ R32, R32, 4.8828125727595761418e-05 ;  /* 0x384ccccd20209820 */ /* 0x000fe20000410000 */
[----:B0-----:R-:W-:-:S03]  /*1990*/  FADD.FTZ R33, R33, R34 ;  /* 0x0000002221217221 */ /* 0x001fc60000010000 */
[----:B------:R-:W-:-:S04]  /*19a0*/  @!P1 FMUL.FTZ R34, R32, R32 ;  /* 0x0000002020229220 */ /* 0x000fc80000410000 */
[----:B------:R-:W-:Y:S01]  /*19b0*/  @!P1 FFMA.FTZ R33, R33, 4.8828125727595761418e-05, -R34 ;  /* 0x384ccccd21219823 */ /* 0x000fe20000010822 */
[----:B------:R-:W-:-:S04]  /*19c0*/  @!P1 MOV R34, 0x400 ;  /* 0x0000040000229802 */ /* 0x000fc80000000f00 */
[----:B------:R-:W-:-:S04]  /*19d0*/  @!P1 IADD3 R34, PT, PT, R34, 0xc80, RZ ;  /* 0x00000c8022229810 */ /* 0x000fc80007ffe0ff */
[----:B--2---:R-:W-:Y:S02]  /*19e0*/  @!P1 LEA R34, R35, R34, 0x18 ;  /* 0x0000002223229211 */ /* 0x004fe400078ec0ff */
[----:B------:R-:W0:Y:S01]  /*19f0*/  S2R R35, SR_TID.X ;  /* 0x0000000000237919 */ /* 0x000e220000002100 */
[----:B------:R-:W-:Y:S01]  /*1a00*/  @!P1 FMNMX.FTZ R33, RZ, R33, !PT ;  /* 0x00000021ff219209 */ /* 0x000fe20007810000 */
[----:B------:R-:W-:Y:S01]  /*1a10*/  BSSY.RECONVERGENT B0, `(.L_x_1642) ;  /* 0x0000015000007945 */ /* 0x000fe20003800200 */
[----:B0-----:R-:W-:-:S05]  /*1a20*/  @!P1 LEA.HI R34, R35, R34, RZ, 0x1f ;  /* 0x0000002223229211 */ /* 0x001fca00078ff8ff */
[----:B------:R1:W-:Y:S01]  /*1a30*/  @!P1 STS.64 [R34], R32 ;  /* 0x0000002022009388 */ /* 0x0003e20000000a00 */
[----:B------:R-:W-:Y:S06]  /*1a40*/  BAR.SYNC.DEFER_BLOCKING 0x0 ;  /* 0x0000000000007b1d */ /* 0x000fec0000010000 */
[----:B------:R-:W-:Y:S05]  /*1a50*/  @P0 BRA `(.L_x_1643) ;  /* 0x0000000000400947 */ /* 0x000fea0003800000 */
[----:B------:R-:W0:Y:S01]  /*1a60*/  S2UR UR11, SR_CgaCtaId ;  /* 0x00000000000b79c3 */ /* 0x000e220000008800 */
[----:B------:R-:W2:Y:S01]  /*1a70*/  LDCU.64 UR14, c[0x0][0x3b0] ;  /* 0x00007600ff0e77ac */ /* 0x000ea20008000a00 */
[----:B-1----:R-:W-:Y:S02]  /*1a80*/  SHF.L.U32 R32, R35, 0x1, RZ ;  /* 0x0000000123207819 */ /* 0x002fe400000006ff */
[----:B------:R-:W-:Y:S01]  /*1a90*/  MOV R33, UR8 ;  /* 0x0000000800217c02 */ /* 0x000fe20008000f00 */
[----:B------:R-:W-:Y:S01]  /*1aa0*/  UMOV UR7, 0x400 ;  /* 0x0000040000077882 */ /* 0x000fe20000000000 */
[----:B------:R-:W-:Y:S01]  /*1ab0*/  MOV R34, UR8 ;  /* 0x0000000800227c02 */ /* 0x000fe20008000f00 */
[----:B------:R-:W-:Y:S01]  /*1ac0*/  UIADD3 UR7, UPT, UPT, UR7, 0xc80, URZ ;  /* 0x00000c8007077890 */ /* 0x000fe2000fffe0ff */
[----:B------:R-:W-:Y:S02]  /*1ad0*/  LEA R33, P1, R33, R32, 0x5 ;  /* 0x0000002021217211 */ /* 0x000fe400078228ff */
[----:B------:R-:W-:-:S04]  /*1ae0*/  MOV R32, UR5 ;  /* 0x0000000500207c02 */ /* 0x000fc80008000f00 */
[----:B------:R-:W-:Y:S02]  /*1af0*/  LEA.HI.X R34, R34, RZ, R32, 0x5, P1 ;  /* 0x000000ff22227211 */ /* 0x000fe400008f2c20 */
[----:B--2---:R-:W-:-:S04]  /*1b00*/  LEA R32, P1, R33, UR14, 0x2 ;  /* 0x0000000e21207c11 */ /* 0x004fc8000f8210ff */
[----:B------:R-:W-:Y:S01]  /*1b10*/  LEA.HI.X R33, R33, UR15, R34, 0x2, P1 ;  /* 0x0000000f21217c11 */ /* 0x000fe200088f1422 */
[----:B0-----:R-:W-:-:S06]  /*1b20*/  ULEA UR7, UR11, UR7, 0x18 ;  /* 0x000000070b077291 */ /* 0x001fcc000f8ec0ff */
[----:B------:R-:W-:-:S06]  /*1b30*/  LEA R34, R35, UR7, 0x3 ;  /* 0x0000000723227c11 */ /* 0x000fcc000f8e18ff */
[----:B------:R-:W0:Y:S04]  /*1b40*/  LDS.64 R34, [R34] ;  /* 0x0000000022227984 */ /* 0x000e280000000a00 */
[----:B0-----:R0:W-:Y:S02]  /*1b50*/  STG.E.64 desc[UR12][R32.64], R34 ;  /* 0x0000002220007986 */ /* 0x0011e4000c101b0c */
.L_x_1643:
[----:B------:R-:W-:Y:S05]  /*1b60*/  BSYNC.RECONVERGENT B0 ;  /* 0x0000000000007941 */ /* 0x000fea0003800200 */
.L_x_1642:
[----:B01----:R-:W2:Y:S01]  /*1b70*/  LDL R32, [R1+0x7c] ;  /* 0x00007c0001207983 */ /* 0x003ea20000100800 */
[----:B------:R-:W0:Y:S03]  /*1b80*/  LDCU UR5, c[0x0][0x3a0] ;  /* 0x00007400ff0577ac */ /* 0x000e260008000800 */
[----:B------:R-:W3:Y:S01]  /*1b90*/  LDL.LU R34, [R1] ;  /* 0x0000000001227983 */ /* 0x000ee20000300800 */
[----:B------:R-:W1:Y:S03]  /*1ba0*/  LDCU.64 UR14, c[0x0][0x380] ;  /* 0x00007000ff0e77ac */ /* 0x000e660008000a00 */
[----:B------:R-:W-:Y:S04]  /*1bb0*/  STL [R1+0x94], R39 ;  /* 0x0000942701007387 */ /* 0x000fe80000100800 */
[----:B--2---:R-:W0:Y:S02]  /*1bc0*/  LDS.64 R32, [R32] ;  /* 0x0000000020207984 */ /* 0x004e240000000a00 */
[----:B0-----:R-:W-:Y:S01]  /*1bd0*/  FADD.FTZ R33, R33, UR5 ;  /* 0x0000000521217e21 */ /* 0x001fe20008010000 */
[--C-:B-----5:R-:W-:Y:S01]  /*1be0*/  FADD.FTZ R0, R0, -R32.reuse ;  /* 0x8000002000007221 */ /* 0x120fe20000010000 */
[--C-:B---3--:R-:W-:Y:S01]  /*1bf0*/  FADD.FTZ R34, R34, -R32.reuse ;  /* 0x8000002022227221 */ /* 0x108fe20000010000 */
        /* <DEDUP_REMOVED lines=15> */
[C---:B0-----:R-:W-:Y:S01]  /*1cf0*/  FMUL.FTZ R39, R33.reuse, R0 ;  /* 0x0000000021277220 */ /* 0x041fe20000410000 */
[----:B------:R-:W-:Y:S01]  /*1d00*/  FMUL.FTZ R35, R33, R34 ;  /* 0x0000002221237220 */ /* 0x000fe20000410000 */
[----:B------:R-:W-:-:S02]  /*1d10*/  HADD2.F32 R34, -RZ, R28.H0_H0 ;  /* 0x2000001cff227230 */ /* 0x000fc40000004100 */
[C---:B------:R-:W-:Y:S01]  /*1d20*/  FMUL.FTZ R53, R33.reuse, R53 ;  /* 0x0000003521357220 */ /* 0x040fe20000410000 */
[----:B------:R-:W-:Y:S02]  /*1d30*/  HADD2.F32 R0, -RZ, R30.H0_H0 ;  /* 0x2000001eff007230 */ /* 0x000fe40000004100 */
[C---:B------:R-:W-:Y:S01]  /*1d40*/  FMUL.FTZ R50, R33.reuse, R50 ;  /* 0x0000003221327220 */ /* 0x040fe20000410000 */
[C---:B------:R-:W-:Y:S01]  /*1d50*/  FMUL.FTZ R47, R33.reuse, R47 ;  /* 0x0000002f212f7220 */ /* 0x040fe20000410000 */
[C---:B------:R-:W-:Y:S01]  /*1d60*/  FMUL.FTZ R44, R33.reuse, R44 ;  /* 0x0000002c212c7220 */ /* 0x040fe20000410000 */
[----:B------:R-:W-:Y:S01]  /*1d70*/  FMUL.FTZ R41, R33, R41 ;  /* 0x0000002921297220 */ /* 0x000fe20000410000 */
[--C-:B------:R-:W-:Y:S01]  /*1d80*/  FFMA.FTZ R39, R39, R34, R0.reuse ;  /* 0x0000002227277223 */ /* 0x100fe20000010000 */
[C-C-:B------:R-:W-:Y:S01]  /*1d90*/  FFMA.FTZ R35, R34.reuse, R35, R0.reuse ;  /* 0x0000002322237223 */ /* 0x140fe20000010000 */
[C---:B------:R-:W-:Y:S01]  /*1da0*/  FMUL.FTZ R26, R33.reuse, R26 ;  /* 0x0000001a211a7220 */ /* 0x040fe20000410000 */
[C---:B------:R-:W-:Y:S01]  /*1db0*/  FMUL.FTZ R22, R33.reuse, R22 ;  /* 0x0000001621167220 */ /* 0x040fe20000410000 */
[C---:B------:R-:W-:Y:S01]  /*1dc0*/  FMUL.FTZ R18, R33.reuse, R18 ;  /* 0x0000001221127220 */ /* 0x040fe20000410000 */
[----:B------:R0:W-:Y:S01]  /*1dd0*/  STL [R1], R39 ;  /* 0x0000002701007387 */ /* 0x0001e20000100800 */
[C---:B------:R-:W-:Y:S01]  /*1de0*/  FMUL.FTZ R14, R33.reuse, R14 ;  /* 0x0000000e210e7220 */ /* 0x040fe20000410000 */
[C---:B------:R-:W-:Y:S01]  /*1df0*/  FMUL.FTZ R10, R33.reuse, R10 ;  /* 0x0000000a210a7220 */ /* 0x040fe20000410000 */
[C---:B------:R-:W-:Y:S01]  /*1e00*/  FMUL.FTZ R6, R33.reuse, R6 ;  /* 0x0000000621067220 */ /* 0x040fe20000410000 */
[C---:B------:R-:W-:Y:S01]  /*1e10*/  FMUL.FTZ R59, R33.reuse, R59 ;  /* 0x0000003b213b7220 */ /* 0x040fe20000410000 */
[C---:B------:R-:W-:Y:S01]  /*1e20*/  FMUL.FTZ R56, R33.reuse, R56 ;  /* 0x0000003821387220 */ /* 0x040fe20000410000 */
[----:B------:R-:W-:Y:S01]  /*1e30*/  FMUL.FTZ R2, R33, R2 ;  /* 0x0000000221027220 */ /* 0x000fe20000410000 */
[----:B0-----:R-:W2:Y:S04]  /*1e40*/  LDL.LU R39, [R1+0x94] ;  /* 0x0000940001277983 */ /* 0x001ea80000300800 */
[----:B------:R0:W-:Y:S04]  /*1e50*/  STL [R1+0x4], R35 ;  /* 0x0000042301007387 */ /* 0x0001e80000100800 */
[----:B0-----:R-:W3:Y:S01]  /*1e60*/  LDL.LU R35, [R1+0x8] ;  /* 0x0000080001237983 */ /* 0x001ee20000300800 */
[C-C-:B------:R-:W-:Y:S01]  /*1e70*/  FFMA.FTZ R53, R34.reuse, R53, R0.reuse ;  /* 0x0000003522357223 */ /* 0x140fe20000010000 */
[C-C-:B------:R-:W-:Y:S01]  /*1e80*/  FFMA.FTZ R50, R34.reuse, R50, R0.reuse ;  /* 0x0000003222327223 */ /* 0x140fe20000010000 */
[C-C-:B------:R-:W-:Y:S01]  /*1e90*/  FFMA.FTZ R47, R34.reuse, R47, R0.reuse ;  /* 0x0000002f222f7223 */ /* 0x140fe20000010000 */
[C-C-:B------:R-:W-:Y:S01]  /*1ea0*/  FFMA.FTZ R44, R34.reuse, R44, R0.reuse ;  /* 0x0000002c222c7223 */ /* 0x140fe20000010000 */
[C-C-:B------:R-:W-:Y:S01]  /*1eb0*/  FFMA.FTZ R41, R34.reuse, R41, R0.reuse ;  /* 0x0000002922297223 */ /* 0x140fe20000010000 */
[----:B------:R-:W-:Y:S01]  /*1ec0*/  STL [R1+0x34], R53 ;  /* 0x0000343501007387 */ /* 0x000fe20000100800 */
        /* <DEDUP_REMOVED lines=10> */
[----:B------:R-:W-:Y:S01]  /*1f70*/  FFMA.FTZ R2, R34, R2, R0 ;  /* 0x0000000222027223 */ /* 0x000fe20000010000 */
[----:B------:R-:W-:Y:S01]  /*1f80*/  STL [R1+0x40], R44 ;  /* 0x0000402c01007387 */ /* 0x000fe20000100800 */
[--C-:B------:R-:W-:Y:S01]  /*1f90*/  FADD.FTZ R55, R55, -R32.reuse ;  /* 0x8000002037377221 */ /* 0x100fe20000010000 */
[----:B------:R-:W-:Y:S01]  /*1fa0*/  FADD.FTZ R17, R17, -R32 ;  /* 0x8000002011117221 */ /* 0x000fe20000010000 */
[----:B------:R-:W-:Y:S01]  /*1fb0*/  HADD2.F32 R28, -RZ, R28.H1_H1 ;  /* 0x3000001cff1c7230 */ /* 0x000fe20000004100 */
[----:B------:R-:W-:Y:S01]  /*1fc0*/  STL [R1+0x44], R41 ;  /* 0x0000442901007387 */ /* 0x000fe20000100800 */
[----:B------:R-:W-:-:S03]  /*1fd0*/  HADD2.F32 R30, -RZ, R30.H1_H1 ;  /* 0x3000001eff1e7230 */ /* 0x000fc60000004100 */
[----:B------:R-:W-:Y:S04]  /*1fe0*/  STL [R1+0x4c], R26 ;  /* 0x00004c1a01007387 */ /* 0x000fe80000100800 */
[----:B------:R-:W-:Y:S04]  /*1ff0*/  STL [R1+0x54], R22 ;  /* 0x0000541601007387 */ /* 0x000fe80000100800 */
[----:B------:R-:W-:Y:S04]  /*2000*/  STL [R1+0x60], R18 ;  /* 0x0000601201007387 */ /* 0x000fe80000100800 */
[----:B------:R-:W-:Y:S04]  /*2010*/  STL [R1+0x68], R14 ;  /* 0x0000680e01007387 */ /* 0x000fe80000100800 */
[----:B------:R0:W-:Y:S04]  /*2020*/  STL [R1+0x6c], R10 ;  /* 0x00006c0a01007387 */ /* 0x0001e80000100800 */
[----:B------:R4:W-:Y:S01]  /*2030*/  STL [R1+0x70], R6 ;  /* 0x0000700601007387 */ /* 0x0009e20000100800 */
[--C-:B------:R-:W-:Y:S01]  /*2040*/  FADD.FTZ R49, R49, -R32.reuse ;  /* 0x8000002031317221 */ /* 0x100fe20000010000 */
[--C-:B------:R-:W-:Y:S01]  /*2050*/  FADD.FTZ R13, R13, -R32.reuse ;  /* 0x800000200d0d7221 */ /* 0x100fe20000010000 */
[----:B------:R-:W-:Y:S01]  /*2060*/  FMUL.FTZ R17, R33, R17 ;  /* 0x0000001121117220 */ /* 0x000fe20000410000 */
[--C-:B------:R-:W-:Y:S01]  /*2070*/  FADD.FTZ R9, R9, -R32.reuse ;  /* 0x8000002009097221 */ /* 0x100fe20000010000 */
[----:B0-----:R-:W-:Y:S01]  /*2080*/  FMUL.FTZ R10, R33, R55 ;  /* 0x00000037210a7220 */ /* 0x001fe20000410000 */
[----:B---3--:R-:W-:-:S02]  /*2090*/  FADD.FTZ R0, R35, -R32 ;  /* 0x8000002023007221 */ /* 0x008fc40000010000 */
[----:B------:R-:W3:Y:S01]  /*20a0*/  LDL.LU R35, [R1+0xc] ;  /* 0x00000c0001237983 */ /* 0x000ee20000300800 */
[--C-:B------:R-:W-:Y:S01]  /*20b0*/  FADD.FTZ R5, R5, -R32.reuse ;  /* 0x8000002005057221 */ /* 0x100fe20000010000 */
[C---:B----4-:R-:W-:Y:S01]  /*20c0*/  FMUL.FTZ R6, R33.reuse, R49 ;  /* 0x0000003121067220 */ /* 0x050fe20000410000 */
[----:B------:R-:W-:Y:S01]  /*20d0*/  FADD.FTZ R46, R46, -R32 ;  /* 0x800000202e2e7221 */ /* 0x000fe20000010000 */
[C-C-:B------:R-:W-:Y:S01]  /*20e0*/  FFMA.FTZ R49, R28.reuse, R10, R30.reuse ;  /* 0x0000000a1c317223 */ /* 0x140fe2000001001e */
[C---:B------:R-:W-:Y:S01]  /*20f0*/  FMUL.FTZ R14, R33.reuse, R13 ;  /* 0x0000000d210e7220 */ /* 0x040fe20000410000 */
[C-C-:B------:R-:W-:Y:S01]  /*2100*/  FFMA.FTZ R10, R28.reuse, R17, R30.reuse ;  /* 0x000000111c0a7223 */ /* 0x140fe2000001001e */
[C---:B------:R-:W-:Y:S01]  /*2110*/  FMUL.FTZ R18, R33.reuse, R9 ;  /* 0x0000000921127220 */ /* 0x040fe20000410000 */
[C---:B------:R-:W-:Y:S01]  /*2120*/  FMUL.FTZ R22, R33.reuse, R5 ;  /* 0x0000000521167220 */ /* 0x040fe20000410000 */
[----:B------:R-:W-:Y:S01]  /*2130*/  FMUL.FTZ R44, R33, R46 ;  /* 0x0000002e212c7220 */ /* 0x000fe20000410000 */
[C-C-:B------:R-:W-:Y:S01]  /*2140*/  FFMA.FTZ R46, R28.reuse, R6, R30.reuse ;  /* 0x000000061c2e7223 */ /* 0x140fe2000001001e */
[C-C-:B------:R-:W-:Y:S01]  /*2150*/  FFMA.FTZ R14, R28.reuse, R14, R30.reuse ;  /* 0x0000000e1c0e7223 */ /* 0x140fe2000001001e */
[----:B------:R-:W-:Y:S01]  /*2160*/  FFMA.FTZ R6, R28, R18, R30 ;  /* 0x000000121c067223 */ /* 0x000fe2000001001e */
[----:B------:R0:W-:Y:S01]  /*2170*/  STL [R1+0x30], R10 ;  /* 0x0000300a01007387 */ /* 0x0001e20000100800 */
[--C-:B------:R-:W-:Y:S01]  /*2180*/  FADD.FTZ R61, R61, -R32.reuse ;  /* 0x800000203d3d7221 */ /* 0x100fe20000010000 */
[--C-:B------:R-:W-:Y:S01]  /*2190*/  FADD.FTZ R58, R58, -R32.reuse ;  /* 0x800000203a3a7221 */ /* 0x100fe20000010000 */
[--C-:B------:R-:W-:Y:S01]  /*21a0*/  FADD.FTZ R52, R52, -R32.reuse ;  /* 0x8000002034347221 */ /* 0x100fe20000010000 */
[----:B------:R-:W-:Y:S01]  /*21b0*/  STL [R1+0x50], R14 ;  /* 0x0000500e01007387 */ /* 0x000fe20000100800 */
[--C-:B------:R-:W-:Y:S01]  /*21c0*/  FADD.FTZ R43, R43, -R32.reuse ;  /* 0x800000202b2b7221 */ /* 0x100fe20000010000 */
[--C-:B------:R-:W-:Y:S01]  /*21d0*/  FADD.FTZ R40, R40, -R32.reuse ;  /* 0x8000002028287221 */ /* 0x100fe20000010000 */
[--C-:B------:R-:W-:Y:S01]  /*21e0*/  FADD.FTZ R25, R25, -R32.reuse ;  /* 0x8000002019197221 */ /* 0x100fe20000010000 */
[----:B------:R-:W-:Y:S01]  /*21f0*/  STL [R1+0x58], R6 ;  /* 0x0000580601007387 */ /* 0x000fe20000100800 */
[----:B------:R-:W-:Y:S01]  /*2200*/  FADD.FTZ R21, R21, -R32 ;  /* 0x8000002015157221 */ /* 0x000fe20000010000 */
[----:B0-----:R-:W-:Y:S01]  /*2210*/  FFMA.FTZ R10, R28, R22, R30 ;  /* 0x000000161c0a7223 */ /* 0x001fe2000001001e */
[----:B------:R-:W-:Y:S01]  /*2220*/  FADD.FTZ R38, R38, -R32 ;  /* 0x8000002026267221 */ /* 0x000fe20000010000 */
[C---:B------:R-:W-:Y:S01]  /*2230*/  FMUL.FTZ R26, R33.reuse, R0 ;  /* 0x00000000211a7220 */ /* 0x040fe20000410000 */
[C---:B------:R-:W-:Y:S01]  /*2240*/  FMUL.FTZ R61, R33.reuse, R61 ;  /* 0x0000003d213d7220 */ /* 0x040fe20000410000 */
[C---:B------:R-:W-:Y:S01]  /*2250*/  FMUL.FTZ R58, R33.reuse, R58 ;  /* 0x0000003a213a7220 */ /* 0x040fe20000410000 */
[----:B------:R0:W-:Y:S01]  /*2260*/  STL [R1+0x64], R10 ;  /* 0x0000640a01007387 */ /* 0x0001e20000100800 */
[C---:B------:R-:W-:Y:S01]  /*2270*/  FMUL.FTZ R34, R33.reuse, R52 ;  /* 0x0000003421227220 */ /* 0x040fe20000410000 */
[C---:B------:R-:W-:Y:S01]  /*2280*/  FMUL.FTZ R41, R33.reuse, R43 ;  /* 0x0000002b21297220 */ /* 0x040fe20000410000 */
[C---:B------:R-:W-:Y:S01]  /*2290*/  FMUL.FTZ R0, R33.reuse, R40 ;  /* 0x0000002821007220 */ /* 0x040fe20000410000 */
[----:B------:R-:W4:Y:S01]  /*22a0*/  LDL.LU R53, [R1+0x2c] ;  /* 0x00002c0001357983 */ /* 0x000f220000300800 */
[C---:B------:R-:W-:Y:S01]  /*22b0*/  FMUL.FTZ R25, R33.reuse, R25 ;  /* 0x0000001921197220 */ /* 0x040fe20000410000 */
[C---:B------:R-:W-:Y:S01]  /*22c0*/  FMUL.FTZ R21, R33.reuse, R21 ;  /* 0x0000001521157220 */ /* 0x040fe20000410000 */
[----:B------:R-:W-:Y:S01]  /*22d0*/  FMUL.FTZ R38, R33, R38 ;  /* 0x0000002621267220 */ /* 0x000fe20000410000 */
[----:B------:R-:W2:Y:S01]  /*22e0*/  LDL.LU R50, [R1+0x28] ;  /* 0x0000280001327983 */ /* 0x000ea20000300800 */
        /* <DEDUP_REMOVED lines=10> */
[----:B------:R-:W4:Y:S04]  /*2390*/  LDL.LU R47, [R1+0x24] ;  /* 0x00002400012f7983 */ /* 0x000f280000300800 */
[----:B------:R-:W4:Y:S04]  /*23a0*/  LDL.LU R28, [R1+0x20] ;  /* 0x00002000011c7983 */ /* 0x000f280000300800 */
[----:B------:R-:W4:Y:S04]  /*23b0*/  LDL.LU R30, [R1+0x1c] ;  /* 0x00001c00011e7983 */ /* 0x000f280000300800 */
[----:B------:R-:W4:Y:S04]  /*23c0*/  LDL.LU R43, [R1+0x18] ;  /* 0x00001800012b7983 */ /* 0x000f280000300800 */
[----:B------:R-:W4:Y:S04]  /*23d0*/  LDL.LU R38, [R1+0x14] ;  /* 0x0000140001267983 */ /* 0x000f280000300800 */
[----:B------:R-:W4:Y:S01]  /*23e0*/  LDL.LU R40, [R1+0x10] ;  /* 0x0000100001287983 */ /* 0x000f220000300800 */
[--C-:B0-----:R-:W-:Y:S01]  /*23f0*/  FADD.FTZ R10, R24, -R32.reuse ;  /* 0x80000020180a7221 */ /* 0x101fe20000010000 */
[--C-:B------:R-:W-:Y:S01]  /*2400*/  FADD.FTZ R20, R20, -R32.reuse ;  /* 0x8000002014147221 */ /* 0x100fe20000010000 */
[--C-:B------:R-:W-:Y:S01]  /*2410*/  FADD.FTZ R14, R16, -R32.reuse ;  /* 0x80000020100e7221 */ /* 0x100fe20000010000 */
[----:B------:R-:W-:Y:S01]  /*2420*/  FADD.FTZ R24, R4, -R32 ;  /* 0x8000002004187221 */ /* 0x000fe20000010000 */
[----:B------:R-:W-:-:S03]  /*2430*/  HADD2.F32 R21, -RZ, R31.H0_H0 ;  /* 0x2000001fff157230 */ /* 0x000fc60000004100 */
[----:B------:R-:W-:Y:S01]  /*2440*/  FMUL.FTZ R24, R33, R24 ;  /* 0x0000001821187220 */ /* 0x000fe20000410000 */
[--C-:B------:R-:W-:Y:S01]  /*2450*/  FADD.FTZ R52, R60, -R32.reuse ;  /* 0x800000203c347221 */ /* 0x100fe20000010000 */
[----:B---3--:R-:W-:-:S04]  /*2460*/  FADD.FTZ R6, R35, -R32 ;  /* 0x8000002023067221 */ /* 0x008fc80000010000 */
[C---:B------:R-:W-:Y:S01]  /*2470*/  FMUL.FTZ R16, R33.reuse, R6 ;  /* 0x0000000621107220 */ /* 0x040fe20000410000 */
[C---:B------:R-:W-:Y:S01]  /*2480*/  FMUL.FTZ R6, R33.reuse, R10 ;  /* 0x0000000a21067220 */ /* 0x040fe20000410000 */
[----:B------:R-:W-:Y:S01]  /*2490*/  FMUL.FTZ R10, R33, R20 ;  /* 0x00000014210a7220 */ /* 0x000fe20000410000 */
[----:B------:R-:W-:-:S05]  /*24a0*/  HADD2.F32 R20, -RZ, R29.H0_H0 ;  /* 0x2000001dff147230 */ /* 0x000fca0000004100 */
[----:B------:R-:W-:-:S05]  /*24b0*/  FFMA.FTZ R24, R20, R24, R21 ;  /* 0x0000001814187223 */ /* 0x000fca0000010015 */
[----:B------:R0:W-:Y:S04]  /*24c0*/  STL [R1+0x48], R24 ;  /* 0x0000481801007387 */ /* 0x0001e80000100800 */
[----:B------:R-:W3:Y:S01]  /*24d0*/  LDL.LU R60, [R1] ;  /* 0x00000000013c7983 */ /* 0x000ee20000300800 */
        /* <DEDUP_REMOVED lines=37> */
[----:B--2---:R-:W-:Y:S01]  /*2730*/  FADD.FTZ R21, R50, -R32 ;  /* 0x8000002032157221 */ /* 0x004fe20000010000 */
[----:B------:R-:W-:-:S02]  /*2740*/  HADD2.F32 R29, -RZ, R29.H1_H1 ;  /* 0x3000001dff1d7230 */ /* 0x000fc40000004100 */
[----:B------:R-:W-:Y:S02]  /*2750*/  HADD2.F32 R31, -RZ, R31.H1_H1 ;  /* 0x3000001fff1f7230 */ /* 0x000fe40000004100 */
[----:B------:R-:W-:Y:S01]  /*2760*/  FMUL.FTZ R21, R33, R21 ;  /* 0x0000001521157220 */ /* 0x000fe20000410000 */
[--C-:B----4-:R-:W-:Y:S01]  /*2770*/  FADD.FTZ R20, R53, -R32.reuse ;  /* 0x8000002035147221 */ /* 0x110fe20000010000 */
[--C-:B------:R-:W-:Y:S01]  /*2780*/  FADD.FTZ R28, R28, -R32.reuse ;  /* 0x800000201c1c7221 */ /* 0x100fe20000010000 */
[--C-:B------:R-:W-:Y:S01]  /*2790*/  FADD.FTZ R27, R27, -R32.reuse ;  /* 0x800000201b1b7221 */ /* 0x100fe20000010000 */
[--C-:B------:R-:W-:Y:S01]  /*27a0*/  FFMA.FTZ R53, R29, R21, R31.reuse ;  /* 0x000000151d357223 */ /* 0x100fe2000001001f */
[----:B------:R-:W-:Y:S01]  /*27b0*/  FMUL.FTZ R21, R2, -1.4426950216293334961 ;  /* 0xbfb8aa3b02157820 */ /* 0x000fe20000410000 */
[--C-:B0-----:R-:W-:Y:S01]  /*27c0*/  FADD.FTZ R24, R47, -R32.reuse ;  /* 0x800000202f187221 */ /* 0x101fe20000010000 */
[--C-:B------:R-:W-:Y:S01]  /*27d0*/  FADD.FTZ R19, R19, -R32.reuse ;  /* 0x8000002013137221 */ /* 0x100fe20000010000 */
[--C-:B------:R-:W-:Y:S01]  /*27e0*/  FADD.FTZ R3, R3, -R32.reuse ;  /* 0x8000002003037221 */ /* 0x100fe20000010000 */
[C---:B------:R-:W-:Y:S01]  /*27f0*/  FMUL.FTZ R48, R33.reuse, R28 ;  /* 0x0000001c21307220 */ /* 0x040fe20000410000 */
[--C-:B------:R-:W-:Y:S01]  /*2800*/  FADD.FTZ R30, R30, -R32.reuse ;  /* 0x800000201e1e7221 */ /* 0x100fe20000010000 */
[----:B------:R-:W0:Y:S01]  /*2810*/  MUFU.EX2 R21, R21 ;  /* 0x0000001500157308 */ /* 0x000e220000000800 */
        /* <DEDUP_REMOVED lines=10> */
[C---:B------:R-:W-:Y:S01]  /*28c0*/  FMUL.FTZ R24, R33.reuse, R19 ;  /* 0x0000001321187220 */ /* 0x040fe20000410000 */
[----:B------:R-:W-:Y:S01]  /*28d0*/  FMUL.FTZ R39, R33, R3 ;  /* 0x0000000321277220 */ /* 0x000fe20000410000 */
[--C-:B------:R-:W-:Y:S01]  /*28e0*/  FFMA.FTZ R3, R29, R28, R31.reuse ;  /* 0x0000001c1d037223 */ /* 0x100fe2000001001f */
[----:B------:R-:W-:Y:S01]  /*28f0*/  FMUL.FTZ R19, R33, R11 ;  /* 0x0000000b21137220 */ /* 0x000fe20000410000 */
[----:B------:R-:W-:Y:S01]  /*2900*/  FMUL.FTZ R28, R17, -1.4426950216293334961 ;  /* 0xbfb8aa3b111c7820 */ /* 0x000fe20000410000 */
[----:B------:R-:W-:Y:S01]  /*2910*/  FFMA.FTZ R11, R29, R24, R31 ;  /* 0x000000181d0b7223 */ /* 0x000fe2000001001f */
[----:B------:R-:W-:Y:S01]  /*2920*/  FMUL.FTZ R24, R25, -1.4426950216293334961 ;  /* 0xbfb8aa3b19187820 */ /* 0x000fe20000410000 */
[----:B0-----:R-:W-:Y:S01]  /*2930*/  FADD.FTZ R21, R21, 1 ;  /* 0x3f80000015157421 */ /* 0x001fe20000010000 */
[----:B------:R-:W2:Y:S02]  /*2940*/  LDL.LU R61, [R1+0x4] ;  /* 0x00000400013d7983 */ /* 0x000ea40000300800 */
[----:B------:R-:W0:Y:S08]  /*2950*/  MUFU.EX2 R28, R28 ;  /* 0x0000001c001c7308 */ /* 0x000e300000000800 */
[----:B------:R-:W4:Y:S01]  /*2960*/  MUFU.EX2 R24, R24 ;  /* 0x0000001800187308 */ /* 0x000f220000000800 */
[----:B------:R-:W-:-:S07]  /*2970*/  FMUL.FTZ R32, R33, R32 ;  /* 0x0000002021207220 */ /* 0x000fce0000410000 */
[----:B------:R-:W1:Y:S01]  /*2980*/  MUFU.RCP R21, R21 ;  /* 0x0000001500157308 */ /* 0x000e620000001000 */
        /* <DEDUP_REMOVED lines=8> */
[----:B0-----:R-:W-:Y:S01]  /*2a10*/  FADD.FTZ R28, R28, 1 ;  /* 0x3f8000001c1c7421 */ /* 0x001fe20000010000 */
[C-C-:B------:R-:W-:Y:S01]  /*2a20*/  FFMA.FTZ R32, R29.reuse, R32, R31.reuse ;  /* 0x000000201d207223 */ /* 0x140fe2000001001f */
[----:B----4-:R-:W-:Y:S01]  /*2a30*/  FADD.FTZ R24, R24, 1 ;  /* 0x3f80000018187421 */ /* 0x010fe20000010000 */
        /* <DEDUP_REMOVED lines=12> */
[----:B------:R-:W-:Y:S01]  /*2b00*/  FMUL.FTZ R27, R32, -1.4426950216293334961 ;  /* 0xbfb8aa3b201b7820 */ /* 0x000fe20000410000 */
[----:B------:R-:W-:Y:S01]  /*2b10*/  MUFU.RCP R29, R28 ;  /* 0x0000001c001d7308 */ /* 0x000fe20000001000 */
[----:B-1----:R-:W-:Y:S01]  /*2b20*/  FMUL.FTZ R2, R2, R21 ;  /* 0x0000001502027220 */ /* 0x002fe20000410000 */
[----:B------:R-:W-:-:S06]  /*2b30*/  FMUL.FTZ R21, R26, -1.4426950216293334961 ;  /* 0xbfb8aa3b1a157820 */ /* 0x000fcc0000410000 */
[----:B------:R-:W0:Y:S08]  /*2b40*/  MUFU.RCP R28, R24 ;  /* 0x00000018001c7308 */ /* 0x000e300000001000 */
[----:B------:R-:W-:Y:S01]  /*2b50*/  MUFU.EX2 R27, R27 ;  /* 0x0000001b001b7308 */ /* 0x000fe20000000800 */
[----:B------:R1:W-:Y:S07]  /*2b60*/  STL [R1+0x14], R2 ;  /* 0x0000140201007387 */ /* 0x0003ee0000100800 */
[----:B------:R-:W4:Y:S01]  /*2b70*/  MUFU.EX2 R21, R21 ;  /* 0x0000001500157308 */ /* 0x000f220000000800 */
[----:B0-----:R-:W-:Y:S01]  /*2b80*/  FMUL.FTZ R25, R25, R28 ;  /* 0x0000001c19197220 */ /* 0x001fe20000410000 */
[----:B-1----:R-:W-:-:S05]  /*2b90*/  FMUL.FTZ R2, R17, R29 ;  /* 0x0000001d11027220 */ /* 0x002fca0000410000 */
[----:B------:R-:W-:Y:S04]  /*2ba0*/  STL [R1+0x10], R2 ;  /* 0x0000100201007387 */ /* 0x000fe80000100800 */
[----:B------:R0:W-:Y:S01]  /*2bb0*/  STL [R1+0xc], R25 ;  /* 0x00000c1901007387 */ /* 0x0001e20000100800 */
[----:B----4-:R-:W-:Y:S01]  /*2bc0*/  FADD.FTZ R21, R21, 1 ;  /* 0x3f80000015157421 */ /* 0x010fe20000010000 */
[----:B0-----:R-:W-:-:S06]  /*2bd0*/  FADD.FTZ R25, R27, 1 ;  /* 0x3f8000001b197421 */ /* 0x001fcc0000010000 */
[----:B------:R-:W-:Y:S01]  /*2be0*/  MUFU.RCP R25, R25 ;  /* 0x0000001900197308 */ /* 0x000fe20000001000 */
[----:B---3--:R-:W-:-:S07]  /*2bf0*/  FMUL.FTZ R24, R60, -1.4426950216293334961 ;  /* 0xbfb8aa3b3c187820 */ /* 0x008fce0000410000 */
[----:B------:R-:W0:Y:S02]  /*2c00*/  MUFU.EX2 R24, R24 ;  /* 0x0000001800187308 */ /* 0x000e240000000800 */
[----:B0-----:R-:W-:-:S06]  /*2c10*/  FADD.FTZ R24, R24, 1 ;  /* 0x3f80000018187421 */ /* 0x001fcc0000010000 */
[----:B------:R-:W0:Y:S08]  /*2c20*/  MUFU.RCP R28, R24 ;  /* 0x00000018001c7308 */ /* 0x000e300000001000 */
[----:B------:R1:W3:Y:S02]  /*2c30*/  MUFU.RCP R24, R21 ;  /* 0x0000001500187308 */ /* 0x0002e40000001000 */
[----:B-1----:R-:W-:Y:S01]  /*2c40*/  FMUL.FTZ R21, R32, R25 ;  /* 0x0000001920157220 */ /* 0x002fe20000410000 */
[----:B0-----:R-:W-:-:S04]  /*2c50*/  FMUL.FTZ R28, R60, R28 ;  /* 0x0000001c3c1c7220 */ /* 0x001fc80000410000 */
[----:B------:R0:W-:Y:S01]  /*2c60*/  STL [R1+0x8], R21 ;  /* 0x0000081501007387 */ /* 0x0001e20000100800 */
[----:B---3--:R-:W-:-:S03]  /*2c70*/  FMUL.FTZ R26, R26, R24 ;  /* 0x000000181a1a7220 */ /* 0x008fc60000410000 */
[----:B------:R1:W-:Y:S04]  /*2c80*/  STL [R1+0x8c], R28 ;  /* 0x00008c1c01007387 */ /* 0x0003e80000100800 */
[----:B------:R-:W-:Y:S04]  /*2c90*/  STL [R1+0x90], R26 ;  /* 0x0000901a01007387 */ /* 0x000fe80000100800 */
[----:B------:R-:W3:Y:S01]  /*2ca0*/  LDL.LU R57, [R1+0x34] ;  /* 0x0000340001397983 */ /* 0x000ee20000300800 */
[----:B------:R-:W-:Y:S01]  /*2cb0*/  FMUL.FTZ R2, R20, -1.4426950216293334961 ;  /* 0xbfb8aa3b14027820 */ /* 0x000fe20000410000 */
[----:B------:R-:W-:Y:S01]  /*2cc0*/  FMUL.FTZ R17, R16, -1.4426950216293334961 ;  /* 0xbfb8aa3b10117820 */ /* 0x000fe20000410000 */
[----:B------:R-:W-:Y:S01]  /*2cd0*/  FMUL.FTZ R24, R52, -1.4426950216293334961 ;  /* 0xbfb8aa3b34187820 */ /* 0x000fe20000410000 */
[----:B0-----:R-:W-:Y:S01]  /*2ce0*/  FMUL.FTZ R21, R55, -1.4426950216293334961 ;  /* 0xbfb8aa3b37157820 */ /* 0x001fe20000410000 */
[----:B------:R-:W4:Y:S02]  /*2cf0*/  LDL.LU R60, [R1+0x38] ;  /* 0x00003800013c7983 */ /* 0x000f240000300800 */
[----:B------:R-:W0:Y:S02]  /*2d00*/  MUFU.EX2 R2, R2 ;  /* 0x0000000200027308 */ /* 0x000e240000000800 */
[----:B0-----:R-:W-:-:S06]  /*2d10*/  FADD.FTZ R2, R2, 1 ;  /* 0x3f80000002027421 */ /* 0x001fcc0000010000 */
[----:B------:R-:W0:Y:S08]  /*2d20*/  MUFU.RCP R25, R2 ;  /* 0x0000000200197308 */ /* 0x000e300000001000 */
[----:B------:R-:W1:Y:S01]  /*2d30*/  MUFU.EX2 R17, R17 ;  /* 0x0000001100117308 */ /* 0x000e620000000800 */
[----:B0-----:R-:W-:Y:S01]  /*2d40*/  FMUL.FTZ R25, R20, R25 ;  /* 0x0000001914197220 */ /* 0x001fe20000410000 */
[----:B------:R-:W-:-:S06]  /*2d50*/  FMUL.FTZ R20, R13, -1.4426950216293334961 ;  /* 0xbfb8aa3b0d147820 */ /* 0x000fcc0000410000 */
[----:B------:R-:W0:Y:S01]  /*2d60*/  MUFU.EX2 R20, R20 ;  /* 0x0000001400147308 */ /* 0x000e220000000800 */
[----:B-1----:R-:W-:-:S07]  /*2d70*/  FADD.FTZ R17, R17, 1 ;  /* 0x3f80000011117421 */ /* 0x002fce0000010000 */
[----:B------:R2:W-:Y:S02]  /*2d80*/  MUFU.RCP R29, R17 ;  /* 0x00000011001d7308 */ /* 0x0005e40000001000 */
[----:B--2---:R-:W-:Y:S01]  /*2d90*/  FMUL.FTZ R17, R61, -1.4426950216293334961 ;  /* 0xbfb8aa3b3d117820 */ /* 0x004fe20000410000 */
[----:B0-----:R-:W-:-:S05]  /*2da0*/  FADD.FTZ R20, R20, 1 ;  /* 0x3f80000014147421 */ /* 0x001fca0000010000 */
[----:B------:R-:W-:Y:S08]  /*2db0*/  MUFU.EX2 R24, R24 ;  /* 0x0000001800187308 */ /* 0x000ff00000000800 */
[----:B------:R-:W0:Y:S08]  /*2dc0*/  MUFU.EX2 R17, R17 ;  /* 0x0000001100117308 */ /* 0x000e300000000800 */
[----:B------:R-:W1:Y:S08]  /*2dd0*/  MUFU.RCP R51, R20 ;  /* 0x0000001400337308 */ /* 0x000e700000001000 */
[----:B------:R-:W2:Y:S01]  /*2de0*/  MUFU.EX2 R21, R21 ;  /* 0x0000001500157308 */ /* 0x000ea20000000800 */
[----:B0-----:R-:W-:Y:S01]  /*2df0*/  FADD.FTZ R17, R17, 1 ;  /* 0x3f80000011117421 */ /* 0x001fe20000010000 */
[----:B------:R-:W-:-:S06]  /*2e00*/  FADD.FTZ R2, R24, 1 ;  /* 0x3f80000018027421 */ /* 0x000fcc0000010000 */
[----:B------:R0:W-:Y:S01]  /*2e10*/  MUFU.RCP R54, R17 ;  /* 0x0000001100367308 */ /* 0x0001e20000001000 */
[----:B-1----:R-:W-:Y:S01]  /*2e20*/  FMUL.FTZ R51, R13, R51 ;  /* 0x000000330d337220 */ /* 0x002fe20000410000 */
[----:B------:R-:W-:Y:S01]  /*2e30*/  FMUL.FTZ R13, R8, -1.4426950216293334961 ;  /* 0xbfb8aa3b080d7820 */ /* 0x000fe20000410000 */
[----:B0-----:R-:W-:Y:S01]  /*2e40*/  FMUL.FTZ R17, R59, -1.4426950216293334961 ;  /* 0xbfb8aa3b3b117820 */ /* 0x001fe20000410000 */
[----:B--2---:R-:W-:-:S04]  /*2e50*/  FADD.FTZ R21, R21, 1 ;  /* 0x3f80000015157421 */ /* 0x004fc80000010000 */
[----:B------:R-:W0:Y:S08]  /*2e60*/  MUFU.RCP R2, R2 ;  /* 0x0000000200027308 */ /* 0x000e300000001000 */
[----:B------:R-:W1:Y:S08]  /*2e70*/  MUFU.EX2 R17, R17 ;  /* 0x0000001100117308 */ /* 0x000e700000000800 */
[----:B------:R-:W2:Y:S08]  /*2e80*/  MUFU.RCP R21, R21 ;  /* 0x0000001500157308 */ /* 0x000eb00000001000 */
[----:B------:R-:W2:Y:S01]  /*2e90*/  MUFU.EX2 R13, R13 ;  /* 0x0000000d000d7308 */ /* 0x000ea20000000800 */
[----:B0-----:R-:W-:Y:S01]  /*2ea0*/  FMUL.FTZ R52, R52, R2 ;  /* 0x0000000234347220 */ /* 0x001fe20000410000 */
[----:B------:R-:W-:Y:S01]  /*2eb0*/  FMUL.FTZ R2, R50, -1.4426950216293334961 ;  /* 0xbfb8aa3b32027820 */ /* 0x000fe20000410000 */
[----:B-1----:R-:W-:Y:S01]  /*2ec0*/  FADD.FTZ R17, R17, 1 ;  /* 0x3f80000011117421 */ /* 0x002fe20000010000 */
[----:B--2---:R-:W-:Y:S01]  /*2ed0*/  FMUL.FTZ R55, R55, R21 ;  /* 0x0000001537377220 */ /* 0x004fe20000410000 */
[----:B------:R-:W-:-:S03]  /*2ee0*/  FMUL.FTZ R21, R12, -1.4426950216293334961 ;  /* 0xbfb8aa3b0c157820 */ /* 0x000fc60000410000 */
[----:B------:R0:W-:Y:S01]  /*2ef0*/  MUFU.RCP R30, R17 ;  /* 0x00000011001e7308 */ /* 0x0001e20000001000 */
[----:B------:R-:W-:-:S07]  /*2f00*/  FADD.FTZ R13, R13, 1 ;  /* 0x3f8000000d0d7421 */ /* 0x000fce0000010000 */
[----:B------:R-:W1:Y:S01]  /*2f10*/  MUFU.EX2 R2, R2 ;  /* 0x0000000200027308 */ /* 0x000e620000000800 */
[----:B0-----:R-:W-:-:S07]  /*2f20*/  FMUL.FTZ R17, R49, -1.4426950216293334961 ;  /* 0xbfb8aa3b31117820 */ /* 0x001fce0000410000 */
[----:B------:R-:W-:Y:S08]  /*2f30*/  MUFU.RCP R33, R13 ;  /* 0x0000000d00217308 */ /* 0x000ff00000001000 */
[----:B------:R-:W0:Y:S08]  /*2f40*/  MUFU.EX2 R21, R21 ;  /* 0x0000001500157308 */ /* 0x000e300000000800 */
[----:B------:R-:W2:Y:S01]  /*2f50*/  MUFU.EX2 R17, R17 ;  /* 0x0000001100117308 */ /* 0x000ea20000000800 */
[----:B-1----:R-:W-:Y:S01]  /*2f60*/  FADD.FTZ R2, R2, 1 ;  /* 0x3f80000002027421 */ /* 0x002fe20000010000 */
[----:B------:R-:W-:-:S02]  /*2f70*/  FMUL.FTZ R54, R61, R54 ;  /* 0x000000363d367220 */ /* 0x000fc40000410000 */
[----:B------:R-:W4:Y:S04]  /*2f80*/  LDL.LU R61, [R1+0x3c] ;  /* 0x00003c00013d7983 */ /* 0x000f280000300800 */
[----:B------:R2:W-:Y:S01]  /*2f90*/  MUFU.RCP R20, R2 ;  /* 0x0000000200147308 */ /* 0x0005e20000001000 */
[----:B0-----:R-:W-:Y:S01]  /*2fa0*/  FADD.FTZ R21, R21, 1 ;  /* 0x3f80000015157421 */ /* 0x001fe20000010000 */
[----:B--2---:R-:W-:Y:S01]  /*2fb0*/  FADD.FTZ R2, R17, 1 ;  /* 0x3f80000011027421 */ /* 0x004fe20000010000 */
[----:B------:R-:W-:-:S05]  /*2fc0*/  FMUL.FTZ R17, R35, -1.4426950216293334961 ;  /* 0xbfb8aa3b23117820 */ /* 0x000fca0000410000 */
[----:B------:R-:W0:Y:S08]  /*2fd0*/  MUFU.RCP R31, R21 ;  /* 0x00000015001f7308 */ /* 0x000e300000001000 */
[----:B------:R-:W1:Y:S01]  /*2fe0*/  MUFU.EX2 R17, R17 ;  /* 0x0000001100117308 */ /* 0x000e620000000800 */
[----:B------:R-:W-:Y:S01]  /*2ff0*/  FMUL.FTZ R33, R8, R33 ;  /* 0x0000002108217220 */ /* 0x000fe20000410000 */
[----:B0-----:R-:W-:-:S05]  /*3000*/  FMUL.FTZ R31, R12, R31 ;  /* 0x0000001f0c1f7220 */ /* 0x001fca0000410000 */
[----:B------:R-:W-:Y:S01]  /*3010*/  STL [R1+0x88], R31 ;  /* 0x0000881f01007387 */ /* 0x000fe20000100800 */
[----:B-1----:R-:W-:-:S03]  /*3020*/  FADD.FTZ R8, R17, 1 ;  /* 0x3f80000011087421 */ /* 0x002fc60000010000 */
[----:B------:R-:W-:Y:S01]  /*3030*/  STL [R1+0x84], R33 ;  /* 0x0000842101007387 */ /* 0x000fe20000100800 */
[----:B---3--:R-:W-:-:S06]  /*3040*/  FMUL.FTZ R13, R57, -1.4426950216293334961 ;  /* 0xbfb8aa3b390d7820 */ /* 0x008fcc0000410000 */
[----:B------:R-:W0:Y:S02]  /*3050*/  MUFU.EX2 R13, R13 ;  /* 0x0000000d000d7308 */ /* 0x000e240000000800 */
[----:B0-----:R-:W-:-:S06]  /*3060*/  FADD.FTZ R13, R13, 1 ;  /* 0x3f8000000d0d7421 */ /* 0x001fcc0000010000 */
[----:B------:R-:W0:Y:S02]  /*3070*/  MUFU.RCP R13, R13 ;  /* 0x0000000d000d7308 */ /* 0x000e240000001000 */
[----:B0-----:R-:W-:Y:S02]  /*3080*/  FMUL.FTZ R17, R57, R13 ;  /* 0x0000000d39117220 */ /* 0x001fe40000410000 */
[----:B------:R-:W2:Y:S01]  /*3090*/  LDL.LU R57, [R1+0x40] ;  /* 0x0000400001397983 */ /* 0x000ea20000300800 */
[----:B------:R-:W-:Y:S01]  /*30a0*/  FMUL.FTZ R29, R16, R29 ;  /* 0x0000001d101d7220 */ /* 0x000fe20000410000 */
[----:B------:R-:W-:-:S06]  /*30b0*/  FMUL.FTZ R16, R53, -1.4426950216293334961 ;  /* 0xbfb8aa3b35107820 */ /* 0x000fcc0000410000 */
[----:B------:R-:W0:Y:S02]  /*30c0*/  MUFU.EX2 R16, R16 ;  /* 0x0000001000107308 */ /* 0x000e240000000800 */
[----:B0-----:R-:W-:-:S06]  /*30d0*/  FADD.FTZ R16, R16, 1 ;  /* 0x3f80000010107421 */ /* 0x001fcc0000010000 */
[----:B------:R-:W0:Y:S01]  /*30e0*/  MUFU.RCP R16, R16 ;  /* 0x0000001000107308 */ /* 0x000e220000001000 */
[----:B------:R-:W-:-:S07]  /*30f0*/  FMUL.FTZ R12, R48, -1.4426950216293334961 ;  /* 0xbfb8aa3b300c7820 */ /* 0x000fce0000410000 */
[----:B------:R-:W1:Y:S01]  /*3100*/  MUFU.EX2 R12, R12 ;  /* 0x0000000c000c7308 */ /* 0x000e620000000800 */
[----:B0-----:R-:W-:Y:S01]  /*3110*/  FMUL.FTZ R53, R53, R16 ;  /* 0x0000001035357220 */ /* 0x001fe20000410000 */
[----:B------:R-:W-:-:S06]  /*3120*/  FMUL.FTZ R16, R56, -1.4426950216293334961 ;  /* 0xbfb8aa3b38107820 */ /* 0x000fcc0000410000 */
[----:B------:R-:W0:Y:S01]  /*3130*/  MUFU.EX2 R16, R16 ;  /* 0x0000001000107308 */ /* 0x000e220000000800 */
[----:B-1----:R-:W-:-:S07]  /*3140*/  FADD.FTZ R12, R12, 1 ;  /* 0x3f8000000c0c7421 */ /* 0x002fce0000010000 */
[----:B------:R-:W1:Y:S01]  /*3150*/  MUFU.RCP R12, R12 ;  /* 0x0000000c000c7308 */ /* 0x000e620000001000 */
[----:B0-----:R-:W-:-:S07]  /*3160*/  FADD.FTZ R16, R16, 1 ;  /* 0x3f80000010107421 */ /* 0x001fce0000010000 */
[----:B------:R0:W-:Y:S02]  /*3170*/  MUFU.RCP R32, R16 ;  /* 0x0000001000207308 */ /* 0x0001e40000001000 */
[----:B0-----:R-:W-:-:S06]  /*3180*/  FMUL.FTZ R16, R34, -1.4426950216293334961 ;  /* 0xbfb8aa3b22107820 */ /* 0x001fcc0000410000 */
[----:B------:R-:W0:Y:S01]  /*3190*/  MUFU.RCP R2, R2 ;  /* 0x0000000200027308 */ /* 0x000e220000001000 */
[----:B-1----:R-:W-:-:S07]  /*31a0*/  FMUL.FTZ R48, R48, R12 ;  /* 0x0000000c30307220 */ /* 0x002fce0000410000 */
[----:B------:R-:W1:Y:S01]  /*31b0*/  MUFU.EX2 R16, R16 ;  /* 0x0000001000107308 */ /* 0x000e620000000800 */
[----:B----4-:R-:W-:-:S07]  /*31c0*/  FMUL.FTZ R12, R60, -1.4426950216293334961 ;  /* 0xbfb8aa3b3c0c7820 */ /* 0x010fce0000410000 */
[----:B------:R-:W3:Y:S01]  /*31d0*/  MUFU.EX2 R12, R12 ;  /* 0x0000000c000c7308 */ /* 0x000ee20000000800 */
[----:B0-----:R-:W-:Y:S01]  /*31e0*/  FMUL.FTZ R49, R49, R2 ;  /* 0x0000000231317220 */ /* 0x001fe20000410000 */
[----:B------:R-:W-:Y:S01]  /*31f0*/  FMUL.FTZ R2, R47, -1.4426950216293334961 ;  /* 0xbfb8aa3b2f027820 */ /* 0x000fe20000410000 */
[----:B-1----:R-:W-:-:S05]  /*3200*/  FADD.FTZ R16, R16, 1 ;  /* 0x3f80000010107421 */ /* 0x002fca0000010000 */
[----:B------:R-:W0:Y:S08]  /*3210*/  MUFU.EX2 R2, R2 ;  /* 0x0000000200027308 */ /* 0x000e300000000800 */
[----:B------:R-:W1:Y:S01]  /*3220*/  MUFU.RCP R16, R16 ;  /* 0x0000001000107308 */ /* 0x000e620000001000 */
[----:B---3--:R-:W-:Y:S01]  /*3230*/  FADD.FTZ R12, R12, 1 ;  /* 0x3f8000000c0c7421 */ /* 0x008fe20000010000 */
[----:B------:R-:W-:Y:S04]  /*3240*/  STL [R1+0x4], R17 ;  /* 0x0000041101007387 */ /* 0x000fe80000100800 */
[----:B------:R-:W3:Y:S02]  /*3250*/  LDL.LU R38, [R1+0x44] ;  /* 0x0000440001267983 */ /* 0x000ee40000300800 */
[----:B------:R4:W-:Y:S01]  /*3260*/  MUFU.RCP R36, R12 ;  /* 0x0000000c00247308 */ /* 0x0009e20000001000 */
[----:B0-----:R-:W-:Y:S01]  /*3270*/  FADD.FTZ R2, R2, 1 ;  /* 0x3f80000002027421 */ /* 0x001fe20000010000 */
[----:B----4-:R-:W-:Y:S01]  /*3280*/  FMUL.FTZ R12, R61, -1.4426950216293334961 ;  /* 0xbfb8aa3b3d0c7820 */ /* 0x010fe20000410000 */
[----:B-1----:R-:W-:Y:S01]  /*3290*/  FMUL.FTZ R34, R34, R16 ;  /* 0x0000001022227220 */ /* 0x002fe20000410000 */
[----:B------:R-:W-:-:S04]  /*32a0*/  FMUL.FTZ R16, R37, -1.4426950216293334961 ;  /* 0xbfb8aa3b25107820 */ /* 0x000fc80000410000 */
[----:B------:R-:W-:Y:S01]  /*32b0*/  MUFU.RCP R8, R8 ;  /* 0x0000000800087308 */ /* 0x000fe20000001000 */
[----:B------:R-:W-:-:S07]  /*32c0*/  FMUL.FTZ R50, R50, R20 ;  /* 0x0000001432327220 */ /* 0x000fce0000410000 */
[----:B------:R-:W0:Y:S08]  /*32d0*/  MUFU.EX2 R12, R12 ;  /* 0x0000000c000c7308 */ /* 0x000e300000000800 */
[----:B------:R-:W1:Y:S08]  /*32e0*/  MUFU.RCP R20, R2 ;  /* 0x0000000200147308 */ /* 0x000e700000001000 */
[----:B------:R-:W4:Y:S01]  /*32f0*/  MUFU.EX2 R16, R16 ;  /* 0x0000001000107308 */ /* 0x000f220000000800 */
[----:B0-----:R-:W-:Y:S01]  /*3300*/  FADD.FTZ R12, R12, 1 ;  /* 0x3f8000000c0c7421 */ /* 0x001fe20000010000 */
[----:B------:R-:W-:Y:S01]  /*3310*/  FMUL.FTZ R35, R35, R8 ;  /* 0x0000000823237220 */ /* 0x000fe20000410000 */
[----:B------:R-:W-:Y:S01]  /*3320*/  FMUL.FTZ R8, R45, -1.4426950216293334961 ;  /* 0xbfb8aa3b2d087820 */ /* 0x000fe20000410000 */
[----:B------:R-:W-:-:S02]  /*3330*/  FMUL.FTZ R36, R60, R36 ;  /* 0x000000243c247220 */ /* 0x000fc40000410000 */
[----:B------:R-:W3:Y:S01]  /*3340*/  LDL.LU R60, [R1+0x4c] ;  /* 0x00004c00013c7983 */ /* 0x000ee20000300800 */
[----:B-1----:R-:W-:Y:S02]  /*3350*/  FMUL.FTZ R47, R47, R20 ;  /* 0x000000142f2f7220 */ /* 0x002fe40000410000 */
[----:B------:R-:W-:Y:S01]  /*3360*/  MUFU.RCP R20, R12 ;  /* 0x0000000c00147308 */ /* 0x000fe20000001000 */
[----:B----4-:R-:W-:Y:S01]  /*3370*/  FADD.FTZ R2, R16, 1 ;  /* 0x3f80000010027421 */ /* 0x010fe20000010000 */
[----:B------:R-:W-:-:S06]  /*3380*/  FMUL.FTZ R16, R42, -1.4426950216293334961 ;  /* 0xbfb8aa3b2a107820 */ /* 0x000fcc0000410000 */
[----:B------:R-:W0:Y:S08]  /*3390*/  MUFU.EX2 R8, R8 ;  /* 0x0000000800087308 */ /* 0x000e300000000800 */
[----:B------:R-:W1:Y:S01]  /*33a0*/  MUFU.EX2 R16, R16 ;  /* 0x0000001000107308 */ /* 0x000e620000000800 */
[----:B0-----:R-:W-:-:S07]  /*33b0*/  FADD.FTZ R8, R8, 1 ;  /* 0x3f80000008087421 */ /* 0x001fce0000010000 */
[----:B------:R1:W-:Y:S02]  /*33c0*/  MUFU.RCP R21, R8 ;  /* 0x0000000800157308 */ /* 0x0003e40000001000 */
[----:B-1----:R-:W-:Y:S01]  /*33d0*/  FADD.FTZ R8, R16, 1 ;  /* 0x3f80000010087421 */ /* 0x002fe20000010000 */
[----:B------:R-:W-:-:S05]  /*33e0*/  FMUL.FTZ R16, R61, R20 ;  /* 0x000000143d107220 */ /* 0x000fca0000410000 */
[----:B------:R0:W-:Y:S01]  /*33f0*/  STL [R1], R16 ;  /* 0x0000001001007387 */ /* 0x0001e20000100800 */
[----:B--2---:R-:W-:-:S06]  /*3400*/  FMUL.FTZ R12, R57, -1.4426950216293334961 ;  /* 0xbfb8aa3b390c7820 */ /* 0x004fcc0000410000 */
[----:B------:R-:W1:Y:S02]  /*3410*/  MUFU.EX2 R12, R12 ;  /* 0x0000000c000c7308 */ /* 0x000e640000000800 */
[----:B-1----:R-:W-:-:S06]  /*3420*/  FADD.FTZ R12, R12, 1 ;  /* 0x3f8000000c0c7421 */ /* 0x002fcc0000010000 */
[----:B------:R-:W1:Y:S02]  /*3430*/  MUFU.RCP R61, R12 ;  /* 0x0000000c003d7308 */ /* 0x000e640000001000 */
[----:B-1----:R-:W-:Y:S02]  /*3440*/  FMUL.FTZ R61, R57, R61 ;  /* 0x0000003d393d7220 */ /* 0x002fe40000410000 */
[----:B------:R-:W2:Y:S04]  /*3450*/  LDL.LU R57, [R1+0x54] ;  /* 0x0000540001397983 */ /* 0x000ea80000300800 */
[----:B------:R-:W4:Y:S01]  /*3460*/  LDL.LU R28, [R1+0x60] ;  /* 0x00006000011c7983 */ /* 0x000f220000300800 */
[----:B------:R-:W-:Y:S01]  /*3470*/  FMUL.FTZ R13, R46, -1.4426950216293334961 ;  /* 0xbfb8aa3b2e0d7820 */ /* 0x000fe20000410000 */
[----:B------:R-:W-:Y:S01]  /*3480*/  MUFU.RCP R2, R2 ;  /* 0x0000000200027308 */ /* 0x000fe20000001000 */
[----:B0-----:R-:W-:-:S07]  /*3490*/  FMUL.FTZ R16, R58, -1.4426950216293334961 ;  /* 0xbfb8aa3b3a107820 */ /* 0x001fce0000410000 */
[----:B------:R-:W-:Y:S01]  /*34a0*/  MUFU.RCP R8, R8 ;  /* 0x0000000800087308 */ /* 0x000fe20000001000 */
[----:B------:R-:W-:Y:S01]  /*34b0*/  FMUL.FTZ R12, R0, -1.4426950216293334961 ;  /* 0xbfb8aa3b000c7820 */ /* 0x000fe20000410000 */
[----:B------:R-:W-:Y:S01]  /*34c0*/  FMUL.FTZ R30, R59, R30 ;  /* 0x0000001e3b1e7220 */ /* 0x000fe20000410000 */
[----:B------:R-:W4:Y:S05]  /*34d0*/  LDL.LU R27, [R1+0x30] ;  /* 0x00003000011b7983 */ /* 0x000f2a0000300800 */
[----:B------:R-:W0:Y:S02]  /*34e0*/  MUFU.EX2 R13, R13 ;  /* 0x0000000d000d7308 */ /* 0x000e240000000800 */
[----:B0-----:R-:W-:-:S06]  /*34f0*/  FADD.FTZ R13, R13, 1 ;  /* 0x3f8000000d0d7421 */ /* 0x001fcc0000010000 */
[----:B------:R0:W1:Y:S02]  /*3500*/  MUFU.RCP R17, R13 ;  /* 0x0000000d00117308 */ /* 0x0000640000001000 */
[----:B0-----:R-:W-:-:S06]  /*3510*/  FMUL.FTZ R13, R44, -1.4426950216293334961 ;  /* 0xbfb8aa3b2c0d7820 */ /* 0x001fcc0000410000 */
[----:B------:R-:W0:Y:S01]  /*3520*/  MUFU.EX2 R13, R13 ;  /* 0x0000000d000d7308 */ /* 0x000e220000000800 */
[----:B------:R-:W-:Y:S01]  /*3530*/  FMUL.FTZ R37, R37, R2 ;  /* 0x0000000225257220 */ /* 0x000fe20000410000 */
[----:B-1----:R-:W-:Y:S01]  /*3540*/  FMUL.FTZ R46, R46, R17 ;  /* 0x000000112e2e7220 */ /* 0x002fe20000410000 */
[----:B------:R-:W-:Y:S01]  /*3550*/  FMUL.FTZ R2, R43, -1.4426950216293334961 ;  /* 0xbfb8aa3b2b027820 */ /* 0x000fe20000410000 */
[----:B0-----:R-:W-:-:S04]  /*3560*/  FADD.FTZ R13, R13, 1 ;  /* 0x3f8000000d0d7421 */ /* 0x001fc80000010000 */
[----:B------:R0:W-:Y:S02]  /*3570*/  MUFU.RCP R17, R13 ;  /* 0x0000000d00117308 */ /* 0x0001e40000001000 */
[----:B0-----:R-:W-:-:S06]  /*3580*/  FMUL.FTZ R13, R41, -1.4426950216293334961 ;  /* 0xbfb8aa3b290d7820 */ /* 0x001fcc0000410000 */
[----:B------:R-:W0:Y:S08]  /*3590*/  MUFU.EX2 R2, R2 ;  /* 0x0000000200027308 */ /* 0x000e300000000800 */
[----:B------:R-:W1:Y:S08]  /*35a0*/  MUFU.EX2 R13, R13 ;  /* 0x0000000d000d7308 */ /* 0x000e700000000800 */
[----:B------:R-:W3:Y:S01]  /*35b0*/  MUFU.EX2 R16, R16 ;  /* 0x0000001000107308 */ /* 0x000ee20000000800 */
[----:B0-----:R-:W-:Y:S01]  /*35c0*/  FADD.FTZ R2, R2, 1 ;  /* 0x3f80000002027421 */ /* 0x001fe20000010000 */
[----:B------:R-:W-:Y:S01]  /*35d0*/  FMUL.FTZ R42, R42, R8 ;  /* 0x000000082a2a7220 */ /* 0x000fe20000410000 */
[----:B------:R-:W-:Y:S01]  /*35e0*/  FMUL.FTZ R8, R40, -1.4426950216293334961 ;  /* 0xbfb8aa3b28087820 */ /* 0x000fe20000410000 */
[----:B------:R-:W-:Y:S01]  /*35f0*/  FMUL.FTZ R44, R44, R17 ;  /* 0x000000112c2c7220 */ /* 0x000fe20000410000 */
[----:B-1----:R-:W-:-:S03]  /*3600*/  FADD.FTZ R13, R13, 1 ;  /* 0x3f8000000d0d7421 */ /* 0x002fc60000010000 */
[----:B------:R-:W0:Y:S08]  /*3610*/  MUFU.RCP R2, R2 ;  /* 0x0000000200027308 */ /* 0x000e300000001000 */
[----:B------:R3:W-:Y:S02]  /*3620*/  MUFU.RCP R17, R13 ;  /* 0x0000000d00117308 */ /* 0x0007e40000001000 */
[----:B---3--:R-:W-:-:S06]  /*3630*/  FADD.FTZ R13, R16, 1 ;  /* 0x3f800000100d7421 */ /* 0x008fcc0000010000 */
[----:B------:R-:W1:Y:S08]  /*3640*/  MUFU.EX2 R8, R8 ;  /* 0x0000000800087308 */ /* 0x000e700000000800 */
[----:B------:R-:W3:Y:S08]  /*3650*/  MUFU.RCP R13, R13 ;  /* 0x0000000d000d7308 */ /* 0x000ef00000001000 */
[----:B------:R-:W3:Y:S01]  /*3660*/  MUFU.EX2 R12, R12 ;  /* 0x0000000c000c7308 */ /* 0x000ee20000000800 */
[----:B0-----:R-:W-:Y:S01]  /*3670*/  FMUL.FTZ R43, R43, R2 ;  /* 0x000000022b2b7220 */ /* 0x001fe20000410000 */
[----:B------:R-:W-:Y:S01]  /*3680*/  FMUL.FTZ R2, R38, -1.4426950216293334961 ;  /* 0xbfb8aa3b26027820 */ /* 0x000fe20000410000 */
[----:B-1----:R-:W-:Y:S01]  /*3690*/  FADD.FTZ R8, R8, 1 ;  /* 0x3f80000008087421 */ /* 0x002fe20000010000 */
[----:B------:R-:W-:Y:S01]  /*36a0*/  FMUL.FTZ R41, R41, R17 ;  /* 0x0000001129297220 */ /* 0x000fe20000410000 */
[----:B------:R-:W-:-:S03]  /*36b0*/  FMUL.FTZ R17, R4, -1.4426950216293334961 ;  /* 0xbfb8aa3b04117820 */ /* 0x000fc60000410000 */
[----:B------:R-:W0:Y:S01]  /*36c0*/  MUFU.EX2 R2, R2 ;  /* 0x0000000200027308 */ /* 0x000e220000000800 */
[----:B---3--:R-:W-:-:S07]  /*36d0*/  FMUL.FTZ R58, R58, R13 ;  /* 0x0000000d3a3a7220 */ /* 0x008fce0000410000 */
[----:B------:R1:W-:Y:S02]  /*36e0*/  MUFU.RCP R13, R8 ;  /* 0x00000008000d7308 */ /* 0x0003e40000001000 */
[----:B-1----:R-:W-:-:S06]  /*36f0*/  FADD.FTZ R8, R12, 1 ;  /* 0x3f8000000c087421 */ /* 0x002fcc0000010000 */
[----:B------:R-:W1:Y:S08]  /*3700*/  MUFU.EX2 R17, R17 ;  /* 0x0000001100117308 */ /* 0x000e700000000800 */
[----:B------:R-:W3:Y:S01]  /*3710*/  MUFU.RCP R8, R8 ;  /* 0x0000000800087308 */ /* 0x000ee20000001000 */
[----:B0-----:R-:W-:Y:S01]  /*3720*/  FADD.FTZ R2, R2, 1 ;  /* 0x3f80000002027421 */ /* 0x001fe20000010000 */
[----:B------:R-:W-:-:S06]  /*3730*/  FMUL.FTZ R12, R6, -1.4426950216293334961 ;  /* 0xbfb8aa3b060c7820 */ /* 0x000fcc0000410000 */
[----:B------:R1:W-:Y:S02]  /*3740*/  MUFU.RCP R59, R2 ;  /* 0x00000002003b7308 */ /* 0x0003e40000001000 */
[----:B-1----:R-:W-:Y:S01]  /*3750*/  FADD.FTZ R2, R17, 1 ;  /* 0x3f80000011027421 */ /* 0x002fe20000010000 */
[----:B------:R-:W-:Y:S01]  /*3760*/  FMUL.FTZ R17, R60, -1.4426950216293334961 ;  /* 0xbfb8aa3b3c117820 */ /* 0x000fe20000410000 */
[----:B---3--:R-:W-:-:S04]  /*3770*/  FMUL.FTZ R0, R0, R8 ;  /* 0x0000000800007220 */ /* 0x008fc80000410000 */
[----:B------:R-:W0:Y:S01]  /*3780*/  MUFU.EX2 R12, R12 ;  /* 0x0000000c000c7308 */ /* 0x000e220000000800 */
[----:B------:R-:W-:-:S07]  /*3790*/  FMUL.FTZ R8, R7, -1.4426950216293334961 ;  /* 0xbfb8aa3b07087820 */ /* 0x000fce0000410000 */
[----:B------:R-:W1:Y:S08]  /*37a0*/  MUFU.RCP R2, R2 ;  /* 0x0000000200027308 */ /* 0x000e700000001000 */
[----:B------:R-:W3:Y:S08]  /*37b0*/  MUFU.EX2 R17, R17 ;  /* 0x0000001100117308 */ /* 0x000ef00000000800 */
[----:B------:R-:W3:Y:S01]  /*37c0*/  MUFU.EX2 R8, R8 ;  /* 0x0000000800087308 */ /* 0x000ee20000000800 */
[----:B0-----:R-:W-:Y:S01]  /*37d0*/  FADD.FTZ R12, R12, 1 ;  /* 0x3f8000000c0c7421 */ /* 0x001fe20000010000 */
[----:B-1----:R-:W-:-:S06]  /*37e0*/  FMUL.FTZ R2, R4, R2 ;  /* 0x0000000204027220 */ /* 0x002fcc0000410000 */
[----:B------:R-:W0:Y:S01]  /*37f0*/  MUFU.RCP R12, R12 ;  /* 0x0000000c000c7308 */ /* 0x000e220000001000 */
[----:B---3--:R-:W-:Y:S01]  /*3800*/  FADD.FTZ R4, R17, 1 ;  /* 0x3f80000011047421 */ /* 0x008fe20000010000 */
[----:B------:R-:W-:-:S06]  /*3810*/  FADD.FTZ R8, R8, 1 ;  /* 0x3f80000008087421 */ /* 0x000fcc0000010000 */
[----:B------:R-:W1:Y:S08]  /*3820*/  MUFU.RCP R4, R4 ;  /* 0x0000000400047308 */ /* 0x000e700000001000 */
[----:B------:R-:W3:Y:S01]  /*3830*/  MUFU.RCP R20, R8 ;  /* 0x0000000800147308 */ /* 0x000ee20000001000 */
[----:B0-----:R-:W-:Y:S01]  /*3840*/  FMUL.FTZ R6, R6, R12 ;  /* 0x0000000c06067220 */ /* 0x001fe20000410000 */
[----:B------:R-:W-:Y:S01]  /*3850*/  FMUL.FTZ R12, R11, -1.4426950216293334961 ;  /* 0xbfb8aa3b0b0c7820 */ /* 0x000fe20000410000 */
[----:B------:R-:W-:-:S02]  /*3860*/  FMUL.FTZ R59, R38, R59 ;  /* 0x0000003b263b7220 */ /* 0x000fc40000410000 */
[----:B------:R-:W4:Y:S01]  /*3870*/  LDL.LU R38, [R1+0x68] ;  /* 0x0000680001267983 */ /* 0x000f220000300800 */
[----:B-1----:R-:W-:Y:S02]  /*3880*/  FMUL.FTZ R4, R60, R4 ;  /* 0x000000043c047220 */ /* 0x002fe40000410000 */
[----:B------:R-:W0:Y:S01]  /*3890*/  MUFU.EX2 R12, R12 ;  /* 0x0000000c000c7308 */ /* 0x000e220000000800 */
[----:B------:R-:W4:Y:S01]  /*38a0*/  LDL.LU R60, [R1+0x50] ;  /* 0x00005000013c7983 */ /* 0x000f220000300800 */
[----:B---3--:R-:W-:Y:S01]  /*38b0*/  FMUL.FTZ R7, R7, R20 ;  /* 0x0000001407077220 */ /* 0x008fe20000410000 */
[----:B------:R-:W-:Y:S01]  /*38c0*/  FMUL.FTZ R45, R45, R21 ;  /* 0x000000152d2d7220 */ /* 0x000fe20000410000 */
[----:B--2---:R-:W-:Y:S01]  /*38d0*/  FMUL.FTZ R17, R57, -1.4426950216293334961 ;  /* 0xbfb8aa3b39117820 */ /* 0x004fe20000410000 */
[----:B----4-:R-:W-:-:S05]  /*38e0*/  FMUL.FTZ R20, R28, -1.4426950216293334961 ;  /* 0xbfb8aa3b1c147820 */ /* 0x010fca0000410000 */
[----:B------:R-:W1:Y:S08]  /*38f0*/  MUFU.EX2 R17, R17 ;  /* 0x0000001100117308 */ /* 0x000e700000000800 */
[----:B------:R-:W2:Y:S01]  /*3900*/  MUFU.EX2 R20, R20 ;  /* 0x0000001400147308 */ /* 0x000ea20000000800 */
[----:B0-----:R-:W-:Y:S01]  /*3910*/  FADD.FTZ R12, R12, 1 ;  /* 0x3f8000000c0c7421 */ /* 0x001fe20000010000 */
[----:B-1----:R-:W-:-:S06]  /*3920*/  FADD.FTZ R8, R17, 1 ;  /* 0x3f80000011087421 */ /* 0x002fcc0000010000 */
[----:B------:R2:W-:Y:S02]  /*3930*/  MUFU.RCP R21, R12 ;  /* 0x0000000c00157308 */ /* 0x0005e40000001000 */
[----:B--2---:R-:W-:-:S06]  /*3940*/  FADD.FTZ R12, R20, 1 ;  /* 0x3f800000140c7421 */ /* 0x004fcc0000010000 */
[----:B------:R-:W0:Y:S08]  /*3950*/  MUFU.RCP R8, R8 ;  /* 0x0000000800087308 */ /* 0x000e300000001000 */
[----:B------:R-:W1:Y:S01]  /*3960*/  MUFU.RCP R12, R12 ;  /* 0x0000000c000c7308 */ /* 0x000e620000001000 */
[----:B0-----:R-:W-:Y:S02]  /*3970*/  FMUL.FTZ R8, R57, R8 ;  /* 0x0000000839087220 */ /* 0x001fe40000410000 */
[----:B------:R-:W2:Y:S04]  /*3980*/  LDL.LU R57, [R1+0x6c] ;  /* 0x00006c0001397983 */ /* 0x000ea80000300800 */
[----:B------:R-:W3:Y:S01]  /*3990*/  LDL.LU R26, [R1+0x58] ;  /* 0x00005800011a7983 */ /* 0x000ee20000300800 */
[----:B-1----:R-:W-:-:S03]  /*39a0*/  FMUL.FTZ R12, R28, R12 ;  /* 0x0000000c1c0c7220 */ /* 0x002fc60000410000 */
[----:B------:R-:W4:Y:S01]  /*39b0*/  LDL.LU R28, [R1+0x70] ;  /* 0x00007000011c7983 */ /* 0x000f220000300800 */
[----:B------:R-:W-:Y:S01]  /*39c0*/  FMUL.FTZ R16, R3, -1.4426950216293334961 ;  /* 0xbfb8aa3b03107820 */ /* 0x000fe20000410000 */
[----:B------:R-:W-:Y:S01]  /*39d0*/  FMUL.FTZ R40, R40, R13 ;  /* 0x0000000d28287220 */ /* 0x000fe20000410000 */
[----:B------:R-:W-:Y:S01]  /*39e0*/  FMUL.FTZ R13, R5, -1.4426950216293334961 ;  /* 0xbfb8aa3b050d7820 */ /* 0x000fe20000410000 */
[----:B------:R-:W-:Y:S01]  /*39f0*/  FMUL.FTZ R11, R11, R21 ;  /* 0x000000150b0b7220 */ /* 0x000fe20000410000 */
[----:B------:R-:W2:Y:S02]  /*3a00*/  LDL.LU R31, [R1+0x64] ;  /* 0x00006400011f7983 */ /* 0x000ea40000300800 */
[----:B------:R-:W0:Y:S08]  /*3a10*/  MUFU.EX2 R16, R16 ;  /* 0x0000001000107308 */ /* 0x000e300000000800 */
[----:B------:R-:W1:Y:S01]  /*3a20*/  MUFU.EX2 R13, R13 ;  /* 0x0000000d000d7308 */ /* 0x000e620000000800 */
[----:B------:R-:W-:Y:S01]  /*3a30*/  FMUL.FTZ R21, R18, -1.4426950216293334961 ;  /* 0xbfb8aa3b12157820 */ /* 0x000fe20000410000 */
[----:B------:R-:W2:Y:S01]  /*3a40*/  LDL.LU R33, [R1+0x48] ;  /* 0x0000480001217983 */ /* 0x000ea20000300800 */
[----:B0-----:R-:W-:Y:S01]  /*3a50*/  FADD.FTZ R16, R16, 1 ;  /* 0x3f80000010107421 */ /* 0x001fe20000010000 */
[----:B-1----:R-:W-:-:S05]  /*3a60*/  FADD.FTZ R13, R13, 1 ;  /* 0x3f8000000d0d7421 */ /* 0x002fca0000010000 */
[----:B------:R-:W0:Y:S08]  /*3a70*/  MUFU.RCP R16, R16 ;  /* 0x0000001000107308 */ /* 0x000e300000001000 */
[----:B------:R-:W1:Y:S01]  /*3a80*/  MUFU.RCP R13, R13 ;  /* 0x0000000d000d7308 */ /* 0x000e620000001000 */
[----:B0-----:R-:W-:Y:S01]  /*3a90*/  FMUL.FTZ R3, R3, R16 ;  /* 0x0000001003037220 */ /* 0x001fe20000410000 */
[----:B------:R-:W-:Y:S01]  /*3aa0*/  FMUL.FTZ R16, R9, -1.4426950216293334961 ;  /* 0xbfb8aa3b09107820 */ /* 0x000fe20000410000 */
[----:B-1----:R-:W-:Y:S01]  /*3ab0*/  FMUL.FTZ R5, R5, R13 ;  /* 0x0000000d05057220 */ /* 0x002fe20000410000 */
[----:B------:R-:W-:-:S04]  /*3ac0*/  FMUL.FTZ R13, R10, -1.4426950216293334961 ;  /* 0xbfb8aa3b0a0d7820 */ /* 0x000fc80000410000 */
[----:B------:R-:W0:Y:S08]  /*3ad0*/  MUFU.EX2 R16, R16 ;  /* 0x0000001000107308 */ /* 0x000e300000000800 */
[----:B------:R-:W1:Y:S01]  /*3ae0*/  MUFU.EX2 R13, R13 ;  /* 0x0000000d000d7308 */ /* 0x000e620000000800 */
[----:B0-----:R-:W-:-:S07]  /*3af0*/  FADD.FTZ R16, R16, 1 ;  /* 0x3f80000010107421 */ /* 0x001fce0000010000 */
[----:B------:R-:W0:Y:S01]  /*3b00*/  MUFU.RCP R17, R16 ;  /* 0x0000001000117308 */ /* 0x000e220000001000 */
[----:B-1----:R-:W-:-:S07]  /*3b10*/  FADD.FTZ R13, R13, 1 ;  /* 0x3f8000000d0d7421 */ /* 0x002fce0000010000 */
[----:B------:R1:W0:Y:S02]  /*3b20*/  MUFU.RCP R16, R13 ;  /* 0x0000000d00107308 */ /* 0x0002240000001000 */
[----:B-1----:R-:W-:-:S06]  /*3b30*/  FMUL.FTZ R13, R27, -1.4426950216293334961 ;  /* 0xbfb8aa3b1b0d7820 */ /* 0x002fcc0000410000 */
[----:B------:R-:W1:Y:S01]  /*3b40*/  MUFU.EX2 R13, R13 ;  /* 0x0000000d000d7308 */ /* 0x000e620000000800 */
[----:B0-----:R-:W-:Y:S01]  /*3b50*/  FMUL.FTZ R9, R9, R17 ;  /* 0x0000001109097220 */ /* 0x001fe20000410000 */
[----:B------:R-:W-:Y:S01]  /*3b60*/  FMUL.FTZ R17, R14, -1.4426950216293334961 ;  /* 0xbfb8aa3b0e117820 */ /* 0x000fe20000410000 */
[----:B------:R-:W-:Y:S01]  /*3b70*/  FMUL.FTZ R10, R10, R16 ;  /* 0x000000100a0a7220 */ /* 0x000fe20000410000 */
[----:B------:R-:W-:-:S04]  /*3b80*/  FMUL.FTZ R16, R15, -1.4426950216293334961 ;  /* 0xbfb8aa3b0f107820 */ /* 0x000fc80000410000 */
[----:B------:R-:W0:Y:S01]  /*3b90*/  MUFU.EX2 R17, R17 ;  /* 0x0000001100117308 */ /* 0x000e220000000800 */
[----:B-1----:R-:W-:-:S07]  /*3ba0*/  FADD.FTZ R13, R13, 1 ;  /* 0x3f8000000d0d7421 */ /* 0x002fce0000010000 */
[----:B------:R-:W1:Y:S08]  /*3bb0*/  MUFU.EX2 R16, R16 ;  /* 0x0000001000107308 */ /* 0x000e700000000800 */
[----:B------:R-:W1:Y:S01]  /*3bc0*/  MUFU.RCP R13, R13 ;  /* 0x0000000d000d7308 */ /* 0x000e620000001000 */
[----:B0-----:R-:W-:-:S07]  /*3bd0*/  FADD.FTZ R17, R17, 1 ;  /* 0x3f80000011117421 */ /* 0x001fce0000010000 */
[----:B------:R-:W-:Y:S01]  /*3be0*/  MUFU.RCP R20, R17 ;  /* 0x0000001100147308 */ /* 0x000fe20000001000 */
[----:B-1----:R-:W-:-:S07]  /*3bf0*/  FADD.FTZ R16, R16, 1 ;  /* 0x3f80000010107421 */ /* 0x002fce0000010000 */
[----:B------:R-:W0:Y:S01]  /*3c00*/  MUFU.EX2 R21, R21 ;  /* 0x0000001500157308 */ /* 0x000e220000000800 */
[----:B------:R-:W-:-:S07]  /*3c10*/  FMUL.FTZ R13, R27, R13 ;  /* 0x0000000d1b0d7220 */ /* 0x000fce0000410000 */
[----:B------:R-:W1:Y:S01]  /*3c20*/  MUFU.RCP R27, R16 ;  /* 0x00000010001b7308 */ /* 0x000e620000001000 */
[----:B0-----:R-:W-:Y:S01]  /*3c30*/  FADD.FTZ R21, R21, 1 ;  /* 0x3f80000015157421 */ /* 0x001fe20000010000 */
[----:B-1----:R-:W-:Y:S01]  /*3c40*/  FMUL.FTZ R15, R15, R27 ;  /* 0x0000001b0f0f7220 */ /* 0x002fe20000410000 */
[----:B------:R-:W-:Y:S01]  /*3c50*/  FMUL.FTZ R27, R22, -1.4426950216293334961 ;  /* 0xbfb8aa3b161b7820 */ /* 0x000fe20000410000 */
[----:B------:R-:W-:Y:S01]  /*3c60*/  FMUL.FTZ R24, R38, -1.4426950216293334961 ;  /* 0xbfb8aa3b26187820 */ /* 0x000fe20000410000 */
[----:B------:R-:W-:-:S05]  /*3c70*/  FMUL.FTZ R17, R60, -1.4426950216293334961 ;  /* 0xbfb8aa3b3c117820 */ /* 0x000fca0000410000 */
[----:B------:R-:W0:Y:S08]  /*3c80*/  MUFU.EX2 R24, R24 ;  /* 0x0000001800187308 */ /* 0x000e300000000800 */
[----:B------:R-:W1:Y:S01]  /*3c90*/  MUFU.EX2 R17, R17 ;  /* 0x0000001100117308 */ /* 0x000e620000000800 */
[----:B0-----:R-:W-:-:S07]  /*3ca0*/  FADD.FTZ R16, R24, 1 ;  /* 0x3f80000018107421 */ /* 0x001fce0000010000 */
[----:B------:R-:W0:Y:S01]  /*3cb0*/  MUFU.RCP R24, R21 ;  /* 0x0000001500187308 */ /* 0x000e220000001000 */
[----:B-1----:R-:W-:-:S07]  /*3cc0*/  FADD.FTZ R17, R17, 1 ;  /* 0x3f80000011117421 */ /* 0x002fce0000010000 */
[----:B------:R-:W1:Y:S08]  /*3cd0*/  MUFU.EX2 R27, R27 ;  /* 0x0000001b001b7308 */ /* 0x000e700000000800 */
[----:B------:R-:W1:Y:S01]  /*3ce0*/  MUFU.RCP R17, R17 ;  /* 0x0000001100117308 */ /* 0x000e620000001000 */
[----:B0-----:R-:W-:Y:S01]  /*3cf0*/  FMUL.FTZ R18, R18, R24 ;  /* 0x0000001812127220 */ /* 0x001fe20000410000 */
[----:B------:R-:W-:Y:S01]  /*3d00*/  FMUL.FTZ R24, R23, -1.4426950216293334961 ;  /* 0xbfb8aa3b17187820 */ /* 0x000fe20000410000 */
[----:B-1----:R-:W-:-:S05]  /*3d10*/  FADD.FTZ R27, R27, 1 ;  /* 0x3f8000001b1b7421 */ /* 0x002fca0000010000 */
[----:B------:R-:W0:Y:S01]  /*3d20*/  MUFU.EX2 R24, R24 ;  /* 0x0000001800187308 */ /* 0x000e220000000800 */
[----:B------:R-:W-:-:S07]  /*3d30*/  FMUL.FTZ R17, R60, R17 ;  /* 0x000000113c117220 */ /* 0x000fce0000410000 */
[----:B------:R-:W1:Y:S01]  /*3d40*/  MUFU.RCP R27, R27 ;  /* 0x0000001b001b7308 */ /* 0x000e620000001000 */
[----:B0-----:R-:W-:Y:S01]  /*3d50*/  FADD.FTZ R24, R24, 1 ;  /* 0x3f80000018187421 */ /* 0x001fe20000010000 */
[----:B---3--:R-:W-:Y:S01]  /*3d60*/  FMUL.FTZ R21, R26, -1.4426950216293334961 ;  /* 0xbfb8aa3b1a157820 */ /* 0x008fe20000410000 */
[----:B----4-:R-:W-:-:S05]  /*3d70*/  FMUL.FTZ R60, R28, -1.4426950216293334961 ;  /* 0xbfb8aa3b1c3c7820 */ /* 0x010fca0000410000 */
[----:B------:R-:W0:Y:S08]  /*3d80*/  MUFU.EX2 R21, R21 ;  /* 0x0000001500157308 */ /* 0x000e300000000800 */
[----:B------:R-:W3:Y:S01]  /*3d90*/  MUFU.EX2 R60, R60 ;  /* 0x0000003c003c7308 */ /* 0x000ee20000000800 */
[----:B-1----:R-:W-:Y:S01]  /*3da0*/  FMUL.FTZ R22, R22, R27 ;  /* 0x0000001b16167220 */ /* 0x002fe20000410000 */
[----:B0-----:R-:W-:-:S06]  /*3db0*/  FADD.FTZ R21, R21, 1 ;  /* 0x3f80000015157421 */ /* 0x001fcc0000010000 */
[----:B------:R3:W0:Y:S02]  /*3dc0*/  MUFU.RCP R27, R24 ;  /* 0x00000018001b7308 */ /* 0x0006240000001000 */
[----:B---3--:R-:W-:-:S06]  /*3dd0*/  FADD.FTZ R24, R60, 1 ;  /* 0x3f8000003c187421 */ /* 0x008fcc0000010000 */
[----:B------:R-:W1:Y:S08]  /*3de0*/  MUFU.RCP R21, R21 ;  /* 0x0000001500157308 */ /* 0x000e700000001000 */
[----:B------:R-:W3:Y:S01]  /*3df0*/  MUFU.RCP R24, R24 ;  /* 0x0000001800187308 */ /* 0x000ee20000001000 */
[----:B0-----:R-:W-:Y:S01]  /*3e00*/  FMUL.FTZ R23, R23, R27 ;  /* 0x0000001b17177220 */ /* 0x001fe20000410000 */
[----:B-1----:R-:W-:-:S02]  /*3e10*/  FMUL.FTZ R21, R26, R21 ;  /* 0x000000151a157220 */ /* 0x002fc40000410000 */
[----:B------:R-:W4:Y:S04]  /*3e20*/  LDL.LU R26, [R1+0x90] ;  /* 0x00009000011a7983 */ /* 0x000f280000300800 */
[----:B------:R-:W4:Y:S01]  /*3e30*/  LDL.LU R60, [R1+0x4] ;  /* 0x00000400013c7983 */ /* 0x000f220000300800 */
[----:B---3--:R-:W-:-:S03]  /*3e40*/  FMUL.FTZ R24, R28, R24 ;  /* 0x000000181c187220 */ /* 0x008fc60000410000 */
[----:B------:R-:W3:Y:S04]  /*3e50*/  LDL.LU R27, [R1+0x74] ;  /* 0x00007400011b7983 */ /* 0x000ee80000300800 */
[----:B------:R-:W4:Y:S01]  /*3e60*/  LDL.LU R28, [R1+0x8c] ;  /* 0x00008c00011c7983 */ /* 0x000f220000300800 */
[----:B------:R-:W-:Y:S01]  /*3e70*/  FMUL.FTZ R14, R14, R20 ;  /* 0x000000140e0e7220 */ /* 0x000fe20000410000 */
[----:B------:R-:W-:Y:S01]  /*3e80*/  FMUL.FTZ R20, R19, -1.4426950216293334961 ;  /* 0xbfb8aa3b13147820 */ /* 0x000fe20000410000 */
[----:B------:R-:W-:Y:S01]  /*3e90*/  FMUL.FTZ R32, R56, R32 ;  /* 0x0000002038207220 */ /* 0x000fe20000410000 */
[----:B--2---:R-:W-:Y:S01]  /*3ea0*/  FMUL.FTZ R56, R57, -1.4426950216293334961 ;  /* 0xbfb8aa3b39387820 */ /* 0x004fe20000410000 */
[----:B------:R-:W0:Y:S08]  /*3eb0*/  MUFU.RCP R16, R16 ;  /* 0x0000001000107308 */ /* 0x000e300000001000 */
[----:B------:R-:W1:Y:S08]  /*3ec0*/  MUFU.EX2 R20, R20 ;  /* 0x0000001400147308 */ /* 0x000e700000000800 */
[----:B------:R-:W2:Y:S01]  /*3ed0*/  MUFU.EX2 R56, R56 ;  /* 0x0000003800387308 */ /* 0x000ea20000000800 */
[----:B0-----:R-:W-:Y:S01]  /*3ee0*/  FMUL.FTZ R16, R38, R16 ;  /* 0x0000001026107220 */ /* 0x001fe20000410000 */
[----:B-1----:R-:W-:-:S06]  /*3ef0*/  FADD.FTZ R20, R20, 1 ;  /* 0x3f80000014147421 */ /* 0x002fcc0000010000 */
[----:B------:R2:W-:Y:S02]  /*3f00*/  MUFU.RCP R38, R20 ;  /* 0x0000001400267308 */ /* 0x0005e40000001000 */
[----:B--2---:R-:W-:-:S06]  /*3f10*/  FADD.FTZ R20, R56, 1 ;  /* 0x3f80000038147421 */ /* 0x004fcc0000010000 */
[----:B------:R-:W0:Y:S01]  /*3f20*/  MUFU.RCP R20, R20 ;  /* 0x0000001400147308 */ /* 0x000e220000001000 */
[----:B----4-:R-:W-:Y:S02]  /*3f30*/  F2FP.F16.F32.PACK_AB R28, R26, R28 ;  /* 0x0000001c1a1c723e */ /* 0x010fe400000000ff */
[----:B---3--:R-:W-:Y:S02]  /*3f40*/  IADD3 R26, P1, PT, R27, UR14, RZ ;  /* 0x0000000e1b1a7c10 */ /* 0x008fe4000ff3e0ff */
[----:B------:R-:W2:Y:S01]  /*3f50*/  LDL.LU R27, [R1+0x78] ;  /* 0x00007800011b7983 */ /* 0x000ea20000300800 */
[----:B0-----:R-:W-:Y:S01]  /*3f60*/  FMUL.FTZ R20, R57, R20 ;  /* 0x0000001439147220 */ /* 0x001fe20000410000 */
[----:B------:R-:W-:Y:S01]  /*3f70*/  FMUL.FTZ R19, R19, R38 ;  /* 0x0000002613137220 */ /* 0x000fe20000410000 */
[----:B------:R-:W-:Y:S01]  /*3f80*/  FMUL.FTZ R57, R31, -1.4426950216293334961 ;  /* 0xbfb8aa3b1f397820 */ /* 0x000fe20000410000 */
[----:B------:R-:W-:Y:S01]  /*3f90*/  FMUL.FTZ R38, R33, -1.4426950216293334961 ;  /* 0xbfb8aa3b21267820 */ /* 0x000fe20000410000 */
[----:B------:R-:W-:-:S04]  /*3fa0*/  FMUL.FTZ R56, R39, -1.4426950216293334961 ;  /* 0xbfb8aa3b27387820 */ /* 0x000fc80000410000 */
[----:B------:R-:W0:Y:S08]  /*3fb0*/  MUFU.EX2 R57, R57 ;  /* 0x0000003900397308 */ /* 0x000e300000000800 */
        /* <DEDUP_REMOVED lines=8> */
[----:B------:R-:W-:Y:S01]  /*4040*/  F2FP.F16.F32.PACK_AB R29, R25, R29 ;  /* 0x0000001d191d723e */ /* 0x000fe200000000ff */
[----:B0-----:R-:W-:-:S02]  /*4050*/  FMUL.FTZ R25, R31, R57 ;  /* 0x000000391f197220 */ /* 0x001fc40000410000 */
[----:B------:R-:W4:Y:S01]  /*4060*/  LDL.LU R31, [R1+0x88] ;  /* 0x00008800011f7983 */ /* 0x000f220000300800 */
[----:B-1----:R-:W-:-:S03]  /*4070*/  FMUL.FTZ R38, R33, R38 ;  /* 0x0000002621267220 */ /* 0x002fc60000410000 */
[----:B------:R-:W4:Y:S01]  /*4080*/  LDL.LU R33, [R1+0x84] ;  /* 0x0000840001217983 */ /* 0x000f220000300800 */
[----:B------:R-:W-:Y:S01]  /*4090*/  F2FP.F16.F32.PACK_AB R34, R34, R60 ;  /* 0x0000003c2222723e */ /* 0x000fe200000000ff */
[----:B---3--:R-:W-:Y:S02]  /*40a0*/  FMUL.FTZ R39, R39, R56 ;  /* 0x0000003827277220 */ /* 0x008fe40000410000 */
[----:B------:R-:W3:Y:S01]  /*40b0*/  LDL.LU R56, [R1+0x14] ;  /* 0x0000140001387983 */ /* 0x000ee20000300800 */
[----:B--2---:R-:W-:Y:S01]  /*40c0*/  IADD3.X R27, PT, PT, R27, UR15, RZ, P1, !PT ;  /* 0x0000000f1b1b7c10 */ /* 0x004fe20008ffe4ff */
[----:B------:R-:W0:Y:S04]  /*40d0*/  LDCU.64 UR14, c[0x0][0x3a8] ;  /* 0x00007500ff0e77ac */ /* 0x000e280008000a00 */
[----:B------:R1:W-:Y:S02]  /*40e0*/  STG.E.64 desc[UR12][R26.64], R28 ;  /* 0x0000001c1a007986 */ /* 0x0003e4000c101b0c */
[----:B-1----:R-:W-:-:S02]  /*40f0*/  F2FP.F16.F32.PACK_AB R28, R55, R54 ;  /* 0x00000036371c723e */ /* 0x002fc400000000ff */
[----:B------:R-:W2:Y:S04]  /*4100*/  LDL.LU R54, [R1] ;  /* 0x0000000001367983 */ /* 0x000ea80000300800 */
[----:B------:R-:W3:Y:S04]  /*4110*/  LDL.LU R55, [R1+0x10] ;  /* 0x0000100001377983 */ /* 0x000ee80000300800 */
[----:B------:R-:W3:Y:S04]  /*4120*/  LDL.LU R57, [R1+0x8] ;  /* 0x0000080001397983 */ /* 0x000ee80000300800 */
[----:B------:R-:W3:Y:S01]  /*4130*/  LDL.LU R60, [R1+0xc] ;  /* 0x00000c00013c7983 */ /* 0x000ee20000300800 */
[----:B------:R-:W-:-:S02]  /*4140*/  F2FP.F16.F32.PACK_AB R32, R49, R32 ;  /* 0x000000203120723e */ /* 0x000fc400000000ff */
[----:B------:R-:W-:Y:S02]  /*4150*/  F2FP.F16.F32.PACK_AB R29, R53, R52 ;  /* 0x00000034351d723e */ /* 0x000fe400000000ff */
[----:B------:R-:W-:Y:S02]  /*4160*/  F2FP.F16.F32.PACK_AB R30, R51, R30 ;  /* 0x0000001e331e723e */ /* 0x000fe400000000ff */
[----:B------:R-:W-:Y:S01]  /*4170*/  F2FP.F16.F32.PACK_AB R4, R5, R4 ;  /* 0x000000040504723e */ /* 0x000fe200000000ff */
[----:B------:R1:W-:Y:S01]  /*4180*/  STG.E.64 desc[UR12][R26.64+0xa00], R28 ;  /* 0x000a001c1a007986 */ /* 0x0003e2000c101b0c */
[----:B------:R-:W-:Y:S02]  /*4190*/  F2FP.F16.F32.PACK_AB R8, R9, R8 ;  /* 0x000000080908723e */ /* 0x000fe400000000ff */
[----:B------:R-:W-:Y:S02]  /*41a0*/  F2FP.F16.F32.PACK_AB R12, R13, R12 ;  /* 0x0000000c0d0c723e */ /* 0x000fe400000000ff */
[----:B------:R-:W-:-:S02]  /*41b0*/  F2FP.F16.F32.PACK_AB R16, R17, R16 ;  /* 0x000000101110723e */ /* 0x000fc400000000ff */
[----:B------:R-:W-:Y:S02]  /*41c0*/  F2FP.F16.F32.PACK_AB R20, R21, R20 ;  /* 0x000000141514723e */ /* 0x000fe400000000ff */
[----:B------:R-:W-:Y:S02]  /*41d0*/  F2FP.F16.F32.PACK_AB R24, R25, R24 ;  /* 0x000000181918723e */ /* 0x000fe400000000ff */
[----:B----4-:R-:W-:Y:S02]  /*41e0*/  F2FP.F16.F32.PACK_AB R31, R50, R31 ;  /* 0x0000001f321f723e */ /* 0x010fe400000000ff */
[----:B------:R-:W-:-:S03]  /*41f0*/  F2FP.F16.F32.PACK_AB R33, R48, R33 ;  /* 0x000000213021723e */ /* 0x000fc600000000ff */
[----:B------:R4:W-:Y:S01]  /*4200*/  STG.E.64 desc[UR12][R26.64+0x1400], R30 ;  /* 0x0014001e1a007986 */ /* 0x0009e2000c101b0c */
[----:B------:R-:W-:-:S03]  /*4210*/  F2FP.F16.F32.PACK_AB R35, R47, R35 ;  /* 0x000000232f23723e */ /* 0x000fc600000000ff */
[----:B------:R0:W-:Y:S01]  /*4220*/  STG.E.64 desc[UR12][R26.64+0x1e00], R32 ;  /* 0x001e00201a007986 */ /* 0x0001e2000c101b0c */
[----:B------:R-:W-:Y:S02]  /*4230*/  F2FP.F16.F32.PACK_AB R36, R46, R36 ;  /* 0x000000242e24723e */ /* 0x000fe400000000ff */
[----:B------:R-:W-:Y:S02]  /*4240*/  F2FP.F16.F32.PACK_AB R37, R45, R37 ;  /* 0x000000252d25723e */ /* 0x000fe400000000ff */
[----:B-1----:R-:W-:Y:S02]  /*4250*/  F2FP.F16.F32.PACK_AB R29, R43, R42 ;  /* 0x0000002a2b1d723e */ /* 0x002fe400000000ff */
[----:B------:R-:W-:Y:S02]  /*4260*/  F2FP.F16.F32.PACK_AB R5, R7, R6 ;  /* 0x000000060705723e */ /* 0x000fe400000000ff */
[----:B------:R-:W-:Y:S02]  /*4270*/  F2FP.F16.F32.PACK_AB R9, R11, R10 ;  /* 0x0000000a0b09723e */ /* 0x000fe400000000ff */
[----:B----4-:R-:W-:-:S02]  /*4280*/  F2FP.F16.F32.PACK_AB R30, R41, R61 ;  /* 0x0000003d291e723e */ /* 0x010fc400000000ff */
[----:B------:R-:W-:Y:S02]  /*4290*/  F2FP.F16.F32.PACK_AB R31, R40, R58 ;  /* 0x0000003a281f723e */ /* 0x000fe400000000ff */
[----:B0-----:R-:W-:Y:S02]  /*42a0*/  F2FP.F16.F32.PACK_AB R33, R3, R2 ;  /* 0x000000020321723e */ /* 0x001fe400000000ff */
[----:B------:R-:W-:Y:S02]  /*42b0*/  F2FP.F16.F32.PACK_AB R32, R0, R59 ;  /* 0x0000003b0020723e */ /* 0x000fe400000000ff */
[----:B------:R-:W-:Y:S02]  /*42c0*/  F2FP.F16.F32.PACK_AB R13, R15, R14 ;  /* 0x0000000e0f0d723e */ /* 0x000fe400000000ff */
[----:B------:R-:W-:Y:S02]  /*42d0*/  F2FP.F16.F32.PACK_AB R17, R19, R18 ;  /* 0x000000121311723e */ /* 0x000fe400000000ff */
[----:B------:R-:W-:-:S02]  /*42e0*/  F2FP.F16.F32.PACK_AB R21, R23, R22 ;  /* 0x000000161715723e */ /* 0x000fc400000000ff */
        /* <DEDUP_REMOVED lines=11> */
[----:B------:R-:W-:-:S04]  /*43a0*/  UISETP.GE.U32.AND UP0, UPT, UR9, UR14, UPT ;  /* 0x0000000e0900728c */ /* 0x000fc8000bf06070 */
[----:B------:R-:W-:Y:S02]  /*43b0*/  UISETP.GE.AND.EX UP0, UPT, UR10, UR15, UPT, UP0 ;  /* 0x0000000f0a00728c */ /* 0x000fe4000bf06300 */
[----:B------:R-:W-:Y:S01]  /*43c0*/  ULOP3.LUT UR4, UR4, 0x1, URZ, 0x3c, !UPT ;  /* 0x0000000104047892 */ /* 0x000fe2000f8e3cff */
[----:B------:R-:W-:Y:S01]  /*43d0*/  UMOV UR8, UR9 ;  /* 0x0000000900087c82 */ /* 0x000fe20008000000 */
[----:B------:R-:W-:Y:S01]  /*43e0*/  UMOV UR5, UR10 ;  /* 0x0000000a00057c82 */ /* 0x000fe20008000000 */
[----:B--2---:R-:W-:Y:S02]  /*43f0*/  F2FP.F16.F32.PACK_AB R28, R44, R54 ;  /* 0x000000362c1c723e */ /* 0x004fe400000000ff */
[----:B---3--:R-:W-:-:S03]  /*4400*/  F2FP.F16.F32.PACK_AB R2, R55, R56 ;  /* 0x000000383702723e */ /* 0x008fc600000000ff */
[----:B------:R1:W-:Y:S01]  /*4410*/  STG.E.64 desc[UR12][R26.64+0x3c00], R28 ;  /* 0x003c001c1a007986 */ /* 0x0003e2000c101b0c */
[----:B------:R-:W-:-:S05]  /*4420*/  F2FP.F16.F32.PACK_AB R3, R57, R60 ;  /* 0x0000003c3903723e */ /* 0x000fca00000000ff */
[----:B------:R1:W-:Y:S01]  /*4430*/  STG.E.64 desc[UR12][R26.64+0x9600], R2 ;  /* 0x009600021a007986 */ /* 0x0003e2000c101b0c */
[----:B------:R-:W-:Y:S05]  /*4440*/  BRA.U !UP0, `(.L_x_1644) ;  /* 0xffffffbd08a87547 */ /* 0x000fea000b83ffff */
[----:B------:R-:W-:Y:S05]  /*4450*/  EXIT ;  /* 0x000000000000794d */ /* 0x000fea0003800000 */
.L_x_1645:
        /* <DEDUP_REMOVED lines=10> */
.L_x_1712:


//--------------------- .text._ZN13group_norm_v214gn_cuda_kernelI6__halfLi320ELi1ELi16ELi20ELi1024ELb1ELi128ELi320ELi320ELi4ELb1ELi18ELb0ELb0ENS_16CompileConditionILi1000EEEEEvPT_PKS4_S7_S7_flPfS8_Pj --------------------------
	.section	.text._ZN13group_norm_v214gn_cuda_kernelI6__halfLi320ELi1ELi16ELi20ELi1024ELb1ELi128ELi320ELi320ELi4ELb1ELi18ELb0ELb0ENS_16CompileConditionILi1000EEEEEvPT_PKS4_S7_S7_flPfS8_Pj,"ax",@progbits
	.align	128
        .global         _ZN13group_norm_v214gn_cuda_kernelI6__halfLi320ELi1ELi16ELi20ELi1024ELb1ELi128ELi320ELi320ELi4ELb1ELi18ELb0ELb0ENS_16CompileConditionILi1000EEEEEvPT_PKS4_S7_S7_flPfS8_Pj
        .type           _ZN13group_norm_v214gn_cuda_kernelI6__halfLi320ELi1ELi16ELi20ELi1024ELb1ELi128ELi320ELi320ELi4ELb1ELi18ELb0ELb0ENS_16CompileConditionILi1000EEEEEvPT_PKS4_S7_S7_flPfS8_Pj,@function
        .size           _ZN13group_norm_v214gn_cuda_kernelI6__halfLi320ELi1ELi16ELi20ELi1024ELb1ELi128ELi320ELi320ELi4ELb1ELi18ELb0ELb0ENS_16CompileConditionILi1000EEEEEvPT_PKS4_S7_S7_flPfS8_Pj,(.L_x_1713 - _ZN13group_norm_v214gn_cuda_kernelI6__halfLi320ELi1ELi16ELi20ELi1024ELb1ELi128ELi320ELi320ELi4ELb1ELi18ELb0ELb0ENS_16CompileConditionILi1000EEEEEvPT_PKS4_S7_S7_flPfS8_Pj)
        .other          _ZN13group_norm_v214gn_cuda_kernelI6__halfLi320ELi1ELi16ELi20ELi1024ELb1ELi128ELi320ELi320ELi4ELb1ELi18ELb0ELb0ENS_16CompileConditionILi1000EEEEEvPT_PKS4_S7_S7_flPfS8_Pj,@"STO_CUDA_ENTRY STV_DEFAULT"
_ZN13group_norm_v214gn_cuda_kernelI6__halfLi320ELi1ELi16ELi20ELi1024ELb1ELi128ELi320ELi320ELi4ELb1ELi18ELb0ELb0ENS_16CompileConditionILi1000EEEEEvPT_PKS4_S7_S7_flPfS8_Pj:
.text._ZN13group_norm_v214gn_cuda_kernelI6__halfLi320ELi1ELi16ELi20ELi1024ELb1ELi128ELi320ELi320ELi4ELb1ELi18ELb0ELb0ENS_16CompileConditionILi1000EEEEEvPT_PKS4_S7_S7_flPfS8_Pj:
        /* <DEDUP_REMOVED lines=9> */
[----:B------:R-:W3:Y:S06]  /*0090*/  LDCU.64 UR4, c[0x0][0x3b0] ;  /* 0x00007600ff0477ac */ /* 0x000eec0008000a00 */
[----:B------:R-:W4:Y:S01]  /*00a0*/  LDC.64 R102, c[0x0][0x398] ;  /* 0x0000e600ff667b82 */ /* 0x000f220000000a00 */
[----:B------:R-:W3:Y:S01]  /*00b0*/  LDCU.64 UR6, c[0x0][0x3c0] ;  /* 0x00007800ff0677ac */ /* 0x000ee20008000a00 */
        /* <DEDUP_REMOVED lines=11> */
[----:B----4-:R-:W-:Y:S02]  /*0170*/  IMAD.WIDE.U32 R102, R20, 0x2, R102 ;  /* 0x0000000214667825 */ /* 0x010fe400078e0066 */
[----:B--2---:R-:W5:Y:S04]  /*0180*/  LDG.E.64.CONSTANT R100, desc[UR16][R100.64] ;  /* 0x0000001064647981 */ /* 0x004f68000c1e9b00 */
[----:B------:R-:W5:Y:S01]  /*0190*/  LDG.E.64.CONSTANT R102, desc[UR16][R102.64] ;  /* 0x0000001066667981 */ /* 0x000f62000c1e9b00 */
[----:B------:R-:W0:Y:S01]  /*01a0*/  S2UR UR10, SR_CgaCtaId ;  /* 0x00000000000a79c3 */ /* 0x000e220000008800 */
[----:B------:R-:W-:Y:S01]  /*01b0*/  UMOV UR8, 0x400 ;  /* 0x0000040000087882 */ /* 0x000fe20000000000 */
[----:B------:R-:W-:Y:S01]  /*01c0*/  PRMT R0, R0, 0x9910, RZ ;  /* 0x0000991000007816 */ /* 0x000fe200000000ff */
[----:B---3--:R-:W-:Y:S01]  /*01d0*/  UISETP.EQ.U32.AND UP1, UPT, UR4, URZ, UPT ;  /* 0x000000ff0400728c */ /* 0x008fe2000bf22070 */
[----:B------:R-:W-:Y:S01]  /*01e0*/  SHF.R.U32.HI R2, RZ, 0x2, R22 ;  /* 0x00000002ff027819 */ /* 0x000fe20000011616 */
[----:B------:R-:W-:Y:S01]  /*01f0*/  ULEA UR6, UP2, UR11, UR6, 0x2 ;  /* 0x000000060b067291 */ /* 0x000fe2000f8410ff */
[----:B------:R-:W-:Y:S01]  /*0200*/  SHF.L.U32 R3, R22, 0x3, RZ ;  /* 0x0000000316037819 */ /* 0x000fe200000006ff */
[----:B------:R-:W-:Y:S01]  /*0210*/  IMAD R0, R0, 0x67, RZ ;  /* 0x0000006700007824 */ /* 0x000fe200078e02ff */
[----:B------:R-:W1:Y:S01]  /*0220*/  S2UR UR13, SR_CTAID.X ;  /* 0x00000000000d79c3 */ /* 0x000e620000002500 */
[----:B------:R-:W-:Y:S01]  /*0230*/  SHF.L.U32 R16, R22, 0x1, RZ ;  /* 0x0000000116107819 */ /* 0x000fe200000006ff */
[----:B------:R-:W-:Y:S01]  /*0240*/  UMOV UR12, 0x7ffffff9 ;  /* 0x7ffffff9000c7882 */ /* 0x000fe20000000000 */
[----:B------:R-:W-:Y:S01]  /*0250*/  LOP3.LUT R3, R3, 0x18, RZ, 0xc0, !PT ;  /* 0x0000001803037812 */ /* 0x000fe200078ec0ff */
[----:B------:R-:W-:Y:S01]  /*0260*/  ULEA.HI.X UR7, UR11, UR7, URZ, 0x2, UP2 ;  /* 0x000000070b077291 */ /* 0x000fe200090f14ff */
[----:B------:R-:W-:Y:S01]  /*0270*/  LOP3.LUT R0, R0, 0xffff, RZ, 0xc0, !PT ;  /* 0x0000ffff00007812 */ /* 0x000fe200078ec0ff */
[----:B------:R-:W2:Y:S01]  /*0280*/  LDCU UR15, c[0x0][0x374] ;  /* 0x00006e80ff0f77ac */ /* 0x000ea20008000800 */
[----:B------:R-:W-:-:S02]  /*0290*/  LOP3.LUT R14, R16, 0xfe, RZ, 0xc0, !PT ;  /* 0x000000fe100e7812 */ /* 0x000fc400078ec0ff */
[----:B------:R-:W-:Y:S01]  /*02a0*/  SHF.R.U32.HI R0, RZ, 0x9, R0 ;  /* 0x00000009ff007819 */ /* 0x000fe20000011600 */
[----:B------:R-:W-:-:S03]  /*02b0*/  UMOV UR4, URZ ;  /* 0x000000ff00047c82 */ /* 0x000fc60008000000 */
[----:B------:R-:W-:Y:S01]  /*02c0*/  LOP3.LUT R0, R0, 0xffff, RZ, 0xc0, !PT ;  /* 0x0000ffff00007812 */ /* 0x000fe200078ec0ff */
[----:B0-----:R-:W-:Y:S02]  /*02d0*/  ULEA UR9, UR10, UR8, 0x18 ;  /* 0x000000080a097291 */ /* 0x001fe4000f8ec0ff */
[----:B------:R-:W-:-:S04]  /*02e0*/  UIADD3 UR8, UPT, UPT, UR8, 0xc80, URZ ;  /* 0x00000c8008087890 */ /* 0x000fc8000fffe0ff */
[----:B------:R-:W-:Y:S01]  /*02f0*/  MOV R5, UR9 ;  /* 0x0000000900057c02 */ /* 0x000fe20008000f00 */
[----:B------:R-:W-:Y:S02]  /*0300*/  ULEA UR10, UR10, UR8, 0x18 ;  /* 0x000000080a0a7291 */ /* 0x000fe4000f8ec0ff */
[----:B-1----:R-:W-:Y:S02]  /*0310*/  ULOP3.LUT UP0, URZ, UR13, 0x7, URZ, 0xc0, !UPT ;  /* 0x000000070dff7892 */ /* 0x002fe4000f80c0ff */
[--C-:B------:R-:W-:Y:S01]  /*0320*/  IMAD R2, R2, 0xc8, R5.reuse ;  /* 0x000000c802027824 */ /* 0x100fe200078e0205 */
[----:B------:R-:W-:Y:S02]  /*0330*/  USHF.L.U32 UR9, UR13, 0x1, URZ ;  /* 0x000000010d097899 */ /* 0x000fe400080006ff */
[----:B------:R-:W-:Y:S02]  /*0340*/  UISETP.EQ.OR.EX UP0, UPT, UR5, URZ, UP0, UP1 ;  /* 0x000000ff0500728c */ /* 0x000fe40008702710 */
[----:B------:R-:W-:Y:S01]  /*0350*/  USHF.L.U32 UR5, UR13, 0x7, URZ ;  /* 0x000000070d057899 */ /* 0x000fe200080006ff */
[----:B------:R-:W-:Y:S01]  /*0360*/  IADD3 R18, PT, PT, R2, R3, RZ ;  /* 0x0000000302127210 */ /* 0x000fe20007ffe0ff */
[----:B------:R-:W-:Y:S01]  /*0370*/  IMAD R3, R4, 0x28, R5 ;  /* 0x0000002804037824 */ /* 0x000fe200078e0205 */
[----:B------:R-:W-:Y:S01]  /*0380*/  IADD3 R5, PT, PT, R22, UR10, RZ ;  /* 0x0000000a16057c10 */ /* 0x000fe2000fffe0ff */
[----:B------:R-:W-:Y:S01]  /*0390*/  ULOP3.LUT UR5, UR5, 0x380, URZ, 0xc0, !UPT ;  /* 0x0000038005057892 */ /* 0x000fe2000f8ec0ff */
[----:B------:R-:W-:Y:S01]  /*03a0*/  PLOP3.LUT P0, PT, PT, PT, UP0, 0x80, 0x8 ;  /* 0x000000000008781c */ /* 0x000fe20003f0f008 */
[----:B------:R-:W-:Y:S01]  /*03b0*/  ULOP3.LUT UR9, UR9, 0xe, URZ, 0xc0, !UPT ;  /* 0x0000000e09097892 */ /* 0x000fe2000f8ec0ff */
[----:B------:R-:W-:Y:S01]  /*03c0*/  LEA R4, R0, UR10, 0x3 ;  /* 0x0000000a00047c11 */ /* 0x000fe2000f8e18ff */
[----:B------:R-:W-:Y:S01]  /*03d0*/  UISETP.NE.AND UP1, UPT, UR13, URZ, UPT ;  /* 0x000000ff0d00728c */ /* 0x000fe2000bf25270 */
[C---:B------:R-:W-:Y:S01]  /*03e0*/  ISETP.GT.U32.OR P0, PT, R22.reuse, 0xf, P0 ;  /* 0x0000000f1600780c */ /* 0x040fe20000704470 */
[----:B------:R-:W-:Y:S01]  /*03f0*/  IMAD R6, R22, 0x7, R5 ;  /* 0x0000000716067824 */ /* 0x000fe200078e0205 */
[----:B------:R-:W-:Y:S01]  /*0400*/  LEA R10, R8, R3, 0x3 ;  /* 0x00000003080a7211 */ /* 0x000fe200078e18ff */
[----:B------:R-:W-:Y:S01]  /*0410*/  USEL UR8, UR12, 0x1, !UP1 ;  /* 0x000000010c087887 */ /* 0x000fe2000c800000 */
[----:B------:R-:W-:Y:S01]  /*0420*/  LEA R12, R22, UR9, 0x2 ;  /* 0x00000009160c7c11 */ /* 0x000fe2000f8e10ff */
[----:B------:R-:W-:Y:S01]  /*0430*/  UMOV UR9, UR11 ;  /* 0x0000000b00097c82 */ /* 0x000fe20008000000 */
[----:B------:R-:W-:Y:S01]  /*0440*/  IADD3 R8, PT, PT, R8, UR5, RZ ;  /* 0x0000000508087c10 */ /* 0x000fe2000fffe0ff */
[----:B--2---:R-:W-:-:S08]  /*0450*/  UMOV UR5, URZ ;  /* 0x000000ff00057c82 */ /* 0x004fd00008000000 */
.L_x_1652:
[----:B------:R-:W-:Y:S01]  /*0460*/  HFMA2 R21, -RZ, RZ, 0, 0 ;  /* 0x00000000ff157431 */ /* 0x000fe200000001ff */
[----:B--2---:R-:W-:Y:S01]  /*0470*/  MOV R3, UR9 ;  /* 0x0000000900037c02 */ /* 0x004fe20008000f00 */
[----:B------:R-:W0:Y:S01]  /*0480*/  LDCU.64 UR18, c[0x0][0x388] ;  /* 0x00007100ff1277ac */ /* 0x000e220008000a00 */
[----:B------:R-:W-:Y:S01]  /*0490*/  IMAD R5, R8, 0x140, RZ ;  /* 0x0000014008057824 */ /* 0x000fe200078e02ff */
[----:B------:R-:W-:Y:S02]  /*04a0*/  UIMAD UR12, UR5, 0x50000, URZ ;  /* 0x00050000050c78a4 */ /* 0x000fe4000f8e02ff */
        /* <DEDUP_REMOVED lines=36> */
[----:B--2---:R-:W-:-:S02]  /*06f0*/  HADD2.F32 R3, -RZ, R94.H0_H0 ;  /* 0x2000005eff037230 */ /* 0x004fc40000004100 */
[----:B------:R-:W-:-:S03]  /*0700*/  HADD2.F32 R99, -RZ, R94.H1_H1 ;  /* 0x3000005eff637230 */ /* 0x000fc60000004100 */
[----:B------:R-:W-:Y:S01]  /*0710*/  FADD.FTZ R24, RZ, R3 ;  /* 0x00000003ff187221 */ /* 0x000fe20000010000 */
[----:B------:R-:W-:Y:S01]  /*0720*/  FFMA.FTZ R26, R3, R3, RZ ;  /* 0x00000003031a7223 */ /* 0x000fe200000100ff */
[--C-:B------:R-:W-:Y:S02]  /*0730*/  HADD2.F32 R97, -RZ, R95.reuse.H0_H0 ;  /* 0x2000005fff617230 */ /* 0x100fe40000004100 */
[----:B------:R-:W-:Y:S01]  /*0740*/  FADD.FTZ R24, R24, R99 ;  /* 0x0000006318187221 */ /* 0x000fe20000010000 */
[----:B------:R-:W-:Y:S01]  /*0750*/  FFMA.FTZ R26, R99, R99, R26 ;  /* 0x00000063631a7223 */ /* 0x000fe2000001001a */
        /* <DEDUP_REMOVED lines=111> */
[--C-:B------:R-:W-:Y:S01]  /*0e50*/  HADD2.F32 R21, -RZ, R140.reuse.H0_H0 ;  /* 0x2000008cff157230 */ /* 0x100fe20000004100 */
[----:B------:R-:W2:Y:S01]  /*0e60*/  LDG.E.64.CONSTANT R138, desc[UR16][R142.64+0x12200] ;  /* 0x012200108e8a7981 */ /* 0x000ea2000c1e9b00 */
        /* <DEDUP_REMOVED lines=12> */
[----:B------:R-:W3:Y:S01]  /*0f30*/  LDG.E.64.CONSTANT R140, desc[UR16][R142.64+0x12c00] ;  /* 0x012c00108e8c7981 */ /* 0x000ee2000c1e9b00 */
        /* <DEDUP_REMOVED lines=8> */
[----:B------:R-:W-:Y:S01]  /*0fc0*/  HADD2.F32 R7, -RZ, R145.H1_H1 ;  /* 0x30000091ff077230 */ /* 0x000fe20000004100 */
[----:B------:R-:W4:Y:S01]  /*0fd0*/  LDG.E.64.CONSTANT R142, desc[UR16][R142.64+0x13600] ;  /* 0x013600108e8e7981 */ /* 0x000f22000c1e9b00 */
        /* <DEDUP_REMOVED lines=206> */
[--C-:B--2---:R-:W-:Y:S02]  /*1cc0*/  HADD2.F32 R137, -RZ, R138.reuse.H0_H0 ;  /* 0x2000008aff897230 */ /* 0x104fe40000004100 */
        /* <DEDUP_REMOVED lines=32> */
[----:B------:R-:W-:Y:S01]  /*1ed0*/  ISETP.GT.U32.AND P1, PT, R22, 0x3f, PT ;  /* 0x0000003f1600780c */ /* 0x000fe20003f24070 */
[----:B------:R-:W-:Y:S02]  /*1ee0*/  HADD2.F32 R143, -RZ, R143.H1_H1 ;  /* 0x3000008fff8f7230 */ /* 0x000fe40000004100 */
[----:B------:R-:W-:Y:S01]  /*1ef0*/  FADD.FTZ R110, R111, R108 ;  /* 0x0000006c6f6e7221 */ /* 0x000fe20000010000 */
[----:B------:R-:W-:Y:S01]  /*1f00*/  FFMA.FTZ R112, R108, R108, R113 ;  /* 0x0000006c6c707223 */ /* 0x000fe20000010071 */
[----:B------:R-:W-:Y:S02]  /*1f10*/  UIADD3 UR12, UP0, UPT, UR9, 0x12, URZ ;  /* 0x00000012090c7890 */ /* 0x000fe4000ff1e0ff */
[----:B------:R-:W-:Y:S01]  /*1f20*/  FADD.FTZ R110, R110, R143 ;  /* 0x0000008f6e6e7221 */ /* 0x000fe20000010000 */
[----:B------:R-:W-:Y:S01]  /*1f30*/  FFMA.FTZ R111, R143, R143, R112 ;  /* 0x0000008f8f6f7223 */ /* 0x000fe20000010070 */
[----:B------:R-:W-:Y:S01]  /*1f40*/  UIADD3.X UR13, UPT, UPT, URZ, UR5, URZ, UP0, !UPT ;  /* 0x00000005ff0d7290 */ /* 0x000fe200087fe4ff */
[----:B------:R-:W-:Y:S03]  /*1f50*/  BSSY.RECONVERGENT B0, `(.L_x_1646) ;  /* 0x0000014000007945 */ /* 0x000fe60003800200 */
[----:B------:R0:W-:Y:S01]  /*1f60*/  STS.64 [R10], R110 ;  /* 0x0000006e0a007388 */ /* 0x0001e20000000a00 */
[----:B------:R-:W-:Y:S01]  /*1f70*/  CS2R R118, SRZ ;  /* 0x0000000000767805 */ /* 0x000fe2000001ff00 */
        /* <DEDUP_REMOVED lines=17> */
.L_x_1647:
[----:B------:R-:W-:Y:S05]  /*2090*/  BSYNC.RECONVERGENT B0 ;  /* 0x0000000000007941 */ /* 0x000fea0003800200 */
.L_x_1646:
[----:B0-----:R-:W0:Y:S01]  /*20a0*/  SHFL.BFLY PT, R111, R118, 0x2, 0x1f ;  /* 0x0c401f00766f7f89 */ /* 0x001e2200000e0000 */
[C---:B------:R-:W-:Y:S02]  /*20b0*/  LOP3.LUT P1, RZ, R22.reuse, 0x3c3, RZ, 0xc0, !PT ;  /* 0x000003c316ff7812 */ /* 0x040fe4000782c0ff */
[----:B------:R-:W-:Y:S01]  /*20c0*/  ISETP.NE.AND P2, PT, R22, RZ, PT ;  /* 0x000000ff1600720c */ /* 0x000fe20003f45270 */
[----:B------:R-:W1:Y:S10]  /*20d0*/  SHFL.BFLY PT, R110, R119, 0x2, 0x1f ;  /* 0x0c401f00776e7f89 */ /* 0x000e7400000e0000 */
[----:B------:R-:W2:Y:S01]  /*20e0*/  @!P1 LDC.64 R112, c[0x0][0x3b8] ;  /* 0x0000ee00ff709b82 */ /* 0x000ea20000000a00 */
[----:B------:R-:W-:-:S05]  /*20f0*/  VOTEU.ALL UP0, P1 ;  /* 0x0000000000ff7886 */ /* 0x000fca0000800000 */
[----:B------:R-:W-:Y:S01]  /*2100*/  @!UP0 UIMAD UR14, UR15, UR4, UR11 ;  /* 0x000000040f0e82a4 */ /* 0x000fe2000f8e020b */
[----:B0-----:R-:W-:-:S05]  /*2110*/  FADD.FTZ R114, R111, R118 ;  /* 0x000000766f727221 */ /* 0x001fca0000010000 */
[----:B------:R-:W-:Y:S01]  /*2120*/  MOV R117, UR14 ;  /* 0x0000000e00757c02 */ /* 0x000fe20008000f00 */
[----:B-1----:R-:W-:Y:S01]  /*2130*/  FADD.FTZ R115, R110, R119 ;  /* 0x000000776e737221 */ /* 0x002fe20000010000 */
[----:B------:R-:W0:Y:S02]  /*2140*/  SHFL.BFLY PT, R111, R114, 0x1, 0x1f ;  /* 0x0c201f00726f7f89 */ /* 0x000e2400000e0000 */
[----:B------:R-:W-:Y:S02]  /*2150*/  @!P1 LEA R117, R117, R12, 0x8 ;  /* 0x0000000c75759211 */ /* 0x000fe400078e40ff */
[----:B------:R-:W1:Y:S03]  /*2160*/  SHFL.BFLY PT, R116, R115, 0x1, 0x1f ;  /* 0x0c201f0073747f89 */ /* 0x000e6600000e0000 */
[----:B--2---:R-:W-:-:S04]  /*2170*/  @!P1 IMAD.WIDE.U32 R112, R117, 0x4, R112 ;  /* 0x0000000475709825 */ /* 0x004fc800078e0070 */
[----:B0-----:R-:W-:Y:S01]  /*2180*/  FADD.FTZ R110, R114, R111 ;  /* 0x0000006f726e7221 */ /* 0x001fe20000010000 */
[----:B-1----:R-:W-:-:S05]  /*2190*/  FADD.FTZ R111, R115, R116 ;  /* 0x00000074736f7221 */ /* 0x002fca0000010000 */
        /* <DEDUP_REMOVED lines=10> */
.L_x_1649:
        /* <DEDUP_REMOVED lines=8> */
.L_x_1648:
[----:B------:R-:W-:Y:S01]  /*22c0*/  ISETP.GT.U32.AND P1, PT, R22, 0x7f, PT ;  /* 0x0000007f1600780c */ /* 0x000fe20003f24070 */
[----:B------:R-:W-:Y:S05]  /*22d0*/  WARPSYNC.ALL ;  /* 0x0000000000007948 */ /* 0x000fea0003800000 */
[----:B------:R-:W-:Y:S01]  /*22e0*/  BAR.SYNC.DEFER_BLOCKING 0x0 ;  /* 0x0000000000007b1d */ /* 0x000fe20000010000 */
[----:B0-----:R-:W-:-:S05]  /*22f0*/  CS2R R112, SRZ ;  /* 0x0000000000707805 */ /* 0x001fca000001ff00 */
[----:B------:R-:W-:Y:S04]  /*2300*/  BSSY.RECONVERGENT B0, `(.L_x_1650) ;  /* 0x000000a000007945 */ /* 0x000fe80003800200 */
[----:B------:R-:W-:Y:S05]  /*2310*/  @P1 BRA `(.L_x_1651) ;  /* 0x0000000000201947 */ /* 0x000fea0003800000 */
[----:B------:R-:W0:Y:S01]  /*2320*/  LDC.64 R110, c[0x0][0x3b8] ;  /* 0x0000ee00ff6e7b82 */ /* 0x000e220000000a00 */
[----:B------:R-:W-:-:S06]  /*2330*/  UIMAD UR14, UR15, UR4, UR11 ;  /* 0x000000040f0e72a4 */ /* 0x000fcc000f8e020b */
[----:B------:R-:W-:-:S04]  /*2340*/  MOV R113, UR14 ;  /* 0x0000000e00717c02 */ /* 0x000fc80008000f00 */
[----:B------:R-:W-:-:S05]  /*2350*/  LEA R113, R113, R14, 0x8 ;  /* 0x0000000e71717211 */ /* 0x000fca00078e40ff */
[----:B0-----:R-:W-:-:S06]  /*2360*/  IMAD.WIDE.U32 R110, R113, 0x4, R110 ;  /* 0x00000004716e7825 */ /* 0x001fcc00078e006e */
[----:B------:R-:W2:Y:S02]  /*2370*/  LDG.E.64 R110, desc[UR16][R110.64] ;  /* 0x000000106e6e7981 */ /* 0x000ea4000c1e1b00 */
[----:B--2---:R-:W-:Y:S01]  /*2380*/  FADD.FTZ R113, RZ, R110 ;  /* 0x0000006eff717221 */ /* 0x004fe20000010000 */
[----:B------:R-:W-:-:S07]  /*2390*/  FADD.FTZ R112, RZ, R111 ;  /* 0x0000006fff707221 */ /* 0x000fce0000010000 */
.L_x_1651:
[----:B------:R-:W-:Y:S05]  /*23a0*/  BSYNC.RECONVERGENT B0 ;  /* 0x0000000000007941 */ /* 0x000fea0003800200 */
.L_x_1650:
[----:B------:R-:W0:Y:S01]  /*23b0*/  SHFL.BFLY PT, R110, R113, 0x4, 0x1f ;  /* 0x0c801f00716e7f89 */ /* 0x000e2200000e0000 */
[----:B------:R-:W-:Y:S01]  /*23c0*/  LOP3.LUT P1, RZ, R22, 0x387, RZ, 0xc0, !PT ;  /* 0x0000038716ff7812 */ /* 0x000fe2000782c0ff */
[----:B------:R-:W1:Y:S01]  /*23d0*/  LDCU UR14, c[0x0][0x3a0] ;  /* 0x00007400ff0e77ac */ /* 0x000e620008000800 */
[----:B------:R-:W-:Y:S01]  /*23e0*/  MOV R119, UR9 ;  /* 0x0000000900777c02 */ /* 0x000fe20008000f00 */
[----:B------:R-:W2:Y:S01]  /*23f0*/  SHFL.BFLY PT, R111, R112, 0x4, 0x1f ;  /* 0x0c801f00706f7f89 */ /* 0x000ea200000e0000 */
[----:B------:R-:W-:Y:S01]  /*2400*/  MOV R144, UR5 ;  /* 0x0000000500907c02 */ /* 0x000fe20008000f00 */
[----:B------:R-:W3:Y:S01]  /*2410*/  LDCU.64 UR18, c[0x0][0x380] ;  /* 0x00007000ff1277ac */ /* 0x000ee20008000a00 */
[----:B------:R-:W-:Y:S01]  /*2420*/  ULOP3.LUT UR4, UR4, 0x1, URZ, 0x3c, !UPT ;  /* 0x0000000104047892 */ /* 0x000fe2000f8e3cff */
[----:B------:R-:W-:Y:S01]  /*2430*/  UMOV UR9, UR12 ;  /* 0x0000000c00097c82 */ /* 0x000fe20008000000 */
[----:B------:R-:W-:Y:S01]  /*2440*/  UMOV UR5, UR13 ;  /* 0x0000000d00057c82 */ /* 0x000fe20008000000 */
        /* <DEDUP_REMOVED lines=10> */
[----:B--2---:R-:W-:Y:S02]  /*24f0*/  FADD.FTZ R117, R114, R117 ;  /* 0x0000007572757221 */ /* 0x004fe40000010000 */
[----:B------:R-:W0:Y:S01]  /*2500*/  @!P0 LDC.64 R114, c[0x0][0x3b0] ;  /* 0x0000ec00ff728b82 */ /* 0x000e220000000a00 */
[----:B------:R-:W-:-:S04]  /*2510*/  @!P1 FMUL.FTZ R110, R116, R116 ;  /* 0x00000074746e9220 */ /* 0x000fc80000410000 */
[----:B------:R-:W-:-:S05]  /*2520*/  @!P1 FFMA.FTZ R110, R117, 4.8828125727595761418e-05, -R110 ;  /* 0x384ccccd756e9823 */ /* 0x000fca000001086e */
        /* <DEDUP_REMOVED lines=13> */
[----:B0-----:R0:W-:Y:S01]  /*2600*/  @!P0 STG.E.64 desc[UR16][R114.64], R110 ;  /* 0x0000006e72008986 */ /* 0x0011e2000c101b10 */
        /* <DEDUP_REMOVED lines=13> */
[----:B0-----:R-:W0:Y:S01]  /*26e0*/  MUFU.RSQ R110, R113 ;  /* 0x00000071006e7308 */ /* 0x001e220000001400 */
        /* <DEDUP_REMOVED lines=18> */
[----:B-----5:R-:W-:-:S02]  /*2810*/  HADD2.F32 R94, -RZ, R100.H0_H0 ;  /* 0x20000064ff5e7230 */ /* 0x020fc40000004100 */
[C---:B0-----:R-:W-:Y:S01]  /*2820*/  FMUL.FTZ R3, R110.reuse, R3 ;  /* 0x000000036e037220 */ /* 0x041fe20000410000 */
        /* <DEDUP_REMOVED lines=66> */
[----:B------:R-:W-:-:S02]  /*2c50*/  HADD2.F32 R141, -RZ, R101.H0_H0 ;  /* 0x20000065ff8d7230 */ /* 0x000fc40000004100 */
[----:B------:R-:W-:Y:S01]  /*2c60*/  FMUL.FTZ R114, R3, -1.4426950216293334961 ;  /* 0xbfb8aa3b03727820 */ /* 0x000fe20000410000 */
[----:B------:R-:W-:Y:S02]  /*2c70*/  HADD2.F32 R92, -RZ, R103.H0_H0 ;  /* 0x20000067ff5c7230 */ /* 0x000fe40000004100 */
        /* <DEDUP_REMOVED lines=94> */
[C---:B------:R-:W-:Y:S01]  /*3260*/  FMUL.FTZ R99, R110.reuse, R99 ;  /* 0x000000636e637220 */ /* 0x040fe20000410000 */
[----:B------:R0:W1:Y:S01]  /*3270*/  MUFU.EX2 R104, R114 ;  /* 0x0000007200687308 */ /* 0x0000620000000800 */
        /* <DEDUP_REMOVED lines=95> */
[--C-:B------:R-:W-:Y:S01]  /*3870*/  FFMA.FTZ R97, R97, R141, R92.reuse ;  /* 0x0000008d61617223 */ /* 0x100fe2000001005c */
[----:B------:R-:W-:Y:S02]  /*3880*/  HADD2.F32 R96, -RZ, R102.H1_H1 ;  /* 0x30000066ff607230 */ /* 0x000fe40000004100 */
[C-C-:B------:R-:W-:Y:S01]  /*3890*/  FFMA.FTZ R89, R141.reuse, R89, R92.reuse ;  /* 0x000000598d597223 */ /* 0x140fe2000001005c */
[--C-:B------:R-:W-:Y:S01]  /*38a0*/  FFMA.FTZ R81, R141, R81, R92.reuse ;  /* 0x000000518d517223 */ /* 0x100fe2000001005c */
[----:B------:R-:W-:Y:S01]  /*38b0*/  FMUL.FTZ R118, R97, -1.4426950216293334961 ;  /* 0xbfb8aa3b61767820 */ /* 0x000fe20000410000 */
        /* <DEDUP_REMOVED lines=33> */
[----:B------:R-:W-:-:S02]  /*3ad0*/  HADD2.F32 R96, -RZ, R101.H1_H1 ;  /* 0x30000065ff607230 */ /* 0x000fc40000004100 */
[C-C-:B------:R-:W-:Y:S01]  /*3ae0*/  FFMA.FTZ R65, R141.reuse, R65, R92.reuse ;  /* 0x000000418d417223 */ /* 0x140fe2000001005c */
[----:B------:R-:W-:Y:S02]  /*3af0*/  HADD2.F32 R113, -RZ, R103.H1_H1 ;  /* 0x30000067ff717230 */ /* 0x000fe40000004100 */
[C-C-:B------:R-:W-:Y:S01]  /*3b00*/  FFMA.FTZ R57, R141.reuse, R57, R92.reuse ;  /* 0x000000398d397223 */ /* 0x140fe2000001005c */
[C-C-:B------:R-:W-:Y:S01]  /*3b10*/  FFMA.FTZ R49, R141.reuse, R49, R92.reuse ;  /* 0x000000318d317223 */ /* 0x140fe2000001005c */
[C-C-:B------:R-:W-:Y:S01]  /*3b20*/  FFMA.FTZ R41, R141.reuse, R41, R92.reuse ;  /* 0x000000298d297223 */ /* 0x140fe2000001005c */
        /* <DEDUP_REMOVED lines=25> */
[--C-:B0-----:R-:W-:Y:S01]  /*3cc0*/  FFMA.FTZ R114, R96, R15, R113.reuse ;  /* 0x0000000f60727223 */ /* 0x101fe20000010071 */
[----:B-1----:R-:W-:Y:S01]  /*3cd0*/  FADD.FTZ R141, R104, 1 ;  /* 0x3f800000688d7421 */ /* 0x002fe20000010000 */
[----:B------:R-:W0:Y:S01]  /*3ce0*/  MUFU.EX2 R15, R118 ;  /* 0x00000076000f7308 */ /* 0x000e220000000800 */
[C-C-:B------:R-:W-:Y:S01]  /*3cf0*/  FFMA.FTZ R92, R96.reuse, R63, R113.reuse ;  /* 0x0000003f605c7223 */ /* 0x140fe20000010071 */
[----:B------:R-:W-:Y:S01]  /*3d00*/  FMUL.FTZ R138, R95, -1.4426950216293334961 ;  /* 0xbfb8aa3b5f8a7820 */ /* 0x000fe20000410000 */
[C-C-:B------:R-:W-:Y:S01]  /*3d10*/  FFMA.FTZ R87, R96.reuse, R87, R113.reuse ;  /* 0x0000005760577223 */ /* 0x140fe20000010071 */
[----:B------:R-:W-:Y:S01]  /*3d20*/  FMUL.FTZ R146, R93, -1.4426950216293334961 ;  /* 0xbfb8aa3b5d927820 */ /* 0x000fe20000410000 */
[C-C-:B------:R-:W-:Y:S01]  /*3d30*/  FFMA.FTZ R79, R96.reuse, R79, R113.reuse ;  /* 0x0000004f604f7223 */ /* 0x140fe20000010071 */
[----:B------:R-:W-:Y:S01]  /*3d40*/  FMUL.FTZ R148, R91, -1.4426950216293334961 ;  /* 0xbfb8aa3b5b947820 */ /* 0x000fe20000410000 */
[----:B------:R-:W-:Y:S01]  /*3d50*/  FMUL.FTZ R156, R87, -1.4426950216293334961 ;  /* 0xbfb8aa3b579c7820 */ /* 0x000fe20000410000 */
[----:B------:R1:W2:Y:S01]  /*3d60*/  MUFU.EX2 R63, R116 ;  /* 0x00000074003f7308 */ /* 0x0002a20000000800 */
[----:B------:R-:W-:Y:S01]  /*3d70*/  FMUL.FTZ R158, R89, -1.4426950216293334961 ;  /* 0xbfb8aa3b599e7820 */ /* 0x000fe20000410000 */
[----:B------:R-:W-:Y:S01]  /*3d80*/  FMUL.FTZ R154, R85, -1.4426950216293334961 ;  /* 0xbfb8aa3b559a7820 */ /* 0x000fe20000410000 */
[C-C-:B------:R-:W-:Y:S01]  /*3d90*/  FFMA.FTZ R71, R96.reuse, R71, R113.reuse ;  /* 0x0000004760477223 */ /* 0x140fe20000010071 */
[C-C-:B------:R-:W-:Y:S01]  /*3da0*/  FFMA.FTZ R55, R96.reuse, R55, R113.reuse ;  /* 0x0000003760377223 */ /* 0x140fe20000010071 */
[C-C-:B------:R-:W-:Y:S01]  /*3db0*/  FFMA.FTZ R47, R96.reuse, R47, R113.reuse ;  /* 0x0000002f602f7223 */ /* 0x140fe20000010071 */
[C-C-:B------:R-:W-:Y:S01]  /*3dc0*/  FFMA.FTZ R39, R96.reuse, R39, R113.reuse ;  /* 0x0000002760277223 */ /* 0x140fe20000010071 */
[C-C-:B------:R-:W-:Y:S01]  /*3dd0*/  FFMA.FTZ R31, R96.reuse, R31, R113.reuse ;  /* 0x0000001f601f7223 */ /* 0x140fe20000010071 */
[----:B------:R-:W4:Y:S01]  /*3de0*/  MUFU.RCP R144, R141 ;  /* 0x0000008d00907308 */ /* 0x000f220000001000 */
[C-C-:B-1----:R-:W-:Y:S01]  /*3df0*/  FFMA.FTZ R116, R96.reuse, R34, R113.reuse ;  /* 0x0000002260747223 */ /* 0x142fe20000010071 */
[----:B0-----:R-:W-:Y:S01]  /*3e00*/  FADD.FTZ R160, R15, 1 ;  /* 0x3f8000000fa07421 */ /* 0x001fe20000010000 */
[C-C-:B------:R-:W-:Y:S01]  /*3e10*/  FFMA.FTZ R23, R96.reuse, R23, R113.reuse ;  /* 0x0000001760177223 */ /* 0x140fe20000010071 */
[C-C-:B------:R-:W-:Y:S01]  /*3e20*/  FFMA.FTZ R7, R96.reuse, R7, R113.reuse ;  /* 0x0000000760077223 */ /* 0x140fe20000010071 */
[C-C-:B------:R-:W-:Y:S01]  /*3e30*/  FFMA.FTZ R149, R96.reuse, R149, R113.reuse ;  /* 0x0000009560957223 */ /* 0x140fe20000010071 */
[C-C-:B------:R-:W-:Y:S01]  /*3e40*/  FFMA.FTZ R155, R96.reuse, R155, R113.reuse ;  /* 0x0000009b609b7223 */ /* 0x140fe20000010071 */
[C-C-:B------:R-:W-:Y:S01]  /*3e50*/  FFMA.FTZ R161, R96.reuse, R161, R113.reuse ;  /* 0x000000a160a17223 */ /* 0x140fe20000010071 */
[----:B------:R-:W0:Y:S01]  /*3e60*/  MUFU.EX2 R34, R138 ;  /* 0x0000008a00227308 */ /* 0x000e220000000800 */
[----:B--2---:R-:W-:Y:S01]  /*3e70*/  FADD.FTZ R150, R63, 1 ;  /* 0x3f8000003f967421 */ /* 0x004fe20000010000 */
[C-C-:B------:R-:W-:Y:S01]  /*3e80*/  FFMA.FTZ R26, R96.reuse, R26, R113.reuse ;  /* 0x0000001a601a7223 */ /* 0x140fe20000010071 */
[C-C-:B------:R-:W-:Y:S01]  /*3e90*/  FFMA.FTZ R42, R96.reuse, R42, R113.reuse ;  /* 0x0000002a602a7223 */ /* 0x140fe20000010071 */
[C-C-:B------:R-:W-:Y:S01]  /*3ea0*/  FFMA.FTZ R50, R96.reuse, R50, R113.reuse ;  /* 0x0000003260327223 */ /* 0x140fe20000010071 */
[C-C-:B------:R-:W-:Y:S01]  /*3eb0*/  FFMA.FTZ R58, R96.reuse, R58, R113.reuse ;  /* 0x0000003a603a7223 */ /* 0x140fe20000010071 */
[C-C-:B------:R-:W-:Y:S01]  /*3ec0*/  FFMA.FTZ R62, R96.reuse, R62, R113.reuse ;  /* 0x0000003e603e7223 */ /* 0x140fe20000010071 */
[C-C-:B------:R-:W-:Y:S01]  /*3ed0*/  FFMA.FTZ R66, R96.reuse, R66, R113.reuse ;  /* 0x0000004260427223 */ /* 0x140fe20000010071 */
[----:B------:R-:W1:Y:S01]  /*3ee0*/  MUFU.EX2 R146, R146 ;  /* 0x0000009200927308 */ /* 0x000e620000000800 */
[----:B----4-:R-:W-:Y:S01]  /*3ef0*/  FMUL.FTZ R63, R3, R144 ;  /* 0x00000090033f7220 */ /* 0x010fe20000410000 */
[C-C-:B------:R-:W-:Y:S01]  /*3f00*/  FFMA.FTZ R70, R96.reuse, R70, R113.reuse ;  /* 0x0000004660467223 */ /* 0x140fe20000010071 */
[C-C-:B------:R-:W-:Y:S01]  /*3f10*/  FFMA.FTZ R74, R96.reuse, R74, R113.reuse ;  /* 0x0000004a604a7223 */ /* 0x140fe20000010071 */
[C-C-:B------:R-:W-:Y:S01]  /*3f20*/  FFMA.FTZ R78, R96.reuse, R78, R113.reuse ;  /* 0x0000004e604e7223 */ /* 0x140fe20000010071 */
[C-C-:B------:R-:W-:Y:S01]  /*3f30*/  FFMA.FTZ R82, R96.reuse, R82, R113.reuse ;  /* 0x0000005260527223 */ /* 0x140fe20000010071 */
[C-C-:B------:R-:W-:Y:S01]  /*3f40*/  FFMA.FTZ R86, R96.reuse, R86, R113.reuse ;  /* 0x0000005660567223 */ /* 0x140fe20000010071 */
[C-C-:B------:R-:W-:Y:S01]  /*3f50*/  FFMA.FTZ R90, R96.reuse, R90, R113.reuse ;  /* 0x0000005a605a7223 */ /* 0x140fe20000010071 */
[----:B------:R0:W2:Y:S01]  /*3f60*/  MUFU.RCP R144, R160 ;  /* 0x000000a000907308 */ /* 0x0000a20000001000 */
[C-C-:B------:R-:W-:Y:S01]  /*3f70*/  FFMA.FTZ R115, R96.reuse, R115, R113.reuse ;  /* 0x0000007360737223 */ /* 0x140fe20000010071 */
[C-C-:B------:R-:W-:Y:S01]  /*3f80*/  FFMA.FTZ R98, R96.reuse, R98, R113.reuse ;  /* 0x0000006260627223 */ /* 0x140fe20000010071 */
[C-C-:B------:R-:W-:Y:S01]  /*3f90*/  FFMA.FTZ R106, R96.reuse, R106, R113.reuse ;  /* 0x0000006a606a7223 */ /* 0x140fe20000010071 */
[----:B------:R-:W-:Y:S01]  /*3fa0*/  FFMA.FTZ R143, R96, R143, R113 ;  /* 0x0000008f608f7223 */ /* 0x000fe20000010071 */
[----:B------:R-:W-:Y:S01]  /*3fb0*/  FMUL.FTZ R96, R79, -1.4426950216293334961 ;  /* 0xbfb8aa3b4f607820 */ /* 0x000fe20000410000 */
[----:B------:R-:W-:Y:S01]  /*3fc0*/  FMUL.FTZ R113, R77, -1.4426950216293334961 ;  /* 0xbfb8aa3b4d717820 */ /* 0x000fe20000410000 */
[----:B------:R-:W-:Y:S01]  /*3fd0*/  FMUL.FTZ R152, R83, -1.4426950216293334961 ;  /* 0xbfb8aa3b53987820 */ /* 0x000fe20000410000 */
[----:B------:R-:W-:Y:S01]  /*3fe0*/  MUFU.EX2 R156, R156 ;  /* 0x0000009c009c7308 */ /* 0x000fe20000000800 */
[----:B0-----:R-:W-:Y:S01]  /*3ff0*/  FADD.FTZ R160, R34, 1 ;  /* 0x3f80000022a07421 */ /* 0x001fe20000010000 */
[----:B-1----:R-:W-:Y:S01]  /*4000*/  FADD.FTZ R162, R146, 1 ;  /* 0x3f80000092a27421 */ /* 0x002fe20000010000 */
[----:B------:R-:W-:Y:S01]  /*4010*/  FMUL.FTZ R118, R81, -1.4426950216293334961 ;  /* 0xbfb8aa3b51767820 */ /* 0x000fe20000410000 */
[----:B------:R-:W-:Y:S01]  /*4020*/  FMUL.FTZ R104, R73, -1.4426950216293334961 ;  /* 0xbfb8aa3b49687820 */ /* 0x000fe20000410000 */
[----:B------:R-:W-:Y:S01]  /*4030*/  FMUL.FTZ R34, R61, -1.4426950216293334961 ;  /* 0xbfb8aa3b3d227820 */ /* 0x000fe20000410000 */
[----:B------:R-:W-:Y:S01]  /*4040*/  FMUL.FTZ R138, R75, -1.4426950216293334961 ;  /* 0xbfb8aa3b4b8a7820 */ /* 0x000fe20000410000 */
[----:B------:R-:W-:Y:S01]  /*4050*/  FMUL.FTZ R15, R69, -1.4426950216293334961 ;  /* 0xbfb8aa3b450f7820 */ /* 0x000fe20000410000 */
[----:B------:R-:W0:Y:S01]  /*4060*/  MUFU.RCP R160, R160 ;  /* 0x000000a000a07308 */ /* 0x000e220000001000 */
[----:B--2---:R-:W-:Y:S01]  /*4070*/  FMUL.FTZ R144, R97, R144 ;  /* 0x0000009061907220 */ /* 0x004fe20000410000 */
[----:B------:R-:W-:Y:S01]  /*4080*/  FMUL.FTZ R97, R92, -1.4426950216293334961 ;  /* 0xbfb8aa3b5c617820 */ /* 0x000fe20000410000 */
[----:B------:R-:W-:Y:S01]  /*4090*/  FMUL.FTZ R3, R71, -1.4426950216293334961 ;  /* 0xbfb8aa3b47037820 */ /* 0x000fe20000410000 */
[----:B------:R-:W-:-:S04]  /*40a0*/  FMUL.FTZ R141, R65, -1.4426950216293334961 ;  /* 0xbfb8aa3b418d7820 */ /* 0x000fc80000410000 */
[----:B------:R-:W1:Y:S08]  /*40b0*/  MUFU.EX2 R148, R148 ;  /* 0x0000009400947308 */ /* 0x000e700000000800 */
[----:B------:R1:W2:Y:S01]  /*40c0*/  MUFU.RCP R142, R150 ;  /* 0x00000096008e7308 */ /* 0x0002a20000001000 */
[----:B0-----:R-:W-:Y:S01]  /*40d0*/  FMUL.FTZ R146, R95, R160 ;  /* 0x000000a05f927220 */ /* 0x001fe20000410000 */
[----:B------:R-:W-:Y:S01]  /*40e0*/  FADD.FTZ R160, R156, 1 ;  /* 0x3f8000009ca07421 */ /* 0x000fe20000010000 */
[----:B------:R-:W-:-:S05]  /*40f0*/  FMUL.FTZ R95, R59, -1.4426950216293334961 ;  /* 0xbfb8aa3b3b5f7820 */ /* 0x000fca0000410000 */
[----:B------:R-:W0:Y:S01]  /*4100*/  MUFU.RCP R162, R162 ;  /* 0x000000a200a27308 */ /* 0x000e220000001000 */
[----:B-1----:R-:W-:-:S07]  /*4110*/  FADD.FTZ R150, R148, 1 ;  /* 0x3f80000094967421 */ /* 0x002fce0000010000 */
[----:B------:R-:W1:Y:S01]  /*4120*/  MUFU.EX2 R158, R158 ;  /* 0x0000009e009e7308 */ /* 0x000e620000000800 */
[----:B--2---:R-:W-:Y:S01]  /*4130*/  FMUL.FTZ R142, R99, R142 ;  /* 0x0000008e638e7220 */ /* 0x004fe20000410000 */
[----:B------:R-:W-:-:S06]  /*4140*/  FMUL.FTZ R99, R67, -1.4426950216293334961 ;  /* 0xbfb8aa3b43637820 */ /* 0x000fcc0000410000 */
[----:B------:R-:W2:Y:S01]  /*4150*/  MUFU.EX2 R154, R154 ;  /* 0x0000009a009a7308 */ /* 0x000ea20000000800 */
[----:B0-----:R-:W-:Y:S01]  /*4160*/  FMUL.FTZ R148, R93, R162 ;  /* 0x000000a25d947220 */ /* 0x001fe20000410000 */
[----:B------:R-:W-:-:S06]  /*4170*/  FMUL.FTZ R93, R57, -1.4426950216293334961 ;  /* 0xbfb8aa3b395d7820 */ /* 0x000fcc0000410000 */
[----:B------:R-:W0:Y:S01]  /*4180*/  MUFU.RCP R160, R160 ;  /* 0x000000a000a07308 */ /* 0x000e220000001000 */
[----:B-1----:R-:W-:-:S07]  /*4190*/  FADD.FTZ R162, R158, 1 ;  /* 0x3f8000009ea27421 */ /* 0x002fce0000010000 */
[----:B------:R-:W1:Y:S01]  /*41a0*/  MUFU.EX2 R96, R96 ;  /* 0x0000006000607308 */ /* 0x000e620000000800 */
[----:B--2---:R-:W-:-:S07]  /*41b0*/  FADD.FTZ R164, R154, 1 ;  /* 0x3f8000009aa47421 */ /* 0x004fce0000010000 */
[----:B------:R-:W-:Y:S01]  /*41c0*/  MUFU.EX2 R113, R113 ;  /* 0x0000007100717308 */ /* 0x000fe20000000800 */
[----:B0-----:R-:W-:Y:S01]  /*41d0*/  FMUL.FTZ R154, R87, R160 ;  /* 0x000000a0579a7220 */ /* 0x001fe20000410000 */
[----:B------:R-:W-:-:S06]  /*41e0*/  FMUL.FTZ R87, R51, -1.4426950216293334961 ;  /* 0xbfb8aa3b33577820 */ /* 0x000fcc0000410000 */
[----:B------:R-:W0:Y:S01]  /*41f0*/  MUFU.EX2 R152, R152 ;  /* 0x0000009800987308 */ /* 0x000e220000000800 */
[----:B-1----:R-:W-:-:S07]  /*4200*/  FADD.FTZ R160, R96, 1 ;  /* 0x3f80000060a07421 */ /* 0x002fce0000010000 */
[----:B------:R-:W1:Y:S08]  /*4210*/  MUFU.EX2 R99, R99 ;  /* 0x0000006300637308 */ /* 0x000e700000000800 */
[----:B------:R-:W2:Y:S01]  /*4220*/  MUFU.RCP R162, R162 ;  /* 0x000000a200a27308 */ /* 0x000ea20000001000 */
[----:B0-----:R-:W-:-:S07]  /*4230*/  FADD.FTZ R158, R152, 1 ;  /* 0x3f800000989e7421 */ /* 0x001fce0000010000 */
[----:B------:R-:W0:Y:S01]  /*4240*/  MUFU.EX2 R118, R118 ;  /* 0x0000007600767308 */ /* 0x000e220000000800 */
[----:B-1----:R-:W-:-:S07]  /*4250*/  FADD.FTZ R99, R99, 1 ;  /* 0x3f80000063637421 */ /* 0x002fce0000010000 */
[----:B------:R-:W1:Y:S01]  /*4260*/  MUFU.RCP R160, R160 ;  /* 0x000000a000a07308 */ /* 0x000e620000001000 */
[----:B--2---:R-:W-:Y:S01]  /*4270*/  FMUL.FTZ R152, R89, R162 ;  /* 0x000000a259987220 */ /* 0x004fe20000410000 */
[----:B------:R-:W-:-:S06]  /*4280*/  FMUL.FTZ R89, R53, -1.4426950216293334961 ;  /* 0xbfb8aa3b35597820 */ /* 0x000fcc0000410000 */
[----:B------:R-:W-:Y:S01]  /*4290*/  MUFU.EX2 R104, R104 ;  /* 0x0000006800687308 */ /* 0x000fe20000000800 */
[----:B0-----:R-:W-:-:S07]  /*42a0*/  FADD.FTZ R162, R118, 1 ;  /* 0x3f80000076a27421 */ /* 0x001fce0000010000 */
[----:B------:R-:W-:Y:S08]  /*42b0*/  MUFU.EX2 R97, R97 ;  /* 0x0000006100617308 */ /* 0x000ff00000000800 */
[----:B------:R-:W-:Y:S08]  /*42c0*/  MUFU.EX2 R34, R34 ;  /* 0x0000002200227308 */ /* 0x000ff00000000800 */
[----:B------:R0:W2:Y:S08]  /*42d0*/  MUFU.RCP R156, R164 ;  /* 0x000000a4009c7308 */ /* 0x0000b00000001000 */
[----:B------:R-:W4:Y:S01]  /*42e0*/  MUFU.EX2 R95, R95 ;  /* 0x0000005f005f7308 */ /* 0x000f220000000800 */
[----:B0-----:R-:W-:Y:S01]  /*42f0*/  FADD.FTZ R164, R113, 1 ;  /* 0x3f80000071a47421 */ /* 0x001fe20000010000 */
[----:B-1----:R-:W-:Y:S01]  /*4300*/  FMUL.FTZ R113, R79, R160 ;  /* 0x000000a04f717220 */ /* 0x002fe20000410000 */
[----:B------:R-:W-:-:S05]  /*4310*/  FMUL.FTZ R79, R43, -1.4426950216293334961 ;  /* 0xbfb8aa3b2b4f7820 */ /* 0x000fca0000410000 */
[----:B------:R0:W1:Y:S01]  /*4320*/  MUFU.RCP R118, R164 ;  /* 0x000000a400767308 */ /* 0x0000620000001000 */
[----:B--2---:R-:W-:Y:S01]  /*4330*/  FMUL.FTZ R156, R85, R156 ;  /* 0x0000009c559c7220 */ /* 0x004fe20000410000 */
[----:B------:R-:W-:-:S06]  /*4340*/  FMUL.FTZ R85, R49, -1.4426950216293334961 ;  /* 0xbfb8aa3b31557820 */ /* 0x000fcc0000410000 */
[----:B------:R2:W3:Y:S01]  /*4350*/  MUFU.RCP R160, R99 ;  /* 0x0000006300a07308 */ /* 0x0004e20000001000 */
[----:B0-----:R-:W-:Y:S01]  /*4360*/  FADD.FTZ R164, R104, 1 ;  /* 0x3f80000068a47421 */ /* 0x001fe20000010000 */
[----:B----4-:R-:W-:-:S06]  /*4370*/  FADD.FTZ R95, R95, 1 ;  /* 0x3f8000005f5f7421 */ /* 0x010fcc0000010000 */
[----:B------:R-:W0:Y:S01]  /*4380*/  MUFU.RCP R164, R164 ;  /* 0x000000a400a47308 */ /* 0x000e220000001000 */
[----:B--2---:R-:W-:Y:S01]  /*4390*/  FADD.FTZ R99, R97, 1 ;  /* 0x3f80000061637421 */ /* 0x004fe20000010000 */
[----:B------:R-:W-:Y:S01]  /*43a0*/  FADD.FTZ R97, R34, 1 ;  /* 0x3f80000022617421 */ /* 0x000fe20000010000 */
[----:B-1----:R-:W-:Y:S01]  /*43b0*/  FMUL.FTZ R118, R77, R118 ;  /* 0x000000764d767220 */ /* 0x002fe20000410000 */
[----:B------:R-:W-:Y:S01]  /*43c0*/  FMUL.FTZ R77, R41, -1.4426950216293334961 ;  /* 0xbfb8aa3b294d7820 */ /* 0x000fe20000410000 */
[----:B------:R-:W-:-:S03]  /*43d0*/  FMUL.FTZ R34, R29, -1.4426950216293334961 ;  /* 0xbfb8aa3b1d227820 */ /* 0x000fc60000410000 */
[----:B------:R-:W-:Y:S01]  /*43e0*/  MUFU.RCP R97, R97 ;  /* 0x0000006100617308 */ /* 0x000fe20000001000 */
[----:B---3--:R-:W-:Y:S01]  /*43f0*/  FMUL.FTZ R160, R67, R160 ;  /* 0x000000a043a07220 */ /* 0x008fe20000410000 */
[----:B------:R-:W-:-:S06]  /*4400*/  FMUL.FTZ R67, R31, -1.4426950216293334961 ;  /* 0xbfb8aa3b1f437820 */ /* 0x000fcc0000410000 */
[----:B------:R-:W-:Y:S01]  /*4410*/  MUFU.EX2 R93, R93 ;  /* 0x0000005d005d7308 */ /* 0x000fe20000000800 */
[----:B0-----:R-:W-:-:S07]  /*4420*/  FMUL.FTZ R73, R73, R164 ;  /* 0x000000a449497220 */ /* 0x001fce0000410000 */
[----:B------:R-:W0:Y:S08]  /*4430*/  MUFU.EX2 R138, R138 ;  /* 0x0000008a008a7308 */ /* 0x000e300000000800 */
[----:B------:R-:W1:Y:S08]  /*4440*/  MUFU.RCP R162, R162 ;  /* 0x000000a200a27308 */ /* 0x000e700000001000 */
[----:B------:R-:W2:Y:S01]  /*4450*/  MUFU.EX2 R15, R15 ;  /* 0x0000000f000f7308 */ /* 0x000ea20000000800 */
[----:B0-----:R-:W-:-:S07]  /*4460*/  FADD.FTZ R138, R138, 1 ;  /* 0x3f8000008a8a7421 */ /* 0x001fce0000010000 */
[----:B------:R-:W0:Y:S01]  /*4470*/  MUFU.EX2 R3, R3 ;  /* 0x0000000300037308 */ /* 0x000e220000000800 */
[----:B-1----:R-:W-:Y:S01]  /*4480*/  FMUL.FTZ R96, R81, R162 ;  /* 0x000000a251607220 */ /* 0x002fe20000410000 */
[----:B------:R-:W-:-:S04]  /*4490*/  FMUL.FTZ R81, R45, -1.4426950216293334961 ;  /* 0xbfb8aa3b2d517820 */ /* 0x000fc80000410000 */
[----:B------:R-:W-:Y:S02]  /*44a0*/  F2FP.F16.F32.PACK_AB R113, R113, R96 ;  /* 0x000000607171723e */ /* 0x000fe400000000ff */
[----:B------:R1:W3:Y:S01]  /*44b0*/  MUFU.RCP R164, R95 ;  /* 0x0000005f00a47308 */ /* 0x0002e20000001000 */
[----:B--2---:R-:W-:Y:S01]  /*44c0*/  FADD.FTZ R162, R15, 1 ;  /* 0x3f8000000fa27421 */ /* 0x004fe20000010000 */
[----:B------:R-:W-:-:S06]  /*44d0*/  FMUL.FTZ R15, R35, -1.4426950216293334961 ;  /* 0xbfb8aa3b230f7820 */ /* 0x000fcc0000410000 */
[----:B------:R-:W2:Y:S01]  /*44e0*/  MUFU.EX2 R87, R87 ;  /* 0x0000005700577308 */ /* 0x000ea20000000800 */
[----:B-1----:R-:W-:Y:S01]  /*44f0*/  FMUL.FTZ R95, R61, R97 ;  /* 0x000000613d5f7220 */ /* 0x002fe20000410000 */
[----:B------:R-:W-:Y:S01]  /*4500*/  FADD.FTZ R97, R93, 1 ;  /* 0x3f8000005d617421 */ /* 0x000fe20000010000 */
[----:B0-----:R-:W-:Y:S01]  /*4510*/  FADD.FTZ R3, R3, 1 ;  /* 0x3f80000003037421 */ /* 0x001fe20000010000 */
[----:B------:R-:W-:-:S04]  /*4520*/  FMUL.FTZ R61, R25, -1.4426950216293334961 ;  /* 0xbfb8aa3b193d7820 */ /* 0x000fc80000410000 */
[----:B------:R-:W-:Y:S01]  /*4530*/  MUFU.RCP R97, R97 ;  /* 0x0000006100617308 */ /* 0x000fe20000001000 */
[----:B---3--:R-:W-:Y:S01]  /*4540*/  FMUL.FTZ R164, R59, R164 ;  /* 0x000000a43ba47220 */ /* 0x008fe20000410000 */
[----:B------:R-:W-:-:S06]  /*4550*/  FMUL.FTZ R59, R23, -1.4426950216293334961 ;  /* 0xbfb8aa3b173b7820 */ /* 0x000fcc0000410000 */
[----:B------:R-:W-:Y:S01]  /*4560*/  MUFU.EX2 R85, R85 ;  /* 0x0000005500557308 */ /* 0x000fe20000000800 */
[----:B--2---:R-:W-:-:S07]  /*4570*/  FADD.FTZ R87, R87, 1 ;  /* 0x3f80000057577421 */ /* 0x004fce0000010000 */
[----:B------:R-:W0:Y:S08]  /*4580*/  MUFU.RCP R138, R138 ;  /* 0x0000008a008a7308 */ /* 0x000e300000001000 */
[----:B------:R-:W1:Y:S08]  /*4590*/  MUFU.RCP R150, R150 ;  /* 0x0000009600967308 */ /* 0x000e700000001000 */
[----:B------:R-:W2:Y:S01]  /*45a0*/  MUFU.EX2 R141, R141 ;  /* 0x0000008d008d7308 */ /* 0x000ea20000000800 */
[----:B0-----:R-:W-:Y:S01]  /*45b0*/  FMUL.FTZ R138, R75, R138 ;  /* 0x0000008a4b8a7220 */ /* 0x001fe20000410000 */
[----:B------:R-:W-:-:S06]  /*45c0*/  FMUL.FTZ R75, R39, -1.4426950216293334961 ;  /* 0xbfb8aa3b274b7820 */ /* 0x000fcc0000410000 */
[----:B------:R0:W3:Y:S01]  /*45d0*/  MUFU.RCP R104, R3 ;  /* 0x0000000300687308 */ /* 0x0000e20000001000 */
[----:B-1----:R-:W-:Y:S01]  /*45e0*/  FMUL.FTZ R91, R91, R150 ;  /* 0x000000965b5b7220 */ /* 0x002fe20000410000 */
[----:B------:R-:W-:-:S06]  /*45f0*/  FMUL.FTZ R150, R55, -1.4426950216293334961 ;  /* 0xbfb8aa3b37967820 */ /* 0x000fcc0000410000 */
[----:B------:R-:W1:Y:S01]  /*4600*/  MUFU.RCP R162, R162 ;  /* 0x000000a200a27308 */ /* 0x000e620000001000 */
[----:B--2---:R-:W-:Y:S01]  /*4610*/  FADD.FTZ R141, R141, 1 ;  /* 0x3f8000008d8d7421 */ /* 0x004fe20000010000 */
[----:B0-----:R-:W-:-:S06]  /*4620*/  FMUL.FTZ R3, R37, -1.4426950216293334961 ;  /* 0xbfb8aa3b25037820 */ /* 0x001fcc0000410000 */
[----:B------:R-:W0:Y:S01]  /*4630*/  MUFU.RCP R158, R158 ;  /* 0x0000009e009e7308 */ /* 0x000e220000001000 */
[----:B---3--:R-:W-:-:S05]  /*4640*/  FMUL.FTZ R104, R71, R104 ;  /* 0x0000006847687220 */ /* 0x008fca0000410000 */
[----:B------:R-:W-:Y:S02]  /*4650*/  F2FP.F16.F32.PACK_AB R73, R104, R73 ;  /* 0x000000496849723e */ /* 0x000fe400000000ff */
[----:B------:R2:W3:Y:S01]  /*4660*/  MUFU.RCP R93, R87 ;  /* 0x00000057005d7308 */ /* 0x0004e20000001000 */
[----:B-1----:R-:W-:Y:S01]  /*4670*/  FMUL.FTZ R71, R69, R162 ;  /* 0x000000a245477220 */ /* 0x002fe20000410000 */
[----:B------:R-:W-:-:S06]  /*4680*/  FMUL.FTZ R69, R33, -1.4426950216293334961 ;  /* 0xbfb8aa3b21457820 */ /* 0x000fcc0000410000 */
[----:B------:R-:W1:Y:S01]  /*4690*/  MUFU.EX2 R89, R89 ;  /* 0x0000005900597308 */ /* 0x000e620000000800 */
[----:B--2---:R-:W-:Y:S01]  /*46a0*/  FMUL.FTZ R87, R57, R97 ;  /* 0x0000006139577220 */ /* 0x004fe20000410000 */
[----:B------:R-:W-:Y:S01]  /*46b0*/  FADD.FTZ R97, R85, 1 ;  /* 0x3f80000055617421 */ /* 0x000fe20000010000 */
[----:B0-----:R-:W-:Y:S01]  /*46c0*/  FMUL.FTZ R83, R83, R158 ;  /* 0x0000009e53537220 */ /* 0x001fe20000410000 */
[----:B------:R-:W-:Y:S01]  /*46d0*/  FMUL.FTZ R158, R47, -1.4426950216293334961 ;  /* 0xbfb8aa3b2f9e7820 */ /* 0x000fe20000410000 */
[----:B------:R-:W-:-:S03]  /*46e0*/  FMUL.FTZ R57, R21, -1.4426950216293334961 ;  /* 0xbfb8aa3b15397820 */ /* 0x000fc60000410000 */
[----:B------:R-:W-:Y:S01]  /*46f0*/  MUFU.EX2 R79, R79 ;  /* 0x0000004f004f7308 */ /* 0x000fe20000000800 */
[----:B---3--:R-:W-:Y:S01]  /*4700*/  FMUL.FTZ R93, R51, R93 ;  /* 0x0000005d335d7220 */ /* 0x008fe20000410000 */
[----:B------:R-:W-:-:S06]  /*4710*/  FMUL.FTZ R51, R114, -1.4426950216293334961 ;  /* 0xbfb8aa3b72337820 */ /* 0x000fcc0000410000 */
[----:B------:R-:W-:Y:S08]  /*4720*/  MUFU.RCP R97, R97 ;  /* 0x0000006100617308 */ /* 0x000ff00000001000 */
[----:B------:R-:W-:Y:S08]  /*4730*/  MUFU.EX2 R75, R75 ;  /* 0x0000004b004b7308 */ /* 0x000ff00000000800 */
[----:B------:R1:W0:Y:S08]  /*4740*/  MUFU.RCP R162, R141 ;  /* 0x0000008d00a27308 */ /* 0x0002300000001000 */
[----:B------:R-:W2:Y:S01]  /*4750*/  MUFU.RCP R99, R99 ;  /* 0x0000006300637308 */ /* 0x000ea20000001000 */
[----:B-1----:R-:W-:-:S07]  /*4760*/  FADD.FTZ R141, R89, 1 ;  /* 0x3f800000598d7421 */ /* 0x002fce0000010000 */
[----:B------:R-:W1:Y:S01]  /*4770*/  MUFU.EX2 R150, R150 ;  /* 0x0000009600967308 */ /* 0x000e620000000800 */
[----:B0-----:R-:W-:-:S07]  /*4780*/  FMUL.FTZ R65, R65, R162 ;  /* 0x000000a241417220 */ /* 0x001fce0000410000 */
[----:B------:R-:W-:Y:S01]  /*4790*/  MUFU.EX2 R158, R158 ;  /* 0x0000009e009e7308 */ /* 0x000fe20000000800 */
[----:B--2---:R-:W-:Y:S01]  /*47a0*/  FMUL.FTZ R162, R92, R99 ;  /* 0x000000635ca27220 */ /* 0x004fe20000410000 */
[----:B------:R-:W-:-:S04]  /*47b0*/  FMUL.FTZ R92, R27, -1.4426950216293334961 ;  /* 0xbfb8aa3b1b5c7820 */ /* 0x000fc80000410000 */
[----:B------:R-:W-:Y:S02]  /*47c0*/  F2FP.F16.F32.PACK_AB R65, R162, R65 ;  /* 0x00000041a241723e */ /* 0x000fe400000000ff */
[----:B------:R0:W2:Y:S01]  /*47d0*/  MUFU.RCP R89, R141 ;  /* 0x0000008d00597308 */ /* 0x0000a20000001000 */
[----:B-1----:R-:W-:-:S07]  /*47e0*/  FADD.FTZ R99, R150, 1 ;  /* 0x3f80000096637421 */ /* 0x002fce0000010000 */
[----:B------:R-:W-:Y:S01]  /*47f0*/  MUFU.EX2 R77, R77 ;  /* 0x0000004d004d7308 */ /* 0x000fe20000000800 */
[----:B0-----:R-:W-:Y:S01]  /*4800*/  FADD.FTZ R141, R79, 1 ;  /* 0x3f8000004f8d7421 */ /* 0x001fe20000010000 */
[----:B------:R-:W-:Y:S01]  /*4810*/  FMUL.FTZ R79, R49, R97 ;  /* 0x00000061314f7220 */ /* 0x000fe20000410000 */
[----:B------:R-:W-:Y:S01]  /*4820*/  FADD.FTZ R97, R75, 1 ;  /* 0x3f8000004b617421 */ /* 0x000fe20000010000 */
[----:B------:R-:W-:-:S04]  /*4830*/  FMUL.FTZ R49, R13, -1.4426950216293334961 ;  /* 0xbfb8aa3b0d317820 */ /* 0x000fc80000410000 */
[----:B------:R-:W-:Y:S01]  /*4840*/  MUFU.EX2 R69, R69 ;  /* 0x0000004500457308 */ /* 0x000fe20000000800 */
[----:B--2---:R-:W-:Y:S01]  /*4850*/  FMUL.FTZ R89, R53, R89 ;  /* 0x0000005935597220 */ /* 0x004fe20000410000 */
[----:B------:R-:W-:-:S06]  /*4860*/  FMUL.FTZ R53, R17, -1.4426950216293334961 ;  /* 0xbfb8aa3b11357820 */ /* 0x000fcc0000410000 */
[----:B------:R-:W0:Y:S08]  /*4870*/  MUFU.RCP R97, R97 ;  /* 0x0000006100617308 */ /* 0x000e300000001000 */
[----:B------:R1:W2:Y:S08]  /*4880*/  MUFU.RCP R150, R99 ;  /* 0x0000006300967308 */ /* 0x0002b00000001000 */
[----:B------:R-:W-:Y:S01]  /*4890*/  MUFU.EX2 R67, R67 ;  /* 0x0000004300437308 */ /* 0x000fe20000000800 */
[----:B-1----:R-:W-:Y:S01]  /*48a0*/  FADD.FTZ R99, R158, 1 ;  /* 0x3f8000009e637421 */ /* 0x002fe20000010000 */
[----:B0-----:R-:W-:Y:S01]  /*48b0*/  FMUL.FTZ R39, R39, R97 ;  /* 0x0000006127277220 */ /* 0x001fe20000410000 */
[----:B------:R-:W-:-:S05]  /*48c0*/  FADD.FTZ R97, R69, 1 ;  /* 0x3f80000045617421 */ /* 0x000fca0000010000 */
[----:B------:R0:W1:Y:S01]  /*48d0*/  MUFU.RCP R158, R99 ;  /* 0x00000063009e7308 */ /* 0x0000620000001000 */
[----:B--2---:R-:W-:Y:S01]  /*48e0*/  FMUL.FTZ R150, R55, R150 ;  /* 0x0000009637967220 */ /* 0x004fe20000410000 */
[----:B------:R-:W-:-:S04]  /*48f0*/  FMUL.FTZ R55, R19, -1.4426950216293334961 ;  /* 0xbfb8aa3b13377820 */ /* 0x000fc80000410000 */
[----:B------:R-:W-:Y:S02]  /*4900*/  F2FP.F16.F32.PACK_AB R87, R150, R87 ;  /* 0x000000579657723e */ /* 0x000fe400000000ff */
[----:B------:R-:W-:Y:S01]  /*4910*/  MUFU.EX2 R3, R3 ;  /* 0x0000000300037308 */ /* 0x000fe20000000800 */
[----:B0-----:R-:W-:-:S07]  /*4920*/  FADD.FTZ R99, R77, 1 ;  /* 0x3f8000004d637421 */ /* 0x001fce0000010000 */
[----:B------:R-:W0:Y:S01]  /*4930*/  MUFU.RCP R99, R99 ;  /* 0x0000006300637308 */ /* 0x000e220000001000 */
[----:B-1----:R-:W-:Y:S01]  /*4940*/  FMUL.FTZ R158, R47, R158 ;  /* 0x0000009e2f9e7220 */ /* 0x002fe20000410000 */
[----:B------:R-:W-:-:S04]  /*4950*/  FMUL.FTZ R47, R11, -1.4426950216293334961 ;  /* 0xbfb8aa3b0b2f7820 */ /* 0x000fc80000410000 */
[----:B------:R-:W-:Y:S02]  /*4960*/  F2FP.F16.F32.PACK_AB R79, R158, R79 ;  /* 0x0000004f9e4f723e */ /* 0x000fe400000000ff */
[----:B------:R-:W-:Y:S08]  /*4970*/  MUFU.EX2 R61, R61 ;  /* 0x0000003d003d7308 */ /* 0x000ff00000000800 */
[----:B------:R-:W1:Y:S01]  /*4980*/  MUFU.EX2 R81, R81 ;  /* 0x0000005100517308 */ /* 0x000e620000000800 */
[----:B0-----:R-:W-:Y:S01]  /*4990*/  FMUL.FTZ R41, R41, R99 ;  /* 0x0000006329297220 */ /* 0x001fe20000410000 */
[----:B------:R-:W-:-:S04]  /*49a0*/  FADD.FTZ R99, R67, 1 ;  /* 0x3f80000043637421 */ /* 0x000fc80000010000 */
[----:B------:R-:W-:Y:S02]  /*49b0*/  F2FP.F16.F32.PACK_AB R39, R39, R41 ;  /* 0x000000292727723e */ /* 0x000fe400000000ff */
[----:B------:R-:W-:Y:S08]  /*49c0*/  MUFU.EX2 R34, R34 ;  /* 0x0000002200227308 */ /* 0x000ff00000000800 */
[----:B------:R-:W-:Y:S01]  /*49d0*/  MUFU.RCP R97, R97 ;  /* 0x0000006100617308 */ /* 0x000fe20000001000 */
[----:B-1----:R-:W-:-:S07]  /*49e0*/  FADD.FTZ R81, R81, 1 ;  /* 0x3f80000051517421 */ /* 0x002fce0000010000 */
[----:B------:R-:W-:Y:S08]  /*49f0*/  MUFU.EX2 R59, R59 ;  /* 0x0000003b003b7308 */ /* 0x000ff00000000800 */
[----:B------:R0:W1:Y:S08]  /*4a00*/  MUFU.RCP R85, R141 ;  /* 0x0000008d00557308 */ /* 0x0000700000001000 */
[----:B------:R2:W3:Y:S01]  /*4a10*/  MUFU.RCP R67, R99 ;  /* 0x0000006300437308 */ /* 0x0004e20000001000 */
[----:B0-----:R-:W-:Y:S01]  /*4a20*/  FADD.FTZ R141, R3, 1 ;  /* 0x3f800000038d7421 */ /* 0x001fe20000010000 */
[----:B------:R-:W-:-:S06]  /*4a30*/  FMUL.FTZ R3, R5, -1.4426950216293334961 ;  /* 0xbfb8aa3b05037820 */ /* 0x000fcc0000410000 */
[----:B------:R0:W4:Y:S01]  /*4a40*/  MUFU.RCP R75, R141 ;  /* 0x0000008d004b7308 */ /* 0x0001220000001000 */
[----:B--2---:R-:W-:Y:S01]  /*4a50*/  FADD.FTZ R99, R61, 1 ;  /* 0x3f8000003d637421 */ /* 0x004fe20000010000 */
[----:B-1----:R-:W-:Y:S01]  /*4a60*/  FMUL.FTZ R85, R43, R85 ;  /* 0x000000552b557220 */ /* 0x002fe20000410000 */
[----:B------:R-:W-:-:S05]  /*4a70*/  FMUL.FTZ R43, R7, -1.4426950216293334961 ;  /* 0xbfb8aa3b072b7820 */ /* 0x000fca0000410000 */
[----:B------:R-:W1:Y:S01]  /*4a80*/  MUFU.EX2 R55, R55 ;  /* 0x0000003700377308 */ /* 0x000e620000000800 */
[----:B0-----:R-:W-:Y:S01]  /*4a90*/  FADD.FTZ R141, R34, 1 ;  /* 0x3f800000228d7421 */ /* 0x001fe20000010000 */
[----:B------:R-:W-:Y:S01]  /*4aa0*/  FMUL.FTZ R34, R33, R97 ;  /* 0x0000006121227220 */ /* 0x000fe20000410000 */
[----:B------:R-:W-:Y:S01]  /*4ab0*/  FADD.FTZ R97, R59, 1 ;  /* 0x3f8000003b617421 */ /* 0x000fe20000010000 */
[----:B---3--:R-:W-:Y:S01]  /*4ac0*/  FMUL.FTZ R67, R31, R67 ;  /* 0x000000431f437220 */ /* 0x008fe20000410000 */
[----:B------:R-:W-:Y:S01]  /*4ad0*/  FMUL.FTZ R31, R153, -1.4426950216293334961 ;  /* 0xbfb8aa3b991f7820 */ /* 0x000fe20000410000 */
[----:B------:R-:W-:Y:S02]  /*4ae0*/  FMUL.FTZ R33, R105, -1.4426950216293334961 ;  /* 0xbfb8aa3b69217820 */ /* 0x000fe40000410000 */
[----:B------:R-:W-:Y:S01]  /*4af0*/  MUFU.RCP R99, R99 ;  /* 0x0000006300637308 */ /* 0x000fe20000001000 */
[----:B----4-:R-:W-:Y:S01]  /*4b00*/  FMUL.FTZ R75, R37, R75 ;  /* 0x0000004b254b7220 */ /* 0x010fe20000410000 */
[----:B------:R-:W-:-:S06]  /*4b10*/  FMUL.FTZ R37, R145, -1.4426950216293334961 ;  /* 0xbfb8aa3b91257820 */ /* 0x000fcc0000410000 */
[----:B------:R-:W-:Y:S01]  /*4b20*/  MUFU.EX2 R53, R53 ;  /* 0x0000003500357308 */ /* 0x000fe20000000800 */
[----:B-1----:R-:W-:-:S07]  /*4b30*/  FADD.FTZ R55, R55, 1 ;  /* 0x3f80000037377421 */ /* 0x002fce0000010000 */
[----:B------:R-:W0:Y:S08]  /*4b40*/  MUFU.RCP R81, R81 ;  /* 0x0000005100517308 */ /* 0x000e300000001000 */
[----:B------:R-:W-:Y:S08]  /*4b50*/  MUFU.EX2 R57, R57 ;  /* 0x0000003900397308 */ /* 0x000ff00000000800 */
[----:B------:R-:W-:Y:S01]  /*4b60*/  MUFU.RCP R97, R97 ;  /* 0x0000006100617308 */ /* 0x000fe20000001000 */
[----:B0-----:R-:W-:Y:S01]  /*4b70*/  FMUL.FTZ R45, R45, R81 ;  /* 0x000000512d2d7220 */ /* 0x001fe20000410000 */
[----:B------:R-:W-:-:S06]  /*4b80*/  FMUL.FTZ R81, R9, -1.4426950216293334961 ;  /* 0xbfb8aa3b09517820 */ /* 0x000fcc0000410000 */
[----:B------:R-:W-:Y:S08]  /*4b90*/  MUFU.EX2 R51, R51 ;  /* 0x0000003300337308 */ /* 0x000ff00000000800 */
[----:B------:R-:W0:Y:S08]  /*4ba0*/  MUFU.EX2 R15, R15 ;  /* 0x0000000f000f7308 */ /* 0x000e300000000800 */
[----:B------:R1:W2:Y:S08]  /*4bb0*/  MUFU.RCP R61, R55 ;  /* 0x00000037003d7308 */ /* 0x0002b00000001000 */
[----:B------:R3:W4:Y:S01]  /*4bc0*/  MUFU.RCP R69, R141 ;  /* 0x0000008d00457308 */ /* 0x0007220000001000 */
[----:B-1----:R-:W-:Y:S01]  /*4bd0*/  FMUL.FTZ R55, R25, R99 ;  /* 0x0000006319377220 */ /* 0x002fe20000410000 */
[----:B------:R-:W-:Y:S01]  /*4be0*/  FADD.FTZ R99, R53, 1 ;  /* 0x3f80000035637421 */ /* 0x000fe20000010000 */
[----:B0-----:R-:W-:Y:S01]  /*4bf0*/  FADD.FTZ R15, R15, 1 ;  /* 0x3f8000000f0f7421 */ /* 0x001fe20000010000 */
[----:B------:R-:W-:-:S04]  /*4c00*/  FMUL.FTZ R25, R107, -1.4426950216293334961 ;  /* 0xbfb8aa3b6b197820 */ /* 0x000fc80000410000 */
[----:B------:R-:W0:Y:S01]  /*4c10*/  MUFU.EX2 R47, R47 ;  /* 0x0000002f002f7308 */ /* 0x000e220000000800 */
[----:B---3--:R-:W-:Y:S01]  /*4c20*/  FADD.FTZ R141, R57, 1 ;  /* 0x3f800000398d7421 */ /* 0x008fe20000010000 */
[----:B------:R-:W-:Y:S01]  /*4c30*/  FMUL.FTZ R57, R23, R97 ;  /* 0x0000006117397220 */ /* 0x000fe20000410000 */
[----:B------:R-:W-:Y:S01]  /*4c40*/  FADD.FTZ R97, R51, 1 ;  /* 0x3f80000033617421 */ /* 0x000fe20000010000 */
[----:B--2---:R-:W-:Y:S01]  /*4c50*/  FMUL.FTZ R61, R19, R61 ;  /* 0x0000003d133d7220 */ /* 0x004fe20000410000 */
[----:B------:R-:W-:Y:S01]  /*4c60*/  FMUL.FTZ R19, R161, -1.4426950216293334961 ;  /* 0xbfb8aa3ba1137820 */ /* 0x000fe20000410000 */
[----:B------:R-:W-:Y:S02]  /*4c70*/  FMUL.FTZ R23, R159, -1.4426950216293334961 ;  /* 0xbfb8aa3b9f177820 */ /* 0x000fe40000410000 */
[----:B------:R-:W1:Y:S01]  /*4c80*/  MUFU.RCP R99, R99 ;  /* 0x0000006300637308 */ /* 0x000e620000001000 */
[----:B----4-:R-:W-:Y:S01]  /*4c90*/  FMUL.FTZ R69, R29, R69 ;  /* 0x000000451d457220 */ /* 0x010fe20000410000 */
[----:B------:R-:W-:-:S06]  /*4ca0*/  FMUL.FTZ R29, R151, -1.4426950216293334961 ;  /* 0xbfb8aa3b971d7820 */ /* 0x000fcc0000410000 */
[----:B------:R-:W2:Y:S01]  /*4cb0*/  MUFU.EX2 R81, R81 ;  /* 0x0000005100517308 */ /* 0x000ea20000000800 */
[----:B0-----:R-:W-:-:S07]  /*4cc0*/  FADD.FTZ R53, R47, 1 ;  /* 0x3f8000002f357421 */ /* 0x001fce0000010000 */
[----:B------:R-:W0:Y:S01]  /*4cd0*/  MUFU.RCP R97, R97 ;  /* 0x0000006100617308 */ /* 0x000e220000001000 */
[----:B-1----:R-:W-:Y:S01]  /*4ce0*/  FMUL.FTZ R47, R17, R99 ;  /* 0x00000063112f7220 */ /* 0x002fe20000410000 */
[----:B------:R-:W-:-:S06]  /*4cf0*/  FMUL.FTZ R17, R109, -1.4426950216293334961 ;  /* 0xbfb8aa3b6d117820 */ /* 0x000fcc0000410000 */
[----:B------:R-:W1:Y:S01]  /*4d00*/  MUFU.EX2 R43, R43 ;  /* 0x0000002b002b7308 */ /* 0x000e620000000800 */
[----:B--2---:R-:W-:-:S07]  /*4d10*/  FADD.FTZ R99, R81, 1 ;  /* 0x3f80000051637421 */ /* 0x004fce0000010000 */
[----:B------:R2:W3:Y:S01]  /*4d20*/  MUFU.RCP R77, R15 ;  /* 0x0000000f004d7308 */ /* 0x0004e20000001000 */
[----:B0-----:R-:W-:-:S05]  /*4d30*/  FMUL.FTZ R114, R114, R97 ;  /* 0x0000006172727220 */ /* 0x001fca0000410000 */
[----:B------:R-:W-:Y:S02]  /*4d40*/  F2FP.F16.F32.PACK_AB R47, R114, R47 ;  /* 0x0000002f722f723e */ /* 0x000fe400000000ff */
[----:B------:R-:W0:Y:S01]  /*4d50*/  MUFU.EX2 R92, R92 ;  /* 0x0000005c005c7308 */ /* 0x000e220000000800 */
[----:B--2---:R-:W-:Y:S01]  /*4d60*/  FMUL.FTZ R15, R147, -1.4426950216293334961 ;  /* 0xbfb8aa3b930f7820 */ /* 0x004fe20000410000 */
[----:B-1----:R-:W-:-:S06]  /*4d70*/  FADD.FTZ R97, R43, 1 ;  /* 0x3f8000002b617421 */ /* 0x002fcc0000010000 */
[----:B------:R-:W1:Y:S01]  /*4d80*/  MUFU.RCP R99, R99 ;  /* 0x0000006300637308 */ /* 0x000e620000001000 */
[----:B---3--:R-:W-:Y:S01]  /*4d90*/  FMUL.FTZ R77, R35, R77 ;  /* 0x0000004d234d7220 */ /* 0x008fe20000410000 */
[----:B------:R-:W-:-:S06]  /*4da0*/  FMUL.FTZ R35, R149, -1.4426950216293334961 ;  /* 0xbfb8aa3b95237820 */ /* 0x000fcc0000410000 */
[----:B------:R-:W2:Y:S01]  /*4db0*/  MUFU.EX2 R37, R37 ;  /* 0x0000002500257308 */ /* 0x000ea20000000800 */
[----:B0-----:R-:W-:-:S07]  /*4dc0*/  FADD.FTZ R92, R92, 1 ;  /* 0x3f8000005c5c7421 */ /* 0x001fce0000010000 */
[----:B------:R-:W0:Y:S01]  /*4dd0*/  MUFU.EX2 R15, R15 ;  /* 0x0000000f000f7308 */ /* 0x000e220000000800 */
[----:B-1----:R-:W-:-:S07]  /*4de0*/  FMUL.FTZ R9, R9, R99 ;  /* 0x0000006309097220 */ /* 0x002fce0000410000 */
[----:B------:R-:W1:Y:S01]  /*4df0*/  MUFU.RCP R97, R97 ;  /* 0x0000006100617308 */ /* 0x000e620000001000 */
[----:B--2---:R-:W-:-:S07]  /*4e00*/  FADD.FTZ R99, R37, 1 ;  /* 0x3f80000025637421 */ /* 0x004fce0000010000 */
[----:B------:R-:W2:Y:S01]  /*4e10*/  MUFU.EX2 R35, R35 ;  /* 0x0000002300237308 */ /* 0x000ea20000000800 */
[----:B0-----:R-:W-:-:S07]  /*4e20*/  FADD.FTZ R81, R15, 1 ;  /* 0x3f8000000f517421 */ /* 0x001fce0000010000 */
[----:B------:R-:W0:Y:S01]  /*4e30*/  MUFU.RCP R92, R92 ;  /* 0x0000005c005c7308 */ /* 0x000e220000001000 */
[----:B-1----:R-:W-:Y:S01]  /*4e40*/  FMUL.FTZ R15, R7, R97 ;  /* 0x00000061070f7220 */ /* 0x002fe20000410000 */
[----:B------:R-:W-:-:S06]  /*4e50*/  FMUL.FTZ R7, R30, -1.4426950216293334961 ;  /* 0xbfb8aa3b1e077820 */ /* 0x000fcc0000410000 */
[----:B------:R-:W-:Y:S01]  /*4e60*/  MUFU.EX2 R49, R49 ;  /* 0x0000003100317308 */ /* 0x000fe20000000800 */
[----:B--2---:R-:W-:-:S07]  /*4e70*/  FADD.FTZ R97, R35, 1 ;  /* 0x3f80000023617421 */ /* 0x004fce0000010000 */
[----:B------:R-:W1:Y:S01]  /*4e80*/  MUFU.RCP R99, R99 ;  /* 0x0000006300637308 */ /* 0x000e620000001000 */
[----:B0-----:R-:W-:Y:S01]  /*4e90*/  FMUL.FTZ R92, R27, R92 ;  /* 0x0000005c1b5c7220 */ /* 0x001fe20000410000 */
[----:B------:R-:W-:-:S04]  /*4ea0*/  FMUL.FTZ R27, R155, -1.4426950216293334961 ;  /* 0xbfb8aa3b9b1b7820 */ /* 0x000fc80000410000 */
[----:B------:R-:W-:Y:S02]  /*4eb0*/  F2FP.F16.F32.PACK_AB R92, R92, R69 ;  /* 0x000000455c5c723e */ /* 0x000fe400000000ff */
[----:B------:R-:W0:Y:S08]  /*4ec0*/  MUFU.EX2 R29, R29 ;  /* 0x0000001d001d7308 */ /* 0x000e300000000800 */
[----:B------:R2:W3:Y:S01]  /*4ed0*/  MUFU.RCP R59, R141 ;  /* 0x0000008d003b7308 */ /* 0x0004e20000001000 */
[----:B-1----:R-:W-:-:S07]  /*4ee0*/  FMUL.FTZ R145, R145, R99 ;  /* 0x0000006391917220 */ /* 0x002fce0000410000 */
[----:B------:R-:W1:Y:S01]  /*4ef0*/  MUFU.RCP R97, R97 ;  /* 0x0000006100617308 */ /* 0x000e620000001000 */
[----:B--2---:R-:W-:Y:S01]  /*4f00*/  FADD.FTZ R141, R49, 1 ;  /* 0x3f800000318d7421 */ /* 0x004fe20000010000 */
[----:B0-----:R-:W-:Y:S01]  /*4f10*/  FADD.FTZ R99, R29, 1 ;  /* 0x3f8000001d637421 */ /* 0x001fe20000010000 */
[----:B------:R-:W-:-:S05]  /*4f20*/  FMUL.FTZ R49, R165, -1.4426950216293334961 ;  /* 0xbfb8aa3ba5317820 */ /* 0x000fca0000410000 */
[----:B------:R-:W0:Y:S01]  /*4f30*/  MUFU.EX2 R27, R27 ;  /* 0x0000001b001b7308 */ /* 0x000e220000000800 */
[----:B---3--:R-:W-:Y:S01]  /*4f40*/  FMUL.FTZ R59, R21, R59 ;  /* 0x0000003b153b7220 */ /* 0x008fe20000410000 */
[----:B------:R-:W-:-:S06]  /*4f50*/  FMUL.FTZ R21, R157, -1.4426950216293334961 ;  /* 0xbfb8aa3b9d157820 */ /* 0x000fcc0000410000 */
[----:B------:R-:W2:Y:S01]  /*4f60*/  MUFU.RCP R51, R141 ;  /* 0x0000008d00337308 */ /* 0x000ea20000001000 */
[----:B-1----:R-:W-:-:S05]  /*4f70*/  FMUL.FTZ R149, R149, R97 ;  /* 0x0000006195957220 */ /* 0x002fca0000410000 */
[----:B------:R-:W-:Y:S02]  /*4f80*/  F2FP.F16.F32.PACK_AB R145, R149, R145 ;  /* 0x000000919591723e */ /* 0x000fe400000000ff */
[----:B------:R-:W1:Y:S01]  /*4f90*/  MUFU.RCP R99, R99 ;  /* 0x0000006300637308 */ /* 0x000e620000001000 */
[----:B0-----:R-:W-:-:S07]  /*4fa0*/  FADD.FTZ R97, R27, 1 ;  /* 0x3f8000001b617421 */ /* 0x001fce0000010000 */
[----:B------:R-:W0:Y:S01]  /*4fb0*/  MUFU.EX2 R3, R3 ;  /* 0x0000000300037308 */ /* 0x000e220000000800 */
[----:B--2---:R-:W-:Y:S01]  /*4fc0*/  FMUL.FTZ R51, R13, R51 ;  /* 0x000000330d337220 */ /* 0x004fe20000410000 */
[----:B------:R-:W-:-:S06]  /*4fd0*/  FMUL.FTZ R13, R163, -1.4426950216293334961 ;  /* 0xbfb8aa3ba30d7820 */ /* 0x000fcc0000410000 */
[----:B------:R-:W2:Y:S01]  /*4fe0*/  MUFU.EX2 R19, R19 ;  /* 0x0000001300137308 */ /* 0x000ea20000000800 */
[----:B-1----:R-:W-:-:S07]  /*4ff0*/  FMUL.FTZ R151, R151, R99 ;  /* 0x0000006397977220 */ /* 0x002fce0000410000 */
[----:B------:R-:W1:Y:S01]  /*5000*/  MUFU.RCP R97, R97 ;  /* 0x0000006100617308 */ /* 0x000e620000001000 */
[----:B0-----:R-:W-:Y:S01]  /*5010*/  FADD.FTZ R141, R3, 1 ;  /* 0x3f800000038d7421 */ /* 0x001fe20000010000 */
[----:B------:R-:W-:-:S06]  /*5020*/  FMUL.FTZ R3, R24, -1.4426950216293334961 ;  /* 0xbfb8aa3b18037820 */ /* 0x000fcc0000410000 */
[----:B------:R-:W0:Y:S01]  /*5030*/  MUFU.EX2 R31, R31 ;  /* 0x0000001f001f7308 */ /* 0x000e220000000800 */
[----:B--2---:R-:W-:-:S07]  /*5040*/  FADD.FTZ R99, R19, 1 ;  /* 0x3f80000013637421 */ /* 0x004fce0000010000 */
[----:B------:R-:W2:Y:S01]  /*5050*/  MUFU.EX2 R21, R21 ;  /* 0x0000001500157308 */ /* 0x000ea20000000800 */
[----:B-1----:R-:W-:-:S05]  /*5060*/  FMUL.FTZ R155, R155, R97 ;  /* 0x000000619b9b7220 */ /* 0x002fca0000410000 */
[----:B------:R-:W-:Y:S02]  /*5070*/  F2FP.F16.F32.PACK_AB R151, R155, R151 ;  /* 0x000000979b97723e */ /* 0x000fe400000000ff */
[----:B------:R-:W1:Y:S01]  /*5080*/  MUFU.RCP R53, R53 ;  /* 0x0000003500357308 */ /* 0x000e620000001000 */
[----:B0-----:R-:W-:Y:S01]  /*5090*/  FADD.FTZ R37, R31, 1 ;  /* 0x3f8000001f257421 */ /* 0x001fe20000010000 */
[----:B------:R-:W-:-:S06]  /*50a0*/  FMUL.FTZ R31, R32, -1.4426950216293334961 ;  /* 0xbfb8aa3b201f7820 */ /* 0x000fcc0000410000 */
[----:B------:R-:W-:Y:S01]  /*50b0*/  MUFU.EX2 R13, R13 ;  /* 0x0000000d000d7308 */ /* 0x000fe20000000800 */
[----:B--2---:R-:W-:-:S07]  /*50c0*/  FADD.FTZ R97, R21, 1 ;  /* 0x3f80000015617421 */ /* 0x004fce0000010000 */
[----:B------:R-:W0:Y:S01]  /*50d0*/  MUFU.RCP R81, R81 ;  /* 0x0000005100517308 */ /* 0x000e220000001000 */
[----:B-1----:R-:W-:Y:S01]  /*50e0*/  FMUL.FTZ R11, R11, R53 ;  /* 0x000000350b0b7220 */ /* 0x002fe20000410000 */
[----:B------:R-:W-:-:S06]  /*50f0*/  FMUL.FTZ R53, R26, -1.4426950216293334961 ;  /* 0xbfb8aa3b1a357820 */ /* 0x000fcc0000410000 */
[----:B------:R-:W1:Y:S08]  /*5100*/  MUFU.EX2 R33, R33 ;  /* 0x0000002100217308 */ /* 0x000e700000000800 */
[----:B------:R-:W2:Y:S01]  /*5110*/  MUFU.EX2 R25, R25 ;  /* 0x0000001900197308 */ /* 0x000ea20000000800 */
[----:B0-----:R-:W-:Y:S01]  /*5120*/  FMUL.FTZ R147, R147, R81 ;  /* 0x0000005193937220 */ /* 0x001fe20000410000 */
[----:B------:R-:W-:-:S06]  /*5130*/  FMUL.FTZ R81, R116, -1.4426950216293334961 ;  /* 0xbfb8aa3b74517820 */ /* 0x000fcc0000410000 */
[----:B------:R0:W3:Y:S01]  /*5140*/  MUFU.RCP R43, R141 ;  /* 0x0000008d002b7308 */ /* 0x0000e20000001000 */
[----:B-1----:R-:W-:Y:S01]  /*5150*/  FADD.FTZ R35, R33, 1 ;  /* 0x3f80000021237421 */ /* 0x002fe20000010000 */
[----:B------:R-:W-:-:S06]  /*5160*/  FMUL.FTZ R33, R38, -1.4426950216293334961 ;  /* 0xbfb8aa3b26217820 */ /* 0x000fcc0000410000 */
[----:B------:R1:W4:Y:S01]  /*5170*/  MUFU.RCP R19, R99 ;  /* 0x0000006300137308 */ /* 0x0003220000001000 */
[----:B--2---:R-:W-:Y:S01]  /*5180*/  FADD.FTZ R27, R25, 1 ;  /* 0x3f800000191b7421 */ /* 0x004fe20000010000 */
[----:B0-----:R-:W-:Y:S01]  /*5190*/  FMUL.FTZ R141, R36, -1.4426950216293334961 ;  /* 0xbfb8aa3b248d7820 */ /* 0x001fe20000410000 */
[----:B------:R-:W-:-:S05]  /*51a0*/  FMUL.FTZ R25, R46, -1.4426950216293334961 ;  /* 0xbfb8aa3b2e197820 */ /* 0x000fca0000410000 */
[----:B------:R-:W0:Y:S01]  /*51b0*/  MUFU.RCP R37, R37 ;  /* 0x0000002500257308 */ /* 0x000e220000001000 */
[----:B-1----:R-:W-:Y:S01]  /*51c0*/  FADD.FTZ R99, R13, 1 ;  /* 0x3f8000000d637421 */ /* 0x002fe20000010000 */
[----:B---3--:R-:W-:Y:S01]  /*51d0*/  FMUL.FTZ R43, R5, R43 ;  /* 0x0000002b052b7220 */ /* 0x008fe20000410000 */
[----:B------:R-:W-:-:S05]  /*51e0*/  FMUL.FTZ R5, R28, -1.4426950216293334961 ;  /* 0xbfb8aa3b1c057820 */ /* 0x000fca0000410000 */
[----:B------:R-:W1:Y:S01]  /*51f0*/  MUFU.RCP R97, R97 ;  /* 0x0000006100617308 */ /* 0x000e620000001000 */
[----:B----4-:R-:W-:Y:S01]  /*5200*/  FMUL.FTZ R161, R161, R19 ;  /* 0x00000013a1a17220 */ /* 0x010fe20000410000 */
[----:B------:R-:W-:-:S06]  /*5210*/  FMUL.FTZ R19, R54, -1.4426950216293334961 ;  /* 0xbfb8aa3b36137820 */ /* 0x000fcc0000410000 */
[----:B------:R-:W2:Y:S01]  /*5220*/  MUFU.EX2 R53, R53 ;  /* 0x0000003500357308 */ /* 0x000ea20000000800 */
[----:B0-----:R-:W-:Y:S01]  /*5230*/  FMUL.FTZ R153, R153, R37 ;  /* 0x0000002599997220 */ /* 0x001fe20000410000 */
[----:B------:R-:W-:-:S06]  /*5240*/  FMUL.FTZ R37, R42, -1.4426950216293334961 ;  /* 0xbfb8aa3b2a257820 */ /* 0x000fcc0000410000 */
[----:B------:R-:W0:Y:S01]  /*5250*/  MUFU.RCP R99, R99 ;  /* 0x0000006300637308 */ /* 0x000e220000001000 */
[----:B-1----:R-:W-:-:S05]  /*5260*/  FMUL.FTZ R157, R157, R97 ;  /* 0x000000619d9d7220 */ /* 0x002fca0000410000 */
[----:B------:R-:W-:Y:S02]  /*5270*/  F2FP.F16.F32.PACK_AB R157, R161, R157 ;  /* 0x0000009da19d723e */ /* 0x000fe400000000ff */
[----:B------:R-:W1:Y:S01]  /*5280*/  MUFU.EX2 R23, R23 ;  /* 0x0000001700177308 */ /* 0x000e620000000800 */
[----:B--2---:R-:W-:-:S07]  /*5290*/  FADD.FTZ R97, R53, 1 ;  /* 0x3f80000035617421 */ /* 0x004fce0000010000 */
[----:B------:R-:W2:Y:S01]  /*52a0*/  MUFU.EX2 R81, R81 ;  /* 0x0000005100517308 */ /* 0x000ea20000000800 */
[----:B0-----:R-:W-:-:S07]  /*52b0*/  FMUL.FTZ R163, R163, R99 ;  /* 0x00000063a3a37220 */ /* 0x001fce0000410000 */
[----:B------:R-:W0:Y:S01]  /*52c0*/  MUFU.EX2 R17, R17 ;  /* 0x0000001100117308 */ /* 0x000e220000000800 */
[----:B-1----:R-:W-:Y:S01]  /*52d0*/  FADD.FTZ R29, R23, 1 ;  /* 0x3f800000171d7421 */ /* 0x002fe20000010000 */
[----:B------:R-:W-:-:S06]  /*52e0*/  FMUL.FTZ R23, R40, -1.4426950216293334961 ;  /* 0xbfb8aa3b28177820 */ /* 0x000fcc0000410000 */
[----:B------:R-:W1:Y:S01]  /*52f0*/  MUFU.RCP R35, R35 ;  /* 0x0000002300237308 */ /* 0x000e620000001000 */
[----:B--2---:R-:W-:-:S07]  /*5300*/  FADD.FTZ R99, R81, 1 ;  /* 0x3f80000051637421 */ /* 0x004fce0000010000 */
[----:B------:R-:W2:Y:S01]  /*5310*/  MUFU.RCP R27, R27 ;  /* 0x0000001b001b7308 */ /* 0x000ea20000001000 */
[----:B0-----:R-:W-:Y:S01]  /*5320*/  FADD.FTZ R21, R17, 1 ;  /* 0x3f80000011157421 */ /* 0x001fe20000010000 */
[----:B------:R-:W-:-:S06]  /*5330*/  FMUL.FTZ R17, R48, -1.4426950216293334961 ;  /* 0xbfb8aa3b30117820 */ /* 0x000fcc0000410000 */
[----:B------:R-:W-:Y:S01]  /*5340*/  MUFU.EX2 R7, R7 ;  /* 0x0000000700077308 */ /* 0x000fe20000000800 */
[----:B-1----:R-:W-:-:S05]  /*5350*/  FMUL.FTZ R105, R105, R35 ;  /* 0x0000002369697220 */ /* 0x002fca0000410000 */
[----:B------:R-:W-:Y:S02]  /*5360*/  F2FP.F16.F32.PACK_AB R150, R153, R105 ;  /* 0x000000699996723e */ /* 0x000fe400000000ff */
[----:B------:R-:W-:Y:S01]  /*5370*/  MUFU.EX2 R5, R5 ;  /* 0x0000000500057308 */ /* 0x000fe20000000800 */
[----:B--2---:R-:W-:-:S07]  /*5380*/  FMUL.FTZ R107, R107, R27 ;  /* 0x0000001b6b6b7220 */ /* 0x004fce0000410000 */
[----:B------:R-:W-:Y:S08]  /*5390*/  MUFU.EX2 R37, R37 ;  /* 0x0000002500257308 */ /* 0x000ff00000000800 */
[----:B------:R-:W0:Y:S08]  /*53a0*/  MUFU.RCP R97, R97 ;  /* 0x0000006100617308 */ /* 0x000e300000001000 */
[----:B------:R-:W1:Y:S08]  /*53b0*/  MUFU.EX2 R31, R31 ;  /* 0x0000001f001f7308 */ /* 0x000e700000000800 */
[----:B------:R2:W-:Y:S01]  /*53c0*/  MUFU.EX2 R35, R141 ;  /* 0x0000008d00237308 */ /* 0x0005e20000000800 */
[----:B0-----:R-:W-:-:S05]  /*53d0*/  FMUL.FTZ R26, R26, R97 ;  /* 0x000000611a1a7220 */ /* 0x001fca0000410000 */
[----:B------:R-:W-:Y:S02]  /*53e0*/  F2FP.F16.F32.PACK_AB R163, R26, R163 ;  /* 0x000000a31aa3723e */ /* 0x000fe400000000ff */
[----:B------:R-:W0:Y:S01]  /*53f0*/  MUFU.RCP R99, R99 ;  /* 0x0000006300637308 */ /* 0x000e220000001000 */
[----:B--2---:R-:W-:Y:S01]  /*5400*/  FMUL.FTZ R141, R44, -1.4426950216293334961 ;  /* 0xbfb8aa3b2c8d7820 */ /* 0x004fe20000410000 */
[----:B-1----:R-:W-:-:S06]  /*5410*/  FADD.FTZ R97, R31, 1 ;  /* 0x3f8000001f617421 */ /* 0x002fcc0000010000 */
[----:B------:R-:W1:Y:S08]  /*5420*/  MUFU.EX2 R23, R23 ;  /* 0x0000001700177308 */ /* 0x000e700000000800 */
[----:B------:R-:W2:Y:S01]  /*5430*/  MUFU.RCP R21, R21 ;  /* 0x0000001500157308 */ /* 0x000ea20000001000 */
[----:B0-----:R-:W-:Y:S01]  /*5440*/  FMUL.FTZ R31, R116, R99 ;  /* 0x00000063741f7220 */ /* 0x001fe20000410000 */
[----:B------:R-:W-:-:S06]  /*5450*/  FADD.FTZ R116, R35, 1 ;  /* 0x3f80000023747421 */ /* 0x000fcc0000010000 */
[----:B------:R-:W-:Y:S01]  /*5460*/  MUFU.EX2 R17, R17 ;  /* 0x0000001100117308 */ /* 0x000fe20000000800 */
[----:B-1----:R-:W-:-:S07]  /*5470*/  FADD.FTZ R99, R23, 1 ;  /* 0x3f80000017637421 */ /* 0x002fce0000010000 */
[----:B------:R0:W-:Y:S01]  /*5480*/  MUFU.EX2 R27, R141 ;  /* 0x0000008d001b7308 */ /* 0x0001e20000000800 */
[----:B--2---:R-:W-:Y:S01]  /*5490*/  FMUL.FTZ R109, R109, R21 ;  /* 0x000000156d6d7220 */ /* 0x004fe20000410000 */
[----:B------:R-:W-:-:S06]  /*54a0*/  FMUL.FTZ R21, R52, -1.4426950216293334961 ;  /* 0xbfb8aa3b34157820 */ /* 0x000fcc0000410000 */
[----:B------:R-:W1:Y:S01]  /*54b0*/  MUFU.EX2 R49, R49 ;  /* 0x0000003100317308 */ /* 0x000e620000000800 */
[----:B0-----:R-:W-:Y:S01]  /*54c0*/  FADD.FTZ R141, R7, 1 ;  /* 0x3f800000078d7421 */ /* 0x001fe20000010000 */
[----:B------:R-:W-:-:S06]  /*54d0*/  FMUL.FTZ R7, R120, -1.4426950216293334961 ;  /* 0xbfb8aa3b78077820 */ /* 0x000fcc0000410000 */
[----:B------:R0:W2:Y:S08]  /*54e0*/  MUFU.RCP R53, R141 ;  /* 0x0000008d00357308 */ /* 0x0000b00000001000 */
[----:B------:R-:W3:Y:S01]  /*54f0*/  MUFU.RCP R99, R99 ;  /* 0x0000006300637308 */ /* 0x000ee20000001000 */
[----:B0-----:R-:W-:Y:S01]  /*5500*/  FADD.FTZ R141, R5, 1 ;  /* 0x3f800000058d7421 */ /* 0x001fe20000010000 */
[----:B-1----:R-:W-:-:S06]  /*5510*/  FADD.FTZ R49, R49, 1 ;  /* 0x3f80000031317421 */ /* 0x002fcc0000010000 */
[----:B------:R0:W1:Y:S01]  /*5520*/  MUFU.RCP R5, R141 ;  /* 0x0000008d00057308 */ /* 0x0000620000001000 */
[----:B--2---:R-:W-:Y:S01]  /*5530*/  FMUL.FTZ R53, R30, R53 ;  /* 0x000000351e357220 */ /* 0x004fe20000410000 */
[----:B------:R-:W-:-:S06]  /*5540*/  FMUL.FTZ R30, R62, -1.4426950216293334961 ;  /* 0xbfb8aa3b3e1e7820 */ /* 0x000fcc0000410000 */
[----:B------:R-:W2:Y:S01]  /*5550*/  MUFU.EX2 R19, R19 ;  /* 0x0000001300137308 */ /* 0x000ea20000000800 */
[----:B0-----:R-:W-:Y:S01]  /*5560*/  FADD.FTZ R141, R37, 1 ;  /* 0x3f800000258d7421 */ /* 0x001fe20000010000 */
[----:B---3--:R-:W-:-:S06]  /*5570*/  FMUL.FTZ R40, R40, R99 ;  /* 0x0000006328287220 */ /* 0x008fcc0000410000 */
[----:B------:R0:W3:Y:S01]  /*5580*/  MUFU.RCP R37, R141 ;  /* 0x0000008d00257308 */ /* 0x0000e20000001000 */
[----:B-1----:R-:W-:Y:S01]  /*5590*/  FMUL.FTZ R28, R28, R5 ;  /* 0x000000051c1c7220 */ /* 0x002fe20000410000 */
[----:B------:R-:W-:-:S06]  /*55a0*/  FMUL.FTZ R5, R121, -1.4426950216293334961 ;  /* 0xbfb8aa3b79057820 */ /* 0x000fcc0000410000 */
[----:B------:R-:W-:Y:S01]  /*55b0*/  MUFU.EX2 R21, R21 ;  /* 0x0000001500157308 */ /* 0x000fe20000000800 */
[----:B0-----:R-:W-:Y:S01]  /*55c0*/  FADD.FTZ R141, R17, 1 ;  /* 0x3f800000118d7421 */ /* 0x001fe20000010000 */
[----:B--2---:R-:W-:-:S06]  /*55d0*/  FADD.FTZ R99, R19, 1 ;  /* 0x3f80000013637421 */ /* 0x004fcc0000010000 */
[----:B------:R-:W0:Y:S01]  /*55e0*/  MUFU.RCP R141, R141 ;  /* 0x0000008d008d7308 */ /* 0x000e220000001000 */
[----:B---3--:R-:W-:Y:S01]  /*55f0*/  FMUL.FTZ R23, R42, R37 ;  /* 0x000000252a177220 */ /* 0x008fe20000410000 */
[----:B------:R-:W-:Y:S01]  /*5600*/  FMUL.FTZ R42, R68, -1.4426950216293334961 ;  /* 0xbfb8aa3b442a7820 */ /* 0x000fe20000410000 */
[----:B------:R-:W-:-:S05]  /*5610*/  FMUL.FTZ R37, R124, -1.4426950216293334961 ;  /* 0xbfb8aa3b7c257820 */ /* 0x000fca0000410000 */
[----:B------:R-:W1:Y:S08]  /*5620*/  MUFU.EX2 R33, R33 ;  /* 0x0000002100217308 */ /* 0x000e700000000800 */
[----:B------:R-:W2:Y:S01]  /*5630*/  MUFU.EX2 R3, R3 ;  /* 0x0000000300037308 */ /* 0x000ea20000000800 */
[----:B0-----:R-:W-:Y:S01]  /*5640*/  FMUL.FTZ R19, R48, R141 ;  /* 0x0000008d30137220 */ /* 0x001fe20000410000 */
[----:B------:R-:W-:Y:S01]  /*5650*/  FADD.FTZ R141, R21, 1 ;  /* 0x3f800000158d7421 */ /* 0x000fe20000010000 */
[----:B------:R-:W-:-:S05]  /*5660*/  FMUL.FTZ R48, R72, -1.4426950216293334961 ;  /* 0xbfb8aa3b48307820 */ /* 0x000fca0000410000 */
[----:B------:R-:W0:Y:S01]  /*5670*/  MUFU.RCP R49, R49 ;  /* 0x0000003100317308 */ /* 0x000e220000001000 */
[----:B-1----:R-:W-:-:S07]  /*5680*/  FADD.FTZ R33, R33, 1 ;  /* 0x3f80000021217421 */ /* 0x002fce0000010000 */
[----:B------:R-:W1:Y:S01]  /*5690*/  MUFU.RCP R29, R29 ;  /* 0x0000001d001d7308 */ /* 0x000e620000001000 */
[----:B--2---:R-:W-:Y:S01]  /*56a0*/  FADD.FTZ R13, R3, 1 ;  /* 0x3f800000030d7421 */ /* 0x004fe20000010000 */
[----:B------:R-:W-:-:S06]  /*56b0*/  FMUL.FTZ R3, R56, -1.4426950216293334961 ;  /* 0xbfb8aa3b38037820 */ /* 0x000fcc0000410000 */
[----:B------:R-:W2:Y:S01]  /*56c0*/  MUFU.RCP R141, R141 ;  /* 0x0000008d008d7308 */ /* 0x000ea20000001000 */
[----:B0-----:R-:W-:Y:S01]  /*56d0*/  FMUL.FTZ R165, R165, R49 ;  /* 0x00000031a5a57220 */ /* 0x001fe20000410000 */
[----:B------:R-:W-:-:S04]  /*56e0*/  FMUL.FTZ R49, R58, -1.4426950216293334961 ;  /* 0xbfb8aa3b3a317820 */ /* 0x000fc80000410000 */
[----:B------:R-:W-:Y:S02]  /*56f0*/  F2FP.F16.F32.PACK_AB R162, R165, R109 ;  /* 0x0000006da5a2723e */ /* 0x000fe400000000ff */
[----:B------:R-:W0:Y:S01]  /*5700*/  MUFU.EX2 R30, R30 ;  /* 0x0000001e001e7308 */ /* 0x000e220000000800 */
[----:B-1----:R-:W-:Y:S01]  /*5710*/  FMUL.FTZ R159, R159, R29 ;  /* 0x0000001d9f9f7220 */ /* 0x002fe20000410000 */
[----:B------:R-:W-:-:S06]  /*5720*/  FMUL.FTZ R29, R50, -1.4426950216293334961 ;  /* 0xbfb8aa3b321d7820 */ /* 0x000fcc0000410000 */
[----:B------:R1:W3:Y:S01]  /*5730*/  MUFU.RCP R81, R33 ;  /* 0x0000002100517308 */ /* 0x0002e20000001000 */
[----:B--2---:R-:W-:-:S07]  /*5740*/  FMUL.FTZ R52, R52, R141 ;  /* 0x0000008d34347220 */ /* 0x004fce0000410000 */
[----:B------:R-:W2:Y:S01]  /*5750*/  MUFU.RCP R13, R13 ;  /* 0x0000000d000d7308 */ /* 0x000ea20000001000 */
[----:B0-----:R-:W-:Y:S01]  /*5760*/  FADD.FTZ R141, R30, 1 ;  /* 0x3f8000001e8d7421 */ /* 0x001fe20000010000 */
[----:B-1----:R-:W-:Y:S01]  /*5770*/  FMUL.FTZ R33, R122, -1.4426950216293334961 ;  /* 0xbfb8aa3b7a217820 */ /* 0x002fe20000410000 */
[----:B------:R-:W-:-:S05]  /*5780*/  FMUL.FTZ R30, R129, -1.4426950216293334961 ;  /* 0xbfb8aa3b811e7820 */ /* 0x000fca0000410000 */
[----:B------:R-:W0:Y:S01]  /*5790*/  MUFU.EX2 R7, R7 ;  /* 0x0000000700077308 */ /* 0x000e220000000800 */
[----:B---3--:R-:W-:Y:S01]  /*57a0*/  FMUL.FTZ R81, R38, R81 ;  /* 0x0000005126517220 */ /* 0x008fe20000410000 */
[----:B------:R-:W-:-:S06]  /*57b0*/  FMUL.FTZ R38, R66, -1.4426950216293334961 ;  /* 0xbfb8aa3b42267820 */ /* 0x000fcc0000410000 */
[----:B------:R-:W-:Y:S01]  /*57c0*/  MUFU.EX2 R49, R49 ;  /* 0x0000003100317308 */ /* 0x000fe20000000800 */
[----:B--2---:R-:W-:Y:S01]  /*57d0*/  FMUL.FTZ R24, R24, R13 ;  /* 0x0000000d18187220 */ /* 0x004fe20000410000 */
[----:B------:R-:W-:-:S06]  /*57e0*/  FMUL.FTZ R13, R60, -1.4426950216293334961 ;  /* 0xbfb8aa3b3c0d7820 */ /* 0x000fcc0000410000 */
[----:B------:R-:W1:Y:S01]  /*57f0*/  MUFU.EX2 R29, R29 ;  /* 0x0000001d001d7308 */ /* 0x000e620000000800 */
[----:B0-----:R-:W-:-:S07]  /*5800*/  FADD.FTZ R7, R7, 1 ;  /* 0x3f80000007077421 */ /* 0x001fce0000010000 */
[----:B------:R-:W-:Y:S08]  /*5810*/  MUFU.EX2 R5, R5 ;  /* 0x0000000500057308 */ /* 0x000ff00000000800 */
[----:B------:R-:W-:Y:S01]  /*5820*/  MUFU.RCP R141, R141 ;  /* 0x0000008d008d7308 */ /* 0x000fe20000001000 */
[----:B-1----:R-:W-:-:S07]  /*5830*/  FADD.FTZ R29, R29, 1 ;  /* 0x3f8000001d1d7421 */ /* 0x002fce0000010000 */
[----:B------:R-:W-:Y:S08]  /*5840*/  MUFU.EX2 R38, R38 ;  /* 0x0000002600267308 */ /* 0x000ff00000000800 */
[----:B------:R0:W1:Y:S08]  /*5850*/  MUFU.RCP R35, R116 ;  /* 0x0000007400237308 */ /* 0x0000700000001000 */
[----:B------:R-:W2:Y:S01]  /*5860*/  MUFU.RCP R21, R7 ;  /* 0x0000000700157308 */ /* 0x000ea20000001000 */
[----:B0-----:R-:W-:-:S07]  /*5870*/  FADD.FTZ R116, R27, 1 ;  /* 0x3f8000001b747421 */ /* 0x001fce0000010000 */
[----:B------:R-:W0:Y:S01]  /*5880*/  MUFU.EX2 R13, R13 ;  /* 0x0000000d000d7308 */ /* 0x000e220000000800 */
[----:B-1----:R-:W-:Y:S01]  /*5890*/  FMUL.FTZ R36, R36, R35 ;  /* 0x0000002324247220 */ /* 0x002fe20000410000 */
[----:B------:R-:W-:-:S06]  /*58a0*/  FMUL.FTZ R35, R123, -1.4426950216293334961 ;  /* 0xbfb8aa3b7b237820 */ /* 0x000fcc0000410000 */
[----:B------:R-:W1:Y:S01]  /*58b0*/  MUFU.RCP R97, R97 ;  /* 0x0000006100617308 */ /* 0x000e620000001000 */
[----:B--2---:R-:W-:-:S07]  /*58c0*/  FMUL.FTZ R21, R120, R21 ;  /* 0x0000001578157220 */ /* 0x004fce0000410000 */
[----:B------:R2:W3:Y:S01]  /*58d0*/  MUFU.RCP R27, R116 ;  /* 0x00000074001b7308 */ /* 0x0004e20000001000 */
[----:B0-----:R-:W-:-:S07]  /*58e0*/  FADD.FTZ R120, R13, 1 ;  /* 0x3f8000000d787421 */ /* 0x001fce0000010000 */
[----:B------:R-:W0:Y:S01]  /*58f0*/  MUFU.EX2 R33, R33 ;  /* 0x0000002100217308 */ /* 0x000e220000000800 */
[----:B--2---:R-:W-:Y:S01]  /*5900*/  FADD.FTZ R116, R49, 1 ;  /* 0x3f80000031747421 */ /* 0x004fe20000010000 */
[----:B-1----:R-:W-:Y:S01]  /*5910*/  FMUL.FTZ R32, R32, R97 ;  /* 0x0000006120207220 */ /* 0x002fe20000410000 */
[----:B------:R-:W-:-:S05]  /*5920*/  FMUL.FTZ R97, R64, -1.4426950216293334961 ;  /* 0xbfb8aa3b40617820 */ /* 0x000fca0000410000 */
[----:B------:R1:W2:Y:S01]  /*5930*/  MUFU.RCP R49, R116 ;  /* 0x0000007400317308 */ /* 0x0002a20000001000 */
[----:B---3--:R-:W-:Y:S01]  /*5940*/  FMUL.FTZ R44, R44, R27 ;  /* 0x0000001b2c2c7220 */ /* 0x008fe20000410000 */
[----:B------:R-:W-:-:S06]  /*5950*/  FMUL.FTZ R27, R125, -1.4426950216293334961 ;  /* 0xbfb8aa3b7d1b7820 */ /* 0x000fcc0000410000 */
[----:B------:R-:W3:Y:S01]  /*5960*/  MUFU.RCP R29, R29 ;  /* 0x0000001d001d7308 */ /* 0x000ee20000001000 */
[----:B-1----:R-:W-:Y:S01]  /*5970*/  FADD.FTZ R116, R5, 1 ;  /* 0x3f80000005747421 */ /* 0x002fe20000010000 */
[----:B------:R-:W-:Y:S01]  /*5980*/  FMUL.FTZ R5, R62, R141 ;  /* 0x0000008d3e057220 */ /* 0x000fe20000410000 */
[----:B------:R-:W-:Y:S01]  /*5990*/  FADD.FTZ R141, R38, 1 ;  /* 0x3f800000268d7421 */ /* 0x000fe20000010000 */
[----:B0-----:R-:W-:Y:S01]  /*59a0*/  FADD.FTZ R13, R33, 1 ;  /* 0x3f800000210d7421 */ /* 0x001fe20000010000 */
[----:B------:R-:W-:Y:S01]  /*59b0*/  FMUL.FTZ R33, R130, -1.4426950216293334961 ;  /* 0xbfb8aa3b82217820 */ /* 0x000fe20000410000 */
[----:B------:R-:W-:Y:S02]  /*59c0*/  FMUL.FTZ R62, R80, -1.4426950216293334961 ;  /* 0xbfb8aa3b503e7820 */ /* 0x000fe40000410000 */
[----:B------:R-:W-:Y:S01]  /*59d0*/  MUFU.EX2 R42, R42 ;  /* 0x0000002a002a7308 */ /* 0x000fe20000000800 */
[----:B--2---:R-:W-:Y:S01]  /*59e0*/  FMUL.FTZ R7, R58, R49 ;  /* 0x000000313a077220 */ /* 0x004fe20000410000 */
[----:B------:R-:W-:Y:S01]  /*59f0*/  FMUL.FTZ R49, R128, -1.4426950216293334961 ;  /* 0xbfb8aa3b80317820 */ /* 0x000fe20000410000 */
[----:B------:R-:W-:-:S05]  /*5a00*/  FMUL.FTZ R58, R76, -1.4426950216293334961 ;  /* 0xbfb8aa3b4c3a7820 */ /* 0x000fca0000410000 */
[----:B------:R-:W0:Y:S01]  /*5a10*/  MUFU.RCP R141, R141 ;  /* 0x0000008d008d7308 */ /* 0x000e220000001000 */
[----:B---3--:R-:W-:Y:S01]  /*5a20*/  FMUL.FTZ R17, R50, R29 ;  /* 0x0000001d32117220 */ /* 0x008fe20000410000 */
[----:B------:R-:W-:Y:S01]  /*5a30*/  FMUL.FTZ R29, R126, -1.4426950216293334961 ;  /* 0xbfb8aa3b7e1d7820 */ /* 0x000fe20000410000 */
[----:B------:R-:W-:-:S03]  /*5a40*/  FMUL.FTZ R50, R74, -1.4426950216293334961 ;  /* 0xbfb8aa3b4a327820 */ /* 0x000fc60000410000 */
[----:B------:R-:W-:Y:S02]  /*5a50*/  F2FP.F16.F32.PACK_AB R41, R17, R44 ;  /* 0x0000002c1129723e */ /* 0x000fe400000000ff */
[----:B------:R-:W1:Y:S08]  /*5a60*/  MUFU.RCP R99, R99 ;  /* 0x0000006300637308 */ /* 0x000e700000001000 */
[----:B------:R-:W2:Y:S01]  /*5a70*/  MUFU.EX2 R3, R3 ;  /* 0x0000000300037308 */ /* 0x000ea20000000800 */
[----:B0-----:R-:W-:Y:S01]  /*5a80*/  FMUL.FTZ R66, R66, R141 ;  /* 0x0000008d42427220 */ /* 0x001fe20000410000 */
[----:B------:R-:W-:Y:S01]  /*5a90*/  FADD.FTZ R141, R42, 1 ;  /* 0x3f8000002a8d7421 */ /* 0x000fe20000010000 */
[----:B------:R-:W-:-:S05]  /*5aa0*/  FMUL.FTZ R42, R133, -1.4426950216293334961 ;  /* 0xbfb8aa3b852a7820 */ /* 0x000fca0000410000 */
[----:B------:R-:W0:Y:S01]  /*5ab0*/  MUFU.RCP R120, R120 ;  /* 0x0000007800787308 */ /* 0x000e220000001000 */
[----:B-1----:R-:W-:-:S05]  /*5ac0*/  FMUL.FTZ R54, R54, R99 ;  /* 0x0000006336367220 */ /* 0x002fca0000410000 */
[----:B------:R-:W-:Y:S02]  /*5ad0*/  F2FP.F16.F32.PACK_AB R54, R54, R19 ;  /* 0x000000133636723e */ /* 0x000fe400000000ff */
[----:B------:R-:W1:Y:S01]  /*5ae0*/  MUFU.EX2 R97, R97 ;  /* 0x0000006100617308 */ /* 0x000e620000000800 */
[----:B--2---:R-:W-:Y:S01]  /*5af0*/  FADD.FTZ R99, R3, 1 ;  /* 0x3f80000003637421 */ /* 0x004fe20000010000 */
[----:B------:R-:W-:-:S06]  /*5b00*/  FMUL.FTZ R3, R127, -1.4426950216293334961 ;  /* 0xbfb8aa3b7f037820 */ /* 0x000fcc0000410000 */
[----:B------:R-:W2:Y:S01]  /*5b10*/  MUFU.RCP R13, R13 ;  /* 0x0000000d000d7308 */ /* 0x000ea20000001000 */
[----:B0-----:R-:W-:-:S07]  /*5b20*/  FMUL.FTZ R60, R60, R120 ;  /* 0x000000783c3c7220 */ /* 0x001fce0000410000 */
[----:B------:R-:W-:Y:S01]  /*5b30*/  MUFU.EX2 R27, R27 ;  /* 0x0000001b001b7308 */ /* 0x000fe20000000800 */
[----:B-1----:R-:W-:-:S07]  /*5b40*/  FADD.FTZ R120, R97, 1 ;  /* 0x3f80000061787421 */ /* 0x002fce0000010000 */
[----:B------:R-:W0:Y:S01]  /*5b50*/  MUFU.EX2 R29, R29 ;  /* 0x0000001d001d7308 */ /* 0x000e220000000800 */
[----:B--2---:R-:W-:-:S07]  /*5b60*/  FMUL.FTZ R122, R122, R13 ;  /* 0x0000000d7a7a7220 */ /* 0x004fce0000410000 */
[----:B------:R-:W1:Y:S08]  /*5b70*/  MUFU.EX2 R25, R25 ;  /* 0x0000001900197308 */ /* 0x000e700000000800 */
[----:B------:R-:W2:Y:S01]  /*5b80*/  MUFU.RCP R141, R141 ;  /* 0x0000008d008d7308 */ /* 0x000ea20000001000 */
[----:B0-----:R-:W-:-:S07]  /*5b90*/  FADD.FTZ R29, R29, 1 ;  /* 0x3f8000001d1d7421 */ /* 0x001fce0000010000 */
[----:B------:R-:W0:Y:S01]  /*5ba0*/  MUFU.RCP R99, R99 ;  /* 0x0000006300637308 */ /* 0x000e220000001000 */
[----:B-1----:R-:W-:-:S07]  /*5bb0*/  FADD.FTZ R25, R25, 1 ;  /* 0x3f80000019197421 */ /* 0x002fce0000010000 */
[----:B------:R-:W1:Y:S01]  /*5bc0*/  MUFU.EX2 R49, R49 ;  /* 0x0000003100317308 */ /* 0x000e620000000800 */
[----:B--2---:R-:W-:-:S07]  /*5bd0*/  FMUL.FTZ R68, R68, R141 ;  /* 0x0000008d44447220 */ /* 0x004fce0000410000 */
[----:B------:R2:W3:Y:S01]  /*5be0*/  MUFU.RCP R13, R120 ;  /* 0x00000078000d7308 */ /* 0x0004e20000001000 */
[----:B0-----:R-:W-:Y:S01]  /*5bf0*/  FMUL.FTZ R56, R56, R99 ;  /* 0x0000006338387220 */ /* 0x001fe20000410000 */
[----:B------:R-:W-:-:S04]  /*5c00*/  FMUL.FTZ R99, R78, -1.4426950216293334961 ;  /* 0xbfb8aa3b4e637820 */ /* 0x000fc80000410000 */
[----:B------:R-:W-:Y:S02]  /*5c10*/  F2FP.F16.F32.PACK_AB R56, R21, R56 ;  /* 0x000000381538723e */ /* 0x000fe400000000ff */
[----:B------:R-:W-:Y:S01]  /*5c20*/  MUFU.EX2 R48, R48 ;  /* 0x0000003000307308 */ /* 0x000fe20000000800 */
[----:B--2---:R-:W-:Y:S01]  /*5c30*/  FADD.FTZ R120, R27, 1 ;  /* 0x3f8000001b787421 */ /* 0x004fe20000010000 */
[----:B-1----:R-:W-:Y:S01]  /*5c40*/  FADD.FTZ R141, R49, 1 ;  /* 0x3f800000318d7421 */ /* 0x002fe20000010000 */
[----:B------:R-:W-:-:S05]  /*5c50*/  FMUL.FTZ R49, R111, -1.4426950216293334961 ;  /* 0xbfb8aa3b6f317820 */ /* 0x000fca0000410000 */
[----:B------:R-:W0:Y:S01]  /*5c60*/  MUFU.RCP R120, R120 ;  /* 0x0000007800787308 */ /* 0x000e220000001000 */
[----:B---3--:R-:W-:Y:S01]  /*5c70*/  FMUL.FTZ R13, R64, R13 ;  /* 0x0000000d400d7220 */ /* 0x008fe20000410000 */
[----:B------:R-:W-:-:S06]  /*5c80*/  FMUL.FTZ R64, R86, -1.4426950216293334961 ;  /* 0xbfb8aa3b56407820 */ /* 0x000fcc0000410000 */
[----:B------:R-:W1:Y:S08]  /*5c90*/  MUFU.EX2 R50, R50 ;  /* 0x0000003200327308 */ /* 0x000e700000000800 */
[----:B------:R-:W2:Y:S01]  /*5ca0*/  MUFU.EX2 R37, R37 ;  /* 0x0000002500257308 */ /* 0x000ea20000000800 */
[----:B0-----:R-:W-:Y:S01]  /*5cb0*/  FMUL.FTZ R125, R125, R120 ;  /* 0x000000787d7d7220 */ /* 0x001fe20000410000 */
[----:B------:R-:W-:-:S06]  /*5cc0*/  FADD.FTZ R120, R48, 1 ;  /* 0x3f80000030787421 */ /* 0x000fcc0000010000 */
[----:B------:R-:W0:Y:S01]  /*5cd0*/  MUFU.RCP R29, R29 ;  /* 0x0000001d001d7308 */ /* 0x000e220000001000 */
[----:B-1----:R-:W-:-:S07]  /*5ce0*/  FADD.FTZ R48, R50, 1 ;  /* 0x3f80000032307421 */ /* 0x002fce0000010000 */
[----:B------:R-:W1:Y:S01]  /*5cf0*/  MUFU.EX2 R35, R35 ;  /* 0x0000002300237308 */ /* 0x000e620000000800 */
[----:B--2---:R-:W-:Y:S01]  /*5d00*/  FADD.FTZ R97, R37, 1 ;  /* 0x3f80000025617421 */ /* 0x004fe20000010000 */
[----:B------:R-:W-:-:S06]  /*5d10*/  FMUL.FTZ R37, R132, -1.4426950216293334961 ;  /* 0xbfb8aa3b84257820 */ /* 0x000fcc0000410000 */
[----:B------:R-:W2:Y:S01]  /*5d20*/  MUFU.RCP R25, R25 ;  /* 0x0000001900197308 */ /* 0x000ea20000001000 */
[----:B0-----:R-:W-:-:S07]  /*5d30*/  FMUL.FTZ R126, R126, R29 ;  /* 0x0000001d7e7e7220 */ /* 0x001fce0000410000 */
[----:B------:R-:W0:Y:S01]  /*5d40*/  MUFU.RCP R141, R141 ;  /* 0x0000008d008d7308 */ /* 0x000e220000001000 */
[----:B-1----:R-:W-:Y:S01]  /*5d50*/  FADD.FTZ R38, R35, 1 ;  /* 0x3f80000023267421 */ /* 0x002fe20000010000 */
[----:B------:R-:W-:-:S06]  /*5d60*/  FMUL.FTZ R35, R131, -1.4426950216293334961 ;  /* 0xbfb8aa3b83237820 */ /* 0x000fcc0000410000 */
[----:B------:R-:W1:Y:S01]  /*5d70*/  MUFU.EX2 R99, R99 ;  /* 0x0000006300637308 */ /* 0x000e620000000800 */
[----:B--2---:R-:W-:Y:S01]  /*5d80*/  FMUL.FTZ R25, R46, R25 ;  /* 0x000000192e197220 */ /* 0x004fe20000410000 */
[----:B------:R-:W-:-:S04]  /*5d90*/  FMUL.FTZ R46, R70, -1.4426950216293334961 ;  /* 0xbfb8aa3b462e7820 */ /* 0x000fc80000410000 */
[----:B------:R-:W-:Y:S02]  /*5da0*/  F2FP.F16.F32.PACK_AB R40, R25, R40 ;  /* 0x000000281928723e */ /* 0x000fe400000000ff */
[----:B------:R-:W2:Y:S01]  /*5db0*/  MUFU.RCP R116, R116 ;  /* 0x0000007400747308 */ /* 0x000ea20000001000 */
[----:B0-----:R-:W-:Y:S01]  /*5dc0*/  FMUL.FTZ R128, R128, R141 ;  /* 0x0000008d80807220 */ /* 0x001fe20000410000 */
[----:B------:R-:W-:-:S06]  /*5dd0*/  F2FP.F16.F32.PACK_AB R25, R66, R13 ;  /* 0x0000000d4219723e */ /* 0x000fcc00000000ff */
[----:B------:R-:W0:Y:S01]  /*5de0*/  MUFU.EX2 R33, R33 ;  /* 0x0000002100217308 */ /* 0x000e220000000800 */
[----:B-1----:R-:W-:-:S07]  /*5df0*/  FADD.FTZ R141, R99, 1 ;  /* 0x3f800000638d7421 */ /* 0x002fce0000010000 */
[----:B------:R1:W3:Y:S01]  /*5e00*/  MUFU.RCP R29, R120 ;  /* 0x00000078001d7308 */ /* 0x0002e20000001000 */
[----:B--2---:R-:W-:Y:S01]  /*5e10*/  FMUL.FTZ R121, R121, R116 ;  /* 0x0000007479797220 */ /* 0x004fe20000410000 */
[----:B------:R-:W-:-:S06]  /*5e20*/  FMUL.FTZ R116, R82, -1.4426950216293334961 ;  /* 0xbfb8aa3b52747820 */ /* 0x000fcc0000410000 */
[----:B------:R-:W2:Y:S01]  /*5e30*/  MUFU.RCP R48, R48 ;  /* 0x0000003000307308 */ /* 0x000ea20000001000 */
[----:B0-----:R-:W-:Y:S01]  /*5e40*/  FADD.FTZ R99, R33, 1 ;  /* 0x3f80000021637421 */ /* 0x001fe20000010000 */
[----:B-1----:R-:W-:-:S06]  /*5e50*/  FMUL.FTZ R120, R119, -1.4426950216293334961 ;  /* 0xbfb8aa3b77787820 */ /* 0x002fcc0000410000 */
[----:B------:R-:W-:Y:S01]  /*5e60*/  MUFU.EX2 R30, R30 ;  /* 0x0000001e001e7308 */ /* 0x000fe20000000800 */
[----:B---3--:R-:W-:Y:S01]  /*5e70*/  FMUL.FTZ R29, R72, R29 ;  /* 0x0000001d481d7220 */ /* 0x008fe20000410000 */
[----:B------:R-:W-:-:S06]  /*5e80*/  FMUL.FTZ R72, R136, -1.4426950216293334961 ;  /* 0xbfb8aa3b88487820 */ /* 0x000fcc0000410000 */
[----:B------:R-:W0:Y:S01]  /*5e90*/  MUFU.EX2 R37, R37 ;  /* 0x0000002500257308 */ /* 0x000e220000000800 */
[----:B--2---:R-:W-:-:S05]  /*5ea0*/  FMUL.FTZ R74, R74, R48 ;  /* 0x000000304a4a7220 */ /* 0x004fca0000410000 */
[----:B------:R-:W-:Y:S02]  /*5eb0*/  F2FP.F16.F32.PACK_AB R29, R74, R29 ;  /* 0x0000001d4a1d723e */ /* 0x000fe400000000ff */
[----:B------:R-:W1:Y:S08]  /*5ec0*/  MUFU.RCP R38, R38 ;  /* 0x0000002600267308 */ /* 0x000e700000001000 */
[----:B------:R-:W2:Y:S01]  /*5ed0*/  MUFU.RCP R97, R97 ;  /* 0x0000006100617308 */ /* 0x000ea20000001000 */
[----:B0-----:R-:W-:-:S07]  /*5ee0*/  FADD.FTZ R37, R37, 1 ;  /* 0x3f80000025257421 */ /* 0x001fce0000010000 */
[----:B------:R-:W0:Y:S01]  /*5ef0*/  MUFU.EX2 R46, R46 ;  /* 0x0000002e002e7308 */ /* 0x000e220000000800 */
[----:B-1----:R-:W-:Y:S01]  /*5f00*/  FMUL.FTZ R123, R123, R38 ;  /* 0x000000267b7b7220 */ /* 0x002fe20000410000 */
[----:B------:R-:W-:-:S06]  /*5f10*/  FMUL.FTZ R38, R84, -1.4426950216293334961 ;  /* 0xbfb8aa3b54267820 */ /* 0x000fcc0000410000 */
[----:B------:R-:W1:Y:S01]  /*5f20*/  MUFU.RCP R141, R141 ;  /* 0x0000008d008d7308 */ /* 0x000e620000001000 */
[----:B--2---:R-:W-:-:S05]  /*5f30*/  FMUL.FTZ R124, R124, R97 ;  /* 0x000000617c7c7220 */ /* 0x004fca0000410000 */
[----:B------:R-:W-:Y:S02]  /*5f40*/  F2FP.F16.F32.PACK_AB R26, R124, R123 ;  /* 0x0000007b7c1a723e */ /* 0x000fe400000000ff */
[----:B------:R-:W2:Y:S01]  /*5f50*/  MUFU.EX2 R62, R62 ;  /* 0x0000003e003e7308 */ /* 0x000ea20000000800 */
[----:B0-----:R-:W-:Y:S01]  /*5f60*/  FADD.FTZ R97, R46, 1 ;  /* 0x3f8000002e617421 */ /* 0x001fe20000010000 */
[----:B------:R-:W-:-:S06]  /*5f70*/  FMUL.FTZ R46, R134, -1.4426950216293334961 ;  /* 0xbfb8aa3b862e7820 */ /* 0x000fcc0000410000 */
[----:B------:R-:W0:Y:S01]  /*5f80*/  MUFU.RCP R99, R99 ;  /* 0x0000006300637308 */ /* 0x000e220000001000 */
[----:B-1----:R-:W-:Y:S01]  /*5f90*/  FMUL.FTZ R33, R78, R141 ;  /* 0x0000008d4e217220 */ /* 0x002fe20000410000 */
[----:B------:R-:W-:-:S06]  /*5fa0*/  FMUL.FTZ R78, R98, -1.4426950216293334961 ;  /* 0xbfb8aa3b624e7820 */ /* 0x000fcc0000410000 */
[----:B------:R-:W1:Y:S01]  /*5fb0*/  MUFU.EX2 R116, R116 ;  /* 0x0000007400747308 */ /* 0x000e620000000800 */
[----:B--2---:R-:W-:Y:S01]  /*5fc0*/  FADD.FTZ R141, R62, 1 ;  /* 0x3f8000003e8d7421 */ /* 0x004fe20000010000 */
[----:B------:R-:W-:-:S06]  /*5fd0*/  FMUL.FTZ R62, R139, -1.4426950216293334961 ;  /* 0xbfb8aa3b8b3e7820 */ /* 0x000fcc0000410000 */
[----:B------:R2:W-:Y:S01]  /*5fe0*/  MUFU.EX2 R48, R72 ;  /* 0x0000004800307308 */ /* 0x0005e20000000800 */
[----:B0-----:R-:W-:-:S07]  /*5ff0*/  FMUL.FTZ R130, R130, R99 ;  /* 0x0000006382827220 */ /* 0x001fce0000410000 */
[----:B------:R-:W0:Y:S01]  /*6000*/  MUFU.EX2 R3, R3 ;  /* 0x0000000300037308 */ /* 0x000e220000000800 */
[----:B--2---:R-:W-:Y:S01]  /*6010*/  FADD.FTZ R72, R30, 1 ;  /* 0x3f8000001e487421 */ /* 0x004fe20000010000 */
[----:B-1----:R-:W-:Y:S01]  /*6020*/  FADD.FTZ R99, R116, 1 ;  /* 0x3f80000074637421 */ /* 0x002fe20000010000 */
[----:B------:R-:W-:-:S05]  /*6030*/  FMUL.FTZ R30, R137, -1.4426950216293334961 ;  /* 0xbfb8aa3b891e7820 */ /* 0x000fca0000410000 */
[----:B------:R-:W1:Y:S08]  /*6040*/  MUFU.RCP R72, R72 ;  /* 0x0000004800487308 */ /* 0x000e700000001000 */
[----:B------:R-:W2:Y:S01]  /*6050*/  MUFU.RCP R37, R37 ;  /* 0x0000002500257308 */ /* 0x000ea20000001000 */
[----:B0-----:R-:W-:Y:S01]  /*6060*/  FADD.FTZ R50, R3, 1 ;  /* 0x3f80000003327421 */ /* 0x001fe20000010000 */
[----:B------:R-:W-:-:S06]  /*6070*/  FMUL.FTZ R3, R135, -1.4426950216293334961 ;  /* 0xbfb8aa3b87037820 */ /* 0x000fcc0000410000 */
[----:B------:R-:W0:Y:S01]  /*6080*/  MUFU.EX2 R64, R64 ;  /* 0x0000004000407308 */ /* 0x000e220000000800 */
[----:B-1----:R-:W-:-:S07]  /*6090*/  FMUL.FTZ R129, R129, R72 ;  /* 0x0000004881817220 */ /* 0x002fce0000410000 */
[----:B------:R-:W-:Y:S01]  /*60a0*/  MUFU.EX2 R38, R38 ;  /* 0x0000002600267308 */ /* 0x000fe20000000800 */
[----:B--2---:R-:W-:-:S07]  /*60b0*/  FMUL.FTZ R132, R132, R37 ;  /* 0x0000002584847220 */ /* 0x004fce0000410000 */
[----:B------:R-:W-:Y:S01]  /*60c0*/  MUFU.EX2 R42, R42 ;  /* 0x0000002a002a7308 */ /* 0x000fe20000000800 */
[----:B0-----:R-:W-:Y:S01]  /*60d0*/  FADD.FTZ R37, R64, 1 ;  /* 0x3f80000040257421 */ /* 0x001fe20000010000 */
[----:B------:R-:W-:-:S06]  /*60e0*/  FMUL.FTZ R64, R94, -1.4426950216293334961 ;  /* 0xbfb8aa3b5e407820 */ /* 0x000fcc0000410000 */
[----:B------:R-:W0:Y:S08]  /*60f0*/  MUFU.RCP R97, R97 ;  /* 0x0000006100617308 */ /* 0x000e300000001000 */
[----:B------:R-:W1:Y:S08]  /*6100*/  MUFU.EX2 R58, R58 ;  /* 0x0000003a003a7308 */ /* 0x000e700000000800 */
[----:B------:R-:W2:Y:S01]  /*6110*/  MUFU.EX2 R35, R35 ;  /* 0x0000002300237308 */ /* 0x000ea20000000800 */
[----:B0-----:R-:W-:Y:S01]  /*6120*/  FMUL.FTZ R27, R70, R97 ;  /* 0x00000061461b7220 */ /* 0x001fe20000410000 */
[----:B------:R-:W-:Y:S01]  /*6130*/  FMUL.FTZ R70, R88, -1.4426950216293334961 ;  /* 0xbfb8aa3b58467820 */ /* 0x000fe20000410000 */
[----:B------:R-:W-:-:S03]  /*6140*/  FMUL.FTZ R97, R90, -1.4426950216293334961 ;  /* 0xbfb8aa3b5a617820 */ /* 0x000fc60000410000 */
[----:B------:R-:W-:Y:S02]  /*6150*/  F2FP.F16.F32.PACK_AB R27, R27, R68 ;  /* 0x000000441b1b723e */ /* 0x000fe400000000ff */
[----:B------:R-:W0:Y:S01]  /*6160*/  MUFU.RCP R141, R141 ;  /* 0x0000008d008d7308 */ /* 0x000e220000001000 */
[----:B-1----:R-:W-:-:S07]  /*6170*/  FADD.FTZ R58, R58, 1 ;  /* 0x3f8000003a3a7421 */ /* 0x002fce0000010000 */
[----:B------:R-:W1:Y:S01]  /*6180*/  MUFU.EX2 R46, R46 ;  /* 0x0000002e002e7308 */ /* 0x000e620000000800 */
[----:B--2---:R-:W-:-:S07]  /*6190*/  FADD.FTZ R116, R35, 1 ;  /* 0x3f80000023747421 */ /* 0x004fce0000010000 */
[----:B------:R-:W2:Y:S01]  /*61a0*/  MUFU.RCP R99, R99 ;  /* 0x0000006300637308 */ /* 0x000ea20000001000 */
[----:B0-----:R-:W-:-:S07]  /*61b0*/  FMUL.FTZ R80, R80, R141 ;  /* 0x0000008d50507220 */ /* 0x001fce0000410000 */
[----:B------:R0:W3:Y:S01]  /*61c0*/  MUFU.EX2 R72, R120 ;  /* 0x0000007800487308 */ /* 0x0000e20000000800 */
[----:B-1----:R-:W-:Y:S01]  /*61d0*/  FADD.FTZ R141, R46, 1 ;  /* 0x3f8000002e8d7421 */ /* 0x002fe20000010000 */
[----:B------:R-:W-:-:S06]  /*61e0*/  FMUL.FTZ R46, R110, -1.4426950216293334961 ;  /* 0xbfb8aa3b6e2e7820 */ /* 0x000fcc0000410000 */
[----:B------:R-:W1:Y:S01]  /*61f0*/  MUFU.RCP R50, R50 ;  /* 0x0000003200327308 */ /* 0x000e620000001000 */
[----:B0-----:R-:W-:Y:S01]  /*6200*/  FADD.FTZ R120, R38, 1 ;  /* 0x3f80000026787421 */ /* 0x001fe20000010000 */
[----:B------:R-:W-:Y:S01]  /*6210*/  FADD.FTZ R38, R42, 1 ;  /* 0x3f8000002a267421 */ /* 0x000fe20000010000 */
[----:B--2---:R-:W-:Y:S01]  /*6220*/  FMUL.FTZ R35, R82, R99 ;  /* 0x0000006352237220 */ /* 0x004fe20000410000 */
[----:B------:R-:W-:Y:S01]  /*6230*/  FMUL.FTZ R82, R140, -1.4426950216293334961 ;  /* 0xbfb8aa3b8c527820 */ /* 0x000fe20000410000 */
[----:B------:R-:W-:Y:S01]  /*6240*/  FMUL.FTZ R99, R106, -1.4426950216293334961 ;  /* 0xbfb8aa3b6a637820 */ /* 0x000fe20000410000 */
[----:B------:R-:W-:Y:S02]  /*6250*/  FMUL.FTZ R42, R108, -1.4426950216293334961 ;  /* 0xbfb8aa3b6c2a7820 */ /* 0x000fe40000410000 */
[----:B------:R-:W0:Y:S01]  /*6260*/  MUFU.RCP R37, R37 ;  /* 0x0000002500257308 */ /* 0x000e220000001000 */
[----:B---3--:R-:W-:Y:S01]  /*6270*/  FADD.FTZ R72, R72, 1 ;  /* 0x3f80000048487421 */ /* 0x008fe20000010000 */
[----:B------:R-:W-:-:S06]  /*6280*/  F2FP.F16.F32.PACK_AB R35, R35, R80 ;  /* 0x000000502323723e */ /* 0x000fcc00000000ff */
[----:B------:R-:W2:Y:S01]  /*6290*/  MUFU.EX2 R3, R3 ;  /* 0x0000000300037308 */ /* 0x000ea20000000800 */
[----:B-1----:R-:W-:Y:S01]  /*62a0*/  FMUL.FTZ R127, R127, R50 ;  /* 0x000000327f7f7220 */ /* 0x002fe20000410000 */
[----:B------:R-:W-:-:S06]  /*62b0*/  FMUL.FTZ R50, R115, -1.4426950216293334961 ;  /* 0xbfb8aa3b73327820 */ /* 0x000fcc0000410000 */
[----:B------:R-:W1:Y:S01]  /*62c0*/  MUFU.RCP R38, R38 ;  /* 0x0000002600267308 */ /* 0x000e620000001000 */
[----:B0-----:R-:W-:-:S07]  /*62d0*/  FMUL.FTZ R37, R86, R37 ;  /* 0x0000002556257220 */ /* 0x001fce0000410000 */
[----:B------:R-:W0:Y:S01]  /*62e0*/  MUFU.EX2 R70, R70 ;  /* 0x0000004600467308 */ /* 0x000e220000000800 */
[----:B--2---:R-:W-:Y:S01]  /*62f0*/  FADD.FTZ R86, R3, 1 ;  /* 0x3f80000003567421 */ /* 0x004fe20000010000 */
[----:B------:R-:W-:-:S06]  /*6300*/  FADD.FTZ R3, R48, 1 ;  /* 0x3f80000030037421 */ /* 0x000fcc0000010000 */
[----:B------:R-:W2:Y:S01]  /*6310*/  MUFU.RCP R58, R58 ;  /* 0x0000003a003a7308 */ /* 0x000ea20000001000 */
[----:B-1----:R-:W-:Y:S01]  /*6320*/  FMUL.FTZ R133, R133, R38 ;  /* 0x0000002685857220 */ /* 0x002fe20000410000 */
[----:B------:R-:W-:-:S06]  /*6330*/  FMUL.FTZ R38, R143, -1.4426950216293334961 ;  /* 0xbfb8aa3b8f267820 */ /* 0x000fcc0000410000 */
[----:B------:R-:W1:Y:S01]  /*6340*/  MUFU.RCP R116, R116 ;  /* 0x0000007400747308 */ /* 0x000e620000001000 */
[----:B0-----:R-:W-:-:S07]  /*6350*/  FADD.FTZ R70, R70, 1 ;  /* 0x3f80000046467421 */ /* 0x001fce0000010000 */
[----:B------:R-:W0:Y:S01]  /*6360*/  MUFU.RCP R141, R141 ;  /* 0x0000008d008d7308 */ /* 0x000e220000001000 */
[----:B--2---:R-:W-:Y:S01]  /*6370*/  FMUL.FTZ R76, R76, R58 ;  /* 0x0000003a4c4c7220 */ /* 0x004fe20000410000 */
[----:B------:R-:W-:-:S04]  /*6380*/  FMUL.FTZ R58, R117, -1.4426950216293334961 ;  /* 0xbfb8aa3b753a7820 */ /* 0x000fc80000410000 */
[----:B------:R-:W-:Y:S02]  /*6390*/  F2FP.F16.F32.PACK_AB R33, R33, R76 ;  /* 0x0000004c2121723e */ /* 0x000fe400000000ff */
[----:B------:R-:W2:Y:S01]  /*63a0*/  MUFU.EX2 R49, R49 ;  /* 0x0000003100317308 */ /* 0x000ea20000000800 */
[----:B-1----:R-:W-:Y:S01]  /*63b0*/  FMUL.FTZ R131, R131, R116 ;  /* 0x0000007483837220 */ /* 0x002fe20000410000 */
[----:B------:R-:W-:-:S06]  /*63c0*/  FMUL.FTZ R116, R112, -1.4426950216293334961 ;  /* 0xbfb8aa3b70747820 */ /* 0x000fcc0000410000 */
[----:B------:R-:W1:Y:S01]  /*63d0*/  MUFU.EX2 R78, R78 ;  /* 0x0000004e004e7308 */ /* 0x000e620000000800 */
[----:B0-----:R-:W-:-:S05]  /*63e0*/  FMUL.FTZ R134, R134, R141 ;  /* 0x0000008d86867220 */ /* 0x001fca0000410000 */
[----:B------:R-:W-:Y:S02]  /*63f0*/  F2FP.F16.F32.PACK_AB R96, R134, R133 ;  /* 0x000000858660723e */ /* 0x000fe400000000ff */
        /* <DEDUP_REMOVED lines=8> */
[----:B------:R-:W2:Y:S01]  /*6480*/  MUFU.RCP R141, R70 ;  /* 0x00000046008d7308 */ /* 0x000ea20000001000 */
[----:B-1----:R-:W-:-:S07]  /*6490*/  FADD.FTZ R99, R99, 1 ;  /* 0x3f80000063637421 */ /* 0x002fce0000010000 */
[----:B------:R-:W1:Y:S01]  /*64a0*/  MUFU.RCP R3, R3 ;  /* 0x0000000300037308 */ /* 0x000e620000001000 */
[----:B0-----:R-:W-:-:S07]  /*64b0*/  FADD.FTZ R64, R64, 1 ;  /* 0x3f80000040407421 */ /* 0x001fce0000010000 */
[----:B------:R-:W0:Y:S01]  /*64c0*/  MUFU.EX2 R38, R38 ;  /* 0x0000002600267308 */ /* 0x000e220000000800 */
[----:B--2---:R-:W-:-:S07]  /*64d0*/  FMUL.FTZ R88, R88, R141 ;  /* 0x0000008d58587220 */ /* 0x004fce0000410000 */
[----:B------:R-:W2:Y:S01]  /*64e0*/  MUFU.EX2 R58, R58 ;  /* 0x0000003a003a7308 */ /* 0x000ea20000000800 */
[----:B-1----:R-:W-:-:S07]  /*64f0*/  FMUL.FTZ R136, R136, R3 ;  /* 0x0000000388887220 */ /* 0x002fce0000410000 */
        /* <DEDUP_REMOVED lines=12> */
[----:B------:R-:W1:Y:S01]  /*65c0*/  MUFU.RCP R78, R78 ;  /* 0x0000004e004e7308 */ /* 0x000e620000001000 */
[----:B0-----:R-:W-:-:S07]  /*65d0*/  FADD.FTZ R42, R42, 1 ;  /* 0x3f8000002a2a7421 */ /* 0x001fce0000010000 */
[----:B------:R-:W-:Y:S01]  /*65e0*/  MUFU.RCP R50, R50 ;  /* 0x0000003200327308 */ /* 0x000fe20000001000 */
[----:B--2---:R-:W-:-:S07]  /*65f0*/  FADD.FTZ R30, R30, 1 ;  /* 0x3f8000001e1e7421 */ /* 0x004fce0000010000 */
[----:B------:R1:W-:Y:S08]  /*6600*/  MUFU.RCP R141, R99 ;  /* 0x00000063008d7308 */ /* 0x0003f00000001000 */
[----:B------:R0:W2:Y:S01]  /*6610*/  MUFU.RCP R3, R64 ;  /* 0x0000004000037308 */ /* 0x0000a20000001000 */
[----:B-1----:R-:W-:Y:S01]  /*6620*/  FMUL.FTZ R99, R140, R78 ;  /* 0x0000004e8c637220 */ /* 0x002fe20000410000 */
[----:B------:R-:W-:-:S02]  /*6630*/  IADD3 R140, P1, PT, R2, UR18, RZ ;  /* 0x00000012028c7c10 */ /* 0x000fc4000ff3e0ff */
[----:B------:R-:W-:Y:S02]  /*6640*/  F2FP.F16.F32.PACK_AB R2, R142, R63 ;  /* 0x0000003f8e02723e */ /* 0x000fe400000000ff */
[----:B------:R-:W-:Y:S02]  /*6650*/  F2FP.F16.F32.PACK_AB R78, R93, R89 ;  /* 0x000000595d4e723e */ /* 0x000fe400000000ff */
[----:B------:R-:W1:Y:S01]  /*6660*/  MUFU.RCP R38, R38 ;  /* 0x0000002600267308 */ /* 0x000e620000001000 */
[----:B------:R-:W-:Y:S02]  /*6670*/  F2FP.F16.F32.PACK_AB R93, R57, R55 ;  /* 0x00000037395d723e */ /* 0x000fe400000000ff */
[----:B0-----:R-:W-:Y:S02]  /*6680*/  F2FP.F16.F32.PACK_AB R64, R160, R71 ;  /* 0x00000047a040723e */ /* 0x001fe400000000ff */
[----:B------:R-:W-:Y:S02]  /*6690*/  F2FP.F16.F32.PACK_AB R55, R7, R52 ;  /* 0x000000340737723e */ /* 0x000fe400000000ff */
[----:B------:R-:W-:Y:S01]  /*66a0*/  F2FP.F16.F32.PACK_AB R57, R5, R60 ;  /* 0x0000003c0539723e */ /* 0x000fe200000000ff */
[----:B------:R-:W0:Y:S01]  /*66b0*/  MUFU.RCP R48, R48 ;  /* 0x0000003000307308 */ /* 0x000e220000001000 */
[----:B--2---:R-:W-:Y:S01]  /*66c0*/  FMUL.FTZ R94, R94, R3 ;  /* 0x000000035e5e7220 */ /* 0x004fe20000410000 */
[----:B------:R-:W-:-:S02]  /*66d0*/  F2FP.F16.F32.PACK_AB R3, R146, R144 ;  /* 0x000000909203723e */ /* 0x000fc400000000ff */
[----:B------:R-:W-:-:S04]  /*66e0*/  F2FP.F16.F32.PACK_AB R144, R147, R43 ;  /* 0x0000002b9390723e */ /* 0x000fc800000000ff */
[----:B------:R-:W2:Y:S01]  /*66f0*/  MUFU.RCP R49, R49 ;  /* 0x0000003100317308 */ /* 0x000ea20000001000 */
[----:B-1----:R-:W-:Y:S01]  /*6700*/  FMUL.FTZ R143, R143, R38 ;  /* 0x000000268f8f7220 */ /* 0x002fe20000410000 */
[----:B------:R-:W-:-:S06]  /*6710*/  F2FP.F16.F32.PACK_AB R38, R85, R45 ;  /* 0x0000002d5526723e */ /* 0x000fcc00000000ff */
[----:B------:R-:W1:Y:S01]  /*6720*/  MUFU.RCP R58, R58 ;  /* 0x0000003a003a7308 */ /* 0x000e620000001000 */
[----:B0-----:R-:W-:Y:S01]  /*6730*/  FMUL.FTZ R111, R111, R48 ;  /* 0x000000306f6f7220 */ /* 0x001fe20000410000 */
[----:B------:R-:W-:-:S06]  /*6740*/  F2FP.F16.F32.PACK_AB R48, R91, R148 ;  /* 0x000000945b30723e */ /* 0x000fcc00000000ff */
[----:B------:R-:W0:Y:S01]  /*6750*/  MUFU.RCP R120, R120 ;  /* 0x0000007800787308 */ /* 0x000e220000001000 */
[----:B--2---:R-:W-:Y:S01]  /*6760*/  FMUL.FTZ R98, R98, R49 ;  /* 0x0000003162627220 */ /* 0x004fe20000410000 */
[----:B------:R-:W-:-:S06]  /*6770*/  F2FP.F16.F32.PACK_AB R49, R154, R152 ;  /* 0x000000989a31723e */ /* 0x000fcc00000000ff */
[----:B------:R-:W2:Y:S01]  /*6780*/  MUFU.RCP R97, R97 ;  /* 0x0000006100617308 */ /* 0x000ea20000001000 */
[----:B-1----:R-:W-:-:S07]  /*6790*/  FMUL.FTZ R58, R117, R58 ;  /* 0x0000003a753a7220 */ /* 0x002fce0000410000 */
[----:B------:R-:W1:Y:S01]  /*67a0*/  MUFU.RCP R86, R86 ;  /* 0x0000005600567308 */ /* 0x000e620000001000 */
[----:B0-----:R-:W-:-:S05]  /*67b0*/  FMUL.FTZ R84, R84, R120 ;  /* 0x0000007854547220 */ /* 0x001fca0000410000 */
[----:B------:R-:W-:Y:S02]  /*67c0*/  F2FP.F16.F32.PACK_AB R37, R37, R84 ;  /* 0x000000542525723e */ /* 0x000fe400000000ff */
[----:B------:R0:W3:Y:S01]  /*67d0*/  MUFU.RCP R70, R30 ;  /* 0x0000001e00467308 */ /* 0x0000e20000001000 */
[----:B--2---:R-:W-:-:S05]  /*67e0*/  FMUL.FTZ R97, R90, R97 ;  /* 0x000000615a617220 */ /* 0x004fca0000410000 */
[----:B------:R-:W-:Y:S02]  /*67f0*/  F2FP.F16.F32.PACK_AB R97, R97, R88 ;  /* 0x000000586161723e */ /* 0x000fe400000000ff */
[----:B------:R-:W2:Y:S01]  /*6800*/  MUFU.RCP R72, R72 ;  /* 0x0000004800487308 */ /* 0x000ea20000001000 */
[----:B0-----:R-:W-:Y:S01]  /*6810*/  FMUL.FTZ R30, R115, R50 ;  /* 0x00000032731e7220 */ /* 0x001fe20000410000 */
[----:B------:R-:W-:Y:S01]  /*6820*/  FMUL.FTZ R115, R106, R141 ;  /* 0x0000008d6a737220 */ /* 0x000fe20000410000 */
[----:B------:R-:W-:Y:S01]  /*6830*/  IADD3.X R141, PT, PT, R0, UR19, RZ, P1, !PT ;  /* 0x00000013008d7c10 */ /* 0x000fe20008ffe4ff */
[----:B------:R-:W0:Y:S01]  /*6840*/  LDCU.64 UR18, c[0x0][0x3a8] ;  /* 0x00007500ff1277ac */ /* 0x000e220008000a00 */
[----:B-1----:R-:W-:Y:S01]  /*6850*/  FMUL.FTZ R135, R135, R86 ;  /* 0x0000005687877220 */ /* 0x002fe20000410000 */
[----:B------:R-:W-:Y:S02]  /*6860*/  F2FP.F16.F32.PACK_AB R86, R164, R95 ;  /* 0x0000005fa456723e */ /* 0x000fe400000000ff */
[----:B------:R-:W1:Y:S01]  /*6870*/  MUFU.RCP R62, R62 ;  /* 0x0000003e003e7308 */ /* 0x000e620000001000 */
[----:B------:R4:W-:Y:S01]  /*6880*/  STG.E.64 desc[UR16][R140.64], R2 ;  /* 0x000000028c007986 */ /* 0x0009e2000c101b10 */
[----:B---3--:R-:W-:Y:S01]  /*6890*/  FMUL.FTZ R137, R137, R70 ;  /* 0x0000004689897220 */ /* 0x008fe20000410000 */
[----:B------:R-:W-:-:S02]  /*68a0*/  F2FP.F16.F32.PACK_AB R111, R30, R111 ;  /* 0x0000006f1e6f723e */ /* 0x000fc400000000ff */
[----:B------:R3:W-:Y:S02]  /*68b0*/  STG.E.64 desc[UR16][R140.64+0x4600], R38 ;  /* 0x004600268c007986 */ /* 0x0007e4000c101b10 */
[----:B------:R-:W-:Y:S01]  /*68c0*/  F2FP.F16.F32.PACK_AB R58, R58, R137 ;  /* 0x000000893a3a723e */ /* 0x000fe200000000ff */
[----:B------:R-:W0:Y:S01]  /*68d0*/  MUFU.RCP R82, R82 ;  /* 0x0000005200527308 */ /* 0x000e220000001000 */
[----:B--2---:R-:W-:Y:S01]  /*68e0*/  FMUL.FTZ R119, R119, R72 ;  /* 0x0000004877777220 */ /* 0x004fe20000410000 */
[----:B------:R2:W-:Y:S01]  /*68f0*/  STG.E.64 desc[UR16][R140.64+0xa00], R48 ;  /* 0x000a00308c007986 */ /* 0x0005e2000c101b10 */
[----:B------:R-:W-:-:S03]  /*6900*/  F2FP.F16.F32.PACK_AB R72, R138, R118 ;  /* 0x000000768a48723e */ /* 0x000fc600000000ff */
[----:B------:R-:W-:Y:S01]  /*6910*/  STG.E.64 desc[UR16][R140.64+0x2800], R64 ;  /* 0x002800408c007986 */ /* 0x000fe2000c101b10 */
[----:B----4-:R-:W-:Y:S01]  /*6920*/  F2FP.F16.F32.PACK_AB R2, R77, R75 ;  /* 0x0000004b4d02723e */ /* 0x010fe200000000ff */
[----:B------:R-:W4:Y:S01]  /*6930*/  MUFU.RCP R46, R46 ;  /* 0x0000002e002e7308 */ /* 0x000f220000001000 */
[----:B------:R-:W-:Y:S01]  /*6940*/  F2FP.F16.F32.PACK_AB R3, R67, R34 ;  /* 0x000000224303723e */ /* 0x000fe200000000ff */
[----:B-1----:R-:W-:Y:S01]  /*6950*/  FMUL.FTZ R62, R139, R62 ;  /* 0x0000003e8b3e7220 */ /* 0x002fe20000410000 */
[----:B---3--:R-:W-:Y:S01]  /*6960*/  F2FP.F16.F32.PACK_AB R38, R81, R32 ;  /* 0x000000205126723e */ /* 0x008fe200000000ff */
[----:B------:R-:W-:Y:S01]  /*6970*/  STG.E.64 desc[UR16][R140.64+0x1e00], R72 ;  /* 0x001e00488c007986 */ /* 0x000fe2000c101b10 */
[----:B------:R-:W-:Y:S01]  /*6980*/  F2FP.F16.F32.PACK_AB R39, R23, R36 ;  /* 0x000000241727723e */ /* 0x000fe200000000ff */
[----:B0-----:R-:W-:Y:S01]  /*6990*/  UISETP.GE.U32.AND UP0, UPT, UR12, UR18, UPT ;  /* 0x000000120c00728c */ /* 0x001fe2000bf06070 */
[----:B------:R-:W-:Y:S01]  /*69a0*/  F2FP.F16.F32.PACK_AB R32, R128, R127 ;  /* 0x0000007f8020723e */ /* 0x000fe200000000ff */
[----:B------:R-:W0:Y:S01]  /*69b0*/  MUFU.RCP R42, R42 ;  /* 0x0000002a002a7308 */ /* 0x000e220000001000 */
[----:B------:R-:W-:Y:S01]  /*69c0*/  FMUL.FTZ R82, R112, R82 ;  /* 0x0000005270527220 */ /* 0x000fe20000410000 */
[----:B------:R1:W-:Y:S01]  /*69d0*/  STG.E.64 desc[UR16][R140.64+0x5000], R2 ;  /* 0x005000028c007986 */ /* 0x0003e2000c101b10 */
[----:B------:R-:W-:Y:S01]  /*69e0*/  F2FP.F16.F32.PACK_AB R112, R83, R156 ;  /* 0x0000009c5370723e */ /* 0x000fe200000000ff */
[----:B------:R-:W-:Y:S01]  /*69f0*/  UISETP.GE.AND.EX UP0, UPT, UR13, UR19, UPT, UP0 ;  /* 0x000000130d00728c */ /* 0x000fe2000bf06300 */
[----:B--2---:R-:W-:Y:S01]  /*6a00*/  F2FP.F16.F32.PACK_AB R48, R11, R51 ;  /* 0x000000330b30723e */ /* 0x004fe200000000ff */
[----:B------:R2:W-:Y:S01]  /*6a10*/  STG.E.64 desc[UR16][R140.64+0x3200], R86 ;  /* 0x003200568c007986 */ /* 0x0005e2000c101b10 */
[----:B------:R-:W-:Y:S01]  /*6a20*/  F2FP.F16.F32.PACK_AB R49, R15, R9 ;  /* 0x000000090f31723e */ /* 0x000fe200000000ff */
[----:B----4-:R-:W-:Y:S01]  /*6a30*/  FMUL.FTZ R117, R110, R46 ;  /* 0x0000002e6e757220 */ /* 0x010fe20000410000 */
[----:B------:R-:W-:Y:S01]  /*6a40*/  F2FP.F16.F32.PACK_AB R46, R61, R59 ;  /* 0x0000003b3d2e723e */ /* 0x000fe200000000ff */
[----:B------:R2:W-:Y:S01]  /*6a50*/  STG.E.64 desc[UR16][R140.64+0x1400], R112 ;  /* 0x001400708c007986 */ /* 0x0005e2000c101b10 */
[----:B------:R-:W-:-:S02]  /*6a60*/  F2FP.F16.F32.PACK_AB R156, R159, R107 ;  /* 0x0000006b9f9c723e */ /* 0x000fc400000000ff */
[----:B------:R-:W-:Y:S01]  /*6a70*/  F2FP.F16.F32.PACK_AB R34, R130, R129 ;  /* 0x000000818222723e */ /* 0x000fe200000000ff */
[----:B------:R2:W-:Y:S01]  /*6a80*/  STG.E.64 desc[UR16][R140.64+0x3c00], R78 ;  /* 0x003c004e8c007986 */ /* 0x0005e2000c101b10 */
[----:B-1----:R-:W-:Y:S01]  /*6a90*/  F2FP.F16.F32.PACK_AB R2, R53, R24 ;  /* 0x000000183502723e */ /* 0x002fe200000000ff */
[----:B0-----:R-:W-:Y:S01]  /*6aa0*/  FMUL.FTZ R42, R108, R42 ;  /* 0x0000002a6c2a7220 */ /* 0x001fe20000410000 */
        /* <DEDUP_REMOVED lines=34> */
[----:B------:R-:W-:Y:S05]  /*6cd0*/  EXIT ;  /* 0x000000000000794d */ /* 0x000fea0003800000 */
.L_x_1653:
        /* <DEDUP_REMOVED lines=10> */
.L_x_1713:


//--------------------- .nv.shared._ZN13group_norm_v218gn_bwd_cuda_kernelI13__nv_bfloat16Li320ELi3ELi32ELi10ELi1024ELb0ELb1ELi4ELi320ELi320ELi4ELb1ELi1ELb0ELb0ELNS_15WgradSyncMethodE3ENS_16CompileConditionILi1000EEEEEvPT_S6_S6_PKS5_S8_S8_S8_PKfflPfPj --------------------------
	.section	.nv.shared._ZN13group_norm_v218gn_bwd_cuda_kernelI13__nv_bfloat16Li320ELi3ELi32ELi10ELi1024ELb0ELb1ELi4ELi320ELi320ELi4ELb1ELi1ELb0ELb0ELNS_15WgradSyncMethodE3ENS_16CompileConditionILi1000EEEEEvPT_S6_S6_PKS5_S8_S8_S8_PKfflPfPj,"aw",@nobits
	.sectionflags	@""
	.align	8
.nv.shared._ZN13group_norm_v218gn_bwd_cuda_kernelI13__nv_bfloat16Li320ELi3ELi32ELi10ELi1024ELb0ELb1ELi4ELi320ELi320ELi4ELb1ELi1ELb0ELb0ELNS_15WgradSyncMethodE3ENS_16CompileConditionILi1000EEEEEvPT_S6_S6_PKS5_S8_S8_S8_PKfflPfPj:
	.zero		17920


//--------------------- .nv.shared.reserved.0     --------------------------
	.section	.nv.shared.reserved.0,"aw",@nobits
	.weak		__nv_reservedSMEM_offset_0_alias
	.size		__nv_reservedSMEM_offset_0_alias, 0, 64
	.other		__nv_reservedSMEM_offset_0_alias,@"STO_CUDA_RESERVED_SHARED STV_DEFAULT"
__nv_reservedSMEM_offset_0_alias:
	.zero		0
	.zero		64


//--------------------- .nv.shared._ZN13group_norm_v218gn_bwd_cuda_kernelI13__nv_bfloat16Li320ELi1ELi32ELi10ELi1024ELb0ELb1ELi8ELi320ELi320ELi4ELb1ELi1ELb0ELb0ELNS_15WgradSyncMethodE3ENS_16CompileConditionILi1000EEEEEvPT_S6_S6_PKS5_S8_S8_S8_PKfflPfPj --------------------------
	.section	.nv.shared._ZN13group_norm_v218gn_bwd_cuda_kernelI13__nv_bfloat16Li320ELi1ELi32ELi10ELi1024ELb0ELb1ELi8ELi320ELi320ELi4ELb1ELi1ELb0ELb0ELNS_15WgradSyncMethodE3ENS_16CompileConditionILi1000EEEEEvPT_S6_S6_PKS5_S8_S8_S8_PKfflPfPj,"aw",@nobits
	.sectionflags	@""
	.align	8
.nv.shared._ZN13group_norm_v218gn_bwd_cuda_kernelI13__nv_bfloat16Li320ELi1ELi32ELi10ELi1024ELb0ELb1ELi8ELi320ELi320ELi4ELb1ELi1ELb0ELb0ELNS_15WgradSyncMethodE3ENS_16CompileConditionILi1000EEEEEvPT_S6_S6_PKS5_S8_S8_S8_PKfflPfPj:
	.zero		17920


//--------------------- .nv.shared._ZN13group_norm_v218gn_bwd_cuda_kernelI13__nv_bfloat16Li320ELi3ELi32ELi10ELi1024ELb0ELb1ELi8ELi320ELi320ELi4ELb1ELi2ELb0ELb0ELNS_15WgradSyncMethodE3ENS_16CompileConditionILi1000EEEEEvPT_S6_S6_PKS5_S8_S8_S8_PKfflPfPj --------------------------
	.section	.nv.shared._ZN13group_norm_v218gn_bwd_cuda_kernelI13__nv_bfloat16Li320ELi3ELi32ELi10ELi1024ELb0ELb1ELi8ELi320ELi320ELi4ELb1ELi2ELb0ELb0ELNS_15WgradSyncMethodE3ENS_16CompileConditionILi1000EEEEEvPT_S6_S6_PKS5_S8_S8_S8_PKfflPfPj,"aw",@nobits
	.sectionflags	@""
	.align	8
.nv.shared._ZN13group_norm_v218gn_bwd_cuda_kernelI13__nv_bfloat16Li320ELi3ELi32ELi10ELi1024ELb0ELb1ELi8ELi320ELi320ELi4ELb1ELi2ELb0ELb0ELNS_15WgradSyncMethodE3ENS_16CompileConditionILi1000EEEEEvPT_S6_S6_PKS5_S8_S8_S8_PKfflPfPj:
	.zero		17920


//--------------------- .nv.shared._ZN13group_norm_v218gn_bwd_cuda_kernelI13__nv_bfloat16Li320ELi1ELi32ELi10ELi1024ELb0ELb1ELi16ELi320ELi320ELi4ELb1ELi2ELb0ELb0ELNS_15WgradSyncMethodE3ENS_16CompileConditionILi1000EEEEEvPT_S6_S6_PKS5_S8_S8_S8_PKfflPfPj --------------------------
	.section	.nv.shared._ZN13group_norm_v218gn_bwd_cuda_kernelI13__nv_bfloat16Li320ELi1ELi32ELi10ELi1024ELb0ELb1ELi16ELi320ELi320ELi4ELb1ELi2ELb0ELb0ELNS_15WgradSyncMethodE3ENS_16CompileConditionILi1000EEEEEvPT_S6_S6_PKS5_S8_S8_S8_PKfflPfPj,"aw",@nobits
	.sectionflags	@""
	.align	8
.nv.shared._ZN13group_norm_v218gn_bwd_cuda_kernelI13__nv_bfloat16Li320ELi1ELi32ELi10ELi1024ELb0ELb1ELi16ELi320ELi320ELi4ELb1ELi2ELb0ELb0ELNS_15WgradSyncMethodE3ENS_16CompileConditionILi1000EEEEEvPT_S6_S6_PKS5_S8_S8_S8_PKfflPfPj:
	.zero		17920


//--------------------- .nv.shared._ZN13group_norm_v218gn_bwd_cuda_kernelI13__nv_bfloat16Li320ELi3ELi32ELi10ELi1024ELb0ELb1ELi16ELi320ELi320ELi4ELb1ELi5ELb0ELb0ELNS_15WgradSyncMethodE3ENS_16CompileConditionILi1000EEEEEvPT_S6_S6_PKS5_S8_S8_S8_PKfflPfPj --------------------------
	.section	.nv.shared._ZN13group_norm_v218gn_bwd_cuda_kernelI13__nv_bfloat16Li320ELi3ELi32ELi10ELi1024ELb0ELb1ELi16ELi320ELi320ELi4ELb1ELi5ELb0ELb0ELNS_15WgradSyncMethodE3ENS_16CompileConditionILi1000EEEEEvPT_S6_S6_PKS5_S8_S8_S8_PKfflPfPj,"aw",@nobits
	.sectionflags	@""
	.align	8
.nv.shared._ZN13group_norm_v218gn_bwd_cuda_kernelI13__nv_bfloat16Li320ELi3ELi32ELi10ELi1024ELb0ELb1ELi16ELi320ELi320ELi4ELb1ELi5ELb0ELb0ELNS_15WgradSyncMethodE3ENS_16CompileConditionILi1000EEEEEvPT_S6_S6_PKS5_S8_S8_S8_PKfflPfPj:
	.zero		17920


//--------------------- .nv.shared._ZN13group_norm_v218gn_bwd_cuda_kernelI13__nv_bfloat16Li320ELi1ELi32ELi10ELi1024ELb0ELb1ELi32ELi320ELi320ELi4ELb1ELi4ELb0ELb0ELNS_15WgradSyncMethodE3ENS_16CompileConditionILi1000EEEEEvPT_S6_S6_PKS5_S8_S8_S8_PKfflPfPj --------------------------
	.section	.nv.shared._ZN13group_norm_v218gn_bwd_cuda_kernelI13__nv_bfloat16Li320ELi1ELi32ELi10ELi1024ELb0ELb1ELi32ELi320ELi320ELi4ELb1ELi4ELb0ELb0ELNS_15WgradSyncMethodE3ENS_16CompileConditionILi1000EEEEEvPT_S6_S6_PKS5_S8_S8_S8_PKfflPfPj,"aw",@nobits
	.sectionflags	@""
	.align	8
.nv.shared._ZN13group_norm_v218gn_bwd_cuda_kernelI13__nv_bfloat16Li320ELi1ELi32ELi10ELi1024ELb0ELb1ELi32ELi320ELi320ELi4ELb1ELi4ELb0ELb0ELNS_15WgradSyncMethodE3ENS_16CompileConditionILi1000EEEEEvPT_S6_S6_PKS5_S8_S8_S8_PKfflPfPj:
	.zero		17920


//--------------------- .nv.shared._ZN13group_norm_v218gn_bwd_cuda_kernelI13__nv_bfloat16Li320ELi1ELi32ELi10ELi1024ELb0ELb1ELi64ELi320ELi320ELi4ELb1ELi9ELb0ELb0ELNS_15WgradSyncMethodE3ENS_16CompileConditionILi1000EEEEEvPT_S6_S6_PKS5_S8_S8_S8_PKfflPfPj --------------------------
	.section	.nv.shared._ZN13group_norm_v218gn_bwd_cuda_kernelI13__nv_bfloat16Li320ELi1ELi32ELi10ELi1024ELb0ELb1ELi64ELi320ELi320ELi4ELb1ELi9ELb0ELb0ELNS_15WgradSyncMethodE3ENS_16CompileConditionILi1000EEEEEvPT_S6_S6_PKS5_S8_S8_S8_PKfflPfPj,"aw",@nobits
	.sectionflags	@""
	.align	8
.nv.shared._ZN13group_norm_v218gn_bwd_cuda_kernelI13__nv_bfloat16Li320ELi1ELi32ELi10ELi1024ELb0ELb1ELi64ELi320ELi320ELi4ELb1ELi9ELb0ELb0ELNS_15WgradSyncMethodE3ENS_16CompileConditionILi1000EEEEEvPT_S6_S6_PKS5_S8_S8_S8_PKfflPfPj:
	.zero		17920


//--------------------- .nv.shared._ZN13group_norm_v218gn_bwd_cuda_kernelI13__nv_bfloat16Li320ELi3ELi32ELi10ELi1024ELb0ELb1ELi32ELi320ELi320ELi4ELb1ELi10ELb0ELb0ELNS_15WgradSyncMethodE3ENS_16CompileConditionILi1000EEEEEvPT_S6_S6_PKS5_S8_S8_S8_PKfflPfPj --------------------------
	.section	.nv.shared._ZN13group_norm_v218gn_bwd_cuda_kernelI13__nv_bfloat16Li320ELi3ELi32ELi10ELi1024ELb0ELb1ELi32ELi320ELi320ELi4ELb1ELi10ELb0ELb0ELNS_15WgradSyncMethodE3ENS_16CompileConditionILi1000EEEEEvPT_S6_S6_PKS5_S8_S8_S8_PKfflPfPj,"aw",@nobits
	.sectionflags	@""
	.align	8
.nv.shared._ZN13group_norm_v218gn_bwd_cuda_kernelI13__nv_bfloat16Li320ELi3ELi32ELi10ELi1024ELb0ELb1ELi32ELi320ELi320ELi4ELb1ELi10ELb0ELb0ELNS_15WgradSyncMethodE3ENS_16CompileConditionILi1000EEEEEvPT_S6_S6_PKS5_S8_S8_S8_PKfflPfPj:
	.zero		17920


//--------------------- .nv.shared._ZN13group_norm_v218gn_bwd_cuda_kernelI13__nv_bfloat16Li320ELi2ELi32ELi10ELi1024ELb0ELb1ELi32ELi320ELi320ELi4ELb1ELi9ELb0ELb0ELNS_15WgradSyncMethodE3ENS_16CompileConditionILi1000EEEEEvPT_S6_S6_PKS5_S8_S8_S8_PKfflPfPj --------------------------
	.section	.nv.shared._ZN13group_norm_v218gn_bwd_cuda_kernelI13__nv_bfloat16Li320ELi2ELi32ELi10ELi1024ELb0ELb1ELi32ELi320ELi320ELi4ELb1ELi9ELb0ELb0ELNS_15WgradSyncMethodE3ENS_16CompileConditionILi1000EEEEEvPT_S6_S6_PKS5_S8_S8_S8_PKfflPfPj,"aw",@nobits
	.sectionflags	@""
	.align	8
.nv.shared._ZN13group_norm_v218gn_bwd_cuda_kernelI13__nv_bfloat16Li320ELi2ELi32ELi10ELi1024ELb0ELb1ELi32ELi320ELi320ELi4ELb1ELi9ELb0ELb0ELNS_15WgradSyncMethodE3ENS_16CompileConditionILi1000EEEEEvPT_S6_S6_PKS5_S8_S8_S8_PKfflPfPj:
	.zero		17920


//--------------------- .nv.shared._ZN13group_norm_v218gn_bwd_cuda_kernelI13__nv_bfloat16Li320ELi3ELi16ELi20ELi1024ELb1ELb1ELi4ELi320ELi320ELi4ELb1ELi1ELb0ELb0ELNS_15WgradSyncMethodE3ENS_16CompileConditionILi1000EEEEEvPT_S6_S6_PKS5_S8_S8_S8_PKfflPfPj --------------------------
	.section	.nv.shared._ZN13group_norm_v218gn_bwd_cuda_kernelI13__nv_bfloat16Li320ELi3ELi16ELi20ELi1024ELb1ELb1ELi4ELi320ELi320ELi4ELb1ELi1ELb0ELb0ELNS_15WgradSyncMethodE3ENS_16CompileConditionILi1000EEEEEvPT_S6_S6_PKS5_S8_S8_S8_PKfflPfPj,"aw",@nobits
	.sectionflags	@""
	.align	8
.nv.shared._ZN13group_norm_v218gn_bwd_cuda_kernelI13__nv_bfloat16Li320ELi3ELi16ELi20ELi1024ELb1ELb1ELi4ELi320ELi320ELi4ELb1ELi1ELb0ELb0ELNS_15WgradSyncMethodE3ENS_16CompileConditionILi1000EEEEEvPT_S6_S6_PKS5_S8_S8_S8_PKfflPfPj:
	.zero		14592


//--------------------- .nv.shared._ZN13group_norm_v218gn_bwd_cuda_kernelI13__nv_bfloat16Li320ELi1ELi16ELi20ELi1024ELb1ELb1ELi8ELi320ELi320ELi4ELb1ELi1ELb0ELb0ELNS_15WgradSyncMethodE3ENS_16CompileConditionILi1000EEEEEvPT_S6_S6_PKS5_S8_S8_S8_PKfflPfPj --------------------------
	.section	.nv.shared._ZN13group_norm_v218gn_bwd_cuda_kernelI13__nv_bfloat16Li320ELi1ELi16ELi20ELi1024ELb1ELb1ELi8ELi320ELi320ELi4ELb1ELi1ELb0ELb0ELNS_15WgradSyncMethodE3ENS_16CompileConditionILi1000EEEEEvPT_S6_S6_PKS5_S8_S8_S8_PKfflPfPj,"aw",@nobits
	.sectionflags	@""
	.align	8
.nv.shared._ZN13group_norm_v218gn_bwd_cuda_kernelI13__nv_bfloat16Li320ELi1ELi16ELi20ELi1024ELb1ELb1ELi8ELi320ELi320ELi4ELb1ELi1ELb0ELb0ELNS_15WgradSyncMethodE3ENS_16CompileConditionILi1000EEEEEvPT_S6_S6_PKS5_S8_S8_S8_PKfflPfPj:
	.zero		14592


//--------------------- .nv.shared._ZN13group_norm_v218gn_bwd_cuda_kernelI13__nv_bfloat16Li320ELi3ELi16ELi20ELi1024ELb1ELb1ELi8ELi320ELi320ELi4ELb1ELi2ELb0ELb0ELNS_15WgradSyncMethodE3ENS_16CompileConditionILi1000EEEEEvPT_S6_S6_PKS5_S8_S8_S8_PKfflPfPj --------------------------
	.section	.nv.shared._ZN13group_norm_v218gn_bwd_cuda_kernelI13__nv_bfloat16Li320ELi3ELi16ELi20ELi1024ELb1ELb1ELi8ELi320ELi320ELi4ELb1ELi2ELb0ELb0ELNS_15WgradSyncMethodE3ENS_16CompileConditionILi1000EEEEEvPT_S6_S6_PKS5_S8_S8_S8_PKfflPfPj,"aw",@nobits
	.sectionflags	@""
	.align	8
.nv.shared._ZN13group_norm_v218gn_bwd_cuda_kernelI13__nv_bfloat16Li320ELi3ELi16ELi20ELi1024ELb1ELb1ELi8ELi320ELi320ELi4ELb1ELi2ELb0ELb0ELNS_15WgradSyncMethodE3ENS_16CompileConditionILi1000EEEEEvPT_S6_S6_PKS5_S8_S8_S8_PKfflPfPj:
	.zero		14592


//--------------------- .nv.shared._ZN13group_norm_v218gn_bwd_cuda_kernelI13__nv_bfloat16Li320ELi1ELi16ELi20ELi1024ELb1ELb1ELi16ELi320ELi320ELi4ELb1ELi2ELb0ELb0ELNS_15WgradSyncMethodE3ENS_16CompileConditionILi1000EEEEEvPT_S6_S6_PKS5_S8_S8_S8_PKfflPfPj --------------------------
	.section	.nv.shared._ZN13group_norm_v218gn_bwd_cuda_kernelI13__nv_bfloat16Li320ELi1ELi16ELi20ELi1024ELb1ELb1ELi16ELi320ELi320ELi4ELb1ELi2ELb0ELb0ELNS_15WgradSyncMethodE3ENS_16CompileConditionILi1000EEEEEvPT_S6_S6_PKS5_S8_S8_S8_PKfflPfPj,"aw",@nobits
	.sectionflags	@""
	.align	8
.nv.shared._ZN13group_norm_v218gn_bwd_cuda_kernelI13__nv_bfloat16Li320ELi1ELi16ELi20ELi1024ELb1ELb1ELi16ELi320ELi320ELi4ELb1ELi2ELb0ELb0ELNS_15WgradSyncMethodE3ENS_16CompileConditionILi1000EEEEEvPT_S6_S6_PKS5_S8_S8_S8_PKfflPfPj:
	.zero		14592


//--------------------- .nv.shared._ZN13group_norm_v218gn_bwd_cuda_kernelI13__nv_bfloat16Li320ELi3ELi16ELi20ELi1024ELb1ELb1ELi16ELi320ELi320ELi4ELb1ELi5ELb0ELb0ELNS_15WgradSyncMethodE3ENS_16CompileConditionILi1000EEEEEvPT_S6_S6_PKS5_S8_S8_S8_PKfflPfPj --------------------------
	.section	.nv.shared._ZN13group_norm_v218gn_bwd_cuda_kernelI13__nv_bfloat16Li320ELi3ELi16ELi20ELi1024ELb1ELb1ELi16ELi320ELi320ELi4ELb1ELi5ELb0ELb0ELNS_15WgradSyncMethodE3ENS_16CompileConditionILi1000EEEEEvPT_S6_S6_PKS5_S8_S8_S8_PKfflPfPj,"aw",@nobits
	.sectionflags	@""
	.align	8
.nv.shared._ZN13group_norm_v218gn_bwd_cuda_kernelI13__nv_bfloat16Li320ELi3ELi16ELi20ELi1024ELb1ELb1ELi16ELi320ELi320ELi4ELb1ELi5ELb0ELb0ELNS_15WgradSyncMethodE3ENS_16CompileConditionILi1000EEEEEvPT_S6_S6_PKS5_S8_S8_S8_PKfflPfPj:
	.zero		14592


//--------------------- .nv.shared._ZN13group_norm_v218gn_bwd_cuda_kernelI13__nv_bfloat16Li320ELi1ELi16ELi20ELi1024ELb1ELb1ELi32ELi320ELi320ELi4ELb1ELi4ELb0ELb0ELNS_15WgradSyncMethodE3ENS_16CompileConditionILi1000EEEEEvPT_S6_S6_PKS5_S8_S8_S8_PKfflPfPj --------------------------
	.section	.nv.shared._ZN13group_norm_v218gn_bwd_cuda_kernelI13__nv_bfloat16Li320ELi1ELi16ELi20ELi1024ELb1ELb1ELi32ELi320ELi320ELi4ELb1ELi4ELb0ELb0ELNS_15WgradSyncMethodE3ENS_16CompileConditionILi1000EEEEEvPT_S6_S6_PKS5_S8_S8_S8_PKfflPfPj,"aw",@nobits
	.sectionflags	@""
	.align	8
.nv.shared._ZN13group_norm_v218gn_bwd_cuda_kernelI13__nv_bfloat16Li320ELi1ELi16ELi20ELi1024ELb1ELb1ELi32ELi320ELi320ELi4ELb1ELi4ELb0ELb0ELNS_15WgradSyncMethodE3ENS_16CompileConditionILi1000EEEEEvPT_S6_S6_PKS5_S8_S8_S8_PKfflPfPj:
	.zero		14592


//--------------------- .nv.shared._ZN13group_norm_v218gn_bwd_cuda_kernelI13__nv_bfloat16Li320ELi1ELi16ELi20ELi1024ELb1ELb1ELi64ELi320ELi320ELi4ELb1ELi9ELb0ELb0ELNS_15WgradSyncMethodE3ENS_16CompileConditionILi1000EEEEEvPT_S6_S6_PKS5_S8_S8_S8_PKfflPfPj --------------------------
	.section	.nv.shared._ZN13group_norm_v218gn_bwd_cuda_kernelI13__nv_bfloat16Li320ELi1ELi16ELi20ELi1024ELb1ELb1ELi64ELi320ELi320ELi4ELb1ELi9ELb0ELb0ELNS_15WgradSyncMethodE3ENS_16CompileConditionILi1000EEEEEvPT_S6_S6_PKS5_S8_S8_S8_PKfflPfPj,"aw",@nobits
	.sectionflags	@""
	.align	8
.nv.shared._ZN13group_norm_v218gn_bwd_cuda_kernelI13__nv_bfloat16Li320ELi1ELi16ELi20ELi1024ELb1ELb1ELi64ELi320ELi320ELi4ELb1ELi9ELb0ELb0ELNS_15WgradSyncMethodE3ENS_16CompileConditionILi1000EEEEEvPT_S6_S6_PKS5_S8_S8_S8_PKfflPfPj:
	.zero		14592


//--------------------- .nv.shared._ZN13group_norm_v218gn_bwd_cuda_kernelI13__nv_bfloat16Li320ELi3ELi16ELi20ELi1024ELb1ELb1ELi32ELi320ELi320ELi4ELb1ELi10ELb0ELb0ELNS_15WgradSyncMethodE3ENS_16CompileConditionILi1000EEEEEvPT_S6_S6_PKS5_S8_S8_S8_PKfflPfPj --------------------------
	.section	.nv.shared._ZN13group_norm_v218gn_bwd_cuda_kernelI13__nv_bfloat16Li320ELi3ELi16ELi20ELi1024ELb1ELb1ELi32ELi320ELi320ELi4ELb1ELi10ELb0ELb0ELNS_15WgradSyncMethodE3ENS_16CompileConditionILi1000EEEEEvPT_S6_S6_PKS5_S8_S8_S8_PKfflPfPj,"aw",@nobits
	.sectionflags	@""
	.align	8
.nv.shared._ZN13group_norm_v218gn_bwd_cuda_kernelI13__nv_bfloat16Li320ELi3ELi16ELi20ELi1024ELb1ELb1ELi32ELi320ELi320ELi4ELb1ELi10ELb0ELb0ELNS_15WgradSyncMethodE3ENS_16CompileConditionILi1000EEEEEvPT_S6_S6_PKS5_S8_S8_S8_PKfflPfPj:
	.zero		14592


//--------------------- .nv.shared._ZN13group_norm_v218gn_bwd_cuda_kernelI13__nv_bfloat16Li320ELi2ELi16ELi20ELi1024ELb1ELb1ELi32ELi320ELi320ELi4ELb1ELi9ELb0ELb0ELNS_15WgradSyncMethodE3ENS_16CompileConditionILi1000EEEEEvPT_S6_S6_PKS5_S8_S8_S8_PKfflPfPj --------------------------
	.section	.nv.shared._ZN13group_norm_v218gn_bwd_cuda_kernelI13__nv_bfloat16Li320ELi2ELi16ELi20ELi1024ELb1ELb1ELi32ELi320ELi320ELi4ELb1ELi9ELb0ELb0ELNS_15WgradSyncMethodE3ENS_16CompileConditionILi1000EEEEEvPT_S6_S6_PKS5_S8_S8_S8_PKfflPfPj,"aw",@nobits
	.sectionflags	@""
	.align	8
.nv.shared._ZN13group_norm_v218gn_bwd_cuda_kernelI13__nv_bfloat16Li320ELi2ELi16ELi20ELi1024ELb1ELb1ELi32ELi320ELi320ELi4ELb1ELi9ELb0ELb0ELNS_15WgradSyncMethodE3ENS_16CompileConditionILi1000EEEEEvPT_S6_S6_PKS5_S8_S8_S8_PKfflPfPj:
	.zero		14592


//--------------------- .nv.shared._ZN13group_norm_v214gn_cuda_kernelI13__nv_bfloat16Li320ELi1ELi32ELi10ELi1024ELb0ELi1024ELi10ELi10ELi2ELb0ELi116ELb0ELb0ENS_16CompileConditionILi1000EEEEEvPT_PKS4_S7_S7_flPfS8_Pj --------------------------
	.section	.nv.shared._ZN13group_norm_v214gn_cuda_kernelI13__nv_bfloat16Li320ELi1ELi32ELi10ELi1024ELb0ELi1024ELi10ELi10ELi2ELb0ELi116ELb0ELb0ENS_16CompileConditionILi1000EEEEEvPT_PKS4_S7_S7_flPfS8_Pj,"aw",@nobits
	.sectionflags	@""
	.align	16
.nv.shared._ZN13group_norm_v214gn_cuda_kernelI13__nv_bfloat16Li320ELi1ELi32ELi10ELi1024ELb0ELi1024ELi10ELi10ELi2ELb0ELi116ELb0ELb0ENS_16CompileConditionILi1000EEEEEvPT_PKS4_S7_S7_flPfS8_Pj:
	.zero		1112


//--------------------- .nv.shared._ZN13group_norm_v214gn_cuda_kernelI13__nv_bfloat16Li320ELi1ELi32ELi10ELi1024ELb0ELi1024ELi10ELi10ELi2ELb0ELi148ELb0ELb0ENS_16CompileConditionILi1000EEEEEvPT_PKS4_S7_S7_flPfS8_Pj --------------------------
	.section	.nv.shared._ZN13group_norm_v214gn_cuda_kernelI13__nv_bfloat16Li320ELi1ELi32ELi10ELi1024ELb0ELi1024ELi10ELi10ELi2ELb0ELi148ELb0ELb0ENS_16CompileConditionILi1000EEEEEvPT_PKS4_S7_S7_flPfS8_Pj,"aw",@nobits
	.sectionflags	@""
	.align	16
.nv.shared._ZN13group_norm_v214gn_cuda_kernelI13__nv_bfloat16Li320ELi1ELi32ELi10ELi1024ELb0ELi1024ELi10ELi10ELi2ELb0ELi148ELb0ELb0ENS_16CompileConditionILi1000EEEEEvPT_PKS4_S7_S7_flPfS8_Pj:
	.zero		1112


//--------------------- .nv.shared._ZN13group_norm_v214gn_cuda_kernelI13__nv_bfloat16Li320ELi3ELi16ELi20ELi1024ELb1ELi4ELi320ELi320ELi4ELb1ELi1ELb0ELb0ENS_16CompileConditionILi1000EEEEEvPT_PKS4_S7_S7_flPfS8_Pj --------------------------
	.section	.nv.shared._ZN13group_norm_v214gn_cuda_kernelI13__nv_bfloat16Li320ELi3ELi16ELi20ELi1024ELb1ELi4ELi320ELi320ELi4ELb1ELi1ELb0ELb0ENS_16CompileConditionILi1000EEEEEvPT_PKS4_S7_S7_flPfS8_Pj,"aw",@nobits
	.sectionflags	@""
	.align	8
.nv.shared._ZN13group_norm_v214gn_cuda_kernelI13__nv_bfloat16Li320ELi3ELi16ELi20ELi1024ELb1ELi4ELi320ELi320ELi4ELb1ELi1ELb0ELb0ENS_16CompileConditionILi1000EEEEEvPT_PKS4_S7_S7_flPfS8_Pj:
	.zero		4352


//--------------------- .nv.shared._ZN13group_norm_v214gn_cuda_kernelI13__nv_bfloat16Li320ELi1ELi16ELi20ELi1024ELb1ELi8ELi320ELi320ELi4ELb1ELi1ELb0ELb0ENS_16CompileConditionILi1000EEEEEvPT_PKS4_S7_S7_flPfS8_Pj --------------------------
	.section	.nv.shared._ZN13group_norm_v214gn_cuda_kernelI13__nv_bfloat16Li320ELi1ELi16ELi20ELi1024ELb1ELi8ELi320ELi320ELi4ELb1ELi1ELb0ELb0ENS_16CompileConditionILi1000EEEEEvPT_PKS4_S7_S7_flPfS8_Pj,"aw",@nobits
	.sectionflags	@""
	.align	8
.nv.shared._ZN13group_norm_v214gn_cuda_kernelI13__nv_bfloat16Li320ELi1ELi16ELi20ELi1024ELb1ELi8ELi320ELi320ELi4ELb1ELi1ELb0ELb0ENS_16CompileConditionILi1000EEEEEvPT_PKS4_S7_S7_flPfS8_Pj:
	.zero		4352


//--------------------- .nv.shared._ZN13group_norm_v214gn_cuda_kernelI13__nv_bfloat16Li320ELi3ELi16ELi20ELi1024ELb1ELi8ELi320ELi320ELi4ELb1ELi2ELb0ELb0ENS_16CompileConditionILi1000EEEEEvPT_PKS4_S7_S7_flPfS8_Pj --------------------------
	.section	.nv.shared._ZN13group_norm_v214gn_cuda_kernelI13__nv_bfloat16Li320ELi3ELi16ELi20ELi1024ELb1ELi8ELi320ELi320ELi4ELb1ELi2ELb0ELb0ENS_16CompileConditionILi1000EEEEEvPT_PKS4_S7_S7_flPfS8_Pj,"aw",@nobits
	.sectionflags	@""
	.align	8
.nv.shared._ZN13group_norm_v214gn_cuda_kernelI13__nv_bfloat16Li320ELi3ELi16ELi20ELi1024ELb1ELi8ELi320ELi320ELi4ELb1ELi2ELb0ELb0ENS_16CompileConditionILi1000EEEEEvPT_PKS4_S7_S7_flPfS8_Pj:
	.zero		4352


//--------------------- .nv.shared._ZN13group_norm_v214gn_cuda_kernelI13__nv_bfloat16Li320ELi1ELi16ELi20ELi1024ELb1ELi16ELi320ELi320ELi4ELb1ELi2ELb0ELb0ENS_16CompileConditionILi1000EEEEEvPT_PKS4_S7_S7_flPfS8_Pj --------------------------
	.section	.nv.shared._ZN13group_norm_v214gn_cuda_kernelI13__nv_bfloat16Li320ELi1ELi16ELi20ELi1024ELb1ELi16ELi320ELi320ELi4ELb1ELi2ELb0ELb0ENS_16CompileConditionILi1000EEEEEvPT_PKS4_S7_S7_flPfS8_Pj,"aw",@nobits
	.sectionflags	@""
	.align	8
.nv.shared._ZN13group_norm_v214gn_cuda_kernelI13__nv_bfloat16Li320ELi1ELi16ELi20ELi1024ELb1ELi16ELi320ELi320ELi4ELb1ELi2ELb0ELb0ENS_16CompileConditionILi1000EEEEEvPT_PKS4_S7_S7_flPfS8_Pj:
	.zero		4352


//--------------------- .nv.shared._ZN13group_norm_v214gn_cuda_kernelI13__nv_bfloat16Li320ELi3ELi16ELi20ELi1024ELb1ELi16ELi320ELi320ELi4ELb1ELi5ELb0ELb0ENS_16CompileConditionILi1000EEEEEvPT_PKS4_S7_S7_flPfS8_Pj --------------------------
	.section	.nv.shared._ZN13group_norm_v214gn_cuda_kernelI13__nv_bfloat16Li320ELi3ELi16ELi20ELi1024ELb1ELi16ELi320ELi320ELi4ELb1ELi5ELb0ELb0ENS_16CompileConditionILi1000EEEEEvPT_PKS4_S7_S7_flPfS8_Pj,"aw",@nobits
	.sectionflags	@""
	.align	8
.nv.shared._ZN13group_norm_v214gn_cuda_kernelI13__nv_bfloat16Li320ELi3ELi16ELi20ELi1024ELb1ELi16ELi320ELi320ELi4ELb1ELi5ELb0ELb0ENS_16CompileConditionILi1000EEEEEvPT_PKS4_S7_S7_flPfS8_Pj:
	.zero		4352


//--------------------- .nv.shared._ZN13group_norm_v214gn_cuda_kernelI13__nv_bfloat16Li320ELi1ELi16ELi20ELi1024ELb1ELi32ELi320ELi320ELi4ELb1ELi4ELb0ELb0ENS_16CompileConditionILi1000EEEEEvPT_PKS4_S7_S7_flPfS8_Pj --------------------------
	.section	.nv.shared._ZN13group_norm_v214gn_cuda_kernelI13__nv_bfloat16Li320ELi1ELi16ELi20ELi1024ELb1ELi32ELi320ELi320ELi4ELb1ELi4ELb0ELb0ENS_16CompileConditionILi1000EEEEEvPT_PKS4_S7_S7_flPfS8_Pj,"aw",@nobits
	.sectionflags	@""
	.align	8
.nv.shared._ZN13group_norm_v214gn_cuda_kernelI13__nv_bfloat16Li320ELi1ELi16ELi20ELi1024ELb1ELi32ELi320ELi320ELi4ELb1ELi4ELb0ELb0ENS_16CompileConditionILi1000EEEEEvPT_PKS4_S7_S7_flPfS8_Pj:
	.zero		4352


//--------------------- .nv.shared._ZN13group_norm_v214gn_cuda_kernelI13__nv_bfloat16Li320ELi3ELi16ELi20ELi1024ELb1ELi32ELi320ELi320ELi4ELb1ELi10ELb0ELb0ENS_16CompileConditionILi1000EEEEEvPT_PKS4_S7_S7_flPfS8_Pj --------------------------
	.section	.nv.shared._ZN13group_norm_v214gn_cuda_kernelI13__nv_bfloat16Li320ELi3ELi16ELi20ELi1024ELb1ELi32ELi320ELi320ELi4ELb1ELi10ELb0ELb0ENS_16CompileConditionILi1000EEEEEvPT_PKS4_S7_S7_flPfS8_Pj,"aw",@nobits
	.sectionflags	@""
	.align	8
.nv.shared._ZN13group_norm_v214gn_cuda_kernelI13__nv_bfloat16Li320ELi3ELi16ELi20ELi1024ELb1ELi32ELi320ELi320ELi4ELb1ELi10ELb0ELb0ENS_16CompileConditionILi1000EEEEEvPT_PKS4_S7_S7_flPfS8_Pj:
	.zero		4352


//--------------------- .nv.shared._ZN13group_norm_v214gn_cuda_kernelI13__nv_bfloat16Li320ELi1ELi16ELi20ELi1024ELb1ELi64ELi320ELi320ELi4ELb1ELi9ELb0ELb0ENS_16CompileConditionILi1000EEEEEvPT_PKS4_S7_S7_flPfS8_Pj --------------------------
	.section	.nv.shared._ZN13group_norm_v214gn_cuda_kernelI13__nv_bfloat16Li320ELi1ELi16ELi20ELi1024ELb1ELi64ELi320ELi320ELi4ELb1ELi9ELb0ELb0ENS_16CompileConditionILi1000EEEEEvPT_PKS4_S7_S7_flPfS8_Pj,"aw",@nobits
	.sectionflags	@""
	.align	8
.nv.shared._ZN13group_norm_v214gn_cuda_kernelI13__nv_bfloat16Li320ELi1ELi16ELi20ELi1024ELb1ELi64ELi320ELi320ELi4ELb1ELi9ELb0ELb0ENS_16CompileConditionILi1000EEEEEvPT_PKS4_S7_S7_flPfS8_Pj:
	.zero		4352


//--------------------- .nv.shared._ZN13group_norm_v214gn_cuda_kernelI13__nv_bfloat16Li320ELi3ELi16ELi20ELi1024ELb1ELi64ELi320ELi320ELi4ELb1ELi21ELb0ELb0ENS_16CompileConditionILi1000EEEEEvPT_PKS4_S7_S7_flPfS8_Pj --------------------------
	.section	.nv.shared._ZN13group_norm_v214gn_cuda_kernelI13__nv_bfloat16Li320ELi3ELi16ELi20ELi1024ELb1ELi64ELi320ELi320ELi4ELb1ELi21ELb0ELb0ENS_16CompileConditionILi1000EEEEEvPT_PKS4_S7_S7_flPfS8_Pj,"aw",@nobits
	.sectionflags	@""
	.align	8
.nv.shared._ZN13group_norm_v214gn_cuda_kernelI13__nv_bfloat16Li320ELi3ELi16ELi20ELi1024ELb1ELi64ELi320ELi320ELi4ELb1ELi21ELb0ELb0ENS_16CompileConditionILi1000EEEEEvPT_PKS4_S7_S7_flPfS8_Pj:
	.zero		4352


//--------------------- .nv.shared._ZN13group_norm_v214gn_cuda_kernelI13__nv_bfloat16Li320ELi1ELi16ELi20ELi1024ELb1ELi128ELi320ELi320ELi4ELb1ELi18ELb0ELb0ENS_16CompileConditionILi1000EEEEEvPT_PKS4_S7_S7_flPfS8_Pj --------------------------
	.section	.nv.shared._ZN13group_norm_v214gn_cuda_kernelI13__nv_bfloat16Li320ELi1ELi16ELi20ELi1024ELb1ELi128ELi320ELi320ELi4ELb1ELi18ELb0ELb0ENS_16CompileConditionILi1000EEEEEvPT_PKS4_S7_S7_flPfS8_Pj,"aw",@nobits
	.sectionflags	@""
	.align	8
.nv.shared._ZN13group_norm_v214gn_cuda_kernelI13__nv_bfloat16Li320ELi1ELi16ELi20ELi1024ELb1ELi128ELi320ELi320ELi4ELb1ELi18ELb0ELb0ENS_16CompileConditionILi1000EEEEEvPT_PKS4_S7_S7_flPfS8_Pj:
	.zero		4352


//--------------------- .nv.shared._ZN13group_norm_v218gn_bwd_cuda_kernelI6__halfLi320ELi3ELi32ELi10ELi1024ELb0ELb1ELi4ELi320ELi320ELi4ELb1ELi1ELb0ELb0ELNS_15WgradSyncMethodE3ENS_16CompileConditionILi1000EEEEEvPT_S6_S6_PKS5_S8_S8_S8_PKfflPfPj --------------------------
	.section	.nv.shared._ZN13group_norm_v218gn_bwd_cuda_kernelI6__halfLi320ELi3ELi32ELi10ELi1024ELb0ELb1ELi4ELi320ELi320ELi4ELb1ELi1ELb0ELb0ELNS_15WgradSyncMethodE3ENS_16CompileConditionILi1000EEEEEvPT_S6_S6_PKS5_S8_S8_S8_PKfflPfPj,"aw",@nobits
	.sectionflags	@""
	.align	8
.nv.shared._ZN13group_norm_v218gn_bwd_cuda_kernelI6__halfLi320ELi3ELi32ELi10ELi1024ELb0ELb1ELi4ELi320ELi320ELi4ELb1ELi1ELb0ELb0ELNS_15WgradSyncMethodE3ENS_16CompileConditionILi1000EEEEEvPT_S6_S6_PKS5_S8_S8_S8_PKfflPfPj:
	.zero		17920


//--------------------- .nv.shared._ZN13group_norm_v218gn_bwd_cuda_kernelI6__halfLi320ELi1ELi32ELi10ELi1024ELb0ELb1ELi8ELi320ELi320ELi4ELb1ELi1ELb0ELb0ELNS_15WgradSyncMethodE3ENS_16CompileConditionILi1000EEEEEvPT_S6_S6_PKS5_S8_S8_S8_PKfflPfPj --------------------------
	.section	.nv.shared._ZN13group_norm_v218gn_bwd_cuda_kernelI6__halfLi320ELi1ELi32ELi10ELi1024ELb0ELb1ELi8ELi320ELi320ELi4ELb1ELi1ELb0ELb0ELNS_15WgradSyncMethodE3ENS_16CompileConditionILi1000EEEEEvPT_S6_S6_PKS5_S8_S8_S8_PKfflPfPj,"aw",@nobits
	.sectionflags	@""
	.align	8
.nv.shared._ZN13group_norm_v218gn_bwd_cuda_kernelI6__halfLi320ELi1ELi32ELi10ELi1024ELb0ELb1ELi8ELi320ELi320ELi4ELb1ELi1ELb0ELb0ELNS_15WgradSyncMethodE3ENS_16CompileConditionILi1000EEEEEvPT_S6_S6_PKS5_S8_S8_S8_PKfflPfPj:
	.zero		17920


//--------------------- .nv.shared._ZN13group_norm_v218gn_bwd_cuda_kernelI6__halfLi320ELi3ELi32ELi10ELi1024ELb0ELb1ELi8ELi320ELi320ELi4ELb1ELi2ELb0ELb0ELNS_15WgradSyncMethodE3ENS_16CompileConditionILi1000EEEEEvPT_S6_S6_PKS5_S8_S8_S8_PKfflPfPj --------------------------
	.section	.nv.shared._ZN13group_norm_v218gn_bwd_cuda_kernelI6__halfLi320ELi3ELi32ELi10ELi1024ELb0ELb1ELi8ELi320ELi320ELi4ELb1ELi2ELb0ELb0ELNS_15WgradSyncMethodE3ENS_16CompileConditionILi1000EEEEEvPT_S6_S6_PKS5_S8_S8_S8_PKfflPfPj,"aw",@nobits
	.sectionflags	@""
	.align	8
.nv.shared._ZN13group_norm_v218gn_bwd_cuda_kernelI6__halfLi320ELi3ELi32ELi10ELi1024ELb0ELb1ELi8ELi320ELi320ELi4ELb1ELi2ELb0ELb0ELNS_15WgradSyncMethodE3ENS_16CompileConditionILi1000EEEEEvPT_S6_S6_PKS5_S8_S8_S8_PKfflPfPj:
	.zero		17920


//--------------------- .nv.shared._ZN13group_norm_v218gn_bwd_cuda_kernelI6__halfLi320ELi1ELi32ELi10ELi1024ELb0ELb1ELi16ELi320ELi320ELi4ELb1ELi2ELb0ELb0ELNS_15WgradSyncMethodE3ENS_16CompileConditionILi1000EEEEEvPT_S6_S6_PKS5_S8_S8_S8_PKfflPfPj --------------------------
	.section	.nv.shared._ZN13group_norm_v218gn_bwd_cuda_kernelI6__halfLi320ELi1ELi32ELi10ELi1024ELb0ELb1ELi16ELi320ELi320ELi4ELb1ELi2ELb0ELb0ELNS_15WgradSyncMethodE3ENS_16CompileConditionILi1000EEEEEvPT_S6_S6_PKS5_S8_S8_S8_PKfflPfPj,"aw",@nobits
	.sectionflags	@""
	.align	8
.nv.shared._ZN13group_norm_v218gn_bwd_cuda_kernelI6__halfLi320ELi1ELi32ELi10ELi1024ELb0ELb1ELi16ELi320ELi320ELi4ELb1ELi2ELb0ELb0ELNS_15WgradSyncMethodE3ENS_16CompileConditionILi1000EEEEEvPT_S6_S6_PKS5_S8_S8_S8_PKfflPfPj:
	.zero		17920


//--------------------- .nv.shared._ZN13group_norm_v218gn_bwd_cuda_kernelI6__halfLi320ELi3ELi32ELi10ELi1024ELb0ELb1ELi16ELi320ELi320ELi4ELb1ELi5ELb0ELb0ELNS_15WgradSyncMethodE3ENS_16CompileConditionILi1000EEEEEvPT_S6_S6_PKS5_S8_S8_S8_PKfflPfPj --------------------------
	.section	.nv.shared._ZN13group_norm_v218gn_bwd_cuda_kernelI6__halfLi320ELi3ELi32ELi10ELi1024ELb0ELb1ELi16ELi320ELi320ELi4ELb1ELi5ELb0ELb0ELNS_15WgradSyncMethodE3ENS_16CompileConditionILi1000EEEEEvPT_S6_S6_PKS5_S8_S8_S8_PKfflPfPj,"aw",@nobits
	.sectionflags	@""
	.align	8
.nv.shared._ZN13group_norm_v218gn_bwd_cuda_kernelI6__halfLi320ELi3ELi32ELi10ELi1024ELb0ELb1ELi16ELi320ELi320ELi4ELb1ELi5ELb0ELb0ELNS_15WgradSyncMethodE3ENS_16CompileConditionILi1000EEEEEvPT_S6_S6_PKS5_S8_S8_S8_PKfflPfPj:
	.zero		17920


//--------------------- .nv.shared._ZN13group_norm_v218gn_bwd_cuda_kernelI6__halfLi320ELi1ELi32ELi10ELi1024ELb0ELb1ELi32ELi320ELi320ELi4ELb1ELi4ELb0ELb0ELNS_15WgradSyncMethodE3ENS_16CompileConditionILi1000EEEEEvPT_S6_S6_PKS5_S8_S8_S8_PKfflPfPj --------------------------
	.section	.nv.shared._ZN13group_norm_v218gn_bwd_cuda_kernelI6__halfLi320ELi1ELi32ELi10ELi1024ELb0ELb1ELi32ELi320ELi320ELi4ELb1ELi4ELb0ELb0ELNS_15WgradSyncMethodE3ENS_16CompileConditionILi1000EEEEEvPT_S6_S6_PKS5_S8_S8_S8_PKfflPfPj,"aw",@nobits
	.sectionflags	@""
	.align	8
.nv.shared._ZN13group_norm_v218gn_bwd_cuda_kernelI6__halfLi320ELi1ELi32ELi10ELi1024ELb0ELb1ELi32ELi320ELi320ELi4ELb1ELi4ELb0ELb0ELNS_15WgradSyncMethodE3ENS_16CompileConditionILi1000EEEEEvPT_S6_S6_PKS5_S8_S8_S8_PKfflPfPj:
	.zero		17920


//--------------------- .nv.shared._ZN13group_norm_v218gn_bwd_cuda_kernelI6__halfLi320ELi1ELi32ELi10ELi1024ELb0ELb1ELi64ELi320ELi320ELi4ELb1ELi9ELb0ELb0ELNS_15WgradSyncMethodE3ENS_16CompileConditionILi1000EEEEEvPT_S6_S6_PKS5_S8_S8_S8_PKfflPfPj --------------------------
	.section	.nv.shared._ZN13group_norm_v218gn_bwd_cuda_kernelI6__halfLi320ELi1ELi32ELi10ELi1024ELb0ELb1ELi64ELi320ELi320ELi4ELb1ELi9ELb0ELb0ELNS_15WgradSyncMethodE3ENS_16CompileConditionILi1000EEEEEvPT_S6_S6_PKS5_S8_S8_S8_PKfflPfPj,"aw",@nobits
	.sectionflags	@""
	.align	8
.nv.shared._ZN13group_norm_v218gn_bwd_cuda_kernelI6__halfLi320ELi1ELi32ELi10ELi1024ELb0ELb1ELi64ELi320ELi320ELi4ELb1ELi9ELb0ELb0ELNS_15WgradSyncMethodE3ENS_16CompileConditionILi1000EEEEEvPT_S6_S6_PKS5_S8_S8_S8_PKfflPfPj:
	.zero		17920


//--------------------- .nv.shared._ZN13group_norm_v218gn_bwd_cuda_kernelI6__halfLi320ELi3ELi32ELi10ELi1024ELb0ELb1ELi32ELi320ELi320ELi4ELb1ELi10ELb0ELb0ELNS_15WgradSyncMethodE3ENS_16CompileConditionILi1000EEEEEvPT_S6_S6_PKS5_S8_S8_S8_PKfflPfPj --------------------------
	.section	.nv.shared._ZN13group_norm_v218gn_bwd_cuda_kernelI6__halfLi320ELi3ELi32ELi10ELi1024ELb0ELb1ELi32ELi320ELi320ELi4ELb1ELi10ELb0ELb0ELNS_15WgradSyncMethodE3ENS_16CompileConditionILi1000EEEEEvPT_S6_S6_PKS5_S8_S8_S8_PKfflPfPj,"aw",@nobits
	.sectionflags	@""
	.align	8
.nv.shared._ZN13group_norm_v218gn_bwd_cuda_kernelI6__halfLi320ELi3ELi32ELi10ELi1024ELb0ELb1ELi32ELi320ELi320ELi4ELb1ELi10ELb0ELb0ELNS_15WgradSyncMethodE3ENS_16CompileConditionILi1000EEEEEvPT_S6_S6_PKS5_S8_S8_S8_PKfflPfPj:
	.zero		17920


//--------------------- .nv.shared._ZN13group_norm_v218gn_bwd_cuda_kernelI6__halfLi320ELi2ELi32ELi10ELi1024ELb0ELb1ELi32ELi320ELi320ELi4ELb1ELi9ELb0ELb0ELNS_15WgradSyncMethodE3ENS_16CompileConditionILi1000EEEEEvPT_S6_S6_PKS5_S8_S8_S8_PKfflPfPj --------------------------
	.section	.nv.shared._ZN13group_norm_v218gn_bwd_cuda_kernelI6__halfLi320ELi2ELi32ELi10ELi1024ELb0ELb1ELi32ELi320ELi320ELi4ELb1ELi9ELb0ELb0ELNS_15WgradSyncMethodE3ENS_16CompileConditionILi1000EEEEEvPT_S6_S6_PKS5_S8_S8_S8_PKfflPfPj,"aw",@nobits
	.sectionflags	@""
	.align	8
.nv.shared._ZN13group_norm_v218gn_bwd_cuda_kernelI6__halfLi320ELi2ELi32ELi10ELi1024ELb0ELb1ELi32ELi320ELi320ELi4ELb1ELi9ELb0ELb0ELNS_15WgradSyncMethodE3ENS_16CompileConditionILi1000EEEEEvPT_S6_S6_PKS5_S8_S8_S8_PKfflPfPj:
	.zero		17920


//--------------------- .nv.shared._ZN13group_norm_v218gn_bwd_cuda_kernelI6__halfLi320ELi3ELi16ELi20ELi1024ELb1ELb1ELi4ELi320ELi320ELi4ELb1ELi1ELb0ELb0ELNS_15WgradSyncMethodE3ENS_16CompileConditionILi1000EEEEEvPT_S6_S6_PKS5_S8_S8_S8_PKfflPfPj --------------------------
	.section	.nv.shared._ZN13group_norm_v218gn_bwd_cuda_kernelI6__halfLi320ELi3ELi16ELi20ELi1024ELb1ELb1ELi4ELi320ELi320ELi4ELb1ELi1ELb0ELb0ELNS_15WgradSyncMethodE3ENS_16CompileConditionILi1000EEEEEvPT_S6_S6_PKS5_S8_S8_S8_PKfflPfPj,"aw",@nobits
	.sectionflags	@""
	.align	8
.nv.shared._ZN13group_norm_v218gn_bwd_cuda_kernelI6__halfLi320ELi3ELi16ELi20ELi1024ELb1ELb1ELi4ELi320ELi320ELi4ELb1ELi1ELb0ELb0ELNS_15WgradSyncMethodE3ENS_16CompileConditionILi1000EEEEEvPT_S6_S6_PKS5_S8_S8_S8_PKfflPfPj:
	.zero		14592


//--------------------- .nv.shared._ZN13group_norm_v218gn_bwd_cuda_kernelI6__halfLi320ELi1ELi16ELi20ELi1024ELb1ELb1ELi8ELi320ELi320ELi4ELb1ELi1ELb0ELb0ELNS_15WgradSyncMethodE3ENS_16CompileConditionILi1000EEEEEvPT_S6_S6_PKS5_S8_S8_S8_PKfflPfPj --------------------------
	.section	.nv.shared._ZN13group_norm_v218gn_bwd_cuda_kernelI6__halfLi320ELi1ELi16ELi20ELi1024ELb1ELb1ELi8ELi320ELi320ELi4ELb1ELi1ELb0ELb0ELNS_15WgradSyncMethodE3ENS_16CompileConditionILi1000EEEEEvPT_S6_S6_PKS5_S8_S8_S8_PKfflPfPj,"aw",@nobits
	.sectionflags	@""
	.align	8
.nv.shared._ZN13group_norm_v218gn_bwd_cuda_kernelI6__halfLi320ELi1ELi16ELi20ELi1024ELb1ELb1ELi8ELi320ELi320ELi4ELb1ELi1ELb0ELb0ELNS_15WgradSyncMethodE3ENS_16CompileConditionILi1000EEEEEvPT_S6_S6_PKS5_S8_S8_S8_PKfflPfPj:
	.zero		14592


//--------------------- .nv.shared._ZN13group_norm_v218gn_bwd_cuda_kernelI6__halfLi320ELi3ELi16ELi20ELi1024ELb1ELb1ELi8ELi320ELi320ELi4ELb1ELi2ELb0ELb0ELNS_15WgradSyncMethodE3ENS_16CompileConditionILi1000EEEEEvPT_S6_S6_PKS5_S8_S8_S8_PKfflPfPj --------------------------
	.section	.nv.shared._ZN13group_norm_v218gn_bwd_cuda_kernelI6__halfLi320ELi3ELi16ELi20ELi1024ELb1ELb1ELi8ELi320ELi320ELi4ELb1ELi2ELb0ELb0ELNS_15WgradSyncMethodE3ENS_16CompileConditionILi1000EEEEEvPT_S6_S6_PKS5_S8_S8_S8_PKfflPfPj,"aw",@nobits
	.sectionflags	@""
	.align	8
.nv.shared._ZN13group_norm_v218gn_bwd_cuda_kernelI6__halfLi320ELi3ELi16ELi20ELi1024ELb1ELb1ELi8ELi320ELi320ELi4ELb1ELi2ELb0ELb0ELNS_15WgradSyncMethodE3ENS_16CompileConditionILi1000EEEEEvPT_S6_S6_PKS5_S8_S8_S8_PKfflPfPj:
	.zero		14592


//--------------------- .nv.shared._ZN13group_norm_v218gn_bwd_cuda_kernelI6__halfLi320ELi1ELi16ELi20ELi1024ELb1ELb1ELi16ELi320ELi320ELi4ELb1ELi2ELb0ELb0ELNS_15WgradSyncMethodE3ENS_16CompileConditionILi1000EEEEEvPT_S6_S6_PKS5_S8_S8_S8_PKfflPfPj --------------------------
	.section	.nv.shared._ZN13group_norm_v218gn_bwd_cuda_kernelI6__halfLi320ELi1ELi16ELi20ELi1024ELb1ELb1ELi16ELi320ELi320ELi4ELb1ELi2ELb0ELb0ELNS_15WgradSyncMethodE3ENS_16CompileConditionILi1000EEEEEvPT_S6_S6_PKS5_S8_S8_S8_PKfflPfPj,"aw",@nobits
	.sectionflags	@""
	.align	8
.nv.shared._ZN13group_norm_v218gn_bwd_cuda_kernelI6__halfLi320ELi1ELi16ELi20ELi1024ELb1ELb1ELi16ELi320ELi320ELi4ELb1ELi2ELb0ELb0ELNS_15WgradSyncMethodE3ENS_16CompileConditionILi1000EEEEEvPT_S6_S6_PKS5_S8_S8_S8_PKfflPfPj:
	.zero		14592


//--------------------- .nv.shared._ZN13group_norm_v218gn_bwd_cuda_kernelI6__halfLi320ELi3ELi16ELi20ELi1024ELb1ELb1ELi16ELi320ELi320ELi4ELb1ELi5ELb0ELb0ELNS_15WgradSyncMethodE3ENS_16CompileConditionILi1000EEEEEvPT_S6_S6_PKS5_S8_S8_S8_PKfflPfPj --------------------------
	.section	.nv.shared._ZN13group_norm_v218gn_bwd_cuda_kernelI6__halfLi320ELi3ELi16ELi20ELi1024ELb1ELb1ELi16ELi320ELi320ELi4ELb1ELi5ELb0ELb0ELNS_15WgradSyncMethodE3ENS_16CompileConditionILi1000EEEEEvPT_S6_S6_PKS5_S8_S8_S8_PKfflPfPj,"aw",@nobits
	.sectionflags	@""
	.align	8
.nv.shared._ZN13group_norm_v218gn_bwd_cuda_kernelI6__halfLi320ELi3ELi16ELi20ELi1024ELb1ELb1ELi16ELi320ELi320ELi4ELb1ELi5ELb0ELb0ELNS_15WgradSyncMethodE3ENS_16CompileConditionILi1000EEEEEvPT_S6_S6_PKS5_S8_S8_S8_PKfflPfPj:
	.zero		14592


//--------------------- .nv.shared._ZN13group_norm_v218gn_bwd_cuda_kernelI6__halfLi320ELi1ELi16ELi20ELi1024ELb1ELb1ELi32ELi320ELi320ELi4ELb1ELi4ELb0ELb0ELNS_15WgradSyncMethodE3ENS_16CompileConditionILi1000EEEEEvPT_S6_S6_PKS5_S8_S8_S8_PKfflPfPj --------------------------
	.section	.nv.shared._ZN13group_norm_v218gn_bwd_cuda_kernelI6__halfLi320ELi1ELi16ELi20ELi1024ELb1ELb1ELi32ELi320ELi320ELi4ELb1ELi4ELb0ELb0ELNS_15WgradSyncMethodE3ENS_16CompileConditionILi1000EEEEEvPT_S6_S6_PKS5_S8_S8_S8_PKfflPfPj,"aw",@nobits
	.sectionflags	@""
	.align	8
.nv.shared._ZN13group_norm_v218gn_bwd_cuda_kernelI6__halfLi320ELi1ELi16ELi20ELi1024ELb1ELb1ELi32ELi320ELi320ELi4ELb1ELi4ELb0ELb0ELNS_15WgradSyncMethodE3ENS_16CompileConditionILi1000EEEEEvPT_S6_S6_PKS5_S8_S8_S8_PKfflPfPj:
	.zero		14592


//--------------------- .nv.shared._ZN13group_norm_v218gn_bwd_cuda_kernelI6__halfLi320ELi1ELi16ELi20ELi1024ELb1ELb1ELi64ELi320ELi320ELi4ELb1ELi9ELb0ELb0ELNS_15WgradSyncMethodE3ENS_16CompileConditionILi1000EEEEEvPT_S6_S6_PKS5_S8_S8_S8_PKfflPfPj --------------------------
	.section	.nv.shared._ZN13group_norm_v218gn_bwd_cuda_kernelI6__halfLi320ELi1ELi16ELi20ELi1024ELb1ELb1ELi64ELi320ELi320ELi4ELb1ELi9ELb0ELb0ELNS_15WgradSyncMethodE3ENS_16CompileConditionILi1000EEEEEvPT_S6_S6_PKS5_S8_S8_S8_PKfflPfPj,"aw",@nobits
	.sectionflags	@""
	.align	8
.nv.shared._ZN13group_norm_v218gn_bwd_cuda_kernelI6__halfLi320ELi1ELi16ELi20ELi1024ELb1ELb1ELi64ELi320ELi320ELi4ELb1ELi9ELb0ELb0ELNS_15WgradSyncMethodE3ENS_16CompileConditionILi1000EEEEEvPT_S6_S6_PKS5_S8_S8_S8_PKfflPfPj:
	.zero		14592


//--------------------- .nv.shared._ZN13group_norm_v218gn_bwd_cuda_kernelI6__halfLi320ELi3ELi16ELi20ELi1024ELb1ELb1ELi32ELi320ELi320ELi4ELb1ELi10ELb0ELb0ELNS_15WgradSyncMethodE3ENS_16CompileConditionILi1000EEEEEvPT_S6_S6_PKS5_S8_S8_S8_PKfflPfPj --------------------------
	.section	.nv.shared._ZN13group_norm_v218gn_bwd_cuda_kernelI6__halfLi320ELi3ELi16ELi20ELi1024ELb1ELb1ELi32ELi320ELi320ELi4ELb1ELi10ELb0ELb0ELNS_15WgradSyncMethodE3ENS_16CompileConditionILi1000EEEEEvPT_S6_S6_PKS5_S8_S8_S8_PKfflPfPj,"aw",@nobits
	.sectionflags	@""
	.align	8
.nv.shared._ZN13group_norm_v218gn_bwd_cuda_kernelI6__halfLi320ELi3ELi16ELi20ELi1024ELb1ELb1ELi32ELi320ELi320ELi4ELb1ELi10ELb0ELb0ELNS_15WgradSyncMethodE3ENS_16CompileConditionILi1000EEEEEvPT_S6_S6_PKS5_S8_S8_S8_PKfflPfPj:
	.zero		14592


//--------------------- .nv.shared._ZN13group_norm_v218gn_bwd_cuda_kernelI6__halfLi320ELi2ELi16ELi20ELi1024ELb1ELb1ELi32ELi320ELi320ELi4ELb1ELi9ELb0ELb0ELNS_15WgradSyncMethodE3ENS_16CompileConditionILi1000EEEEEvPT_S6_S6_PKS5_S8_S8_S8_PKfflPfPj --------------------------
	.section	.nv.shared._ZN13group_norm_v218gn_bwd_cuda_kernelI6__halfLi320ELi2ELi16ELi20ELi1024ELb1ELb1ELi32ELi320ELi320ELi4ELb1ELi9ELb0ELb0ELNS_15WgradSyncMethodE3ENS_16CompileConditionILi1000EEEEEvPT_S6_S6_PKS5_S8_S8_S8_PKfflPfPj,"aw",@nobits
	.sectionflags	@""
	.align	8
.nv.shared._ZN13group_norm_v218gn_bwd_cuda_kernelI6__halfLi320ELi2ELi16ELi20ELi1024ELb1ELb1ELi32ELi320ELi320ELi4ELb1ELi9ELb0ELb0ELNS_15WgradSyncMethodE3ENS_16CompileConditionILi1000EEEEEvPT_S6_S6_PKS5_S8_S8_S8_PKfflPfPj:
	.zero		14592


//--------------------- .nv.shared._ZN13group_norm_v214gn_cuda_kernelI6__halfLi320ELi1ELi32ELi10ELi1024ELb0ELi1024ELi10ELi10ELi2ELb0ELi116ELb0ELb0ENS_16CompileConditionILi1000EEEEEvPT_PKS4_S7_S7_flPfS8_Pj --------------------------
	.section	.nv.shared._ZN13group_norm_v214gn_cuda_kernelI6__halfLi320ELi1ELi32ELi10ELi1024ELb0ELi1024ELi10ELi10ELi2ELb0ELi116ELb0ELb0ENS_16CompileConditionILi1000EEEEEvPT_PKS4_S7_S7_flPfS8_Pj,"aw",@nobits
	.sectionflags	@""
	.align	16
.nv.shared._ZN13group_norm_v214gn_cuda_kernelI6__halfLi320ELi1ELi32ELi10ELi1024ELb0ELi1024ELi10ELi10ELi2ELb0ELi116ELb0ELb0ENS_16CompileConditionILi1000EEEEEvPT_PKS4_S7_S7_flPfS8_Pj:
	.zero		1112


//--------------------- .nv.shared._ZN13group_norm_v214gn_cuda_kernelI6__halfLi320ELi1ELi32ELi10ELi1024ELb0ELi1024ELi10ELi10ELi2ELb0ELi148ELb0ELb0ENS_16CompileConditionILi1000EEEEEvPT_PKS4_S7_S7_flPfS8_Pj --------------------------
	.section	.nv.shared._ZN13group_norm_v214gn_cuda_kernelI6__halfLi320ELi1ELi32ELi10ELi1024ELb0ELi1024ELi10ELi10ELi2ELb0ELi148ELb0ELb0ENS_16CompileConditionILi1000EEEEEvPT_PKS4_S7_S7_flPfS8_Pj,"aw",@nobits
	.sectionflags	@""
	.align	16
.nv.shared._ZN13group_norm_v214gn_cuda_kernelI6__halfLi320ELi1ELi32ELi10ELi1024ELb0ELi1024ELi10ELi10ELi2ELb0ELi148ELb0ELb0ENS_16CompileConditionILi1000EEEEEvPT_PKS4_S7_S7_flPfS8_Pj:
	.zero		1112


//--------------------- .nv.shared._ZN13group_norm_v214gn_cuda_kernelI6__halfLi320ELi3ELi16ELi20ELi1024ELb1ELi4ELi320ELi320ELi4ELb1ELi1ELb0ELb0ENS_16CompileConditionILi1000EEEEEvPT_PKS4_S7_S7_flPfS8_Pj --------------------------
	.section	.nv.shared._ZN13group_norm_v214gn_cuda_kernelI6__halfLi320ELi3ELi16ELi20ELi1024ELb1ELi4ELi320ELi320ELi4ELb1ELi1ELb0ELb0ENS_16CompileConditionILi1000EEEEEvPT_PKS4_S7_S7_flPfS8_Pj,"aw",@nobits
	.sectionflags	@""
	.align	8
.nv.shared._ZN13group_norm_v214gn_cuda_kernelI6__halfLi320ELi3ELi16ELi20ELi1024ELb1ELi4ELi320ELi320ELi4ELb1ELi1ELb0ELb0ENS_16CompileConditionILi1000EEEEEvPT_PKS4_S7_S7_flPfS8_Pj:
	.zero		4352


//--------------------- .nv.shared._ZN13group_norm_v214gn_cuda_kernelI6__halfLi320ELi1ELi16ELi20ELi1024ELb1ELi8ELi320ELi320ELi4ELb1ELi1ELb0ELb0ENS_16CompileConditionILi1000EEEEEvPT_PKS4_S7_S7_flPfS8_Pj --------------------------
	.section	.nv.shared._ZN13group_norm_v214gn_cuda_kernelI6__halfLi320ELi1ELi16ELi20ELi1024ELb1ELi8ELi320ELi320ELi4ELb1ELi1ELb0ELb0ENS_16CompileConditionILi1000EEEEEvPT_PKS4_S7_S7_flPfS8_Pj,"aw",@nobits
	.sectionflags	@""
	.align	8
.nv.shared._ZN13group_norm_v214gn_cuda_kernelI6__halfLi320ELi1ELi16ELi20ELi1024ELb1ELi8ELi320ELi320ELi4ELb1ELi1ELb0ELb0ENS_16CompileConditionILi1000EEEEEvPT_PKS4_S7_S7_flPfS8_Pj:
	.zero		4352


//--------------------- .nv.shared._ZN13group_norm_v214gn_cuda_kernelI6__halfLi320ELi3ELi16ELi20ELi1024ELb1ELi8ELi320ELi320ELi4ELb1ELi2ELb0ELb0ENS_16CompileConditionILi1000EEEEEvPT_PKS4_S7_S7_flPfS8_Pj --------------------------
	.section	.nv.shared._ZN13group_norm_v214gn_cuda_kernelI6__halfLi320ELi3ELi16ELi20ELi1024ELb1ELi8ELi320ELi320ELi4ELb1ELi2ELb0ELb0ENS_16CompileConditionILi1000EEEEEvPT_PKS4_S7_S7_flPfS8_Pj,"aw",@nobits
	.sectionflags	@""
	.align	8
.nv.shared._ZN13group_norm_v214gn_cuda_kernelI6__halfLi320ELi3ELi16ELi20ELi1024ELb1ELi8ELi320ELi320ELi4ELb1ELi2ELb0ELb0ENS_16CompileConditionILi1000EEEEEvPT_PKS4_S7_S7_flPfS8_Pj:
	.zero		4352


//--------------------- .nv.shared._ZN13group_norm_v214gn_cuda_kernelI6__halfLi320ELi1ELi16ELi20ELi1024ELb1ELi16ELi320ELi320ELi4ELb1ELi2ELb0ELb0ENS_16CompileConditionILi1000EEEEEvPT_PKS4_S7_S7_flPfS8_Pj --------------------------
	.section	.nv.shared._ZN13group_norm_v214gn_cuda_kernelI6__halfLi320ELi1ELi16ELi20ELi1024ELb1ELi16ELi320ELi320ELi4ELb1ELi2ELb0ELb0ENS_16CompileConditionILi1000EEEEEvPT_PKS4_S7_S7_flPfS8_Pj,"aw",@nobits
	.sectionflags	@""
	.align	8
.nv.shared._ZN13group_norm_v214gn_cuda_kernelI6__halfLi320ELi1ELi16ELi20ELi1024ELb1ELi16ELi320ELi320ELi4ELb1ELi2ELb0ELb0ENS_16CompileConditionILi1000EEEEEvPT_PKS4_S7_S7_flPfS8_Pj:
	.zero		4352


//--------------------- .nv.shared._ZN13group_norm_v214gn_cuda_kernelI6__halfLi320ELi3ELi16ELi20ELi1024ELb1ELi16ELi320ELi320ELi4ELb1ELi5ELb0ELb0ENS_16CompileConditionILi1000EEEEEvPT_PKS4_S7_S7_flPfS8_Pj --------------------------
	.section	.nv.shared._ZN13group_norm_v214gn_cuda_kernelI6__halfLi320ELi3ELi16ELi20ELi1024ELb1ELi16ELi320ELi320ELi4ELb1ELi5ELb0ELb0ENS_16CompileConditionILi1000EEEEEvPT_PKS4_S7_S7_flPfS8_Pj,"aw",@nobits
	.sectionflags	@""
	.align	8
.nv.shared._ZN13group_norm_v214gn_cuda_kernelI6__halfLi320ELi3ELi16ELi20ELi1024ELb1ELi16ELi320ELi320ELi4ELb1ELi5ELb0ELb0ENS_16CompileConditionILi1000EEEEEvPT_PKS4_S7_S7_flPfS8_Pj:
	.zero		4352


//--------------------- .nv.shared._ZN13group_norm_v214gn_cuda_kernelI6__halfLi320ELi1ELi16ELi20ELi1024ELb1ELi32ELi320ELi320ELi4ELb1ELi4ELb0ELb0ENS_16CompileConditionILi1000EEEEEvPT_PKS4_S7_S7_flPfS8_Pj --------------------------
	.section	.nv.shared._ZN13group_norm_v214gn_cuda_kernelI6__halfLi320ELi1ELi16ELi20ELi1024ELb1ELi32ELi320ELi320ELi4ELb1ELi4ELb0ELb0ENS_16CompileConditionILi1000EEEEEvPT_PKS4_S7_S7_flPfS8_Pj,"aw",@nobits
	.sectionflags	@""
	.align	8
.nv.shared._ZN13group_norm_v214gn_cuda_kernelI6__halfLi320ELi1ELi16ELi20ELi1024ELb1ELi32ELi320ELi320ELi4ELb1ELi4ELb0ELb0ENS_16CompileConditionILi1000EEEEEvPT_PKS4_S7_S7_flPfS8_Pj:
	.zero		4352


//--------------------- .nv.shared._ZN13group_norm_v214gn_cuda_kernelI6__halfLi320ELi3ELi16ELi20ELi1024ELb1ELi32ELi320ELi320ELi4ELb1ELi10ELb0ELb0ENS_16CompileConditionILi1000EEEEEvPT_PKS4_S7_S7_flPfS8_Pj --------------------------
	.section	.nv.shared._ZN13group_norm_v214gn_cuda_kernelI6__halfLi320ELi3ELi16ELi20ELi1024ELb1ELi32ELi320ELi320ELi4ELb1ELi10ELb0ELb0ENS_16CompileConditionILi1000EEEEEvPT_PKS4_S7_S7_flPfS8_Pj,"aw",@nobits
	.sectionflags	@""
	.align	8
.nv.shared._ZN13group_norm_v214gn_cuda_kernelI6__halfLi320ELi3ELi16ELi20ELi1024ELb1ELi32ELi320ELi320ELi4ELb1ELi10ELb0ELb0ENS_16CompileConditionILi1000EEEEEvPT_PKS4_S7_S7_flPfS8_Pj:
	.zero		4352


//--------------------- .nv.shared._ZN13group_norm_v214gn_cuda_kernelI6__halfLi320ELi1ELi16ELi20ELi1024ELb1ELi64ELi320ELi320ELi4ELb1ELi9ELb0ELb0ENS_16CompileConditionILi1000EEEEEvPT_PKS4_S7_S7_flPfS8_Pj --------------------------
	.section	.nv.shared._ZN13group_norm_v214gn_cuda_kernelI6__halfLi320ELi1ELi16ELi20ELi1024ELb1ELi64ELi320ELi320ELi4ELb1ELi9ELb0ELb0ENS_16CompileConditionILi1000EEEEEvPT_PKS4_S7_S7_flPfS8_Pj,"aw",@nobits
	.sectionflags	@""
	.align	8
.nv.shared._ZN13group_norm_v214gn_cuda_kernelI6__halfLi320ELi1ELi16ELi20ELi1024ELb1ELi64ELi320ELi320ELi4ELb1ELi9ELb0ELb0ENS_16CompileConditionILi1000EEEEEvPT_PKS4_S7_S7_flPfS8_Pj:
	.zero		4352


//--------------------- .nv.shared._ZN13group_norm_v214gn_cuda_kernelI6__halfLi320ELi3ELi16ELi20ELi1024ELb1ELi64ELi320ELi320ELi4ELb1ELi21ELb0ELb0ENS_16CompileConditionILi1000EEEEEvPT_PKS4_S7_S7_flPfS8_Pj --------------------------
	.section	.nv.shared._ZN13group_norm_v214gn_cuda_kernelI6__halfLi320ELi3ELi16ELi20ELi1024ELb1ELi64ELi320ELi320ELi4ELb1ELi21ELb0ELb0ENS_16CompileConditionILi1000EEEEEvPT_PKS4_S7_S7_flPfS8_Pj,"aw",@nobits
	.sectionflags	@""
	.align	8
.nv.shared._ZN13group_norm_v214gn_cuda_kernelI6__halfLi320ELi3ELi16ELi20ELi1024ELb1ELi64ELi320ELi320ELi4ELb1ELi21ELb0ELb0ENS_16CompileConditionILi1000EEEEEvPT_PKS4_S7_S7_flPfS8_Pj:
	.zero		4352


//--------------------- .nv.shared._ZN13group_norm_v214gn_cuda_kernelI6__halfLi320ELi1ELi16ELi20ELi1024ELb1ELi128ELi320ELi320ELi4ELb1ELi18ELb0ELb0ENS_16CompileConditionILi1000EEEEEvPT_PKS4_S7_S7_flPfS8_Pj --------------------------
	.section	.nv.shared._ZN13group_norm_v214gn_cuda_kernelI6__halfLi320ELi1ELi16ELi20ELi1024ELb1ELi128ELi320ELi320ELi4ELb1ELi18ELb0ELb0ENS_16CompileConditionILi1000EEEEEvPT_PKS4_S7_S7_flPfS8_Pj,"aw",@nobits
	.sectionflags	@""
	.align	8
.nv.shared._ZN13group_norm_v214gn_cuda_kernelI6__halfLi320ELi1ELi16ELi20ELi1024ELb1ELi128ELi320ELi320ELi4ELb1ELi18ELb0ELb0ENS_16CompileConditionILi1000EEEEEvPT_PKS4_S7_S7_flPfS8_Pj:
	.zero		4352


//--------------------- .nv.constant0._ZN13group_norm_v218gn_bwd_cuda_kernelI13__nv_bfloat16Li320ELi3ELi32ELi10ELi1024ELb0ELb1ELi4ELi320ELi320ELi4ELb1ELi1ELb0ELb0ELNS_15WgradSyncMethodE3ENS_16CompileConditionILi1000EEEEEvPT_S6_S6_PKS5_S8_S8_S8_PKfflPfPj --------------------------
	.section	.nv.constant0._ZN13group_norm_v218gn_bwd_cuda_kernelI13__nv_bfloat16Li320ELi3ELi32ELi10ELi1024ELb0ELb1ELi4ELi320ELi320ELi4ELb1ELi1ELb0ELb0ELNS_15WgradSyncMethodE3ENS_16CompileConditionILi1000EEEEEvPT_S6_S6_PKS5_S8_S8_S8_PKfflPfPj,"a",@progbits
	.sectionflags	@""
	.align	4
.nv.constant0._ZN13group_norm_v218gn_bwd_cuda_kernelI13__nv_bfloat16Li320ELi3ELi32ELi10ELi1024ELb0ELb1ELi4ELi320ELi320ELi4ELb1ELi1ELb0ELb0ELNS_15WgradSyncMethodE3ENS_16CompileConditionILi1000EEEEEvPT_S6_S6_PKS5_S8_S8_S8_PKfflPfPj:
	.zero		992


//--------------------- .nv.constant0._ZN13group_norm_v218gn_bwd_cuda_kernelI13__nv_bfloat16Li320ELi1ELi32ELi10ELi1024ELb0ELb1ELi8ELi320ELi320ELi4ELb1ELi1ELb0ELb0ELNS_15WgradSyncMethodE3ENS_16CompileConditionILi1000EEEEEvPT_S6_S6_PKS5_S8_S8_S8_PKfflPfPj --------------------------
	.section	.nv.constant0._ZN13group_norm_v218gn_bwd_cuda_kernelI13__nv_bfloat16Li320ELi1ELi32ELi10ELi1024ELb0ELb1ELi8ELi320ELi320ELi4ELb1ELi1ELb0ELb0ELNS_15WgradSyncMethodE3ENS_16CompileConditionILi1000EEEEEvPT_S6_S6_PKS5_S8_S8_S8_PKfflPfPj,"a",@progbits
	.sectionflags	@""
	.align	4
.nv.constant0._ZN13group_norm_v218gn_bwd_cuda_kernelI13__nv_bfloat16Li320ELi1ELi32ELi10ELi1024ELb0ELb1ELi8ELi320ELi320ELi4ELb1ELi1ELb0ELb0ELNS_15WgradSyncMethodE3ENS_16CompileConditionILi1000EEEEEvPT_S6_S6_PKS5_S8_S8_S8_PKfflPfPj:
	.zero		992


//--------------------- .nv.constant0._ZN13group_norm_v218gn_bwd_cuda_kernelI13__nv_bfloat16Li320ELi3ELi32ELi10ELi1024ELb0ELb1ELi8ELi320ELi320ELi4ELb1ELi2ELb0ELb0ELNS_15WgradSyncMethodE3ENS_16CompileConditionILi1000EEEEEvPT_S6_S6_PKS5_S8_S8_S8_PKfflPfPj --------------------------
	.section	.nv.constant0._ZN13group_norm_v218gn_bwd_cuda_kernelI13__nv_bfloat16Li320ELi3ELi32ELi10ELi1024ELb0ELb1ELi8ELi320ELi320ELi4ELb1ELi2ELb0ELb0ELNS_15WgradSyncMethodE3ENS_16CompileConditionILi1000EEEEEvPT_S6_S6_PKS5_S8_S8_S8_PKfflPfPj,"a",@progbits
	.sectionflags	@""
	.align	4
.nv.constant0._ZN13group_norm_v218gn_bwd_cuda_kernelI13__nv_bfloat16Li320ELi3ELi32ELi10ELi1024ELb0ELb1ELi8ELi320ELi320ELi4ELb1ELi2ELb0ELb0ELNS_15WgradSyncMethodE3ENS_16CompileConditionILi1000EEEEEvPT_S6_S6_PKS5_S8_S8_S8_PKfflPfPj:
	.zero		992


//--------------------- .nv.constant0._ZN13group_norm_v218gn_bwd_cuda_kernelI13__nv_bfloat16Li320ELi1ELi32ELi10ELi1024ELb0ELb1ELi16ELi320ELi320ELi4ELb1ELi2ELb0ELb0ELNS_15WgradSyncMethodE3ENS_16CompileConditionILi1000EEEEEvPT_S6_S6_PKS5_S8_S8_S8_PKfflPfPj --------------------------
	.section	.nv.constant0._ZN13group_norm_v218gn_bwd_cuda_kernelI13__nv_bfloat16Li320ELi1ELi32ELi10ELi1024ELb0ELb1ELi16ELi320ELi320ELi4ELb1ELi2ELb0ELb0ELNS_15WgradSyncMethodE3ENS_16CompileConditionILi1000EEEEEvPT_S6_S6_PKS5_S8_S8_S8_PKfflPfPj,"a",@progbits
	.sectionflags	@""
	.align	4
.nv.constant0._ZN13group_norm_v218gn_bwd_cuda_kernelI13__nv_bfloat16Li320ELi1ELi32ELi10ELi1024ELb0ELb1ELi16ELi320ELi320ELi4ELb1ELi2ELb0ELb0ELNS_15WgradSyncMethodE3ENS_16CompileConditionILi1000EEEEEvPT_S6_S6_PKS5_S8_S8_S8_PKfflPfPj:
	.zero		992


//--------------------- .nv.constant0._ZN13group_norm_v218gn_bwd_cuda_kernelI13__nv_bfloat16Li320ELi3ELi32ELi10ELi1024ELb0ELb1ELi16ELi320ELi320ELi4ELb1ELi5ELb0ELb0ELNS_15WgradSyncMethodE3ENS_16CompileConditionILi1000EEEEEvPT_S6_S6_PKS5_S8_S8_S8_PKfflPfPj --------------------------
	.section	.nv.constant0._ZN13group_norm_v218gn_bwd_cuda_kernelI13__nv_bfloat16Li320ELi3ELi32ELi10ELi1024ELb0ELb1ELi16ELi320ELi320ELi4ELb1ELi5ELb0ELb0ELNS_15WgradSyncMethodE3ENS_16CompileConditionILi1000EEEEEvPT_S6_S6_PKS5_S8_S8_S8_PKfflPfPj,"a",@progbits
	.sectionflags	@""
	.align	4
.nv.constant0._ZN13group_norm_v218gn_bwd_cuda_kernelI13__nv_bfloat16Li320ELi3ELi32ELi10ELi1024ELb0ELb1ELi16ELi320ELi320ELi4ELb1ELi5ELb0ELb0ELNS_15WgradSyncMethodE3ENS_16CompileConditionILi1000EEEEEvPT_S6_S6_PKS5_S8_S8_S8_PKfflPfPj:
	.zero		992


//--------------------- .nv.constant0._ZN13group_norm_v218gn_bwd_cuda_kernelI13__nv_bfloat16Li320ELi1ELi32ELi10ELi1024ELb0ELb1ELi32ELi320ELi320ELi4ELb1ELi4ELb0ELb0ELNS_15WgradSyncMethodE3ENS_16CompileConditionILi1000EEEEEvPT_S6_S6_PKS5_S8_S8_S8_PKfflPfPj --------------------------
	.section	.nv.constant0._ZN13group_norm_v218gn_bwd_cuda_kernelI13__nv_bfloat16Li320ELi1ELi32ELi10ELi1024ELb0ELb1ELi32ELi320ELi320ELi4ELb1ELi4ELb0ELb0ELNS_15WgradSyncMethodE3ENS_16CompileConditionILi1000EEEEEvPT_S6_S6_PKS5_S8_S8_S8_PKfflPfPj,"a",@progbits
	.sectionflags	@""
	.align	4
.nv.constant0._ZN13group_norm_v218gn_bwd_cuda_kernelI13__nv_bfloat16Li320ELi1ELi32ELi10ELi1024ELb0ELb1ELi32ELi320ELi320ELi4ELb1ELi4ELb0ELb0ELNS_15WgradSyncMethodE3ENS_16CompileConditionILi1000EEEEEvPT_S6_S6_PKS5_S8_S8_S8_PKfflPfPj:
	.zero		992


//--------------------- .nv.constant0._ZN13group_norm_v218gn_bwd_cuda_kernelI13__nv_bfloat16Li320ELi1ELi32ELi10ELi1024ELb0ELb1ELi64ELi320ELi320ELi4ELb1ELi9ELb0ELb0ELNS_15WgradSyncMethodE3ENS_16CompileConditionILi1000EEEEEvPT_S6_S6_PKS5_S8_S8_S8_PKfflPfPj --------------------------
	.section	.nv.constant0._ZN13group_norm_v218gn_bwd_cuda_kernelI13__nv_bfloat16Li320ELi1ELi32ELi10ELi1024ELb0ELb1ELi64ELi320ELi320ELi4ELb1ELi9ELb0ELb0ELNS_15WgradSyncMethodE3ENS_16CompileConditionILi1000EEEEEvPT_S6_S6_PKS5_S8_S8_S8_PKfflPfPj,"a",@progbits
	.sectionflags	@""
	.align	4
.nv.constant0._ZN13group_norm_v218gn_bwd_cuda_kernelI13__nv_bfloat16Li320ELi1ELi32ELi10ELi1024ELb0ELb1ELi64ELi320ELi320ELi4ELb1ELi9ELb0ELb0ELNS_15WgradSyncMethodE3ENS_16CompileConditionILi1000EEEEEvPT_S6_S6_PKS5_S8_S8_S8_PKfflPfPj:
	.zero		992


//--------------------- .nv.constant0._ZN13group_norm_v218gn_bwd_cuda_kernelI13__nv_bfloat16Li320ELi3ELi32ELi10ELi1024ELb0ELb1ELi32ELi320ELi320ELi4ELb1ELi10ELb0ELb0ELNS_15WgradSyncMethodE3ENS_16CompileConditionILi1000EEEEEvPT_S6_S6_PKS5_S8_S8_S8_PKfflPfPj --------------------------
	.section	.nv.constant0._ZN13group_norm_v218gn_bwd_cuda_kernelI13__nv_bfloat16Li320ELi3ELi32ELi10ELi1024ELb0ELb1ELi32ELi320ELi320ELi4ELb1ELi10ELb0ELb0ELNS_15WgradSyncMethodE3ENS_16CompileConditionILi1000EEEEEvPT_S6_S6_PKS5_S8_S8_S8_PKfflPfPj,"a",@progbits
	.sectionflags	@""
	.align	4
.nv.constant0._ZN13group_norm_v218gn_bwd_cuda_kernelI13__nv_bfloat16Li320ELi3ELi32ELi10ELi1024ELb0ELb1ELi32ELi320ELi320ELi4ELb1ELi10ELb0ELb0ELNS_15WgradSyncMethodE3ENS_16CompileConditionILi1000EEEEEvPT_S6_S6_PKS5_S8_S8_S8_PKfflPfPj:
	.zero		992


//--------------------- .nv.constant0._ZN13group_norm_v218gn_bwd_cuda_kernelI13__nv_bfloat16Li320ELi2ELi32ELi10ELi1024ELb0ELb1ELi32ELi320ELi320ELi4ELb1ELi9ELb0ELb0ELNS_15WgradSyncMethodE3ENS_16CompileConditionILi1000EEEEEvPT_S6_S6_PKS5_S8_S8_S8_PKfflPfPj --------------------------
	.section	.nv.constant0._ZN13group_norm_v218gn_bwd_cuda_kernelI13__nv_bfloat16Li320ELi2ELi32ELi10ELi1024ELb0ELb1ELi32ELi320ELi320ELi4ELb1ELi9ELb0ELb0ELNS_15WgradSyncMethodE3ENS_16CompileConditionILi1000EEEEEvPT_S6_S6_PKS5_S8_S8_S8_PKfflPfPj,"a",@progbits
	.sectionflags	@""
	.align	4
.nv.constant0._ZN13group_norm_v218gn_bwd_cuda_kernelI13__nv_bfloat16Li320ELi2ELi32ELi10ELi1024ELb0ELb1ELi32ELi320ELi320ELi4ELb1ELi9ELb0ELb0ELNS_15WgradSyncMethodE3ENS_16CompileConditionILi1000EEEEEvPT_S6_S6_PKS5_S8_S8_S8_PKfflPfPj:
	.zero		992


//--------------------- .nv.constant0._ZN13group_norm_v218gn_bwd_cuda_kernelI13__nv_bfloat16Li320ELi3ELi16ELi20ELi1024ELb1ELb1ELi4ELi320ELi320ELi4ELb1ELi1ELb0ELb0ELNS_15WgradSyncMethodE3ENS_16CompileConditionILi1000EEEEEvPT_S6_S6_PKS5_S8_S8_S8_PKfflPfPj --------------------------
	.section	.nv.constant0._ZN13group_norm_v218gn_bwd_cuda_kernelI13__nv_bfloat16Li320ELi3ELi16ELi20ELi1024ELb1ELb1ELi4ELi320ELi320ELi4ELb1ELi1ELb0ELb0ELNS_15WgradSyncMethodE3ENS_16CompileConditionILi1000EEEEEvPT_S6_S6_PKS5_S8_S8_S8_PKfflPfPj,"a",@progbits
	.sectionflags	@""
	.align	4
.nv.constant0._ZN13group_norm_v218gn_bwd_cuda_kernelI13__nv_bfloat16Li320ELi3ELi16ELi20ELi1024ELb1ELb1ELi4ELi320ELi320ELi4ELb1ELi1ELb0ELb0ELNS_15WgradSyncMethodE3ENS_16CompileConditionILi1000EEEEEvPT_S6_S6_PKS5_S8_S8_S8_PKfflPfPj:
	.zero		992


//--------------------- .nv.constant0._ZN13group_norm_v218gn_bwd_cuda_kernelI13__nv_bfloat16Li320ELi1ELi16ELi20ELi1024ELb1ELb1ELi8ELi320ELi320ELi4ELb1ELi1ELb0ELb0ELNS_15WgradSyncMethodE3ENS_16CompileConditionILi1000EEEEEvPT_S6_S6_PKS5_S8_S8_S8_PKfflPfPj --------------------------
	.section	.nv.constant0._ZN13group_norm_v218gn_bwd_cuda_kernelI13__nv_bfloat16Li320ELi1ELi16ELi20ELi1024ELb1ELb1ELi8ELi320ELi320ELi4ELb1ELi1ELb0ELb0ELNS_15WgradSyncMethodE3ENS_16CompileConditionILi1000EEEEEvPT_S6_S6_PKS5_S8_S8_S8_PKfflPfPj,"a",@progbits
	.sectionflags	@""
	.align	4
.nv.constant0._ZN13group_norm_v218gn_bwd_cuda_kernelI13__nv_bfloat16Li320ELi1ELi16ELi20ELi1024ELb1ELb1ELi8ELi320ELi320ELi4ELb1ELi1ELb0ELb0ELNS_15WgradSyncMethodE3ENS_16CompileConditionILi1000EEEEEvPT_S6_S6_PKS5_S8_S8_S8_PKfflPfPj:
	.zero		992


//--------------------- .nv.constant0._ZN13group_norm_v218gn_bwd_cuda_kernelI13__nv_bfloat16Li320ELi3ELi16ELi20ELi1024ELb1ELb1ELi8ELi320ELi320ELi4ELb1ELi2ELb0ELb0ELNS_15WgradSyncMethodE3ENS_16CompileConditionILi1000EEEEEvPT_S6_S6_PKS5_S8_S8_S8_PKfflPfPj --------------------------
	.section	.nv.constant0._ZN13group_norm_v218gn_bwd_cuda_kernelI13__nv_bfloat16Li320ELi3ELi16ELi20ELi1024ELb1ELb1ELi8ELi320ELi320ELi4ELb1ELi2ELb0ELb0ELNS_15WgradSyncMethodE3ENS_16CompileConditionILi1000EEEEEvPT_S6_S6_PKS5_S8_S8_S8_PKfflPfPj,"a",@progbits
	.sectionflags	@""
	.align	4
.nv.constant0._ZN13group_norm_v218gn_bwd_cuda_kernelI13__nv_bfloat16Li320ELi3ELi16ELi20ELi1024ELb1ELb1ELi8ELi320ELi320ELi4ELb1ELi2ELb0ELb0ELNS_15WgradSyncMethodE3ENS_16CompileConditionILi1000EEEEEvPT_S6_S6_PKS5_S8_S8_S8_PKfflPfPj:
	.zero		992


//--------------------- .nv.constant0._ZN13group_norm_v218gn_bwd_cuda_kernelI13__nv_bfloat16Li320ELi1ELi16ELi20ELi1024ELb1ELb1ELi16ELi320ELi320ELi4ELb1ELi2ELb0ELb0ELNS_15WgradSyncMethodE3ENS_16CompileConditionILi1000EEEEEvPT_S6_S6_PKS5_S8_S8_S8_PKfflPfPj --------------------------
	.section	.nv.constant0._ZN13group_norm_v218gn_bwd_cuda_kernelI13__nv_bfloat16Li320ELi1ELi16ELi20ELi1024ELb1ELb1ELi16ELi320ELi320ELi4ELb1ELi2ELb0ELb0ELNS_15WgradSyncMethodE3ENS_16CompileConditionILi1000EEEEEvPT_S6_S6_PKS5_S8_S8_S8_PKfflPfPj,"a",@progbits
	.sectionflags	@""
	.align	4
.nv.constant0._ZN13group_norm_v218gn_bwd_cuda_kernelI13__nv_bfloat16Li320ELi1ELi16ELi20ELi1024ELb1ELb1ELi16ELi320ELi320ELi4ELb1ELi2ELb0ELb0ELNS_15WgradSyncMethodE3ENS_16CompileConditionILi1000EEEEEvPT_S6_S6_PKS5_S8_S8_S8_PKfflPfPj:
	.zero		992


//--------------------- .nv.constant0._ZN13group_norm_v218gn_bwd_cuda_kernelI13__nv_bfloat16Li320ELi3ELi16ELi20ELi1024ELb1ELb1ELi16ELi320ELi320ELi4ELb1ELi5ELb0ELb0ELNS_15WgradSyncMethodE3ENS_16CompileConditionILi1000EEEEEvPT_S6_S6_PKS5_S8_S8_S8_PKfflPfPj --------------------------
	.section	.nv.constant0._ZN13group_norm_v218gn_bwd_cuda_kernelI13__nv_bfloat16Li320ELi3ELi16ELi20ELi1024ELb1ELb1ELi16ELi320ELi320ELi4ELb1ELi5ELb0ELb0ELNS_15WgradSyncMethodE3ENS_16CompileConditionILi1000EEEEEvPT_S6_S6_PKS5_S8_S8_S8_PKfflPfPj,"a",@progbits
	.sectionflags	@""
	.align	4
.nv.constant0._ZN13group_norm_v218gn_bwd_cuda_kernelI13__nv_bfloat16Li320ELi3ELi16ELi20ELi1024ELb1ELb1ELi16ELi320ELi320ELi4ELb1ELi5ELb0ELb0ELNS_15WgradSyncMethodE3ENS_16CompileConditionILi1000EEEEEvPT_S6_S6_PKS5_S8_S8_S8_PKfflPfPj:
	.zero		992


//--------------------- .nv.constant0._ZN13group_norm_v218gn_bwd_cuda_kernelI13__nv_bfloat16Li320ELi1ELi16ELi20ELi1024ELb1ELb1ELi32ELi320ELi320ELi4ELb1ELi4ELb0ELb0ELNS_15WgradSyncMethodE3ENS_16CompileConditionILi1000EEEEEvPT_S6_S6_PKS5_S8_S8_S8_PKfflPfPj --------------------------
	.section	.nv.constant0._ZN13group_norm_v218gn_bwd_cuda_kernelI13__nv_bfloat16Li320ELi1ELi16ELi20ELi1024ELb1ELb1ELi32ELi320ELi320ELi4ELb1ELi4ELb0ELb0ELNS_15WgradSyncMethodE3ENS_16CompileConditionILi1000EEEEEvPT_S6_S6_PKS5_S8_S8_S8_PKfflPfPj,"a",@progbits
	.sectionflags	@""
	.align	4
.nv.constant0._ZN13group_norm_v218gn_bwd_cuda_kernelI13__nv_bfloat16Li320ELi1ELi16ELi20ELi1024ELb1ELb1ELi32ELi320ELi320ELi4ELb1ELi4ELb0ELb0ELNS_15WgradSyncMethodE3ENS_16CompileConditionILi1000EEEEEvPT_S6_S6_PKS5_S8_S8_S8_PKfflPfPj:
	.zero		992


//--------------------- .nv.constant0._ZN13group_norm_v218gn_bwd_cuda_kernelI13__nv_bfloat16Li320ELi1ELi16ELi20ELi1024ELb1ELb1ELi64ELi320ELi320ELi4ELb1ELi9ELb0ELb0ELNS_15WgradSyncMethodE3ENS_16CompileConditionILi1000EEEEEvPT_S6_S6_PKS5_S8_S8_S8_PKfflPfPj --------------------------
	.section	.nv.constant0._ZN13group_norm_v218gn_bwd_cuda_kernelI13__nv_bfloat16Li320ELi1ELi16ELi20ELi1024ELb1ELb1ELi64ELi320ELi320ELi4ELb1ELi9ELb0ELb0ELNS_15WgradSyncMethodE3ENS_16CompileConditionILi1000EEEEEvPT_S6_S6_PKS5_S8_S8_S8_PKfflPfPj,"a",@progbits
	.sectionflags	@""
	.align	4
.nv.constant0._ZN13group_norm_v218gn_bwd_cuda_kernelI13__nv_bfloat16Li320ELi1ELi16ELi20ELi1024ELb1ELb1ELi64ELi320ELi320ELi4ELb1ELi9ELb0ELb0ELNS_15WgradSyncMethodE3ENS_16CompileConditionILi1000EEEEEvPT_S6_S6_PKS5_S8_S8_S8_PKfflPfPj:
	.zero		992


//--------------------- .nv.constant0._ZN13group_norm_v218gn_bwd_cuda_kernelI13__nv_bfloat16Li320ELi3ELi16ELi20ELi1024ELb1ELb1ELi32ELi320ELi320ELi4ELb1ELi10ELb0ELb0ELNS_15WgradSyncMethodE3ENS_16CompileConditionILi1000EEEEEvPT_S6_S6_PKS5_S8_S8_S8_PKfflPfPj --------------------------
	.section	.nv.constant0._ZN13group_norm_v218gn_bwd_cuda_kernelI13__nv_bfloat16Li320ELi3ELi16ELi20ELi1024ELb1ELb1ELi32ELi320ELi320ELi4ELb1ELi10ELb0ELb0ELNS_15WgradSyncMethodE3ENS_16CompileConditionILi1000EEEEEvPT_S6_S6_PKS5_S8_S8_S8_PKfflPfPj,"a",@progbits
	.sectionflags	@""
	.align	4
.nv.constant0._ZN13group_norm_v218gn_bwd_cuda_kernelI13__nv_bfloat16Li320ELi3ELi16ELi20ELi1024ELb1ELb1ELi32ELi320ELi320ELi4ELb1ELi10ELb0ELb0ELNS_15WgradSyncMethodE3ENS_16CompileConditionILi1000EEEEEvPT_S6_S6_PKS5_S8_S8_S8_PKfflPfPj:
	.zero		992


//--------------------- .nv.constant0._ZN13group_norm_v218gn_bwd_cuda_kernelI13__nv_bfloat16Li320ELi2ELi16ELi20ELi1024ELb1ELb1ELi32ELi320ELi320ELi4ELb1ELi9ELb0ELb0ELNS_15WgradSyncMethodE3ENS_16CompileConditionILi1000EEEEEvPT_S6_S6_PKS5_S8_S8_S8_PKfflPfPj --------------------------
	.section	.nv.constant0._ZN13group_norm_v218gn_bwd_cuda_kernelI13__nv_bfloat16Li320ELi2ELi16ELi20ELi1024ELb1ELb1ELi32ELi320ELi320ELi4ELb1ELi9ELb0ELb0ELNS_15WgradSyncMethodE3ENS_16CompileConditionILi1000EEEEEvPT_S6_S6_PKS5_S8_S8_S8_PKfflPfPj,"a",@progbits
	.sectionflags	@""
	.align	4
.nv.constant0._ZN13group_norm_v218gn_bwd_cuda_kernelI13__nv_bfloat16Li320ELi2ELi16ELi20ELi1024ELb1ELb1ELi32ELi320ELi320ELi4ELb1ELi9ELb0ELb0ELNS_15WgradSyncMethodE3ENS_16CompileConditionILi1000EEEEEvPT_S6_S6_PKS5_S8_S8_S8_PKfflPfPj:
	.zero		992


//--------------------- .nv.constant0._ZN13group_norm_v214gn_cuda_kernelI13__nv_bfloat16Li320ELi1ELi32ELi10ELi1024ELb0ELi1024ELi10ELi10ELi2ELb0ELi116ELb0ELb0ENS_16CompileConditionILi1000EEEEEvPT_PKS4_S7_S7_flPfS8_Pj --------------------------
	.section	.nv.constant0._ZN13group_norm_v214gn_cuda_kernelI13__nv_bfloat16Li320ELi1ELi32ELi10ELi1024ELb0ELi1024ELi10ELi10ELi2ELb0ELi116ELb0ELb0ENS_16CompileConditionILi1000EEEEEvPT_PKS4_S7_S7_flPfS8_Pj,"a",@progbits
	.sectionflags	@""
	.align	4
.nv.constant0._ZN13group_norm_v214gn_cuda_kernelI13__nv_bfloat16Li320ELi1ELi32ELi10ELi1024ELb0ELi1024ELi10ELi10ELi2ELb0ELi116ELb0ELb0ENS_16CompileConditionILi1000EEEEEvPT_PKS4_S7_S7_flPfS8_Pj:
	.zero		968


//--------------------- .nv.constant0._ZN13group_norm_v214gn_cuda_kernelI13__nv_bfloat16Li320ELi1ELi32ELi10ELi1024ELb0ELi1024ELi10ELi10ELi2ELb0ELi148ELb0ELb0ENS_16CompileConditionILi1000EEEEEvPT_PKS4_S7_S7_flPfS8_Pj --------------------------
	.section	.nv.constant0._ZN13group_norm_v214gn_cuda_kernelI13__nv_bfloat16Li320ELi1ELi32ELi10ELi1024ELb0ELi1024ELi10ELi10ELi2ELb0ELi148ELb0ELb0ENS_16CompileConditionILi1000EEEEEvPT_PKS4_S7_S7_flPfS8_Pj,"a",@progbits
	.sectionflags	@""
	.align	4
.nv.constant0._ZN13group_norm_v214gn_cuda_kernelI13__nv_bfloat16Li320ELi1ELi32ELi10ELi1024ELb0ELi1024ELi10ELi10ELi2ELb0ELi148ELb0ELb0ENS_16CompileConditionILi1000EEEEEvPT_PKS4_S7_S7_flPfS8_Pj:
	.zero		968


//--------------------- .nv.constant0._ZN13group_norm_v214gn_cuda_kernelI13__nv_bfloat16Li320ELi3ELi16ELi20ELi1024ELb1ELi4ELi320ELi320ELi4ELb1ELi1ELb0ELb0ENS_16CompileConditionILi1000EEEEEvPT_PKS4_S7_S7_flPfS8_Pj --------------------------
	.section	.nv.constant0._ZN13group_norm_v214gn_cuda_kernelI13__nv_bfloat16Li320ELi3ELi16ELi20ELi1024ELb1ELi4ELi320ELi320ELi4ELb1ELi1ELb0ELb0ENS_16CompileConditionILi1000EEEEEvPT_PKS4_S7_S7_flPfS8_Pj,"a",@progbits
	.sectionflags	@""
	.align	4
.nv.constant0._ZN13group_norm_v214gn_cuda_kernelI13__nv_bfloat16Li320ELi3ELi16ELi20ELi1024ELb1ELi4ELi320ELi320ELi4ELb1ELi1ELb0ELb0ENS_16CompileConditionILi1000EEEEEvPT_PKS4_S7_S7_flPfS8_Pj:
	.zero		968


//--------------------- .nv.constant0._ZN13group_norm_v214gn_cuda_kernelI13__nv_bfloat16Li320ELi1ELi16ELi20ELi1024ELb1ELi8ELi320ELi320ELi4ELb1ELi1ELb0ELb0ENS_16CompileConditionILi1000EEEEEvPT_PKS4_S7_S7_flPfS8_Pj --------------------------
	.section	.nv.constant0._ZN13group_norm_v214gn_cuda_kernelI13__nv_bfloat16Li320ELi1ELi16ELi20ELi1024ELb1ELi8ELi320ELi320ELi4ELb1ELi1ELb0ELb0ENS_16CompileConditionILi1000EEEEEvPT_PKS4_S7_S7_flPfS8_Pj,"a",@progbits
	.sectionflags	@""
	.align	4
.nv.constant0._ZN13group_norm_v214gn_cuda_kernelI13__nv_bfloat16Li320ELi1ELi16ELi20ELi1024ELb1ELi8ELi320ELi320ELi4ELb1ELi1ELb0ELb0ENS_16CompileConditionILi1000EEEEEvPT_PKS4_S7_S7_flPfS8_Pj:
	.zero		968


//--------------------- .nv.constant0._ZN13group_norm_v214gn_cuda_kernelI13__nv_bfloat16Li320ELi3ELi16ELi20ELi1024ELb1ELi8ELi320ELi320ELi4ELb1ELi2ELb0ELb0ENS_16CompileConditionILi1000EEEEEvPT_PKS4_S7_S7_flPfS8_Pj --------------------------
	.section	.nv.constant0._ZN13group_norm_v214gn_cuda_kernelI13__nv_bfloat16Li320ELi3ELi16ELi20ELi1024ELb1ELi8ELi320ELi320ELi4ELb1ELi2ELb0ELb0ENS_16CompileConditionILi1000EEEEEvPT_PKS4_S7_S7_flPfS8_Pj,"a",@progbits
	.sectionflags	@""
	.align	4
.nv.constant0._ZN13group_norm_v214gn_cuda_kernelI13__nv_bfloat16Li320ELi3ELi16ELi20ELi1024ELb1ELi8ELi320ELi320ELi4ELb1ELi2ELb0ELb0ENS_16CompileConditionILi1000EEEEEvPT_PKS4_S7_S7_flPfS8_Pj:
	.zero		968


//--------------------- .nv.constant0._ZN13group_norm_v214gn_cuda_kernelI13__nv_bfloat16Li320ELi1ELi16ELi20ELi1024ELb1ELi16ELi320ELi320ELi4ELb1ELi2ELb0ELb0ENS_16CompileConditionILi1000EEEEEvPT_PKS4_S7_S7_flPfS8_Pj --------------------------
	.section	.nv.constant0._ZN13group_norm_v214gn_cuda_kernelI13__nv_bfloat16Li320ELi1ELi16ELi20ELi1024ELb1ELi16ELi320ELi320ELi4ELb1ELi2ELb0ELb0ENS_16CompileConditionILi1000EEEEEvPT_PKS4_S7_S7_flPfS8_Pj,"a",@progbits
	.sectionflags	@""
	.align	4
.nv.constant0._ZN13group_norm_v214gn_cuda_kernelI13__nv_bfloat16Li320ELi1ELi16ELi20ELi1024ELb1ELi16ELi320ELi320ELi4ELb1ELi2ELb0ELb0ENS_16CompileConditionILi1000EEEEEvPT_PKS4_S7_S7_flPfS8_Pj:
	.zero		968


//--------------------- .nv.constant0._ZN13group_norm_v214gn_cuda_kernelI13__nv_bfloat16Li320ELi3ELi16ELi20ELi1024ELb1ELi16ELi320ELi320ELi4ELb1ELi5ELb0ELb0ENS_16CompileConditionILi1000EEEEEvPT_PKS4_S7_S7_flPfS8_Pj --------------------------
	.section	.nv.constant0._ZN13group_norm_v214gn_cuda_kernelI13__nv_bfloat16Li320ELi3ELi16ELi20ELi1024ELb1ELi16ELi320ELi320ELi4ELb1ELi5ELb0ELb0ENS_16CompileConditionILi1000EEEEEvPT_PKS4_S7_S7_flPfS8_Pj,"a",@progbits
	.sectionflags	@""
	.align	4
.nv.constant0._ZN13group_norm_v214gn_cuda_kernelI13__nv_bfloat16Li320ELi3ELi16ELi20ELi1024ELb1ELi16ELi320ELi320ELi4ELb1ELi5ELb0ELb0ENS_16CompileConditionILi1000EEEEEvPT_PKS4_S7_S7_flPfS8_Pj:
	.zero		968


//--------------------- .nv.constant0._ZN13group_norm_v214gn_cuda_kernelI13__nv_bfloat16Li320ELi1ELi16ELi20ELi1024ELb1ELi32ELi320ELi320ELi4ELb1ELi4ELb0ELb0ENS_16CompileConditionILi1000EEEEEvPT_PKS4_S7_S7_flPfS8_Pj --------------------------
	.section	.nv.constant0._ZN13group_norm_v214gn_cuda_kernelI13__nv_bfloat16Li320ELi1ELi16ELi20ELi1024ELb1ELi32ELi320ELi320ELi4ELb1ELi4ELb0ELb0ENS_16CompileConditionILi1000EEEEEvPT_PKS4_S7_S7_flPfS8_Pj,"a",@progbits
	.sectionflags	@""
	.align	4
.nv.constant0._ZN13group_norm_v214gn_cuda_kernelI13__nv_bfloat16Li320ELi1ELi16ELi20ELi1024ELb1ELi32ELi320ELi320ELi4ELb1ELi4ELb0ELb0ENS_16CompileConditionILi1000EEEEEvPT_PKS4_S7_S7_flPfS8_Pj:
	.zero		968


//--------------------- .nv.constant0._ZN13group_norm_v214gn_cuda_kernelI13__nv_bfloat16Li320ELi3ELi16ELi20ELi1024ELb1ELi32ELi320ELi320ELi4ELb1ELi10ELb0ELb0ENS_16CompileConditionILi1000EEEEEvPT_PKS4_S7_S7_flPfS8_Pj --------------------------
	.section	.nv.constant0._ZN13group_norm_v214gn_cuda_kernelI13__nv_bfloat16Li320ELi3ELi16ELi20ELi1024ELb1ELi32ELi320ELi320ELi4ELb1ELi10ELb0ELb0ENS_16CompileConditionILi1000EEEEEvPT_PKS4_S7_S7_flPfS8_Pj,"a",@progbits
	.sectionflags	@""
	.align	4
.nv.constant0._ZN13group_norm_v214gn_cuda_kernelI13__nv_bfloat16Li320ELi3ELi16ELi20ELi1024ELb1ELi32ELi320ELi320ELi4ELb1ELi10ELb0ELb0ENS_16CompileConditionILi1000EEEEEvPT_PKS4_S7_S7_flPfS8_Pj:
	.zero		968


//--------------------- .nv.constant0._ZN13group_norm_v214gn_cuda_kernelI13__nv_bfloat16Li320ELi1ELi16ELi20ELi1024ELb1ELi64ELi320ELi320ELi4ELb1ELi9ELb0ELb0ENS_16CompileConditionILi1000EEEEEvPT_PKS4_S7_S7_flPfS8_Pj --------------------------
	.section	.nv.constant0._ZN13group_norm_v214gn_cuda_kernelI13__nv_bfloat16Li320ELi1ELi16ELi20ELi1024ELb1ELi64ELi320ELi320ELi4ELb1ELi9ELb0ELb0ENS_16CompileConditionILi1000EEEEEvPT_PKS4_S7_S7_flPfS8_Pj,"a",@progbits
	.sectionflags	@""
	.align	4
.nv.constant0._ZN13group_norm_v214gn_cuda_kernelI13__nv_bfloat16Li320ELi1ELi16ELi20ELi1024ELb1ELi64ELi320ELi320ELi4ELb1ELi9ELb0ELb0ENS_16CompileConditionILi1000EEEEEvPT_PKS4_S7_S7_flPfS8_Pj:
	.zero		968


//--------------------- .nv.constant0._ZN13group_norm_v214gn_cuda_kernelI13__nv_bfloat16Li320ELi3ELi16ELi20ELi1024ELb1ELi64ELi320ELi320ELi4ELb1ELi21ELb0ELb0ENS_16CompileConditionILi1000EEEEEvPT_PKS4_S7_S7_flPfS8_Pj --------------------------
	.section	.nv.constant0._ZN13group_norm_v214gn_cuda_kernelI13__nv_bfloat16Li320ELi3ELi16ELi20ELi1024ELb1ELi64ELi320ELi320ELi4ELb1ELi21ELb0ELb0ENS_16CompileConditionILi1000EEEEEvPT_PKS4_S7_S7_flPfS8_Pj,"a",@progbits
	.sectionflags	@""
	.align	4
.nv.constant0._ZN13group_norm_v214gn_cuda_kernelI13__nv_bfloat16Li320ELi3ELi16ELi20ELi1024ELb1ELi64ELi320ELi320ELi4ELb1ELi21ELb0ELb0ENS_16CompileConditionILi1000EEEEEvPT_PKS4_S7_S7_flPfS8_Pj:
	.zero		968


//--------------------- .nv.constant0._ZN13group_norm_v214gn_cuda_kernelI13__nv_bfloat16Li320ELi1ELi16ELi20ELi1024ELb1ELi128ELi320ELi320ELi4ELb1ELi18ELb0ELb0ENS_16CompileConditionILi1000EEEEEvPT_PKS4_S7_S7_flPfS8_Pj --------------------------
	.section	.nv.constant0._ZN13group_norm_v214gn_cuda_kernelI13__nv_bfloat16Li320ELi1ELi16ELi20ELi1024ELb1ELi128ELi320ELi320ELi4ELb1ELi18ELb0ELb0ENS_16CompileConditionILi1000EEEEEvPT_PKS4_S7_S7_flPfS8_Pj,"a",@progbits
	.sectionflags	@""
	.align	4
.nv.constant0._ZN13group_norm_v214gn_cuda_kernelI13__nv_bfloat16Li320ELi1ELi16ELi20ELi1024ELb1ELi128ELi320ELi320ELi4ELb1ELi18ELb0ELb0ENS_16CompileConditionILi1000EEEEEvPT_PKS4_S7_S7_flPfS8_Pj:
	.zero		968


//--------------------- .nv.constant0._ZN13group_norm_v218gn_bwd_cuda_kernelI6__halfLi320ELi3ELi32ELi10ELi1024ELb0ELb1ELi4ELi320ELi320ELi4ELb1ELi1ELb0ELb0ELNS_15WgradSyncMethodE3ENS_16CompileConditionILi1000EEEEEvPT_S6_S6_PKS5_S8_S8_S8_PKfflPfPj --------------------------
	.section	.nv.constant0._ZN13group_norm_v218gn_bwd_cuda_kernelI6__halfLi320ELi3ELi32ELi10ELi1024ELb0ELb1ELi4ELi320ELi320ELi4ELb1ELi1ELb0ELb0ELNS_15WgradSyncMethodE3ENS_16CompileConditionILi1000EEEEEvPT_S6_S6_PKS5_S8_S8_S8_PKfflPfPj,"a",@progbits
	.sectionflags	@""
	.align	4
.nv.constant0._ZN13group_norm_v218gn_bwd_cuda_kernelI6__halfLi320ELi3ELi32ELi10ELi1024ELb0ELb1ELi4ELi320ELi320ELi4ELb1ELi1ELb0ELb0ELNS_15WgradSyncMethodE3ENS_16CompileConditionILi1000EEEEEvPT_S6_S6_PKS5_S8_S8_S8_PKfflPfPj:
	.zero		992


//--------------------- .nv.constant0._ZN13group_norm_v218gn_bwd_cuda_kernelI6__halfLi320ELi1ELi32ELi10ELi1024ELb0ELb1ELi8ELi320ELi320ELi4ELb1ELi1ELb0ELb0ELNS_15WgradSyncMethodE3ENS_16CompileConditionILi1000EEEEEvPT_S6_S6_PKS5_S8_S8_S8_PKfflPfPj --------------------------
	.section	.nv.constant0._ZN13group_norm_v218gn_bwd_cuda_kernelI6__halfLi320ELi1ELi32ELi10ELi1024ELb0ELb1ELi8ELi320ELi320ELi4ELb1ELi1ELb0ELb0ELNS_15WgradSyncMethodE3ENS_16CompileConditionILi1000EEEEEvPT_S6_S6_PKS5_S8_S8_S8_PKfflPfPj,"a",@progbits
	.sectionflags	@""
	.align	4
.nv.constant0._ZN13group_norm_v218gn_bwd_cuda_kernelI6__halfLi320ELi1ELi32ELi10ELi1024ELb0ELb1ELi8ELi320ELi320ELi4ELb1ELi1ELb0ELb0ELNS_15WgradSyncMethodE3ENS_16CompileConditionILi1000EEEEEvPT_S6_S6_PKS5_S8_S8_S8_PKfflPfPj:
	.zero		992


//--------------------- .nv.constant0._ZN13group_norm_v218gn_bwd_cuda_kernelI6__halfLi320ELi3ELi32ELi10ELi1024ELb0ELb1ELi8ELi320ELi320ELi4ELb1ELi2ELb0ELb0ELNS_15WgradSyncMethodE3ENS_16CompileConditionILi1000EEEEEvPT_S6_S6_PKS5_S8_S8_S8_PKfflPfPj --------------------------
	.section	.nv.constant0._ZN13group_norm_v218gn_bwd_cuda_kernelI6__halfLi320ELi3ELi32ELi10ELi1024ELb0ELb1ELi8ELi320ELi320ELi4ELb1ELi2ELb0ELb0ELNS_15WgradSyncMethodE3ENS_16CompileConditionILi1000EEEEEvPT_S6_S6_PKS5_S8_S8_S8_PKfflPfPj,"a",@progbits
	.sectionflags	@""
	.align	4
.nv.constant0._ZN13group_norm_v218gn_bwd_cuda_kernelI6__halfLi320ELi3ELi32ELi10ELi1024ELb0ELb1ELi8ELi320ELi320ELi4ELb1ELi2ELb0ELb0ELNS_15WgradSyncMethodE3ENS_16CompileConditionILi1000EEEEEvPT_S6_S6_PKS5_S8_S8_S8_PKfflPfPj:
	.zero		992


//--------------------- .nv.constant0._ZN13group_norm_v218gn_bwd_cuda_kernelI6__halfLi320ELi1ELi32ELi10ELi1024ELb0ELb1ELi16ELi320ELi320ELi4ELb1ELi2ELb0ELb0ELNS_15WgradSyncMethodE3ENS_16CompileConditionILi1000EEEEEvPT_S6_S6_PKS5_S8_S8_S8_PKfflPfPj --------------------------
	.section	.nv.constant0._ZN13group_norm_v218gn_bwd_cuda_kernelI6__halfLi320ELi1ELi32ELi10ELi1024ELb0ELb1ELi16ELi320ELi320ELi4ELb1ELi2ELb0ELb0ELNS_15WgradSyncMethodE3ENS_16CompileConditionILi1000EEEEEvPT_S6_S6_PKS5_S8_S8_S8_PKfflPfPj,"a",@progbits
	.sectionflags	@""
	.align	4
.nv.constant0._ZN13group_norm_v218gn_bwd_cuda_kernelI6__halfLi320ELi1ELi32ELi10ELi1024ELb0ELb1ELi16ELi320ELi320ELi4ELb1ELi2ELb0ELb0ELNS_15WgradSyncMethodE3ENS_16CompileConditionILi1000EEEEEvPT_S6_S6_PKS5_S8_S8_S8_PKfflPfPj:
	.zero		992


//--------------------- .nv.constant0._ZN13group_norm_v218gn_bwd_cuda_kernelI6__halfLi320ELi3ELi32ELi10ELi1024ELb0ELb1ELi16ELi320ELi320ELi4ELb1ELi5ELb0ELb0ELNS_15WgradSyncMethodE3ENS_16CompileConditionILi1000EEEEEvPT_S6_S6_PKS5_S8_S8_S8_PKfflPfPj --------------------------
	.section	.nv.constant0._ZN13group_norm_v218gn_bwd_cuda_kernelI6__halfLi320ELi3ELi32ELi10ELi1024ELb0ELb1ELi16ELi320ELi320ELi4ELb1ELi5ELb0ELb0ELNS_15WgradSyncMethodE3ENS_16CompileConditionILi1000EEEEEvPT_S6_S6_PKS5_S8_S8_S8_PKfflPfPj,"a",@progbits
	.sectionflags	@""
	.align	4
.nv.constant0._ZN13group_norm_v218gn_bwd_cuda_kernelI6__halfLi320ELi3ELi32ELi10ELi1024ELb0ELb1ELi16ELi320ELi320ELi4ELb1ELi5ELb0ELb0ELNS_15WgradSyncMethodE3ENS_16CompileConditionILi1000EEEEEvPT_S6_S6_PKS5_S8_S8_S8_PKfflPfPj:
	.zero		992


//--------------------- .nv.constant0._ZN13group_norm_v218gn_bwd_cuda_kernelI6__halfLi320ELi1ELi32ELi10ELi1024ELb0ELb1ELi32ELi320ELi320ELi4ELb1ELi4ELb0ELb0ELNS_15WgradSyncMethodE3ENS_16CompileConditionILi1000EEEEEvPT_S6_S6_PKS5_S8_S8_S8_PKfflPfPj --------------------------
	.section	.nv.constant0._ZN13group_norm_v218gn_bwd_cuda_kernelI6__halfLi320ELi1ELi32ELi10ELi1024ELb0ELb1ELi32ELi320ELi320ELi4ELb1ELi4ELb0ELb0ELNS_15WgradSyncMethodE3ENS_16CompileConditionILi1000EEEEEvPT_S6_S6_PKS5_S8_S8_S8_PKfflPfPj,"a",@progbits
	.sectionflags	@""
	.align	4
.nv.constant0._ZN13group_norm_v218gn_bwd_cuda_kernelI6__halfLi320ELi1ELi32ELi10ELi1024ELb0ELb1ELi32ELi320ELi320ELi4ELb1ELi4ELb0ELb0ELNS_15WgradSyncMethodE3ENS_16CompileConditionILi1000EEEEEvPT_S6_S6_PKS5_S8_S8_S8_PKfflPfPj:
	.zero		992


//--------------------- .nv.constant0._ZN13group_norm_v218gn_bwd_cuda_kernelI6__halfLi320ELi1ELi32ELi10ELi1024ELb0ELb1ELi64ELi320ELi320ELi4ELb1ELi9ELb0ELb0ELNS_15WgradSyncMethodE3ENS_16CompileConditionILi1000EEEEEvPT_S6_S6_PKS5_S8_S8_S8_PKfflPfPj --------------------------
	.section	.nv.constant0._ZN13group_norm_v218gn_bwd_cuda_kernelI6__halfLi320ELi1ELi32ELi10ELi1024ELb0ELb1ELi64ELi320ELi320ELi4ELb1ELi9ELb0ELb0ELNS_15WgradSyncMethodE3ENS_16CompileConditionILi1000EEEEEvPT_S6_S6_PKS5_S8_S8_S8_PKfflPfPj,"a",@progbits
	.sectionflags	@""
	.align	4
.nv.constant0._ZN13group_norm_v218gn_bwd_cuda_kernelI6__halfLi320ELi1ELi32ELi10ELi1024ELb0ELb1ELi64ELi320ELi320ELi4ELb1ELi9ELb0ELb0ELNS_15WgradSyncMethodE3ENS_16CompileConditionILi1000EEEEEvPT_S6_S6_PKS5_S8_S8_S8_PKfflPfPj:
	.zero		992


//--------------------- .nv.constant0._ZN13group_norm_v218gn_bwd_cuda_kernelI6__halfLi320ELi3ELi32ELi10ELi1024ELb0ELb1ELi32ELi320ELi320ELi4ELb1ELi10ELb0ELb0ELNS_15WgradSyncMethodE3ENS_16CompileConditionILi1000EEEEEvPT_S6_S6_PKS5_S8_S8_S8_PKfflPfPj --------------------------
	.section	.nv.constant0._ZN13group_norm_v218gn_bwd_cuda_kernelI6__halfLi320ELi3ELi32ELi10ELi1024ELb0ELb1ELi32ELi320ELi320ELi4ELb1ELi10ELb0ELb0ELNS_15WgradSyncMethodE3ENS_16CompileConditionILi1000EEEEEvPT_S6_S6_PKS5_S8_S8_S8_PKfflPfPj,"a",@progbits
	.sectionflags	@""
	.align	4
.nv.constant0._ZN13group_norm_v218gn_bwd_cuda_kernelI6__halfLi320ELi3ELi32ELi10ELi1024ELb0ELb1ELi32ELi320ELi320ELi4ELb1ELi10ELb0ELb0ELNS_15WgradSyncMethodE3ENS_16CompileConditionILi1000EEEEEvPT_S6_S6_PKS5_S8_S8_S8_PKfflPfPj:
	.zero		992


//--------------------- .nv.constant0._ZN13group_norm_v218gn_bwd_cuda_kernelI6__halfLi320ELi2ELi32ELi10ELi1024ELb0ELb1ELi32ELi320ELi320ELi4ELb1ELi9ELb0ELb0ELNS_15WgradSyncMethodE3ENS_16CompileConditionILi1000EEEEEvPT_S6_S6_PKS5_S8_S8_S8_PKfflPfPj --------------------------
	.section	.nv.constant0._ZN13group_norm_v218gn_bwd_cuda_kernelI6__halfLi320ELi2ELi32ELi10ELi1024ELb0ELb1ELi32ELi320ELi320ELi4ELb1ELi9ELb0ELb0ELNS_15WgradSyncMethodE3ENS_16CompileConditionILi1000EEEEEvPT_S6_S6_PKS5_S8_S8_S8_PKfflPfPj,"a",@progbits
	.sectionflags	@""
	.align	4
.nv.constant0._ZN13group_norm_v218gn_bwd_cuda_kernelI6__halfLi320ELi2ELi32ELi10ELi1024ELb0ELb1ELi32ELi320ELi320ELi4ELb1ELi9ELb0ELb0ELNS_15WgradSyncMethodE3ENS_16CompileConditionILi1000EEEEEvPT_S6_S6_PKS5_S8_S8_S8_PKfflPfPj:
	.zero		992


//--------------------- .nv.constant0._ZN13group_norm_v218gn_bwd_cuda_kernelI6__halfLi320ELi3ELi16ELi20ELi1024ELb1ELb1ELi4ELi320ELi320ELi4ELb1ELi1ELb0ELb0ELNS_15WgradSyncMethodE3ENS_16CompileConditionILi1000EEEEEvPT_S6_S6_PKS5_S8_S8_S8_PKfflPfPj --------------------------
	.section	.nv.constant0._ZN13group_norm_v218gn_bwd_cuda_kernelI6__halfLi320ELi3ELi16ELi20ELi1024ELb1ELb1ELi4ELi320ELi320ELi4ELb1ELi1ELb0ELb0ELNS_15WgradSyncMethodE3ENS_16CompileConditionILi1000EEEEEvPT_S6_S6_PKS5_S8_S8_S8_PKfflPfPj,"a",@progbits
	.sectionflags	@""
	.align	4
.nv.constant0._ZN13group_norm_v218gn_bwd_cuda_kernelI6__halfLi320ELi3ELi16ELi20ELi1024ELb1ELb1ELi4ELi320ELi320ELi4ELb1ELi1ELb0ELb0ELNS_15WgradSyncMethodE3ENS_16CompileConditionILi1000EEEEEvPT_S6_S6_PKS5_S8_S8_S8_PKfflPfPj:
	.zero		992


//--------------------- .nv.constant0._ZN13group_norm_v218gn_bwd_cuda_kernelI6__halfLi320ELi1ELi16ELi20ELi1024ELb1ELb1ELi8ELi320ELi320ELi4ELb1ELi1ELb0ELb0ELNS_15WgradSyncMethodE3ENS_16CompileConditionILi1000EEEEEvPT_S6_S6_PKS5_S8_S8_S8_PKfflPfPj --------------------------
	.section	.nv.constant0._ZN13group_norm_v218gn_bwd_cuda_kernelI6__halfLi320ELi1ELi16ELi20ELi1024ELb1ELb1ELi8ELi320ELi320ELi4ELb1ELi1ELb0ELb0ELNS_15WgradSyncMethodE3ENS_16CompileConditionILi1000EEEEEvPT_S6_S6_PKS5_S8_S8_S8_PKfflPfPj,"a",@progbits
	.sectionflags	@""
	.align	4
.nv.constant0._ZN13group_norm_v218gn_bwd_cuda_kernelI6__halfLi320ELi1ELi16ELi20ELi1024ELb1ELb1ELi8ELi320ELi320ELi4ELb1ELi1ELb0ELb0ELNS_15WgradSyncMethodE3ENS_16CompileConditionILi1000EEEEEvPT_S6_S6_PKS5_S8_S8_S8_PKfflPfPj:
	.zero		992


//--------------------- .nv.constant0._ZN13group_norm_v218gn_bwd_cuda_kernelI6__halfLi320ELi3ELi16ELi20ELi1024ELb1ELb1ELi8ELi320ELi320ELi4ELb1ELi2ELb0ELb0ELNS_15WgradSyncMethodE3ENS_16CompileConditionILi1000EEEEEvPT_S6_S6_PKS5_S8_S8_S8_PKfflPfPj --------------------------
	.section	.nv.constant0._ZN13group_norm_v218gn_bwd_cuda_kernelI6__halfLi320ELi3ELi16ELi20ELi1024ELb1ELb1ELi8ELi320ELi320ELi4ELb1ELi2ELb0ELb0ELNS_15WgradSyncMethodE3ENS_16CompileConditionILi1000EEEEEvPT_S6_S6_PKS5_S8_S8_S8_PKfflPfPj,"a",@progbits
	.sectionflags	@""
	.align	4
.nv.constant0._ZN13group_norm_v218gn_bwd_cuda_kernelI6__halfLi320ELi3ELi16ELi20ELi1024ELb1ELb1ELi8ELi320ELi320ELi4ELb1ELi2ELb0ELb0ELNS_15WgradSyncMethodE3ENS_16CompileConditionILi1000EEEEEvPT_S6_S6_PKS5_S8_S8_S8_PKfflPfPj:
	.zero		992


//--------------------- .nv.constant0._ZN13group_norm_v218gn_bwd_cuda_kernelI6__halfLi320ELi1ELi16ELi20ELi1024ELb1ELb1ELi16ELi320ELi320ELi4ELb1ELi2ELb0ELb0ELNS_15WgradSyncMethodE3ENS_16CompileConditionILi1000EEEEEvPT_S6_S6_PKS5_S8_S8_S8_PKfflPfPj --------------------------
	.section	.nv.constant0._ZN13group_norm_v218gn_bwd_cuda_kernelI6__halfLi320ELi1ELi16ELi20ELi1024ELb1ELb1ELi16ELi320ELi320ELi4ELb1ELi2ELb0ELb0ELNS_15WgradSyncMethodE3ENS_16CompileConditionILi1000EEEEEvPT_S6_S6_PKS5_S8_S8_S8_PKfflPfPj,"a",@progbits
	.sectionflags	@""
	.align	4
.nv.constant0._ZN13group_norm_v218gn_bwd_cuda_kernelI6__halfLi320ELi1ELi16ELi20ELi1024ELb1ELb1ELi16ELi320ELi320ELi4ELb1ELi2ELb0ELb0ELNS_15WgradSyncMethodE3ENS_16CompileConditionILi1000EEEEEvPT_S6_S6_PKS5_S8_S8_S8_PKfflPfPj:
	.zero		992


//--------------------- .nv.constant0._ZN13group_norm_v218gn_bwd_cuda_kernelI6__halfLi320ELi3ELi16ELi20ELi1024ELb1ELb1ELi16ELi320ELi320ELi4ELb1ELi5ELb0ELb0ELNS_15WgradSyncMethodE3ENS_16CompileConditionILi1000EEEEEvPT_S6_S6_PKS5_S8_S8_S8_PKfflPfPj --------------------------
	.section	.nv.constant0._ZN13group_norm_v218gn_bwd_cuda_kernelI6__halfLi320ELi3ELi16ELi20ELi1024ELb1ELb1ELi16ELi320ELi320ELi4ELb1ELi5ELb0ELb0ELNS_15WgradSyncMethodE3ENS_16CompileConditionILi1000EEEEEvPT_S6_S6_PKS5_S8_S8_S8_PKfflPfPj,"a",@progbits
	.sectionflags	@""
	.align	4
.nv.constant0._ZN13group_norm_v218gn_bwd_cuda_kernelI6__halfLi320ELi3ELi16ELi20ELi1024ELb1ELb1ELi16ELi320ELi320ELi4ELb1ELi5ELb0ELb0ELNS_15WgradSyncMethodE3ENS_16CompileConditionILi1000EEEEEvPT_S6_S6_PKS5_S8_S8_S8_PKfflPfPj:
	.zero		992


//--------------------- .nv.constant0._ZN13group_norm_v218gn_bwd_cuda_kernelI6__halfLi320ELi1ELi16ELi20ELi1024ELb1ELb1ELi32ELi320ELi320ELi4ELb1ELi4ELb0ELb0ELNS_15WgradSyncMethodE3ENS_16CompileConditionILi1000EEEEEvPT_S6_S6_PKS5_S8_S8_S8_PKfflPfPj --------------------------
	.section	.nv.constant0._ZN13group_norm_v218gn_bwd_cuda_kernelI6__halfLi320ELi1ELi16ELi20ELi1024ELb1ELb1ELi32ELi320ELi320ELi4ELb1ELi4ELb0ELb0ELNS_15WgradSyncMethodE3ENS_16CompileConditionILi1000EEEEEvPT_S6_S6_PKS5_S8_S8_S8_PKfflPfPj,"a",@progbits
	.sectionflags	@""
	.align	4
.nv.constant0._ZN13group_norm_v218gn_bwd_cuda_kernelI6__halfLi320ELi1ELi16ELi20ELi1024ELb1ELb1ELi32ELi320ELi320ELi4ELb1ELi4ELb0ELb0ELNS_15WgradSyncMethodE3ENS_16CompileConditionILi1000EEEEEvPT_S6_S6_PKS5_S8_S8_S8_PKfflPfPj:
	.zero		992


//--------------------- .nv.constant0._ZN13group_norm_v218gn_bwd_cuda_kernelI6__halfLi320ELi1ELi16ELi20ELi1024ELb1ELb1ELi64ELi320ELi320ELi4ELb1ELi9ELb0ELb0ELNS_15WgradSyncMethodE3ENS_16CompileConditionILi1000EEEEEvPT_S6_S6_PKS5_S8_S8_S8_PKfflPfPj --------------------------
	.section	.nv.constant0._ZN13group_norm_v218gn_bwd_cuda_kernelI6__halfLi320ELi1ELi16ELi20ELi1024ELb1ELb1ELi64ELi320ELi320ELi4ELb1ELi9ELb0ELb0ELNS_15WgradSyncMethodE3ENS_16CompileConditionILi1000EEEEEvPT_S6_S6_PKS5_S8_S8_S8_PKfflPfPj,"a",@progbits
	.sectionflags	@""
	.align	4
.nv.constant0._ZN13group_norm_v218gn_bwd_cuda_kernelI6__halfLi320ELi1ELi16ELi20ELi1024ELb1ELb1ELi64ELi320ELi320ELi4ELb1ELi9ELb0ELb0ELNS_15WgradSyncMethodE3ENS_16CompileConditionILi1000EEEEEvPT_S6_S6_PKS5_S8_S8_S8_PKfflPfPj:
	.zero		992


//--------------------- .nv.constant0._ZN13group_norm_v218gn_bwd_cuda_kernelI6__halfLi320ELi3ELi16ELi20ELi1024ELb1ELb1ELi32ELi320ELi320ELi4ELb1ELi10ELb0ELb0ELNS_15WgradSyncMethodE3ENS_16CompileConditionILi1000EEEEEvPT_S6_S6_PKS5_S8_S8_S8_PKfflPfPj --------------------------
	.section	.nv.constant0._ZN13group_norm_v218gn_bwd_cuda_kernelI6__halfLi320ELi3ELi16ELi20ELi1024ELb1ELb1ELi32ELi320ELi320ELi4ELb1ELi10ELb0ELb0ELNS_15WgradSyncMethodE3ENS_16CompileConditionILi1000EEEEEvPT_S6_S6_PKS5_S8_S8_S8_PKfflPfPj,"a",@progbits
	.sectionflags	@""
	.align	4
.nv.constant0._ZN13group_norm_v218gn_bwd_cuda_kernelI6__halfLi320ELi3ELi16ELi20ELi1024ELb1ELb1ELi32ELi320ELi320ELi4ELb1ELi10ELb0ELb0ELNS_15WgradSyncMethodE3ENS_16CompileConditionILi1000EEEEEvPT_S6_S6_PKS5_S8_S8_S8_PKfflPfPj:
	.zero		992


//--------------------- .nv.constant0._ZN13group_norm_v218gn_bwd_cuda_kernelI6__halfLi320ELi2ELi16ELi20ELi1024ELb1ELb1ELi32ELi320ELi320ELi4ELb1ELi9ELb0ELb0ELNS_15WgradSyncMethodE3ENS_16CompileConditionILi1000EEEEEvPT_S6_S6_PKS5_S8_S8_S8_PKfflPfPj --------------------------
	.section	.nv.constant0._ZN13group_norm_v218gn_bwd_cuda_kernelI6__halfLi320ELi2ELi16ELi20ELi1024ELb1ELb1ELi32ELi320ELi320ELi4ELb1ELi9ELb0ELb0ELNS_15WgradSyncMethodE3ENS_16CompileConditionILi1000EEEEEvPT_S6_S6_PKS5_S8_S8_S8_PKfflPfPj,"a",@progbits
	.sectionflags	@""
	.align	4
.nv.constant0._ZN13group_norm_v218gn_bwd_cuda_kernelI6__halfLi320ELi2ELi16ELi20ELi1024ELb1ELb1ELi32ELi320ELi320ELi4ELb1ELi9ELb0ELb0ELNS_15WgradSyncMethodE3ENS_16CompileConditionILi1000EEEEEvPT_S6_S6_PKS5_S8_S8_S8_PKfflPfPj:
	.zero		992


//--------------------- .nv.constant0._ZN13group_norm_v214gn_cuda_kernelI6__halfLi320ELi1ELi32ELi10ELi1024ELb0ELi1024ELi10ELi10ELi2ELb0ELi116ELb0ELb0ENS_16CompileConditionILi1000EEEEEvPT_PKS4_S7_S7_flPfS8_Pj --------------------------
	.section	.nv.constant0._ZN13group_norm_v214gn_cuda_kernelI6__halfLi320ELi1ELi32ELi10ELi1024ELb0ELi1024ELi10ELi10ELi2ELb0ELi116ELb0ELb0ENS_16CompileConditionILi1000EEEEEvPT_PKS4_S7_S7_flPfS8_Pj,"a",@progbits
	.sectionflags	@""
	.align	4
.nv.constant0._ZN13group_norm_v214gn_cuda_kernelI6__halfLi320ELi1ELi32ELi10ELi1024ELb0ELi1024ELi10ELi10ELi2ELb0ELi116ELb0ELb0ENS_16CompileConditionILi1000EEEEEvPT_PKS4_S7_S7_flPfS8_Pj:
	.zero		968


//--------------------- .nv.constant0._ZN13group_norm_v214gn_cuda_kernelI6__halfLi320ELi1ELi32ELi10ELi1024ELb0ELi1024ELi10ELi10ELi2ELb0ELi148ELb0ELb0ENS_16CompileConditionILi1000EEEEEvPT_PKS4_S7_S7_flPfS8_Pj --------------------------
	.section	.nv.constant0._ZN13group_norm_v214gn_cuda_kernelI6__halfLi320ELi1ELi32ELi10ELi1024ELb0ELi1024ELi10ELi10ELi2ELb0ELi148ELb0ELb0ENS_16CompileConditionILi1000EEEEEvPT_PKS4_S7_S7_flPfS8_Pj,"a",@progbits
	.sectionflags	@""
	.align	4
.nv.constant0._ZN13group_norm_v214gn_cuda_kernelI6__halfLi320ELi1ELi32ELi10ELi1024ELb0ELi1024ELi10ELi10ELi2ELb0ELi148ELb0ELb0ENS_16CompileConditionILi1000EEEEEvPT_PKS4_S7_S7_flPfS8_Pj:
	.zero		968


//--------------------- .nv.constant0._ZN13group_norm_v214gn_cuda_kernelI6__halfLi320ELi3ELi16ELi20ELi1024ELb1ELi4ELi320ELi320ELi4ELb1ELi1ELb0ELb0ENS_16CompileConditionILi1000EEEEEvPT_PKS4_S7_S7_flPfS8_Pj --------------------------
	.section	.nv.constant0._ZN13group_norm_v214gn_cuda_kernelI6__halfLi320ELi3ELi16ELi20ELi1024ELb1ELi4ELi320ELi320ELi4ELb1ELi1ELb0ELb0ENS_16CompileConditionILi1000EEEEEvPT_PKS4_S7_S7_flPfS8_Pj,"a",@progbits
	.sectionflags	@""
	.align	4
.nv.constant0._ZN13group_norm_v214gn_cuda_kernelI6__halfLi320ELi3ELi16ELi20ELi1024ELb1ELi4ELi320ELi320ELi4ELb1ELi1ELb0ELb0ENS_16CompileConditionILi1000EEEEEvPT_PKS4_S7_S7_flPfS8_Pj:
	.zero		968


//--------------------- .nv.constant0._ZN13group_norm_v214gn_cuda_kernelI6__halfLi320ELi1ELi16ELi20ELi1024ELb1ELi8ELi320ELi320ELi4ELb1ELi1ELb0ELb0ENS_16CompileConditionILi1000EEEEEvPT_PKS4_S7_S7_flPfS8_Pj --------------------------
	.section	.nv.constant0._ZN13group_norm_v214gn_cuda_kernelI6__halfLi320ELi1ELi16ELi20ELi1024ELb1ELi8ELi320ELi320ELi4ELb1ELi1ELb0ELb0ENS_16CompileConditionILi1000EEEEEvPT_PKS4_S7_S7_flPfS8_Pj,"a",@progbits
	.sectionflags	@""
	.align	4
.nv.constant0._ZN13group_norm_v214gn_cuda_kernelI6__halfLi320ELi1ELi16ELi20ELi1024ELb1ELi8ELi320ELi320ELi4ELb1ELi1ELb0ELb0ENS_16CompileConditionILi1000EEEEEvPT_PKS4_S7_S7_flPfS8_Pj:
	.zero		968


//--------------------- .nv.constant0._ZN13group_norm_v214gn_cuda_kernelI6__halfLi320ELi3ELi16ELi20ELi1024ELb1ELi8ELi320ELi320ELi4ELb1ELi2ELb0ELb0ENS_16CompileConditionILi1000EEEEEvPT_PKS4_S7_S7_flPfS8_Pj --------------------------
	.section	.nv.constant0._ZN13group_norm_v214gn_cuda_kernelI6__halfLi320ELi3ELi16ELi20ELi1024ELb1ELi8ELi320ELi320ELi4ELb1ELi2ELb0ELb0ENS_16CompileConditionILi1000EEEEEvPT_PKS4_S7_S7_flPfS8_Pj,"a",@progbits
	.sectionflags	@""
	.align	4
.nv.constant0._ZN13group_norm_v214gn_cuda_kernelI6__halfLi320ELi3ELi16ELi20ELi1024ELb1ELi8ELi320ELi320ELi4ELb1ELi2ELb0ELb0ENS_16CompileConditionILi1000EEEEEvPT_PKS4_S7_S7_flPfS8_Pj:
	.zero		968


//--------------------- .nv.constant0._ZN13group_norm_v214gn_cuda_kernelI6__halfLi320ELi1ELi16ELi20ELi1024ELb1ELi16ELi320ELi320ELi4ELb1ELi2ELb0ELb0ENS_16CompileConditionILi1000EEEEEvPT_PKS4_S7_S7_flPfS8_Pj --------------------------
	.section	.nv.constant0._ZN13group_norm_v214gn_cuda_kernelI6__halfLi320ELi1ELi16ELi20ELi1024ELb1ELi16ELi320ELi320ELi4ELb1ELi2ELb0ELb0ENS_16CompileConditionILi1000EEEEEvPT_PKS4_S7_S7_flPfS8_Pj,"a",@progbits
	.sectionflags	@""
	.align	4
.nv.constant0._ZN13group_norm_v214gn_cuda_kernelI6__halfLi320ELi1ELi16ELi20ELi1024ELb1ELi16ELi320ELi320ELi4ELb1ELi2ELb0ELb0ENS_16CompileConditionILi1000EEEEEvPT_PKS4_S7_S7_flPfS8_Pj:
	.zero		968


//--------------------- .nv.constant0._ZN13group_norm_v214gn_cuda_kernelI6__halfLi320ELi3ELi16ELi20ELi1024ELb1ELi16ELi320ELi320ELi4ELb1ELi5ELb0ELb0ENS_16CompileConditionILi1000EEEEEvPT_PKS4_S7_S7_flPfS8_Pj --------------------------
	.section	.nv.constant0._ZN13group_norm_v214gn_cuda_kernelI6__halfLi320ELi3ELi16ELi20ELi1024ELb1ELi16ELi320ELi320ELi4ELb1ELi5ELb0ELb0ENS_16CompileConditionILi1000EEEEEvPT_PKS4_S7_S7_flPfS8_Pj,"a",@progbits
	.sectionflags	@""
	.align	4
.nv.constant0._ZN13group_norm_v214gn_cuda_kernelI6__halfLi320ELi3ELi16ELi20ELi1024ELb1ELi16ELi320ELi320ELi4ELb1ELi5ELb0ELb0ENS_16CompileConditionILi1000EEEEEvPT_PKS4_S7_S7_flPfS8_Pj:
	.zero		968


//--------------------- .nv.constant0._ZN13group_norm_v214gn_cuda_kernelI6__halfLi320ELi1ELi16ELi20ELi1024ELb1ELi32ELi320ELi320ELi4ELb1ELi4ELb0ELb0ENS_16CompileConditionILi1000EEEEEvPT_PKS4_S7_S7_flPfS8_Pj --------------------------
	.section	.nv.constant0._ZN13group_norm_v214gn_cuda_kernelI6__halfLi320ELi1ELi16ELi20ELi1024ELb1ELi32ELi320ELi320ELi4ELb1ELi4ELb0ELb0ENS_16CompileConditionILi1000EEEEEvPT_PKS4_S7_S7_flPfS8_Pj,"a",@progbits
	.sectionflags	@""
	.align	4
.nv.constant0._ZN13group_norm_v214gn_cuda_kernelI6__halfLi320ELi1ELi16ELi20ELi1024ELb1ELi32ELi320ELi320ELi4ELb1ELi4ELb0ELb0ENS_16CompileConditionILi1000EEEEEvPT_PKS4_S7_S7_flPfS8_Pj:
	.zero		968


//--------------------- .nv.constant0._ZN13group_norm_v214gn_cuda_kernelI6__halfLi320ELi3ELi16ELi20ELi1024ELb1ELi32ELi320ELi320ELi4ELb1ELi10ELb0ELb0ENS_16CompileConditionILi1000EEEEEvPT_PKS4_S7_S7_flPfS8_Pj --------------------------
	.section	.nv.constant0._ZN13group_norm_v214gn_cuda_kernelI6__halfLi320ELi3ELi16ELi20ELi1024ELb1ELi32ELi320ELi320ELi4ELb1ELi10ELb0ELb0ENS_16CompileConditionILi1000EEEEEvPT_PKS4_S7_S7_flPfS8_Pj,"a",@progbits
	.sectionflags	@""
	.align	4
.nv.constant0._ZN13group_norm_v214gn_cuda_kernelI6__halfLi320ELi3ELi16ELi20ELi1024ELb1ELi32ELi320ELi320ELi4ELb1ELi10ELb0ELb0ENS_16CompileConditionILi1000EEEEEvPT_PKS4_S7_S7_flPfS8_Pj:
	.zero		968


//--------------------- .nv.constant0._ZN13group_norm_v214gn_cuda_kernelI6__halfLi320ELi1ELi16ELi20ELi1024ELb1ELi64ELi320ELi320ELi4ELb1ELi9ELb0ELb0ENS_16CompileConditionILi1000EEEEEvPT_PKS4_S7_S7_flPfS8_Pj --------------------------
	.section	.nv.constant0._ZN13group_norm_v214gn_cuda_kernelI6__halfLi320ELi1ELi16ELi20ELi1024ELb1ELi64ELi320ELi320ELi4ELb1ELi9ELb0ELb0ENS_16CompileConditionILi1000EEEEEvPT_PKS4_S7_S7_flPfS8_Pj,"a",@progbits
	.sectionflags	@""
	.align	4
.nv.constant0._ZN13group_norm_v214gn_cuda_kernelI6__halfLi320ELi1ELi16ELi20ELi1024ELb1ELi64ELi320ELi320ELi4ELb1ELi9ELb0ELb0ENS_16CompileConditionILi1000EEEEEvPT_PKS4_S7_S7_flPfS8_Pj:
	.zero		968


//--------------------- .nv.constant0._ZN13group_norm_v214gn_cuda_kernelI6__halfLi320ELi3ELi16ELi20ELi1024ELb1ELi64ELi320ELi320ELi4ELb1ELi21ELb0ELb0ENS_16CompileConditionILi1000EEEEEvPT_PKS4_S7_S7_flPfS8_Pj --------------------------
	.section	.nv.constant0._ZN13group_norm_v214gn_cuda_kernelI6__halfLi320ELi3ELi16ELi20ELi1024ELb1ELi64ELi320ELi320ELi4ELb1ELi21ELb0ELb0ENS_16CompileConditionILi1000EEEEEvPT_PKS4_S7_S7_flPfS8_Pj,"a",@progbits
	.sectionflags	@""
	.align	4
.nv.constant0._ZN13group_norm_v214gn_cuda_kernelI6__halfLi320ELi3ELi16ELi20ELi1024ELb1ELi64ELi320ELi320ELi4ELb1ELi21ELb0ELb0ENS_16CompileConditionILi1000EEEEEvPT_PKS4_S7_S7_flPfS8_Pj:
	.zero		968


//--------------------- .nv.constant0._ZN13group_norm_v214gn_cuda_kernelI6__halfLi320ELi1ELi16ELi20ELi1024ELb1ELi128ELi320ELi320ELi4ELb1ELi18ELb0ELb0ENS_16CompileConditionILi1000EEEEEvPT_PKS4_S7_S7_flPfS8_Pj --------------------------
	.section	.nv.constant0._ZN13group_norm_v214gn_cuda_kernelI6__halfLi320ELi1ELi16ELi20ELi1024ELb1ELi128ELi320ELi320ELi4ELb1ELi18ELb0ELb0ENS_16CompileConditionILi1000EEEEEvPT_PKS4_S7_S7_flPfS8_Pj,"a",@progbits
	.sectionflags	@""
	.align	4
.nv.constant0._ZN13group_norm_v214gn_cuda_kernelI6__halfLi320ELi1ELi16ELi20ELi1024ELb1ELi128ELi320ELi320ELi4ELb1ELi18ELb0ELb0ENS_16CompileConditionILi1000EEEEEvPT_PKS4_S7_S7_flPfS8_Pj:
	.zero		968


//--------------------- SYMBOLS --------------------------

	.type		.nv.reservedSmem.offset0,@object
	.size		.nv.reservedSmem.offset0,0x4
	.type		.nv.reservedSmem.cap,@object
	.size		.nv.reservedSmem.cap,0x4
